	.target	sm_80

	.elftype	@"ET_EXEC"


//--------------------- .note.nv.tkinfo           --------------------------
	.section	.note.nv.tkinfo,"",@"SHT_NOTE"
	.sectionflags	@"SHF_NOTE_NV_TKINFO"
	.tkinfo
        /*0018*/ 	.word	0x00000002
        /*0030*/ 	.string	""
        /*0030*/ 	.string	"ptxas"
        /*0030*/ 	.string	"Cuda compilation tools, release 13.0, V13.0.88"
        /*0030*/ 	.string	"Build cuda_13.0.r13.0/compiler.36424714_0"
        /*0030*/ 	.string	"-arch sm_80 -m 64 "



//--------------------- .note.nv.cuinfo           --------------------------
	.section	.note.nv.cuinfo,"",@"SHT_NOTE"
	.sectionflags	@"SHF_NOTE_NV_CUINFO"
        /*0018*/ 	.short	0x0002
        /*001a*/ 	.short	0x0050
        /*001c*/ 	.short	0x0082
	.zero		2


//--------------------- .nv.info                  --------------------------
	.section	.nv.info,"",@"SHT_CUDA_INFO"
	.align	4


	//----- nvinfo : EIATTR_REGCOUNT
	.align		4
        /*0000*/ 	.byte	0x04, 0x2f
        /*0002*/ 	.short	(.L_12 - .L_11)
	.align		4
.L_11:
        /*0004*/ 	.word	index@(_ZN7cutlass13device_kernelIN5flash19enable_sm80_to_sm89INS1_16FlashAttnFwdSm80INS1_25CollectiveMainloopFwdSm80ILi4ELi1ELb0EN4cute5tupleIJNS5_1CILi128EEENS7_ILi48EEENS7_ILi96EEEEEELi96ENS_6half_tEfNS_4arch4Sm80ELb1ELb0ELb1ELb1ELb0ELb1ELb1ELb1EEENS1_21CollectiveEpilogueFwdINS6_IJS8_SA_S9_EEENS6_IJNS7_ILi1EEESI_SI_EEESC_SE_Li128ELb1ELb1ELb1ELb0EEENS1_36VarlenDynamicPersistentTileSchedulerILi128ELi48ELi128ELi128ELb1ELb1ELb0ELb1ELb1ELb1EEEEEEEEEvNT_6ParamsE)
        /*0008*/ 	.word	0x000000ff


	//----- nvinfo : EIATTR_FRAME_SIZE
	.align		4
.L_12:
        /*000c*/ 	.byte	0x04, 0x11
        /*000e*/ 	.short	(.L_14 - .L_13)
	.align		4
.L_13:
        /*0010*/ 	.word	index@($__internal_25_$__cuda_sm70_votesync_ballot)
        /*0014*/ 	.word	0x00000000


	//----- nvinfo : EIATTR_FRAME_SIZE
	.align		4
.L_14:
        /*0018*/ 	.byte	0x04, 0x11
        /*001a*/ 	.short	(.L_16 - .L_15)
	.align		4
.L_15:
        /*001c*/ 	.word	index@($__internal_24_$__cuda_sm70_shflsync_up_p)
        /*0020*/ 	.word	0x00000000


	//----- nvinfo : EIATTR_FRAME_SIZE
	.align		4
.L_16:
        /*0024*/ 	.byte	0x04, 0x11
        /*0026*/ 	.short	(.L_18 - .L_17)
	.align		4
.L_17:
        /*0028*/ 	.word	index@($__internal_23_$__cuda_sm70_shflsync_idx_p)
        /*002c*/ 	.word	0x00000000


	//----- nvinfo : EIATTR_FRAME_SIZE
	.align		4
.L_18:
        /*0030*/ 	.byte	0x04, 0x11
        /*0032*/ 	.short	(.L_20 - .L_19)
	.align		4
.L_19:
        /*0034*/ 	.word	index@($__internal_22_$__cuda_sm70_shflsync_bfly_p)
        /*0038*/ 	.word	0x00000000


	//----- nvinfo : EIATTR_FRAME_SIZE
	.align		4
.L_20:
        /*003c*/ 	.byte	0x04, 0x11
        /*003e*/ 	.short	(.L_22 - .L_21)
	.align		4
.L_21:
        /*0040*/ 	.word	index@(_ZN7cutlass13device_kernelIN5flash19enable_sm80_to_sm89INS1_16FlashAttnFwdSm80INS1_25CollectiveMainloopFwdSm80ILi4ELi1ELb0EN4cute5tupleIJNS5_1CILi128EEENS7_ILi48EEENS7_ILi96EEEEEELi96ENS_6half_tEfNS_4arch4Sm80ELb1ELb0ELb1ELb1ELb0ELb1ELb1ELb1EEENS1_21CollectiveEpilogueFwdINS6_IJS8_SA_S9_EEENS6_IJNS7_ILi1EEESI_SI_EEESC_SE_Li128ELb1ELb1ELb1ELb0EEENS1_36VarlenDynamicPersistentTileSchedulerILi128ELi48ELi128ELi128ELb1ELb1ELb0ELb1ELb1ELb1EEEEEEEEEvNT_6ParamsE)
        /*0044*/ 	.word	0x000000c0


	//----- nvinfo : EIATTR_REGCOUNT
	.align		4
.L_22:
        /*0048*/ 	.byte	0x04, 0x2f
        /*004a*/ 	.short	(.L_24 - .L_23)
	.align		4
.L_23:
        /*004c*/ 	.word	index@(_ZN7cutlass13device_kernelIN5flash19enable_sm80_to_sm89INS1_16FlashAttnFwdSm80INS1_25CollectiveMainloopFwdSm80ILi4ELi1ELb0EN4cute5tupleIJNS5_1CILi128EEENS7_ILi48EEENS7_ILi96EEEEEELi96ENS_6half_tEfNS_4arch4Sm80ELb1ELb0ELb1ELb1ELb0ELb0ELb1ELb1EEENS1_21CollectiveEpilogueFwdINS6_IJS8_SA_S9_EEENS6_IJNS7_ILi1EEESI_SI_EEESC_SE_Li128ELb1ELb1ELb1ELb0EEENS1_36VarlenDynamicPersistentTileSchedulerILi128ELi48ELi128ELi128ELb1ELb1ELb0ELb1ELb1ELb1EEEEEEEEEvNT_6ParamsE)
        /*0050*/ 	.word	0x000000ff


	//----- nvinfo : EIATTR_FRAME_SIZE
	.align		4
.L_24:
        /*0054*/ 	.byte	0x04, 0x11
        /*0056*/ 	.short	(.L_26 - .L_25)
	.align		4
.L_25:
        /*0058*/ 	.word	index@($__internal_21_$__cuda_sm70_votesync_ballot)
        /*005c*/ 	.word	0x00000000


	//----- nvinfo : EIATTR_FRAME_SIZE
	.align		4
.L_26:
        /*0060*/ 	.byte	0x04, 0x11
        /*0062*/ 	.short	(.L_28 - .L_27)
	.align		4
.L_27:
        /*0064*/ 	.word	index@($__internal_20_$__cuda_sm70_shflsync_up_p)
        /*0068*/ 	.word	0x00000000


	//----- nvinfo : EIATTR_FRAME_SIZE
	.align		4
.L_28:
        /*006c*/ 	.byte	0x04, 0x11
        /*006e*/ 	.short	(.L_30 - .L_29)
	.align		4
.L_29:
        /*0070*/ 	.word	index@($__internal_19_$__cuda_sm70_shflsync_idx_p)
        /*0074*/ 	.word	0x00000000


	//----- nvinfo : EIATTR_FRAME_SIZE
	.align		4
.L_30:
        /*0078*/ 	.byte	0x04, 0x11
        /*007a*/ 	.short	(.L_32 - .L_31)
	.align		4
.L_31:
        /*007c*/ 	.word	index@($__internal_18_$__cuda_sm70_shflsync_bfly_p)
        /*0080*/ 	.word	0x00000000


	//----- nvinfo : EIATTR_FRAME_SIZE
	.align		4
.L_32:
        /*0084*/ 	.byte	0x04, 0x11
        /*0086*/ 	.short	(.L_34 - .L_33)
	.align		4
.L_33:
        /*0088*/ 	.word	index@(_ZN7cutlass13device_kernelIN5flash19enable_sm80_to_sm89INS1_16FlashAttnFwdSm80INS1_25CollectiveMainloopFwdSm80ILi4ELi1ELb0EN4cute5tupleIJNS5_1CILi128EEENS7_ILi48EEENS7_ILi96EEEEEELi96ENS_6half_tEfNS_4arch4Sm80ELb1ELb0ELb1ELb1ELb0ELb0ELb1ELb1EEENS1_21CollectiveEpilogueFwdINS6_IJS8_SA_S9_EEENS6_IJNS7_ILi1EEESI_SI_EEESC_SE_Li128ELb1ELb1ELb1ELb0EEENS1_36VarlenDynamicPersistentTileSchedulerILi128ELi48ELi128ELi128ELb1ELb1ELb0ELb1ELb1ELb1EEEEEEEEEvNT_6ParamsE)
        /*008c*/ 	.word	0x000000c8


	//----- nvinfo : EIATTR_REGCOUNT
	.align		4
.L_34:
        /*0090*/ 	.byte	0x04, 0x2f
        /*0092*/ 	.short	(.L_36 - .L_35)
	.align		4
.L_35:
        /*0094*/ 	.word	index@(_ZN7cutlass13device_kernelIN5flash19enable_sm80_to_sm89INS1_16FlashAttnFwdSm80INS1_25CollectiveMainloopFwdSm80ILi4ELi1ELb0EN4cute5tupleIJNS5_1CILi128EEENS7_ILi64EEENS7_ILi96EEEEEELi96ENS_6half_tEfNS_4arch4Sm80ELb1ELb0ELb1ELb0ELb0ELb0ELb1ELb1EEENS1_21CollectiveEpilogueFwdINS6_IJS8_SA_S9_EEENS6_IJNS7_ILi1EEESI_SI_EEESC_SE_Li128ELb0ELb1ELb1ELb0EEENS1_30DynamicPersistentTileSchedulerILi128ELi128ELb1ELb1ELb0EEEEEEEEEvNT_6ParamsE)
        /*0098*/ 	.word	0x000000ff


	//----- nvinfo : EIATTR_FRAME_SIZE
	.align		4
.L_36:
        /*009c*/ 	.byte	0x04, 0x11
        /*009e*/ 	.short	(.L_38 - .L_37)
	.align		4
.L_37:
        /*00a0*/ 	.word	index@($__internal_17_$__cuda_sm70_shflsync_idx_p)
        /*00a4*/ 	.word	0x00000000


	//----- nvinfo : EIATTR_FRAME_SIZE
	.align		4
.L_38:
        /*00a8*/ 	.byte	0x04, 0x11
        /*00aa*/ 	.short	(.L_40 - .L_39)
	.align		4
.L_39:
        /*00ac*/ 	.word	index@($__internal_16_$__cuda_sm70_shflsync_bfly_p)
        /*00b0*/ 	.word	0x00000000


	//----- nvinfo : EIATTR_FRAME_SIZE
	.align		4
.L_40:
        /*00b4*/ 	.byte	0x04, 0x11
        /*00b6*/ 	.short	(.L_42 - .L_41)
	.align		4
.L_41:
        /*00b8*/ 	.word	index@(_ZN7cutlass13device_kernelIN5flash19enable_sm80_to_sm89INS1_16FlashAttnFwdSm80INS1_25CollectiveMainloopFwdSm80ILi4ELi1ELb0EN4cute5tupleIJNS5_1CILi128EEENS7_ILi64EEENS7_ILi96EEEEEELi96ENS_6half_tEfNS_4arch4Sm80ELb1ELb0ELb1ELb0ELb0ELb0ELb1ELb1EEENS1_21CollectiveEpilogueFwdINS6_IJS8_SA_S9_EEENS6_IJNS7_ILi1EEESI_SI_EEESC_SE_Li128ELb0ELb1ELb1ELb0EEENS1_30DynamicPersistentTileSchedulerILi128ELi128ELb1ELb1ELb0EEEEEEEEEvNT_6ParamsE)
        /*00bc*/ 	.word	0x00000078


	//----- nvinfo : EIATTR_REGCOUNT
	.align		4
.L_42:
        /*00c0*/ 	.byte	0x04, 0x2f
        /*00c2*/ 	.short	(.L_44 - .L_43)
	.align		4
.L_43:
        /*00c4*/ 	.word	index@(_ZN7cutlass13device_kernelIN5flash19enable_sm80_to_sm89INS1_16FlashAttnFwdSm80INS1_25CollectiveMainloopFwdSm80ILi4ELi1ELb0EN4cute5tupleIJNS5_1CILi128EEENS7_ILi48EEENS7_ILi96EEEEEELi96ENS_6half_tEfNS_4arch4Sm80ELb0ELb1ELb1ELb1ELb0ELb1ELb1ELb1EEENS1_21CollectiveEpilogueFwdINS6_IJS8_SA_S9_EEENS6_IJNS7_ILi1EEESI_SI_EEESC_SE_Li128ELb1ELb1ELb1ELb0EEENS1_36VarlenDynamicPersistentTileSchedulerILi128ELi48ELi128ELi128ELb1ELb1ELb0ELb1ELb0ELb1EEEEEEEEEvNT_6ParamsE)
        /*00c8*/ 	.word	0x000000ff


	//----- nvinfo : EIATTR_FRAME_SIZE
	.align		4
.L_44:
        /*00cc*/ 	.byte	0x04, 0x11
        /*00ce*/ 	.short	(.L_46 - .L_45)
	.align		4
.L_45:
        /*00d0*/ 	.word	index@($__internal_15_$__cuda_sm70_votesync_ballot)
        /*00d4*/ 	.word	0x00000000


	//----- nvinfo : EIATTR_FRAME_SIZE
	.align		4
.L_46:
        /*00d8*/ 	.byte	0x04, 0x11
        /*00da*/ 	.short	(.L_48 - .L_47)
	.align		4
.L_47:
        /*00dc*/ 	.word	index@($__internal_14_$__cuda_sm70_shflsync_up_p)
        /*00e0*/ 	.word	0x00000000


	//----- nvinfo : EIATTR_FRAME_SIZE
	.align		4
.L_48:
        /*00e4*/ 	.byte	0x04, 0x11
        /*00e6*/ 	.short	(.L_50 - .L_49)
	.align		4
.L_49:
        /*00e8*/ 	.word	index@($__internal_13_$__cuda_sm70_shflsync_idx_p)
        /*00ec*/ 	.word	0x00000000


	//----- nvinfo : EIATTR_FRAME_SIZE
	.align		4
.L_50:
        /*00f0*/ 	.byte	0x04, 0x11
        /*00f2*/ 	.short	(.L_52 - .L_51)
	.align		4
.L_51:
        /*00f4*/ 	.word	index@($__internal_12_$__cuda_sm70_shflsync_bfly_p)
        /*00f8*/ 	.word	0x00000000


	//----- nvinfo : EIATTR_FRAME_SIZE
	.align		4
.L_52:
        /*00fc*/ 	.byte	0x04, 0x11
        /*00fe*/ 	.short	(.L_54 - .L_53)
	.align		4
.L_53:
        /*0100*/ 	.word	index@(_ZN7cutlass13device_kernelIN5flash19enable_sm80_to_sm89INS1_16FlashAttnFwdSm80INS1_25CollectiveMainloopFwdSm80ILi4ELi1ELb0EN4cute5tupleIJNS5_1CILi128EEENS7_ILi48EEENS7_ILi96EEEEEELi96ENS_6half_tEfNS_4arch4Sm80ELb0ELb1ELb1ELb1ELb0ELb1ELb1ELb1EEENS1_21CollectiveEpilogueFwdINS6_IJS8_SA_S9_EEENS6_IJNS7_ILi1EEESI_SI_EEESC_SE_Li128ELb1ELb1ELb1ELb0EEENS1_36VarlenDynamicPersistentTileSchedulerILi128ELi48ELi128ELi128ELb1ELb1ELb0ELb1ELb0ELb1EEEEEEEEEvNT_6ParamsE)
        /*0104*/ 	.word	0x000000b0


	//----- nvinfo : EIATTR_REGCOUNT
	.align		4
.L_54:
        /*0108*/ 	.byte	0x04, 0x2f
        /*010a*/ 	.short	(.L_56 - .L_55)
	.align		4
.L_55:
        /*010c*/ 	.word	index@(_ZN7cutlass13device_kernelIN5flash19enable_sm80_to_sm89INS1_16FlashAttnFwdSm80INS1_25CollectiveMainloopFwdSm80ILi4ELi1ELb0EN4cute5tupleIJNS5_1CILi128EEENS7_ILi48EEENS7_ILi96EEEEEELi96ENS_6half_tEfNS_4arch4Sm80ELb0ELb1ELb1ELb1ELb0ELb0ELb1ELb1EEENS1_21CollectiveEpilogueFwdINS6_IJS8_SA_S9_EEENS6_IJNS7_ILi1EEESI_SI_EEESC_SE_Li128ELb1ELb1ELb1ELb0EEENS1_36VarlenDynamicPersistentTileSchedulerILi128ELi48ELi128ELi128ELb1ELb1ELb0ELb1ELb0ELb1EEEEEEEEEvNT_6ParamsE)
        /*0110*/ 	.word	0x000000ff


	//----- nvinfo : EIATTR_FRAME_SIZE
	.align		4
.L_56:
        /*0114*/ 	.byte	0x04, 0x11
        /*0116*/ 	.short	(.L_58 - .L_57)
	.align		4
.L_57:
        /*0118*/ 	.word	index@($__internal_11_$__cuda_sm70_votesync_ballot)
        /*011c*/ 	.word	0x00000000


	//----- nvinfo : EIATTR_FRAME_SIZE
	.align		4
.L_58:
        /*0120*/ 	.byte	0x04, 0x11
        /*0122*/ 	.short	(.L_60 - .L_59)
	.align		4
.L_59:
        /*0124*/ 	.word	index@($__internal_10_$__cuda_sm70_shflsync_up_p)
        /*0128*/ 	.word	0x00000000


	//----- nvinfo : EIATTR_FRAME_SIZE
	.align		4
.L_60:
        /*012c*/ 	.byte	0x04, 0x11
        /*012e*/ 	.short	(.L_62 - .L_61)
	.align		4
.L_61:
        /*0130*/ 	.word	index@($__internal_9_$__cuda_sm70_shflsync_idx_p)
        /*0134*/ 	.word	0x00000000


	//----- nvinfo : EIATTR_FRAME_SIZE
	.align		4
.L_62:
        /*0138*/ 	.byte	0x04, 0x11
        /*013a*/ 	.short	(.L_64 - .L_63)
	.align		4
.L_63:
        /*013c*/ 	.word	index@($__internal_8_$__cuda_sm70_shflsync_bfly_p)
        /*0140*/ 	.word	0x00000000


	//----- nvinfo : EIATTR_FRAME_SIZE
	.align		4
.L_64:
        /*0144*/ 	.byte	0x04, 0x11
        /*0146*/ 	.short	(.L_66 - .L_65)
	.align		4
.L_65:
        /*0148*/ 	.word	index@(_ZN7cutlass13device_kernelIN5flash19enable_sm80_to_sm89INS1_16FlashAttnFwdSm80INS1_25CollectiveMainloopFwdSm80ILi4ELi1ELb0EN4cute5tupleIJNS5_1CILi128EEENS7_ILi48EEENS7_ILi96EEEEEELi96ENS_6half_tEfNS_4arch4Sm80ELb0ELb1ELb1ELb1ELb0ELb0ELb1ELb1EEENS1_21CollectiveEpilogueFwdINS6_IJS8_SA_S9_EEENS6_IJNS7_ILi1EEESI_SI_EEESC_SE_Li128ELb1ELb1ELb1ELb0EEENS1_36VarlenDynamicPersistentTileSchedulerILi128ELi48ELi128ELi128ELb1ELb1ELb0ELb1ELb0ELb1EEEEEEEEEvNT_6ParamsE)
        /*014c*/ 	.word	0x00000068


	//----- nvinfo : EIATTR_REGCOUNT
	.align		4
.L_66:
        /*0150*/ 	.byte	0x04, 0x2f
        /*0152*/ 	.short	(.L_68 - .L_67)
	.align		4
.L_67:
        /*0154*/ 	.word	index@(_ZN7cutlass13device_kernelIN5flash19enable_sm80_to_sm89INS1_16FlashAttnFwdSm80INS1_25CollectiveMainloopFwdSm80ILi4ELi1ELb0EN4cute5tupleIJNS5_1CILi128EEENS7_ILi48EEENS7_ILi96EEEEEELi96ENS_6half_tEfNS_4arch4Sm80ELb0ELb1ELb1ELb0ELb0ELb0ELb1ELb1EEENS1_21CollectiveEpilogueFwdINS6_IJS8_SA_S9_EEENS6_IJNS7_ILi1EEESI_SI_EEESC_SE_Li128ELb0ELb1ELb1ELb0EEENS1_19SingleTileSchedulerILb0ELb1ELb1ELi128EEEEEEEEEvNT_6ParamsE)
        /*0158*/ 	.word	0x000000ff


	//----- nvinfo : EIATTR_FRAME_SIZE
	.align		4
.L_68:
        /*015c*/ 	.byte	0x04, 0x11
        /*015e*/ 	.short	(.L_70 - .L_69)
	.align		4
.L_69:
        /*0160*/ 	.word	index@(_ZN7cutlass13device_kernelIN5flash19enable_sm80_to_sm89INS1_16FlashAttnFwdSm80INS1_25CollectiveMainloopFwdSm80ILi4ELi1ELb0EN4cute5tupleIJNS5_1CILi128EEENS7_ILi48EEENS7_ILi96EEEEEELi96ENS_6half_tEfNS_4arch4Sm80ELb0ELb1ELb1ELb0ELb0ELb0ELb1ELb1EEENS1_21CollectiveEpilogueFwdINS6_IJS8_SA_S9_EEENS6_IJNS7_ILi1EEESI_SI_EEESC_SE_Li128ELb0ELb1ELb1ELb0EEENS1_19SingleTileSchedulerILb0ELb1ELb1ELi128EEEEEEEEEvNT_6ParamsE)
        /*0164*/ 	.word	0x00000000


	//----- nvinfo : EIATTR_REGCOUNT
	.align		4
.L_70:
        /*0168*/ 	.byte	0x04, 0x2f
        /*016a*/ 	.short	(.L_72 - .L_71)
	.align		4
.L_71:
        /*016c*/ 	.word	index@(_ZN7cutlass13device_kernelIN5flash19enable_sm80_to_sm89INS1_16FlashAttnFwdSm80INS1_25CollectiveMainloopFwdSm80ILi4ELi1ELb0EN4cute5tupleIJNS5_1CILi128EEENS7_ILi48EEENS7_ILi96EEEEEELi96ENS_6half_tEfNS_4arch4Sm80ELb0ELb0ELb1ELb1ELb0ELb1ELb1ELb1EEENS1_21CollectiveEpilogueFwdINS6_IJS8_SA_S9_EEENS6_IJNS7_ILi1EEESI_SI_EEESC_SE_Li128ELb1ELb1ELb1ELb0EEENS1_36VarlenDynamicPersistentTileSchedulerILi128ELi48ELi128ELi128ELb1ELb1ELb0ELb0ELb1ELb1EEEEEEEEEvNT_6ParamsE)
        /*0170*/ 	.word	0x000000ff


	//----- nvinfo : EIATTR_FRAME_SIZE
	.align		4
.L_72:
        /*0174*/ 	.byte	0x04, 0x11
        /*0176*/ 	.short	(.L_74 - .L_73)
	.align		4
.L_73:
        /*0178*/ 	.word	index@($__internal_7_$__cuda_sm70_votesync_ballot)
        /*017c*/ 	.word	0x00000000


	//----- nvinfo : EIATTR_FRAME_SIZE
	.align		4
.L_74:
        /*0180*/ 	.byte	0x04, 0x11
        /*0182*/ 	.short	(.L_76 - .L_75)
	.align		4
.L_75:
        /*0184*/ 	.word	index@($__internal_6_$__cuda_sm70_shflsync_up_p)
        /*0188*/ 	.word	0x00000000


	//----- nvinfo : EIATTR_FRAME_SIZE
	.align		4
.L_76:
        /*018c*/ 	.byte	0x04, 0x11
        /*018e*/ 	.short	(.L_78 - .L_77)
	.align		4
.L_77:
        /*0190*/ 	.word	index@($__internal_5_$__cuda_sm70_shflsync_idx_p)
        /*0194*/ 	.word	0x00000000


	//----- nvinfo : EIATTR_FRAME_SIZE
	.align		4
.L_78:
        /*0198*/ 	.byte	0x04, 0x11
        /*019a*/ 	.short	(.L_80 - .L_79)
	.align		4
.L_79:
        /*019c*/ 	.word	index@($__internal_4_$__cuda_sm70_shflsync_bfly_p)
        /*01a0*/ 	.word	0x00000000


	//----- nvinfo : EIATTR_FRAME_SIZE
	.align		4
.L_80:
        /*01a4*/ 	.byte	0x04, 0x11
        /*01a6*/ 	.short	(.L_82 - .L_81)
	.align		4
.L_81:
        /*01a8*/ 	.word	index@(_ZN7cutlass13device_kernelIN5flash19enable_sm80_to_sm89INS1_16FlashAttnFwdSm80INS1_25CollectiveMainloopFwdSm80ILi4ELi1ELb0EN4cute5tupleIJNS5_1CILi128EEENS7_ILi48EEENS7_ILi96EEEEEELi96ENS_6half_tEfNS_4arch4Sm80ELb0ELb0ELb1ELb1ELb0ELb1ELb1ELb1EEENS1_21CollectiveEpilogueFwdINS6_IJS8_SA_S9_EEENS6_IJNS7_ILi1EEESI_SI_EEESC_SE_Li128ELb1ELb1ELb1ELb0EEENS1_36VarlenDynamicPersistentTileSchedulerILi128ELi48ELi128ELi128ELb1ELb1ELb0ELb0ELb1ELb1EEEEEEEEEvNT_6ParamsE)
        /*01ac*/ 	.word	0x000000a0


	//----- nvinfo : EIATTR_REGCOUNT
	.align		4
.L_82:
        /*01b0*/ 	.byte	0x04, 0x2f
        /*01b2*/ 	.short	(.L_84 - .L_83)
	.align		4
.L_83:
        /*01b4*/ 	.word	index@(_ZN7cutlass13device_kernelIN5flash19enable_sm80_to_sm89INS1_16FlashAttnFwdSm80INS1_25CollectiveMainloopFwdSm80ILi4ELi1ELb0EN4cute5tupleIJNS5_1CILi128EEENS7_ILi48EEENS7_ILi96EEEEEELi96ENS_6half_tEfNS_4arch4Sm80ELb0ELb0ELb1ELb1ELb0ELb0ELb1ELb1EEENS1_21CollectiveEpilogueFwdINS6_IJS8_SA_S9_EEENS6_IJNS7_ILi1EEESI_SI_EEESC_SE_Li128ELb1ELb1ELb1ELb0EEENS1_36VarlenDynamicPersistentTileSchedulerILi128ELi48ELi128ELi128ELb1ELb1ELb0ELb0ELb1ELb1EEEEEEEEEvNT_6ParamsE)
        /*01b8*/ 	.word	0x000000ff


	//----- nvinfo : EIATTR_FRAME_SIZE
	.align		4
.L_84:
        /*01bc*/ 	.byte	0x04, 0x11
        /*01be*/ 	.short	(.L_86 - .L_85)
	.align		4
.L_85:
        /*01c0*/ 	.word	index@($__internal_3_$__cuda_sm70_votesync_ballot)
        /*01c4*/ 	.word	0x00000000


	//----- nvinfo : EIATTR_FRAME_SIZE
	.align		4
.L_86:
        /*01c8*/ 	.byte	0x04, 0x11
        /*01ca*/ 	.short	(.L_88 - .L_87)
	.align		4
.L_87:
        /*01cc*/ 	.word	index@($__internal_2_$__cuda_sm70_shflsync_up_p)
        /*01d0*/ 	.word	0x00000000


	//----- nvinfo : EIATTR_FRAME_SIZE
	.align		4
.L_88:
        /*01d4*/ 	.byte	0x04, 0x11
        /*01d6*/ 	.short	(.L_90 - .L_89)
	.align		4
.L_89:
        /*01d8*/ 	.word	index@($__internal_1_$__cuda_sm70_shflsync_idx_p)
        /*01dc*/ 	.word	0x00000000


	//----- nvinfo : EIATTR_FRAME_SIZE
	.align		4
.L_90:
        /*01e0*/ 	.byte	0x04, 0x11
        /*01e2*/ 	.short	(.L_92 - .L_91)
	.align		4
.L_91:
        /*01e4*/ 	.word	index@($__internal_0_$__cuda_sm70_shflsync_bfly_p)
        /*01e8*/ 	.word	0x00000000


	//----- nvinfo : EIATTR_FRAME_SIZE
	.align		4
.L_92:
        /*01ec*/ 	.byte	0x04, 0x11
        /*01ee*/ 	.short	(.L_94 - .L_93)
	.align		4
.L_93:
        /*01f0*/ 	.word	index@(_ZN7cutlass13device_kernelIN5flash19enable_sm80_to_sm89INS1_16FlashAttnFwdSm80INS1_25CollectiveMainloopFwdSm80ILi4ELi1ELb0EN4cute5tupleIJNS5_1CILi128EEENS7_ILi48EEENS7_ILi96EEEEEELi96ENS_6half_tEfNS_4arch4Sm80ELb0ELb0ELb1ELb1ELb0ELb0ELb1ELb1EEENS1_21CollectiveEpilogueFwdINS6_IJS8_SA_S9_EEENS6_IJNS7_ILi1EEESI_SI_EEESC_SE_Li128ELb1ELb1ELb1ELb0EEENS1_36VarlenDynamicPersistentTileSchedulerILi128ELi48ELi128ELi128ELb1ELb1ELb0ELb0ELb1ELb1EEEEEEEEEvNT_6ParamsE)
        /*01f4*/ 	.word	0x000000b8


	//----- nvinfo : EIATTR_REGCOUNT
	.align		4
.L_94:
        /*01f8*/ 	.byte	0x04, 0x2f
        /*01fa*/ 	.short	(.L_96 - .L_95)
	.align		4
.L_95:
        /*01fc*/ 	.word	index@(_ZN7cutlass13device_kernelIN5flash19enable_sm80_to_sm89INS1_16FlashAttnFwdSm80INS1_25CollectiveMainloopFwdSm80ILi4ELi1ELb0EN4cute5tupleIJNS5_1CILi128EEENS7_ILi64EEENS7_ILi96EEEEEELi96ENS_6half_tEfNS_4arch4Sm80ELb0ELb0ELb1ELb0ELb0ELb0ELb1ELb1EEENS1_21CollectiveEpilogueFwdINS6_IJS8_SA_S9_EEENS6_IJNS7_ILi1EEESI_SI_EEESC_SE_Li128ELb0ELb1ELb1ELb0EEENS1_19SingleTileSchedulerILb0ELb1ELb1ELi128EEEEEEEEEvNT_6ParamsE)
        /*0200*/ 	.word	0x000000ff


	//----- nvinfo : EIATTR_FRAME_SIZE
	.align		4
.L_96:
        /*0204*/ 	.byte	0x04, 0x11
        /*0206*/ 	.short	(.L_98 - .L_97)
	.align		4
.L_97:
        /*0208*/ 	.word	index@(_ZN7cutlass13device_kernelIN5flash19enable_sm80_to_sm89INS1_16FlashAttnFwdSm80INS1_25CollectiveMainloopFwdSm80ILi4ELi1ELb0EN4cute5tupleIJNS5_1CILi128EEENS7_ILi64EEENS7_ILi96EEEEEELi96ENS_6half_tEfNS_4arch4Sm80ELb0ELb0ELb1ELb0ELb0ELb0ELb1ELb1EEENS1_21CollectiveEpilogueFwdINS6_IJS8_SA_S9_EEENS6_IJNS7_ILi1EEESI_SI_EEESC_SE_Li128ELb0ELb1ELb1ELb0EEENS1_19SingleTileSchedulerILb0ELb1ELb1ELi128EEEEEEEEEvNT_6ParamsE)
        /*020c*/ 	.word	0x00000060


	//----- nvinfo : EIATTR_MIN_STACK_SIZE
	.align		4
.L_98:
        /*0210*/ 	.byte	0x04, 0x12
        /*0212*/ 	.short	(.L_100 - .L_99)
	.align		4
.L_99:
        /*0214*/ 	.word	index@(_ZN7cutlass13device_kernelIN5flash19enable_sm80_to_sm89INS1_16FlashAttnFwdSm80INS1_25CollectiveMainloopFwdSm80ILi4ELi1ELb0EN4cute5tupleIJNS5_1CILi128EEENS7_ILi64EEENS7_ILi96EEEEEELi96ENS_6half_tEfNS_4arch4Sm80ELb0ELb0ELb1ELb0ELb0ELb0ELb1ELb1EEENS1_21CollectiveEpilogueFwdINS6_IJS8_SA_S9_EEENS6_IJNS7_ILi1EEESI_SI_EEESC_SE_Li128ELb0ELb1ELb1ELb0EEENS1_19SingleTileSchedulerILb0ELb1ELb1ELi128EEEEEEEEEvNT_6ParamsE)
        /*0218*/ 	.word	0x00000060


	//----- nvinfo : EIATTR_MIN_STACK_SIZE
	.align		4
.L_100:
        /*021c*/ 	.byte	0x04, 0x12
        /*021e*/ 	.short	(.L_102 - .L_101)
	.align		4
.L_101:
        /*0220*/ 	.word	index@(_ZN7cutlass13device_kernelIN5flash19enable_sm80_to_sm89INS1_16FlashAttnFwdSm80INS1_25CollectiveMainloopFwdSm80ILi4ELi1ELb0EN4cute5tupleIJNS5_1CILi128EEENS7_ILi48EEENS7_ILi96EEEEEELi96ENS_6half_tEfNS_4arch4Sm80ELb0ELb0ELb1ELb1ELb0ELb0ELb1ELb1EEENS1_21CollectiveEpilogueFwdINS6_IJS8_SA_S9_EEENS6_IJNS7_ILi1EEESI_SI_EEESC_SE_Li128ELb1ELb1ELb1ELb0EEENS1_36VarlenDynamicPersistentTileSchedulerILi128ELi48ELi128ELi128ELb1ELb1ELb0ELb0ELb1ELb1EEEEEEEEEvNT_6ParamsE)
        /*0224*/ 	.word	0x000000b8


	//----- nvinfo : EIATTR_MIN_STACK_SIZE
	.align		4
.L_102:
        /*0228*/ 	.byte	0x04, 0x12
        /*022a*/ 	.short	(.L_104 - .L_103)
	.align		4
.L_103:
        /*022c*/ 	.word	index@(_ZN7cutlass13device_kernelIN5flash19enable_sm80_to_sm89INS1_16FlashAttnFwdSm80INS1_25CollectiveMainloopFwdSm80ILi4ELi1ELb0EN4cute5tupleIJNS5_1CILi128EEENS7_ILi48EEENS7_ILi96EEEEEELi96ENS_6half_tEfNS_4arch4Sm80ELb0ELb0ELb1ELb1ELb0ELb1ELb1ELb1EEENS1_21CollectiveEpilogueFwdINS6_IJS8_SA_S9_EEENS6_IJNS7_ILi1EEESI_SI_EEESC_SE_Li128ELb1ELb1ELb1ELb0EEENS1_36VarlenDynamicPersistentTileSchedulerILi128ELi48ELi128ELi128ELb1ELb1ELb0ELb0ELb1ELb1EEEEEEEEEvNT_6ParamsE)
        /*0230*/ 	.word	0x000000a0


	//----- nvinfo : EIATTR_MIN_STACK_SIZE
	.align		4
.L_104:
        /*0234*/ 	.byte	0x04, 0x12
        /*0236*/ 	.short	(.L_106 - .L_105)
	.align		4
.L_105:
        /*0238*/ 	.word	index@(_ZN7cutlass13device_kernelIN5flash19enable_sm80_to_sm89INS1_16FlashAttnFwdSm80INS1_25CollectiveMainloopFwdSm80ILi4ELi1ELb0EN4cute5tupleIJNS5_1CILi128EEENS7_ILi48EEENS7_ILi96EEEEEELi96ENS_6half_tEfNS_4arch4Sm80ELb0ELb1ELb1ELb0ELb0ELb0ELb1ELb1EEENS1_21CollectiveEpilogueFwdINS6_IJS8_SA_S9_EEENS6_IJNS7_ILi1EEESI_SI_EEESC_SE_Li128ELb0ELb1ELb1ELb0EEENS1_19SingleTileSchedulerILb0ELb1ELb1ELi128EEEEEEEEEvNT_6ParamsE)
        /*023c*/ 	.word	0x00000000


	//----- nvinfo : EIATTR_MIN_STACK_SIZE
	.align		4
.L_106:
        /*0240*/ 	.byte	0x04, 0x12
        /*0242*/ 	.short	(.L_108 - .L_107)
	.align		4
.L_107:
        /*0244*/ 	.word	index@(_ZN7cutlass13device_kernelIN5flash19enable_sm80_to_sm89INS1_16FlashAttnFwdSm80INS1_25CollectiveMainloopFwdSm80ILi4ELi1ELb0EN4cute5tupleIJNS5_1CILi128EEENS7_ILi48EEENS7_ILi96EEEEEELi96ENS_6half_tEfNS_4arch4Sm80ELb0ELb1ELb1ELb1ELb0ELb0ELb1ELb1EEENS1_21CollectiveEpilogueFwdINS6_IJS8_SA_S9_EEENS6_IJNS7_ILi1EEESI_SI_EEESC_SE_Li128ELb1ELb1ELb1ELb0EEENS1_36VarlenDynamicPersistentTileSchedulerILi128ELi48ELi128ELi128ELb1ELb1ELb0ELb1ELb0ELb1EEEEEEEEEvNT_6ParamsE)
        /*0248*/ 	.word	0x00000068


	//----- nvinfo : EIATTR_MIN_STACK_SIZE
	.align		4
.L_108:
        /*024c*/ 	.byte	0x04, 0x12
        /*024e*/ 	.short	(.L_110 - .L_109)
	.align		4
.L_109:
        /*0250*/ 	.word	index@(_ZN7cutlass13device_kernelIN5flash19enable_sm80_to_sm89INS1_16FlashAttnFwdSm80INS1_25CollectiveMainloopFwdSm80ILi4ELi1ELb0EN4cute5tupleIJNS5_1CILi128EEENS7_ILi48EEENS7_ILi96EEEEEELi96ENS_6half_tEfNS_4arch4Sm80ELb0ELb1ELb1ELb1ELb0ELb1ELb1ELb1EEENS1_21CollectiveEpilogueFwdINS6_IJS8_SA_S9_EEENS6_IJNS7_ILi1EEESI_SI_EEESC_SE_Li128ELb1ELb1ELb1ELb0EEENS1_36VarlenDynamicPersistentTileSchedulerILi128ELi48ELi128ELi128ELb1ELb1ELb0ELb1ELb0ELb1EEEEEEEEEvNT_6ParamsE)
        /*0254*/ 	.word	0x000000b0


	//----- nvinfo : EIATTR_MIN_STACK_SIZE
	.align		4
.L_110:
        /*0258*/ 	.byte	0x04, 0x12
        /*025a*/ 	.short	(.L_112 - .L_111)
	.align		4
.L_111:
        /*025c*/ 	.word	index@(_ZN7cutlass13device_kernelIN5flash19enable_sm80_to_sm89INS1_16FlashAttnFwdSm80INS1_25CollectiveMainloopFwdSm80ILi4ELi1ELb0EN4cute5tupleIJNS5_1CILi128EEENS7_ILi64EEENS7_ILi96EEEEEELi96ENS_6half_tEfNS_4arch4Sm80ELb1ELb0ELb1ELb0ELb0ELb0ELb1ELb1EEENS1_21CollectiveEpilogueFwdINS6_IJS8_SA_S9_EEENS6_IJNS7_ILi1EEESI_SI_EEESC_SE_Li128ELb0ELb1ELb1ELb0EEENS1_30DynamicPersistentTileSchedulerILi128ELi128ELb1ELb1ELb0EEEEEEEEEvNT_6ParamsE)
        /*0260*/ 	.word	0x00000078


	//----- nvinfo : EIATTR_MIN_STACK_SIZE
	.align		4
.L_112:
        /*0264*/ 	.byte	0x04, 0x12
        /*0266*/ 	.short	(.L_114 - .L_113)
	.align		4
.L_113:
        /*0268*/ 	.word	index@(_ZN7cutlass13device_kernelIN5flash19enable_sm80_to_sm89INS1_16FlashAttnFwdSm80INS1_25CollectiveMainloopFwdSm80ILi4ELi1ELb0EN4cute5tupleIJNS5_1CILi128EEENS7_ILi48EEENS7_ILi96EEEEEELi96ENS_6half_tEfNS_4arch4Sm80ELb1ELb0ELb1ELb1ELb0ELb0ELb1ELb1EEENS1_21CollectiveEpilogueFwdINS6_IJS8_SA_S9_EEENS6_IJNS7_ILi1EEESI_SI_EEESC_SE_Li128ELb1ELb1ELb1ELb0EEENS1_36VarlenDynamicPersistentTileSchedulerILi128ELi48ELi128ELi128ELb1ELb1ELb0ELb1ELb1ELb1EEEEEEEEEvNT_6ParamsE)
        /*026c*/ 	.word	0x000000c8


	//----- nvinfo : EIATTR_MIN_STACK_SIZE
	.align		4
.L_114:
        /*0270*/ 	.byte	0x04, 0x12
        /*0272*/ 	.short	(.L_116 - .L_115)
	.align		4
.L_115:
        /*0274*/ 	.word	index@(_ZN7cutlass13device_kernelIN5flash19enable_sm80_to_sm89INS1_16FlashAttnFwdSm80INS1_25CollectiveMainloopFwdSm80ILi4ELi1ELb0EN4cute5tupleIJNS5_1CILi128EEENS7_ILi48EEENS7_ILi96EEEEEELi96ENS_6half_tEfNS_4arch4Sm80ELb1ELb0ELb1ELb1ELb0ELb1ELb1ELb1EEENS1_21CollectiveEpilogueFwdINS6_IJS8_SA_S9_EEENS6_IJNS7_ILi1EEESI_SI_EEESC_SE_Li128ELb1ELb1ELb1ELb0EEENS1_36VarlenDynamicPersistentTileSchedulerILi128ELi48ELi128ELi128ELb1ELb1ELb0ELb1ELb1ELb1EEEEEEEEEvNT_6ParamsE)
        /*0278*/ 	.word	0x000000c0
.L_116:


//--------------------- .nv.info._ZN7cutlass13device_kernelIN5flash19enable_sm80_to_sm89INS1_16FlashAttnFwdSm80INS1_25CollectiveMainloopFwdSm80ILi4ELi1ELb0EN4cute5tupleIJNS5_1CILi128EEENS7_ILi64EEENS7_ILi96EEEEEELi96ENS_6half_tEfNS_4arch4Sm80ELb0ELb0ELb1ELb0ELb0ELb0ELb1ELb1EEENS1_21CollectiveEpilogueFwdINS6_IJS8_SA_S9_EEENS6_IJNS7_ILi1EEESI_SI_EEESC_SE_Li128ELb0ELb1ELb1ELb0EEENS1_19SingleTileSchedulerILb0ELb1ELb1ELi128EEEEEEEEEvNT_6ParamsE --------------------------
	.section	.nv.info._ZN7cutlass13device_kernelIN5flash19enable_sm80_to_sm89INS1_16FlashAttnFwdSm80INS1_25CollectiveMainloopFwdSm80ILi4ELi1ELb0EN4cute5tupleIJNS5_1CILi128EEENS7_ILi64EEENS7_ILi96EEEEEELi96ENS_6half_tEfNS_4arch4Sm80ELb0ELb0ELb1ELb0ELb0ELb0ELb1ELb1EEENS1_21CollectiveEpilogueFwdINS6_IJS8_SA_S9_EEENS6_IJNS7_ILi1EEESI_SI_EEESC_SE_Li128ELb0ELb1ELb1ELb0EEENS1_19SingleTileSchedulerILb0ELb1ELb1ELi128EEEEEEEEEvNT_6ParamsE,"",@"SHT_CUDA_INFO"
	.sectionflags	@""
	.align	4


	//----- nvinfo : EIATTR_CUDA_API_VERSION
	.align		4
        /*0000*/ 	.byte	0x04, 0x37
        /*0002*/ 	.short	(.L_118 - .L_117)
.L_117:
        /*0004*/ 	.word	0x00000082


	//----- nvinfo : EIATTR_SW2861232_WAR
	.align		4
.L_118:
        /*0008*/ 	.byte	0x01, 0x35
	.zero		2


	//----- nvinfo : EIATTR_PARAM_CBANK
	.align		4
        /*000c*/ 	.byte	0x04, 0x0a
        /*000e*/ 	.short	(.L_120 - .L_119)
	.align		4
.L_119:
        /*0010*/ 	.word	index@(.nv.constant0._ZN7cutlass13device_kernelIN5flash19enable_sm80_to_sm89INS1_16FlashAttnFwdSm80INS1_25CollectiveMainloopFwdSm80ILi4ELi1ELb0EN4cute5tupleIJNS5_1CILi128EEENS7_ILi64EEENS7_ILi96EEEEEELi96ENS_6half_tEfNS_4arch4Sm80ELb0ELb0ELb1ELb0ELb0ELb0ELb1ELb1EEENS1_21CollectiveEpilogueFwdINS6_IJS8_SA_S9_EEENS6_IJNS7_ILi1EEESI_SI_EEESC_SE_Li128ELb0ELb1ELb1ELb0EEENS1_19SingleTileSchedulerILb0ELb1ELb1ELi128EEEEEEEEEvNT_6ParamsE)
        /*0014*/ 	.short	0x0160
        /*0016*/ 	.short	0x0418


	//----- nvinfo : EIATTR_CBANK_PARAM_SIZE
	.align		4
.L_120:
        /*0018*/ 	.byte	0x03, 0x19
        /*001a*/ 	.short	0x0418


	//----- nvinfo : EIATTR_KPARAM_INFO
	.align		4
        /*001c*/ 	.byte	0x04, 0x17
        /*001e*/ 	.short	(.L_122 - .L_121)
.L_121:
        /*0020*/ 	.word	0x00000000
        /*0024*/ 	.short	0x0000
        /*0026*/ 	.short	0x0000
        /*0028*/ 	.byte	0x00, 0xf0, 0x61, 0x10


	//----- nvinfo : EIATTR_MAXREG_COUNT
	.align		4
.L_122:
        /*002c*/ 	.byte	0x03, 0x1b
        /*002e*/ 	.short	0x00ff


	//----- nvinfo : EIATTR_NUM_BARRIERS
	.align		4
        /*0030*/ 	.byte	0x02, 0x4c
        /*0032*/ 	.byte	0x02
	.zero		1


	//----- nvinfo : EIATTR_ANNOTATIONS
	.align		4
        /*0034*/ 	.byte	0x04, 0x55
        /*0036*/ 	.short	(.L_124 - .L_123)


	//   ....[0]....
.L_123:
        /*0038*/ 	.word	0x00000001
        /*003c*/ 	.byte	0x90, 0x00, 0x00, 0x00, 0x01, 0x00, 0x00, 0x00, 0xf0, 0x00, 0x00, 0x00, 0x01, 0x00, 0x00, 0x00
        /* <DEDUP_REMOVED lines=27> */
        /*01fc*/ 	.byte	0x20, 0xb4, 0x00, 0x00


	//----- nvinfo : EIATTR_MERCURY_ISA_VERSION
	.align		4
.L_124:
        /*0200*/ 	.byte	0x03, 0x5f
        /*0202*/ 	.short	0x0000


	//----- nvinfo : EIATTR_COOP_GROUP_MASK_REGIDS
	.align		4
        /*0204*/ 	.byte	0x04, 0x29
        /*0206*/ 	.short	(.L_126 - .L_125)


	//   ....[0]....
.L_125:
        /*0208*/ 	.word	0xffffffff


	//   ....[1]....
        /*020c*/ 	.word	0xffffffff


	//   ....[2]....
        /*0210*/ 	.word	0xffffffff


	//   ....[3]....
        /*0214*/ 	.word	0xffffffff


	//   ....[4]....
        /*0218*/ 	.word	0xffffffff


	//   ....[5]....
        /*021c*/ 	.word	0xffffffff


	//   ....[6]....
        /*0220*/ 	.word	0xffffffff


	//   ....[7]....
        /*0224*/ 	.word	0xffffffff


	//   ....[8]....
        /*0228*/ 	.word	0xffffffff


	//   ....[9]....
        /*022c*/ 	.word	0xffffffff


	//   ....[10]....
        /*0230*/ 	.word	0xffffffff


	//   ....[11]....
        /*0234*/ 	.word	0xffffffff


	//   ....[12]....
        /*0238*/ 	.word	0xffffffff


	//   ....[13]....
        /*023c*/ 	.word	0xffffffff


	//   ....[14]....
        /*0240*/ 	.word	0xffffffff


	//   ....[15]....
        /*0244*/ 	.word	0xffffffff


	//   ....[16]....
        /*0248*/ 	.word	0xffffffff


	//   ....[17]....
        /*024c*/ 	.word	0xffffffff


	//   ....[18]....
        /*0250*/ 	.word	0xffffffff


	//   ....[19]....
        /*0254*/ 	.word	0xffffffff


	//   ....[20]....
        /*0258*/ 	.word	0xffffffff


	//   ....[21]....
        /*025c*/ 	.word	0xffffffff


	//   ....[22]....
        /*0260*/ 	.word	0xffffffff


	//   ....[23]....
        /*0264*/ 	.word	0xffffffff


	//   ....[24]....
        /*0268*/ 	.word	0xffffffff


	//   ....[25]....
        /*026c*/ 	.word	0xffffffff


	//   ....[26]....
        /*0270*/ 	.word	0xffffffff


	//   ....[27]....
        /*0274*/ 	.word	0xffffffff


	//   ....[28]....
        /*0278*/ 	.word	0xffffffff


	//   ....[29]....
        /*027c*/ 	.word	0xffffffff


	//   ....[30]....
        /*0280*/ 	.word	0xffffffff


	//   ....[31]....
        /*0284*/ 	.word	0xffffffff


	//   ....[32]....
        /*0288*/ 	.word	0xffffffff


	//   ....[33]....
        /*028c*/ 	.word	0xffffffff


	//   ....[34]....
        /*0290*/ 	.word	0xffffffff


	//   ....[35]....
        /*0294*/ 	.word	0xffffffff


	//   ....[36]....
        /*0298*/ 	.word	0xffffffff


	//   ....[37]....
        /*029c*/ 	.word	0xffffffff


	//   ....[38]....
        /*02a0*/ 	.word	0xffffffff


	//   ....[39]....
        /*02a4*/ 	.word	0xffffffff


	//   ....[40]....
        /*02a8*/ 	.word	0xffffffff


	//   ....[41]....
        /*02ac*/ 	.word	0xffffffff


	//   ....[42]....
        /*02b0*/ 	.word	0xffffffff


	//   ....[43]....
        /*02b4*/ 	.word	0xffffffff


	//   ....[44]....
        /*02b8*/ 	.word	0xffffffff


	//   ....[45]....
        /*02bc*/ 	.word	0xffffffff


	//   ....[46]....
        /*02c0*/ 	.word	0xffffffff


	//   ....[47]....
        /*02c4*/ 	.word	0xffffffff


	//   ....[48]....
        /*02c8*/ 	.word	0xffffffff


	//----- nvinfo : EIATTR_COOP_GROUP_INSTR_OFFSETS
	.align		4
.L_126:
        /*02cc*/ 	.byte	0x04, 0x28
        /*02ce*/ 	.short	(.L_128 - .L_127)


	//   ....[0]....
.L_127:
        /*02d0*/ 	.word	0x00000060


	//   ....[1]....
        /*02d4*/ 	.word	0x00000da0


	//   ....[2]....
        /*02d8*/ 	.word	0x00000dd0


	//   ....[3]....
        /*02dc*/ 	.word	0x00001100


	//   ....[4]....
        /*02e0*/ 	.word	0x00001130


	//   ....[5]....
        /*02e4*/ 	.word	0x00001270


	//   ....[6]....
        /*02e8*/ 	.word	0x000012a0


	//   ....[7]....
        /*02ec*/ 	.word	0x000013d0


	//   ....[8]....
        /*02f0*/ 	.word	0x00001410


	//   ....[9]....
        /*02f4*/ 	.word	0x00003400


	//   ....[10]....
        /*02f8*/ 	.word	0x00003580


	//   ....[11]....
        /*02fc*/ 	.word	0x00003600


	//   ....[12]....
        /*0300*/ 	.word	0x00003770


	//   ....[13]....
        /*0304*/ 	.word	0x000037b0


	//   ....[14]....
        /*0308*/ 	.word	0x00003870


	//   ....[15]....
        /*030c*/ 	.word	0x000038a0


	//   ....[16]....
        /*0310*/ 	.word	0x00003ac0


	//   ....[17]....
        /*0314*/ 	.word	0x000068b0


	//   ....[18]....
        /*0318*/ 	.word	0x000068e0


	//   ....[19]....
        /*031c*/ 	.word	0x00006940


	//   ....[20]....
        /*0320*/ 	.word	0x00006980


	//   ....[21]....
        /*0324*/ 	.word	0x000069b0


	//   ....[22]....
        /*0328*/ 	.word	0x00006ac0


	//   ....[23]....
        /*032c*/ 	.word	0x00006eb0


	//   ....[24]....
        /*0330*/ 	.word	0x00006fe0


	//   ....[25]....
        /*0334*/ 	.word	0x00009060


	//   ....[26]....
        /*0338*/ 	.word	0x00009070


	//   ....[27]....
        /*033c*/ 	.word	0x00009080


	//   ....[28]....
        /*0340*/ 	.word	0x00009090


	//   ....[29]....
        /*0344*/ 	.word	0x000090c0


	//   ....[30]....
        /*0348*/ 	.word	0x000090e0


	//   ....[31]....
        /*034c*/ 	.word	0x00009100


	//   ....[32]....
        /*0350*/ 	.word	0x00009110


	//   ....[33]....
        /*0354*/ 	.word	0x00009ef0


	//   ....[34]....
        /*0358*/ 	.word	0x00009f40


	//   ....[35]....
        /*035c*/ 	.word	0x00009f70


	//   ....[36]....
        /*0360*/ 	.word	0x00009fa0


	//   ....[37]....
        /*0364*/ 	.word	0x00009fd0


	//   ....[38]....
        /*0368*/ 	.word	0x0000a000


	//   ....[39]....
        /*036c*/ 	.word	0x0000a030


	//   ....[40]....
        /*0370*/ 	.word	0x0000a050


	//   ....[41]....
        /*0374*/ 	.word	0x0000a070


	//   ....[42]....
        /*0378*/ 	.word	0x0000a080


	//   ....[43]....
        /*037c*/ 	.word	0x0000a5b0


	//   ....[44]....
        /*0380*/ 	.word	0x0000a5d0


	//   ....[45]....
        /*0384*/ 	.word	0x0000aa50


	//   ....[46]....
        /*0388*/ 	.word	0x0000aa70


	//   ....[47]....
        /*038c*/ 	.word	0x0000aef0


	//   ....[48]....
        /*0390*/ 	.word	0x0000af00


	//----- nvinfo : EIATTR_EXIT_INSTR_OFFSETS
	.align		4
.L_128:
        /*0394*/ 	.byte	0x04, 0x1c
        /*0396*/ 	.short	(.L_130 - .L_129)


	//   ....[0]....
.L_129:
        /*0398*/ 	.word	0x000001b0


	//   ....[1]....
        /*039c*/ 	.word	0x0000af10


	//   ....[2]....
        /*03a0*/ 	.word	0x0000b330


	//   ....[3]....
        /*03a4*/ 	.word	0x0000b380


	//   ....[4]....
        /*03a8*/ 	.word	0x0000b3b0


	//   ....[5]....
        /*03ac*/ 	.word	0x0000b410


	//   ....[6]....
        /*03b0*/ 	.word	0x0000b670


	//----- nvinfo : EIATTR_CTAIDZ_USED
	.align		4
.L_130:
        /*03b4*/ 	.byte	0x01, 0x04
	.zero		2


	//----- nvinfo : EIATTR_MAX_THREADS
	.align		4
        /*03b8*/ 	.byte	0x04, 0x05
        /*03ba*/ 	.short	(.L_132 - .L_131)
.L_131:
        /*03bc*/ 	.word	0x00000080
        /*03c0*/ 	.word	0x00000001
        /*03c4*/ 	.word	0x00000001


	//----- nvinfo : EIATTR_CRS_STACK_SIZE
	.align		4
.L_132:
        /*03c8*/ 	.byte	0x04, 0x1e
        /*03ca*/ 	.short	(.L_134 - .L_133)
.L_133:
        /*03cc*/ 	.word	0x00000000
.L_134:


//--------------------- .nv.info._ZN7cutlass13device_kernelIN5flash19enable_sm80_to_sm89INS1_16FlashAttnFwdSm80INS1_25CollectiveMainloopFwdSm80ILi4ELi1ELb0EN4cute5tupleIJNS5_1CILi128EEENS7_ILi48EEENS7_ILi96EEEEEELi96ENS_6half_tEfNS_4arch4Sm80ELb0ELb0ELb1ELb1ELb0ELb0ELb1ELb1EEENS1_21CollectiveEpilogueFwdINS6_IJS8_SA_S9_EEENS6_IJNS7_ILi1EEESI_SI_EEESC_SE_Li128ELb1ELb1ELb1ELb0EEENS1_36VarlenDynamicPersistentTileSchedulerILi128ELi48ELi128ELi128ELb1ELb1ELb0ELb0ELb1ELb1EEEEEEEEEvNT_6ParamsE --------------------------
	.section	.nv.info._ZN7cutlass13device_kernelIN5flash19enable_sm80_to_sm89INS1_16FlashAttnFwdSm80INS1_25CollectiveMainloopFwdSm80ILi4ELi1ELb0EN4cute5tupleIJNS5_1CILi128EEENS7_ILi48EEENS7_ILi96EEEEEELi96ENS_6half_tEfNS_4arch4Sm80ELb0ELb0ELb1ELb1ELb0ELb0ELb1ELb1EEENS1_21CollectiveEpilogueFwdINS6_IJS8_SA_S9_EEENS6_IJNS7_ILi1EEESI_SI_EEESC_SE_Li128ELb1ELb1ELb1ELb0EEENS1_36VarlenDynamicPersistentTileSchedulerILi128ELi48ELi128ELi128ELb1ELb1ELb0ELb0ELb1ELb1EEEEEEEEEvNT_6ParamsE,"",@"SHT_CUDA_INFO"
	.sectionflags	@""
	.align	4


	//----- nvinfo : EIATTR_CUDA_API_VERSION
	.align		4
        /*0000*/ 	.byte	0x04, 0x37
        /*0002*/ 	.short	(.L_136 - .L_135)
.L_135:
        /*0004*/ 	.word	0x00000082


	//----- nvinfo : EIATTR_SW2861232_WAR
	.align		4
.L_136:
        /*0008*/ 	.byte	0x01, 0x35
	.zero		2


	//----- nvinfo : EIATTR_PARAM_CBANK
	.align		4
        /*000c*/ 	.byte	0x04, 0x0a
        /*000e*/ 	.short	(.L_138 - .L_137)
	.align		4
.L_137:
        /*0010*/ 	.word	index@(.nv.constant0._ZN7cutlass13device_kernelIN5flash19enable_sm80_to_sm89INS1_16FlashAttnFwdSm80INS1_25CollectiveMainloopFwdSm80ILi4ELi1ELb0EN4cute5tupleIJNS5_1CILi128EEENS7_ILi48EEENS7_ILi96EEEEEELi96ENS_6half_tEfNS_4arch4Sm80ELb0ELb0ELb1ELb1ELb0ELb0ELb1ELb1EEENS1_21CollectiveEpilogueFwdINS6_IJS8_SA_S9_EEENS6_IJNS7_ILi1EEESI_SI_EEESC_SE_Li128ELb1ELb1ELb1ELb0EEENS1_36VarlenDynamicPersistentTileSchedulerILi128ELi48ELi128ELi128ELb1ELb1ELb0ELb0ELb1ELb1EEEEEEEEEvNT_6ParamsE)
        /*0014*/ 	.short	0x0160
        /*0016*/ 	.short	0x0438


	//----- nvinfo : EIATTR_CBANK_PARAM_SIZE
	.align		4
.L_138:
        /*0018*/ 	.byte	0x03, 0x19
        /*001a*/ 	.short	0x0438


	//----- nvinfo : EIATTR_KPARAM_INFO
	.align		4
        /*001c*/ 	.byte	0x04, 0x17
        /*001e*/ 	.short	(.L_140 - .L_139)
.L_139:
        /*0020*/ 	.word	0x00000000
        /*0024*/ 	.short	0x0000
        /*0026*/ 	.short	0x0000
        /*0028*/ 	.byte	0x00, 0xf0, 0xe1, 0x10


	//----- nvinfo : EIATTR_MAXREG_COUNT
	.align		4
.L_140:
        /*002c*/ 	.byte	0x03, 0x1b
        /*002e*/ 	.short	0x00ff


	//----- nvinfo : EIATTR_NUM_BARRIERS
	.align		4
        /*0030*/ 	.byte	0x02, 0x4c
        /*0032*/ 	.byte	0x06
	.zero		1


	//----- nvinfo : EIATTR_ANNOTATIONS
	.align		4
        /*0034*/ 	.byte	0x04, 0x55
        /*0036*/ 	.short	(.L_142 - .L_141)


	//   ....[0]....
.L_141:
        /* <DEDUP_REMOVED lines=125> */


	//----- nvinfo : EIATTR_MERCURY_ISA_VERSION
	.align		4
.L_142:
        /*07f0*/ 	.byte	0x03, 0x5f
        /*07f2*/ 	.short	0x0000


	//----- nvinfo : EIATTR_INT_WARP_WIDE_INSTR_OFFSETS
	.align		4
        /*07f4*/ 	.byte	0x04, 0x31
        /*07f6*/ 	.short	(.L_144 - .L_143)


	//   ....[0]....
.L_143:
        /*07f8*/ 	.word	0x000092d0


	//   ....[1]....
        /*07fc*/ 	.word	0x00009350


	//----- nvinfo : EIATTR_COOP_GROUP_MASK_REGIDS
	.align		4
.L_144:
        /*0800*/ 	.byte	0x04, 0x29
        /*0802*/ 	.short	(.L_146 - .L_145)


	//   ....[0]....
.L_145:
        /*0804*/ 	.word	0xffffffff


	//   ....[1]....
        /*0808*/ 	.word	0xffffffff


	//   ....[2]....
        /*080c*/ 	.word	0xffffffff


	//   ....[3]....
        /*0810*/ 	.word	0xffffffff


	//   ....[4]....
        /*0814*/ 	.word	0xffffffff


	//   ....[5]....
        /*0818*/ 	.word	0xffffffff


	//   ....[6]....
        /*081c*/ 	.word	0xffffffff


	//   ....[7]....
        /*0820*/ 	.word	0xffffffff


	//   ....[8]....
        /*0824*/ 	.word	0xffffffff


	//   ....[9]....
        /*0828*/ 	.word	0xffffffff


	//   ....[10]....
        /*082c*/ 	.word	0xffffffff


	//   ....[11]....
        /*0830*/ 	.word	0xffffffff


	//   ....[12]....
        /*0834*/ 	.word	0xffffffff


	//   ....[13]....
        /*0838*/ 	.word	0xffffffff


	//   ....[14]....
        /*083c*/ 	.word	0xffffffff


	//   ....[15]....
        /*0840*/ 	.word	0xffffffff


	//   ....[16]....
        /*0844*/ 	.word	0xffffffff


	//   ....[17]....
        /*0848*/ 	.word	0xffffffff


	//   ....[18]....
        /*084c*/ 	.word	0xffffffff


	//   ....[19]....
        /*0850*/ 	.word	0xffffffff


	//   ....[20]....
        /*0854*/ 	.word	0xffffffff


	//   ....[21]....
        /*0858*/ 	.word	0xffffffff


	//   ....[22]....
        /*085c*/ 	.word	0xffffffff


	//   ....[23]....
        /*0860*/ 	.word	0xffffffff


	//   ....[24]....
        /*0864*/ 	.word	0xffffffff


	//   ....[25]....
        /*0868*/ 	.word	0xffffffff


	//   ....[26]....
        /*086c*/ 	.word	0xffffffff


	//   ....[27]....
        /*0870*/ 	.word	0xffffffff


	//   ....[28]....
        /*0874*/ 	.word	0xffffffff


	//   ....[29]....
        /*0878*/ 	.word	0xffffffff


	//   ....[30]....
        /*087c*/ 	.word	0xffffffff


	//   ....[31]....
        /*0880*/ 	.word	0xffffffff


	//   ....[32]....
        /*0884*/ 	.word	0xffffffff


	//   ....[33]....
        /*0888*/ 	.word	0xffffffff


	//   ....[34]....
        /*088c*/ 	.word	0xffffffff


	//   ....[35]....
        /*0890*/ 	.word	0xffffffff


	//   ....[36]....
        /*0894*/ 	.word	0xffffffff


	//   ....[37]....
        /*0898*/ 	.word	0xffffffff


	//   ....[38]....
        /*089c*/ 	.word	0xffffffff


	//   ....[39]....
        /*08a0*/ 	.word	0xffffffff


	//   ....[40]....
        /*08a4*/ 	.word	0xffffffff


	//   ....[41]....
        /*08a8*/ 	.word	0xffffffff


	//   ....[42]....
        /*08ac*/ 	.word	0xffffffff


	//   ....[43]....
        /*08b0*/ 	.word	0xffffffff


	//   ....[44]....
        /*08b4*/ 	.word	0xffffffff


	//   ....[45]....
        /*08b8*/ 	.word	0xffffffff


	//   ....[46]....
        /*08bc*/ 	.word	0xffffffff


	//   ....[47]....
        /*08c0*/ 	.word	0xffffffff


	//   ....[48]....
        /*08c4*/ 	.word	0xffffffff


	//   ....[49]....
        /*08c8*/ 	.word	0xffffffff


	//   ....[50]....
        /*08cc*/ 	.word	0xffffffff


	//   ....[51]....
        /*08d0*/ 	.word	0xffffffff


	//   ....[52]....
        /*08d4*/ 	.word	0xffffffff


	//   ....[53]....
        /*08d8*/ 	.word	0xffffffff


	//   ....[54]....
        /*08dc*/ 	.word	0xffffffff


	//   ....[55]....
        /*08e0*/ 	.word	0xffffffff


	//   ....[56]....
        /*08e4*/ 	.word	0xffffffff


	//   ....[57]....
        /*08e8*/ 	.word	0xffffffff


	//   ....[58]....
        /*08ec*/ 	.word	0xffffffff


	//   ....[59]....
        /*08f0*/ 	.word	0xffffffff


	//   ....[60]....
        /*08f4*/ 	.word	0xffffffff


	//   ....[61]....
        /*08f8*/ 	.word	0xffffffff


	//   ....[62]....
        /*08fc*/ 	.word	0xffffffff


	//   ....[63]....
        /*0900*/ 	.word	0xffffffff


	//   ....[64]....
        /*0904*/ 	.word	0xffffffff


	//   ....[65]....
        /*0908*/ 	.word	0xffffffff


	//   ....[66]....
        /*090c*/ 	.word	0xffffffff


	//   ....[67]....
        /*0910*/ 	.word	0xffffffff


	//   ....[68]....
        /*0914*/ 	.word	0xffffffff


	//   ....[69]....
        /*0918*/ 	.word	0xffffffff


	//   ....[70]....
        /*091c*/ 	.word	0xffffffff


	//   ....[71]....
        /*0920*/ 	.word	0xffffffff


	//   ....[72]....
        /*0924*/ 	.word	0xffffffff


	//   ....[73]....
        /*0928*/ 	.word	0xffffffff


	//   ....[74]....
        /*092c*/ 	.word	0xffffffff


	//   ....[75]....
        /*0930*/ 	.word	0xffffffff


	//   ....[76]....
        /*0934*/ 	.word	0xffffffff


	//   ....[77]....
        /*0938*/ 	.word	0xffffffff


	//   ....[78]....
        /*093c*/ 	.word	0xffffffff


	//   ....[79]....
        /*0940*/ 	.word	0xffffffff


	//   ....[80]....
        /*0944*/ 	.word	0xffffffff


	//   ....[81]....
        /*0948*/ 	.word	0xffffffff


	//   ....[82]....
        /*094c*/ 	.word	0xffffffff


	//   ....[83]....
        /*0950*/ 	.word	0xffffffff


	//   ....[84]....
        /*0954*/ 	.word	0xffffffff


	//   ....[85]....
        /*0958*/ 	.word	0xffffffff


	//   ....[86]....
        /*095c*/ 	.word	0xffffffff


	//   ....[87]....
        /*0960*/ 	.word	0xffffffff


	//   ....[88]....
        /*0964*/ 	.word	0xffffffff


	//   ....[89]....
        /*0968*/ 	.word	0xffffffff


	//   ....[90]....
        /*096c*/ 	.word	0xffffffff


	//   ....[91]....
        /*0970*/ 	.word	0xffffffff


	//   ....[92]....
        /*0974*/ 	.word	0xffffffff


	//   ....[93]....
        /*0978*/ 	.word	0xffffffff


	//   ....[94]....
        /*097c*/ 	.word	0xffffffff


	//   ....[95]....
        /*0980*/ 	.word	0xffffffff


	//   ....[96]....
        /*0984*/ 	.word	0xffffffff


	//   ....[97]....
        /*0988*/ 	.word	0xffffffff


	//   ....[98]....
        /*098c*/ 	.word	0xffffffff


	//   ....[99]....
        /*0990*/ 	.word	0xffffffff


	//   ....[100]....
        /*0994*/ 	.word	0xffffffff


	//   ....[101]....
        /*0998*/ 	.word	0xffffffff


	//   ....[102]....
        /*099c*/ 	.word	0xffffffff


	//   ....[103]....
        /*09a0*/ 	.word	0xffffffff


	//   ....[104]....
        /*09a4*/ 	.word	0xffffffff


	//   ....[105]....
        /*09a8*/ 	.word	0xffffffff


	//   ....[106]....
        /*09ac*/ 	.word	0xffffffff


	//   ....[107]....
        /*09b0*/ 	.word	0xffffffff


	//   ....[108]....
        /*09b4*/ 	.word	0xffffffff


	//   ....[109]....
        /*09b8*/ 	.word	0xffffffff


	//   ....[110]....
        /*09bc*/ 	.word	0xffffffff


	//   ....[111]....
        /*09c0*/ 	.word	0xffffffff


	//   ....[112]....
        /*09c4*/ 	.word	0xffffffff


	//   ....[113]....
        /*09c8*/ 	.word	0xffffffff


	//   ....[114]....
        /*09cc*/ 	.word	0xffffffff


	//   ....[115]....
        /*09d0*/ 	.word	0xffffffff


	//   ....[116]....
        /*09d4*/ 	.word	0xffffffff


	//   ....[117]....
        /*09d8*/ 	.word	0xffffffff


	//   ....[118]....
        /*09dc*/ 	.word	0xffffffff


	//   ....[119]....
        /*09e0*/ 	.word	0xffffffff


	//   ....[120]....
        /*09e4*/ 	.word	0xffffffff


	//   ....[121]....
        /*09e8*/ 	.word	0xffffffff


	//   ....[122]....
        /*09ec*/ 	.word	0xffffffff


	//   ....[123]....
        /*09f0*/ 	.word	0xffffffff


	//   ....[124]....
        /*09f4*/ 	.word	0xffffffff


	//   ....[125]....
        /*09f8*/ 	.word	0xffffffff


	//   ....[126]....
        /*09fc*/ 	.word	0xffffffff


	//   ....[127]....
        /*0a00*/ 	.word	0xffffffff


	//   ....[128]....
        /*0a04*/ 	.word	0xffffffff


	//   ....[129]....
        /*0a08*/ 	.word	0xffffffff


	//   ....[130]....
        /*0a0c*/ 	.word	0xffffffff


	//   ....[131]....
        /*0a10*/ 	.word	0xffffffff


	//   ....[132]....
        /*0a14*/ 	.word	0xffffffff


	//   ....[133]....
        /*0a18*/ 	.word	0xffffffff


	//   ....[134]....
        /*0a1c*/ 	.word	0xffffffff


	//   ....[135]....
        /*0a20*/ 	.word	0xffffffff


	//   ....[136]....
        /*0a24*/ 	.word	0xffffffff


	//   ....[137]....
        /*0a28*/ 	.word	0xffffffff


	//   ....[138]....
        /*0a2c*/ 	.word	0xffffffff


	//   ....[139]....
        /*0a30*/ 	.word	0xffffffff


	//   ....[140]....
        /*0a34*/ 	.word	0xffffffff


	//   ....[141]....
        /*0a38*/ 	.word	0xffffffff


	//   ....[142]....
        /*0a3c*/ 	.word	0xffffffff


	//   ....[143]....
        /*0a40*/ 	.word	0xffffffff


	//   ....[144]....
        /*0a44*/ 	.word	0xffffffff


	//   ....[145]....
        /*0a48*/ 	.word	0xffffffff


	//   ....[146]....
        /*0a4c*/ 	.word	0xffffffff


	//   ....[147]....
        /*0a50*/ 	.word	0xffffffff


	//   ....[148]....
        /*0a54*/ 	.word	0xffffffff


	//   ....[149]....
        /*0a58*/ 	.word	0xffffffff


	//   ....[150]....
        /*0a5c*/ 	.word	0xffffffff


	//   ....[151]....
        /*0a60*/ 	.word	0xffffffff


	//   ....[152]....
        /*0a64*/ 	.word	0xffffffff


	//   ....[153]....
        /*0a68*/ 	.word	0xffffffff


	//   ....[154]....
        /*0a6c*/ 	.word	0xffffffff


	//   ....[155]....
        /*0a70*/ 	.word	0xffffffff


	//   ....[156]....
        /*0a74*/ 	.word	0xffffffff


	//   ....[157]....
        /*0a78*/ 	.word	0xffffffff


	//   ....[158]....
        /*0a7c*/ 	.word	0xffffffff


	//   ....[159]....
        /*0a80*/ 	.word	0xffffffff


	//   ....[160]....
        /*0a84*/ 	.word	0xffffffff


	//   ....[161]....
        /*0a88*/ 	.word	0xffffffff


	//   ....[162]....
        /*0a8c*/ 	.word	0xffffffff


	//   ....[163]....
        /*0a90*/ 	.word	0xffffffff


	//   ....[164]....
        /*0a94*/ 	.word	0xffffffff


	//   ....[165]....
        /*0a98*/ 	.word	0xffffffff


	//   ....[166]....
        /*0a9c*/ 	.word	0xffffffff


	//----- nvinfo : EIATTR_COOP_GROUP_INSTR_OFFSETS
	.align		4
.L_146:
        /*0aa0*/ 	.byte	0x04, 0x28
        /*0aa2*/ 	.short	(.L_148 - .L_147)


	//   ....[0]....
.L_147:
        /*0aa4*/ 	.word	0x00000050


	//   ....[1]....
        /*0aa8*/ 	.word	0x00000200


	//   ....[2]....
        /*0aac*/ 	.word	0x00000230


	//   ....[3]....
        /*0ab0*/ 	.word	0x00000260


	//   ....[4]....
        /*0ab4*/ 	.word	0x00000290


	//   ....[5]....
        /*0ab8*/ 	.word	0x000002c0


	//   ....[6]....
        /*0abc*/ 	.word	0x000002f0


	//   ....[7]....
        /*0ac0*/ 	.word	0x00000460


	//   ....[8]....
        /*0ac4*/ 	.word	0x000004a0


	//   ....[9]....
        /*0ac8*/ 	.word	0x000004d0


	//   ....[10]....
        /*0acc*/ 	.word	0x00000500


	//   ....[11]....
        /*0ad0*/ 	.word	0x00000530


	//   ....[12]....
        /*0ad4*/ 	.word	0x00000560


	//   ....[13]....
        /*0ad8*/ 	.word	0x000005f0


	//   ....[14]....
        /*0adc*/ 	.word	0x00000620


	//   ....[15]....
        /*0ae0*/ 	.word	0x00000630


	//   ....[16]....
        /*0ae4*/ 	.word	0x000006a0


	//   ....[17]....
        /*0ae8*/ 	.word	0x000027f0


	//   ....[18]....
        /*0aec*/ 	.word	0x00002810


	//   ....[19]....
        /*0af0*/ 	.word	0x00002990


	//   ....[20]....
        /*0af4*/ 	.word	0x000029a0


	//   ....[21]....
        /*0af8*/ 	.word	0x00002b20


	//   ....[22]....
        /*0afc*/ 	.word	0x00002b40


	//   ....[23]....
        /*0b00*/ 	.word	0x00002cc0


	//   ....[24]....
        /*0b04*/ 	.word	0x00002cd0


	//   ....[25]....
        /*0b08*/ 	.word	0x000045d0


	//   ....[26]....
        /*0b0c*/ 	.word	0x000046f0


	//   ....[27]....
        /*0b10*/ 	.word	0x000048a0


	//   ....[28]....
        /*0b14*/ 	.word	0x000048c0


	//   ....[29]....
        /*0b18*/ 	.word	0x00004b70


	//   ....[30]....
        /*0b1c*/ 	.word	0x00004be0


	//   ....[31]....
        /*0b20*/ 	.word	0x00004e10


	//   ....[32]....
        /*0b24*/ 	.word	0x00004ee0


	//   ....[33]....
        /*0b28*/ 	.word	0x00006f70


	//   ....[34]....
        /*0b2c*/ 	.word	0x00006fb0


	//   ....[35]....
        /*0b30*/ 	.word	0x00007050


	//   ....[36]....
        /*0b34*/ 	.word	0x000070a0


	//   ....[37]....
        /*0b38*/ 	.word	0x000070e0


	//   ....[38]....
        /*0b3c*/ 	.word	0x000071e0


	//   ....[39]....
        /*0b40*/ 	.word	0x00007220


	//   ....[40]....
        /*0b44*/ 	.word	0x000076a0


	//   ....[41]....
        /*0b48*/ 	.word	0x00008920


	//   ....[42]....
        /*0b4c*/ 	.word	0x00008930


	//   ....[43]....
        /*0b50*/ 	.word	0x00008940


	//   ....[44]....
        /*0b54*/ 	.word	0x00008950


	//   ....[45]....
        /*0b58*/ 	.word	0x00008980


	//   ....[46]....
        /*0b5c*/ 	.word	0x000089a0


	//   ....[47]....
        /*0b60*/ 	.word	0x000089c0


	//   ....[48]....
        /*0b64*/ 	.word	0x000089d0


	//   ....[49]....
        /*0b68*/ 	.word	0x00009f70


	//   ....[50]....
        /*0b6c*/ 	.word	0x00009f80


	//   ....[51]....
        /*0b70*/ 	.word	0x00009f90


	//   ....[52]....
        /*0b74*/ 	.word	0x00009fa0


	//   ....[53]....
        /*0b78*/ 	.word	0x00009fb0


	//   ....[54]....
        /*0b7c*/ 	.word	0x00009fc0


	//   ....[55]....
        /*0b80*/ 	.word	0x00009ff0


	//   ....[56]....
        /*0b84*/ 	.word	0x0000a060


	//   ....[57]....
        /*0b88*/ 	.word	0x0000a4e0


	//   ....[58]....
        /*0b8c*/ 	.word	0x0000a500


	//   ....[59]....
        /*0b90*/ 	.word	0x0000a650


	//   ....[60]....
        /*0b94*/ 	.word	0x0000a660


	//   ....[61]....
        /*0b98*/ 	.word	0x0000a7c0


	//   ....[62]....
        /*0b9c*/ 	.word	0x0000a7e0


	//   ....[63]....
        /*0ba0*/ 	.word	0x0000a940


	//   ....[64]....
        /*0ba4*/ 	.word	0x0000a950


	//   ....[65]....
        /*0ba8*/ 	.word	0x0000acc0


	//   ....[66]....
        /*0bac*/ 	.word	0x0000ace0


	//   ....[67]....
        /*0bb0*/ 	.word	0x0000b1b0


	//   ....[68]....
        /*0bb4*/ 	.word	0x0000b1c0


	//   ....[69]....
        /*0bb8*/ 	.word	0x0000b690


	//   ....[70]....
        /*0bbc*/ 	.word	0x0000b6b0


	//   ....[71]....
        /*0bc0*/ 	.word	0x0000bba0


	//   ....[72]....
        /*0bc4*/ 	.word	0x0000bbb0


	//   ....[73]....
        /*0bc8*/ 	.word	0x0000c8b0


	//   ....[74]....
        /*0bcc*/ 	.word	0x0000c8d0


	//   ....[75]....
        /*0bd0*/ 	.word	0x0000ca30


	//   ....[76]....
        /*0bd4*/ 	.word	0x0000ca40


	//   ....[77]....
        /*0bd8*/ 	.word	0x0000cba0


	//   ....[78]....
        /*0bdc*/ 	.word	0x0000cbc0


	//   ....[79]....
        /*0be0*/ 	.word	0x0000cd20


	//   ....[80]....
        /*0be4*/ 	.word	0x0000cd30


	//   ....[81]....
        /*0be8*/ 	.word	0x0000cf50


	//   ....[82]....
        /*0bec*/ 	.word	0x0000cf70


	//   ....[83]....
        /*0bf0*/ 	.word	0x0000d0a0


	//   ....[84]....
        /*0bf4*/ 	.word	0x0000d0e0


	//   ....[85]....
        /*0bf8*/ 	.word	0x0000d110


	//   ....[86]....
        /*0bfc*/ 	.word	0x0000d140


	//   ....[87]....
        /*0c00*/ 	.word	0x0000d170


	//   ....[88]....
        /*0c04*/ 	.word	0x0000d1a0


	//   ....[89]....
        /*0c08*/ 	.word	0x0000d300


	//   ....[90]....
        /*0c0c*/ 	.word	0x0000d340


	//   ....[91]....
        /*0c10*/ 	.word	0x0000d370


	//   ....[92]....
        /*0c14*/ 	.word	0x0000d3a0


	//   ....[93]....
        /*0c18*/ 	.word	0x0000d3d0


	//   ....[94]....
        /*0c1c*/ 	.word	0x0000d400


	//   ....[95]....
        /*0c20*/ 	.word	0x0000d490


	//   ....[96]....
        /*0c24*/ 	.word	0x0000d4c0


	//   ....[97]....
        /*0c28*/ 	.word	0x0000d4d0


	//   ....[98]....
        /*0c2c*/ 	.word	0x0000d530


	//   ....[99]....
        /*0c30*/ 	.word	0x0000db10


	//   ....[100]....
        /*0c34*/ 	.word	0x0000db70


	//   ....[101]....
        /*0c38*/ 	.word	0x0000dbc0


	//   ....[102]....
        /*0c3c*/ 	.word	0x0000dc10


	//   ....[103]....
        /*0c40*/ 	.word	0x0000dc60


	//   ....[104]....
        /*0c44*/ 	.word	0x0000dcd0


	//   ....[105]....
        /*0c48*/ 	.word	0x0000dd10


	//   ....[106]....
        /*0c4c*/ 	.word	0x0000dd80


	//   ....[107]....
        /*0c50*/ 	.word	0x0000ddf0


	//   ....[108]....
        /*0c54*/ 	.word	0x0000de50


	//   ....[109]....
        /*0c58*/ 	.word	0x0000dec0


	//   ....[110]....
        /*0c5c*/ 	.word	0x0000df30


	//   ....[111]....
        /*0c60*/ 	.word	0x0000df90


	//   ....[112]....
        /*0c64*/ 	.word	0x0000dff0


	//   ....[113]....
        /*0c68*/ 	.word	0x0000e050


	//   ....[114]....
        /*0c6c*/ 	.word	0x0000e0c0


	//   ....[115]....
        /*0c70*/ 	.word	0x0000e120


	//   ....[116]....
        /*0c74*/ 	.word	0x0000e180


	//   ....[117]....
        /*0c78*/ 	.word	0x0000e1f0


	//   ....[118]....
        /*0c7c*/ 	.word	0x0000e230


	//   ....[119]....
        /*0c80*/ 	.word	0x0000e280


	//   ....[120]....
        /*0c84*/ 	.word	0x0000e2d0


	//   ....[121]....
        /*0c88*/ 	.word	0x0000e320


	//   ....[122]....
        /*0c8c*/ 	.word	0x0000e370


	//   ....[123]....
        /*0c90*/ 	.word	0x0000e3c0


	//   ....[124]....
        /*0c94*/ 	.word	0x0000e410


	//   ....[125]....
        /*0c98*/ 	.word	0x0000e470


	//   ....[126]....
        /*0c9c*/ 	.word	0x0000e4e0


	//   ....[127]....
        /*0ca0*/ 	.word	0x0000e540


	//   ....[128]....
        /*0ca4*/ 	.word	0x0000e5a0


	//   ....[129]....
        /*0ca8*/ 	.word	0x0000e600


	//   ....[130]....
        /*0cac*/ 	.word	0x0000e670


	//   ....[131]....
        /*0cb0*/ 	.word	0x0000e6d0


	//   ....[132]....
        /*0cb4*/ 	.word	0x0000e730


	//   ....[133]....
        /*0cb8*/ 	.word	0x0000e790


	//   ....[134]....
        /*0cbc*/ 	.word	0x0000e800


	//   ....[135]....
        /*0cc0*/ 	.word	0x0000e860


	//   ....[136]....
        /*0cc4*/ 	.word	0x0000e8c0


	//   ....[137]....
        /*0cc8*/ 	.word	0x0000e920


	//   ....[138]....
        /*0ccc*/ 	.word	0x0000e990


	//   ....[139]....
        /*0cd0*/ 	.word	0x0000e9f0


	//   ....[140]....
        /*0cd4*/ 	.word	0x0000ea50


	//   ....[141]....
        /*0cd8*/ 	.word	0x0000eab0


	//   ....[142]....
        /*0cdc*/ 	.word	0x0000eb20


	//   ....[143]....
        /*0ce0*/ 	.word	0x0000eb80


	//   ....[144]....
        /*0ce4*/ 	.word	0x0000ebe0


	//   ....[145]....
        /*0ce8*/ 	.word	0x0000ec40


	//   ....[146]....
        /*0cec*/ 	.word	0x0000ecb0


	//   ....[147]....
        /*0cf0*/ 	.word	0x0000ed10


	//   ....[148]....
        /*0cf4*/ 	.word	0x0000ed70


	//   ....[149]....
        /*0cf8*/ 	.word	0x0000edd0


	//   ....[150]....
        /*0cfc*/ 	.word	0x0000ee40


	//   ....[151]....
        /*0d00*/ 	.word	0x0000ee90


	//   ....[152]....
        /*0d04*/ 	.word	0x0000eed0


	//   ....[153]....
        /*0d08*/ 	.word	0x0000ef20


	//   ....[154]....
        /*0d0c*/ 	.word	0x0000ef70


	//   ....[155]....
        /*0d10*/ 	.word	0x0000efc0


	//   ....[156]....
        /*0d14*/ 	.word	0x0000f030


	//   ....[157]....
        /*0d18*/ 	.word	0x0000f070


	//   ....[158]....
        /*0d1c*/ 	.word	0x0000f0c0


	//   ....[159]....
        /*0d20*/ 	.word	0x0000f110


	//   ....[160]....
        /*0d24*/ 	.word	0x0000f160


	//   ....[161]....
        /*0d28*/ 	.word	0x0000f1b0


	//   ....[162]....
        /*0d2c*/ 	.word	0x0000f220


	//   ....[163]....
        /*0d30*/ 	.word	0x0000f260


	//   ....[164]....
        /*0d34*/ 	.word	0x0000f2d0


	//   ....[165]....
        /*0d38*/ 	.word	0x0000f330


	//   ....[166]....
        /*0d3c*/ 	.word	0x0000f390


	//----- nvinfo : EIATTR_EXIT_INSTR_OFFSETS
	.align		4
.L_148:
        /*0d40*/ 	.byte	0x04, 0x1c
        /*0d42*/ 	.short	(.L_150 - .L_149)


	//   ....[0]....
.L_149:
        /*0d44*/ 	.word	0x00000c10


	//   ....[1]....
        /*0d48*/ 	.word	0x0000dad0


	//----- nvinfo : EIATTR_MAX_THREADS
	.align		4
.L_150:
        /*0d4c*/ 	.byte	0x04, 0x05
        /*0d4e*/ 	.short	(.L_152 - .L_151)
.L_151:
        /*0d50*/ 	.word	0x00000080
        /*0d54*/ 	.word	0x00000001
        /*0d58*/ 	.word	0x00000001


	//----- nvinfo : EIATTR_CRS_STACK_SIZE
	.align		4
.L_152:
        /*0d5c*/ 	.byte	0x04, 0x1e
        /*0d5e*/ 	.short	(.L_154 - .L_153)
.L_153:
        /*0d60*/ 	.word	0x00000000
.L_154:


//--------------------- .nv.info._ZN7cutlass13device_kernelIN5flash19enable_sm80_to_sm89INS1_16FlashAttnFwdSm80INS1_25CollectiveMainloopFwdSm80ILi4ELi1ELb0EN4cute5tupleIJNS5_1CILi128EEENS7_ILi48EEENS7_ILi96EEEEEELi96ENS_6half_tEfNS_4arch4Sm80ELb0ELb0ELb1ELb1ELb0ELb1ELb1ELb1EEENS1_21CollectiveEpilogueFwdINS6_IJS8_SA_S9_EEENS6_IJNS7_ILi1EEESI_SI_EEESC_SE_Li128ELb1ELb1ELb1ELb0EEENS1_36VarlenDynamicPersistentTileSchedulerILi128ELi48ELi128ELi128ELb1ELb1ELb0ELb0ELb1ELb1EEEEEEEEEvNT_6ParamsE --------------------------
	.section	.nv.info._ZN7cutlass13device_kernelIN5flash19enable_sm80_to_sm89INS1_16FlashAttnFwdSm80INS1_25CollectiveMainloopFwdSm80ILi4ELi1ELb0EN4cute5tupleIJNS5_1CILi128EEENS7_ILi48EEENS7_ILi96EEEEEELi96ENS_6half_tEfNS_4arch4Sm80ELb0ELb0ELb1ELb1ELb0ELb1ELb1ELb1EEENS1_21CollectiveEpilogueFwdINS6_IJS8_SA_S9_EEENS6_IJNS7_ILi1EEESI_SI_EEESC_SE_Li128ELb1ELb1ELb1ELb0EEENS1_36VarlenDynamicPersistentTileSchedulerILi128ELi48ELi128ELi128ELb1ELb1ELb0ELb0ELb1ELb1EEEEEEEEEvNT_6ParamsE,"",@"SHT_CUDA_INFO"
	.sectionflags	@""
	.align	4


	//----- nvinfo : EIATTR_CUDA_API_VERSION
	.align		4
        /*0000*/ 	.byte	0x04, 0x37
        /*0002*/ 	.short	(.L_156 - .L_155)
.L_155:
        /*0004*/ 	.word	0x00000082


	//----- nvinfo : EIATTR_SW2861232_WAR
	.align		4
.L_156:
        /*0008*/ 	.byte	0x01, 0x35
	.zero		2


	//----- nvinfo : EIATTR_PARAM_CBANK
	.align		4
        /*000c*/ 	.byte	0x04, 0x0a
        /*000e*/ 	.short	(.L_158 - .L_157)
	.align		4
.L_157:
        /*0010*/ 	.word	index@(.nv.constant0._ZN7cutlass13device_kernelIN5flash19enable_sm80_to_sm89INS1_16FlashAttnFwdSm80INS1_25CollectiveMainloopFwdSm80ILi4ELi1ELb0EN4cute5tupleIJNS5_1CILi128EEENS7_ILi48EEENS7_ILi96EEEEEELi96ENS_6half_tEfNS_4arch4Sm80ELb0ELb0ELb1ELb1ELb0ELb1ELb1ELb1EEENS1_21CollectiveEpilogueFwdINS6_IJS8_SA_S9_EEENS6_IJNS7_ILi1EEESI_SI_EEESC_SE_Li128ELb1ELb1ELb1ELb0EEENS1_36VarlenDynamicPersistentTileSchedulerILi128ELi48ELi128ELi128ELb1ELb1ELb0ELb0ELb1ELb1EEEEEEEEEvNT_6ParamsE)
        /*0014*/ 	.short	0x0160
        /*0016*/ 	.short	0x0438


	//----- nvinfo : EIATTR_CBANK_PARAM_SIZE
	.align		4
.L_158:
        /*0018*/ 	.byte	0x03, 0x19
        /*001a*/ 	.short	0x0438


	//----- nvinfo : EIATTR_KPARAM_INFO
	.align		4
        /*001c*/ 	.byte	0x04, 0x17
        /*001e*/ 	.short	(.L_160 - .L_159)
.L_159:
        /*0020*/ 	.word	0x00000000
        /*0024*/ 	.short	0x0000
        /*0026*/ 	.short	0x0000
        /*0028*/ 	.byte	0x00, 0xf0, 0xe1, 0x10


	//----- nvinfo : EIATTR_MAXREG_COUNT
	.align		4
.L_160:
        /*002c*/ 	.byte	0x03, 0x1b
        /*002e*/ 	.short	0x00ff


	//----- nvinfo : EIATTR_NUM_BARRIERS
	.align		4
        /*0030*/ 	.byte	0x02, 0x4c
        /*0032*/ 	.byte	0x06
	.zero		1


	//----- nvinfo : EIATTR_ANNOTATIONS
	.align		4
        /*0034*/ 	.byte	0x04, 0x55
        /*0036*/ 	.short	(.L_162 - .L_161)


	//   ....[0]....
.L_161:
        /* <DEDUP_REMOVED lines=89> */
        /*05bc*/ 	.byte	0x90, 0x86, 0x01, 0x00, 0x01, 0x00, 0x00, 0x00, 0xf0, 0x86, 0x01, 0x00


	//----- nvinfo : EIATTR_MERCURY_ISA_VERSION
	.align		4
.L_162:
        /*05c8*/ 	.byte	0x03, 0x5f
        /*05ca*/ 	.short	0x0000


	//----- nvinfo : EIATTR_INT_WARP_WIDE_INSTR_OFFSETS
	.align		4
        /*05cc*/ 	.byte	0x04, 0x31
        /*05ce*/ 	.short	(.L_164 - .L_163)


	//   ....[0]....
.L_163:
        /*05d0*/ 	.word	0x00014400


	//   ....[1]....
        /*05d4*/ 	.word	0x00014480


	//----- nvinfo : EIATTR_COOP_GROUP_MASK_REGIDS
	.align		4
.L_164:
        /*05d8*/ 	.byte	0x04, 0x29
        /*05da*/ 	.short	(.L_166 - .L_165)


	//   ....[0]....
.L_165:
        /*05dc*/ 	.word	0xffffffff


	//   ....[1]....
        /*05e0*/ 	.word	0xffffffff


	//   ....[2]....
        /*05e4*/ 	.word	0xffffffff


	//   ....[3]....
        /*05e8*/ 	.word	0xffffffff


	//   ....[4]....
        /*05ec*/ 	.word	0xffffffff


	//   ....[5]....
        /*05f0*/ 	.word	0xffffffff


	//   ....[6]....
        /*05f4*/ 	.word	0xffffffff


	//   ....[7]....
        /*05f8*/ 	.word	0xffffffff


	//   ....[8]....
        /*05fc*/ 	.word	0xffffffff


	//   ....[9]....
        /*0600*/ 	.word	0xffffffff


	//   ....[10]....
        /*0604*/ 	.word	0xffffffff


	//   ....[11]....
        /*0608*/ 	.word	0xffffffff


	//   ....[12]....
        /*060c*/ 	.word	0xffffffff


	//   ....[13]....
        /*0610*/ 	.word	0xffffffff


	//   ....[14]....
        /*0614*/ 	.word	0xffffffff


	//   ....[15]....
        /*0618*/ 	.word	0xffffffff


	//   ....[16]....
        /*061c*/ 	.word	0xffffffff


	//   ....[17]....
        /*0620*/ 	.word	0xffffffff


	//   ....[18]....
        /*0624*/ 	.word	0xffffffff


	//   ....[19]....
        /*0628*/ 	.word	0xffffffff


	//   ....[20]....
        /*062c*/ 	.word	0xffffffff


	//   ....[21]....
        /*0630*/ 	.word	0xffffffff


	//   ....[22]....
        /*0634*/ 	.word	0xffffffff


	//   ....[23]....
        /*0638*/ 	.word	0xffffffff


	//   ....[24]....
        /*063c*/ 	.word	0xffffffff


	//   ....[25]....
        /*0640*/ 	.word	0xffffffff


	//   ....[26]....
        /*0644*/ 	.word	0xffffffff


	//   ....[27]....
        /*0648*/ 	.word	0xffffffff


	//   ....[28]....
        /*064c*/ 	.word	0xffffffff


	//   ....[29]....
        /*0650*/ 	.word	0xffffffff


	//   ....[30]....
        /*0654*/ 	.word	0xffffffff


	//   ....[31]....
        /*0658*/ 	.word	0xffffffff


	//   ....[32]....
        /*065c*/ 	.word	0xffffffff


	//   ....[33]....
        /*0660*/ 	.word	0xffffffff


	//   ....[34]....
        /*0664*/ 	.word	0xffffffff


	//   ....[35]....
        /*0668*/ 	.word	0xffffffff


	//   ....[36]....
        /*066c*/ 	.word	0xffffffff


	//   ....[37]....
        /*0670*/ 	.word	0xffffffff


	//   ....[38]....
        /*0674*/ 	.word	0xffffffff


	//   ....[39]....
        /*0678*/ 	.word	0xffffffff


	//   ....[40]....
        /*067c*/ 	.word	0xffffffff


	//   ....[41]....
        /*0680*/ 	.word	0xffffffff


	//   ....[42]....
        /*0684*/ 	.word	0xffffffff


	//   ....[43]....
        /*0688*/ 	.word	0xffffffff


	//   ....[44]....
        /*068c*/ 	.word	0xffffffff


	//   ....[45]....
        /*0690*/ 	.word	0xffffffff


	//   ....[46]....
        /*0694*/ 	.word	0xffffffff


	//   ....[47]....
        /*0698*/ 	.word	0xffffffff


	//   ....[48]....
        /*069c*/ 	.word	0xffffffff


	//   ....[49]....
        /*06a0*/ 	.word	0xffffffff


	//   ....[50]....
        /*06a4*/ 	.word	0xffffffff


	//   ....[51]....
        /*06a8*/ 	.word	0xffffffff


	//   ....[52]....
        /*06ac*/ 	.word	0xffffffff


	//   ....[53]....
        /*06b0*/ 	.word	0xffffffff


	//   ....[54]....
        /*06b4*/ 	.word	0xffffffff


	//   ....[55]....
        /*06b8*/ 	.word	0xffffffff


	//   ....[56]....
        /*06bc*/ 	.word	0xffffffff


	//   ....[57]....
        /*06c0*/ 	.word	0xffffffff


	//   ....[58]....
        /*06c4*/ 	.word	0xffffffff


	//   ....[59]....
        /*06c8*/ 	.word	0xffffffff


	//   ....[60]....
        /*06cc*/ 	.word	0xffffffff


	//   ....[61]....
        /*06d0*/ 	.word	0xffffffff


	//   ....[62]....
        /*06d4*/ 	.word	0xffffffff


	//   ....[63]....
        /*06d8*/ 	.word	0xffffffff


	//   ....[64]....
        /*06dc*/ 	.word	0xffffffff


	//   ....[65]....
        /*06e0*/ 	.word	0xffffffff


	//   ....[66]....
        /*06e4*/ 	.word	0xffffffff


	//   ....[67]....
        /*06e8*/ 	.word	0xffffffff


	//   ....[68]....
        /*06ec*/ 	.word	0xffffffff


	//   ....[69]....
        /*06f0*/ 	.word	0xffffffff


	//   ....[70]....
        /*06f4*/ 	.word	0xffffffff


	//   ....[71]....
        /*06f8*/ 	.word	0xffffffff


	//   ....[72]....
        /*06fc*/ 	.word	0xffffffff


	//   ....[73]....
        /*0700*/ 	.word	0xffffffff


	//   ....[74]....
        /*0704*/ 	.word	0xffffffff


	//   ....[75]....
        /*0708*/ 	.word	0xffffffff


	//   ....[76]....
        /*070c*/ 	.word	0xffffffff


	//   ....[77]....
        /*0710*/ 	.word	0xffffffff


	//   ....[78]....
        /*0714*/ 	.word	0xffffffff


	//   ....[79]....
        /*0718*/ 	.word	0xffffffff


	//   ....[80]....
        /*071c*/ 	.word	0xffffffff


	//   ....[81]....
        /*0720*/ 	.word	0xffffffff


	//   ....[82]....
        /*0724*/ 	.word	0xffffffff


	//   ....[83]....
        /*0728*/ 	.word	0xffffffff


	//   ....[84]....
        /*072c*/ 	.word	0xffffffff


	//   ....[85]....
        /*0730*/ 	.word	0xffffffff


	//   ....[86]....
        /*0734*/ 	.word	0xffffffff


	//   ....[87]....
        /*0738*/ 	.word	0xffffffff


	//   ....[88]....
        /*073c*/ 	.word	0xffffffff


	//   ....[89]....
        /*0740*/ 	.word	0xffffffff


	//   ....[90]....
        /*0744*/ 	.word	0xffffffff


	//   ....[91]....
        /*0748*/ 	.word	0xffffffff


	//   ....[92]....
        /*074c*/ 	.word	0xffffffff


	//   ....[93]....
        /*0750*/ 	.word	0xffffffff


	//   ....[94]....
        /*0754*/ 	.word	0xffffffff


	//   ....[95]....
        /*0758*/ 	.word	0xffffffff


	//   ....[96]....
        /*075c*/ 	.word	0xffffffff


	//   ....[97]....
        /*0760*/ 	.word	0xffffffff


	//   ....[98]....
        /*0764*/ 	.word	0xffffffff


	//   ....[99]....
        /*0768*/ 	.word	0xffffffff


	//   ....[100]....
        /*076c*/ 	.word	0xffffffff


	//   ....[101]....
        /*0770*/ 	.word	0xffffffff


	//   ....[102]....
        /*0774*/ 	.word	0xffffffff


	//   ....[103]....
        /*0778*/ 	.word	0xffffffff


	//   ....[104]....
        /*077c*/ 	.word	0xffffffff


	//   ....[105]....
        /*0780*/ 	.word	0xffffffff


	//   ....[106]....
        /*0784*/ 	.word	0xffffffff


	//   ....[107]....
        /*0788*/ 	.word	0xffffffff


	//   ....[108]....
        /*078c*/ 	.word	0xffffffff


	//   ....[109]....
        /*0790*/ 	.word	0xffffffff


	//   ....[110]....
        /*0794*/ 	.word	0xffffffff


	//   ....[111]....
        /*0798*/ 	.word	0xffffffff


	//   ....[112]....
        /*079c*/ 	.word	0xffffffff


	//   ....[113]....
        /*07a0*/ 	.word	0xffffffff


	//   ....[114]....
        /*07a4*/ 	.word	0xffffffff


	//   ....[115]....
        /*07a8*/ 	.word	0xffffffff


	//   ....[116]....
        /*07ac*/ 	.word	0xffffffff


	//   ....[117]....
        /*07b0*/ 	.word	0xffffffff


	//   ....[118]....
        /*07b4*/ 	.word	0xffffffff


	//   ....[119]....
        /*07b8*/ 	.word	0xffffffff


	//   ....[120]....
        /*07bc*/ 	.word	0xffffffff


	//   ....[121]....
        /*07c0*/ 	.word	0xffffffff


	//   ....[122]....
        /*07c4*/ 	.word	0xffffffff


	//   ....[123]....
        /*07c8*/ 	.word	0xffffffff


	//   ....[124]....
        /*07cc*/ 	.word	0xffffffff


	//   ....[125]....
        /*07d0*/ 	.word	0xffffffff


	//   ....[126]....
        /*07d4*/ 	.word	0xffffffff


	//   ....[127]....
        /*07d8*/ 	.word	0xffffffff


	//   ....[128]....
        /*07dc*/ 	.word	0xffffffff


	//   ....[129]....
        /*07e0*/ 	.word	0xffffffff


	//   ....[130]....
        /*07e4*/ 	.word	0xffffffff


	//   ....[131]....
        /*07e8*/ 	.word	0xffffffff


	//   ....[132]....
        /*07ec*/ 	.word	0xffffffff


	//   ....[133]....
        /*07f0*/ 	.word	0xffffffff


	//   ....[134]....
        /*07f4*/ 	.word	0xffffffff


	//   ....[135]....
        /*07f8*/ 	.word	0xffffffff


	//   ....[136]....
        /*07fc*/ 	.word	0xffffffff


	//   ....[137]....
        /*0800*/ 	.word	0xffffffff


	//   ....[138]....
        /*0804*/ 	.word	0xffffffff


	//   ....[139]....
        /*0808*/ 	.word	0xffffffff


	//   ....[140]....
        /*080c*/ 	.word	0xffffffff


	//   ....[141]....
        /*0810*/ 	.word	0xffffffff


	//   ....[142]....
        /*0814*/ 	.word	0xffffffff


	//   ....[143]....
        /*0818*/ 	.word	0xffffffff


	//   ....[144]....
        /*081c*/ 	.word	0xffffffff


	//   ....[145]....
        /*0820*/ 	.word	0xffffffff


	//   ....[146]....
        /*0824*/ 	.word	0xffffffff


	//   ....[147]....
        /*0828*/ 	.word	0xffffffff


	//   ....[148]....
        /*082c*/ 	.word	0xffffffff


	//   ....[149]....
        /*0830*/ 	.word	0xffffffff


	//   ....[150]....
        /*0834*/ 	.word	0xffffffff


	//   ....[151]....
        /*0838*/ 	.word	0xffffffff


	//   ....[152]....
        /*083c*/ 	.word	0xffffffff


	//   ....[153]....
        /*0840*/ 	.word	0xffffffff


	//   ....[154]....
        /*0844*/ 	.word	0xffffffff


	//   ....[155]....
        /*0848*/ 	.word	0xffffffff


	//   ....[156]....
        /*084c*/ 	.word	0xffffffff


	//   ....[157]....
        /*0850*/ 	.word	0xffffffff


	//   ....[158]....
        /*0854*/ 	.word	0xffffffff


	//   ....[159]....
        /*0858*/ 	.word	0xffffffff


	//   ....[160]....
        /*085c*/ 	.word	0xffffffff


	//   ....[161]....
        /*0860*/ 	.word	0xffffffff


	//   ....[162]....
        /*0864*/ 	.word	0xffffffff


	//   ....[163]....
        /*0868*/ 	.word	0xffffffff


	//   ....[164]....
        /*086c*/ 	.word	0xffffffff


	//   ....[165]....
        /*0870*/ 	.word	0xffffffff


	//   ....[166]....
        /*0874*/ 	.word	0xffffffff


	//   ....[167]....
        /*0878*/ 	.word	0xffffffff


	//   ....[168]....
        /*087c*/ 	.word	0xffffffff


	//   ....[169]....
        /*0880*/ 	.word	0xffffffff


	//   ....[170]....
        /*0884*/ 	.word	0xffffffff


	//   ....[171]....
        /*0888*/ 	.word	0xffffffff


	//   ....[172]....
        /*088c*/ 	.word	0xffffffff


	//   ....[173]....
        /*0890*/ 	.word	0xffffffff


	//   ....[174]....
        /*0894*/ 	.word	0xffffffff


	//----- nvinfo : EIATTR_COOP_GROUP_INSTR_OFFSETS
	.align		4
.L_166:
        /*0898*/ 	.byte	0x04, 0x28
        /*089a*/ 	.short	(.L_168 - .L_167)


	//   ....[0]....
.L_167:
        /*089c*/ 	.word	0x00000050


	//   ....[1]....
        /*08a0*/ 	.word	0x00000200


	//   ....[2]....
        /*08a4*/ 	.word	0x00000230


	//   ....[3]....
        /*08a8*/ 	.word	0x00000260


	//   ....[4]....
        /*08ac*/ 	.word	0x00000290


	//   ....[5]....
        /*08b0*/ 	.word	0x000002c0


	//   ....[6]....
        /*08b4*/ 	.word	0x000002f0


	//   ....[7]....
        /*08b8*/ 	.word	0x00000460


	//   ....[8]....
        /*08bc*/ 	.word	0x000004a0


	//   ....[9]....
        /*08c0*/ 	.word	0x000004d0


	//   ....[10]....
        /*08c4*/ 	.word	0x00000500


	//   ....[11]....
        /*08c8*/ 	.word	0x00000530


	//   ....[12]....
        /*08cc*/ 	.word	0x00000560


	//   ....[13]....
        /*08d0*/ 	.word	0x000005f0


	//   ....[14]....
        /*08d4*/ 	.word	0x00000620


	//   ....[15]....
        /*08d8*/ 	.word	0x00000630


	//   ....[16]....
        /*08dc*/ 	.word	0x000006a0


	//   ....[17]....
        /*08e0*/ 	.word	0x00008050


	//   ....[18]....
        /*08e4*/ 	.word	0x00008070


	//   ....[19]....
        /*08e8*/ 	.word	0x000081e0


	//   ....[20]....
        /*08ec*/ 	.word	0x000081f0


	//   ....[21]....
        /*08f0*/ 	.word	0x00008360


	//   ....[22]....
        /*08f4*/ 	.word	0x00008380


	//   ....[23]....
        /*08f8*/ 	.word	0x000084f0


	//   ....[24]....
        /*08fc*/ 	.word	0x00008500


	//   ....[25]....
        /*0900*/ 	.word	0x00008a50


	//   ....[26]....
        /*0904*/ 	.word	0x00008a90


	//   ....[27]....
        /*0908*/ 	.word	0x00008ad0


	//   ....[28]....
        /*090c*/ 	.word	0x00008b10


	//   ....[29]....
        /*0910*/ 	.word	0x0000b4b0


	//   ....[30]....
        /*0914*/ 	.word	0x0000b4f0


	//   ....[31]....
        /*0918*/ 	.word	0x0000b530


	//   ....[32]....
        /*091c*/ 	.word	0x0000b570


	//   ....[33]....
        /*0920*/ 	.word	0x0000f680


	//   ....[34]....
        /*0924*/ 	.word	0x0000f770


	//   ....[35]....
        /*0928*/ 	.word	0x0000f890


	//   ....[36]....
        /*092c*/ 	.word	0x0000f8b0


	//   ....[37]....
        /*0930*/ 	.word	0x0000ffc0


	//   ....[38]....
        /*0934*/ 	.word	0x0000fff0


	//   ....[39]....
        /*0938*/ 	.word	0x00010000


	//   ....[40]....
        /*093c*/ 	.word	0x00010050


	//   ....[41]....
        /*0940*/ 	.word	0x00012080


	//   ....[42]....
        /*0944*/ 	.word	0x000120e0


	//   ....[43]....
        /*0948*/ 	.word	0x00012190


	//   ....[44]....
        /*094c*/ 	.word	0x000121c0


	//   ....[45]....
        /*0950*/ 	.word	0x00012200


	//   ....[46]....
        /*0954*/ 	.word	0x00012330


	//   ....[47]....
        /*0958*/ 	.word	0x00012450


	//   ....[48]....
        /*095c*/ 	.word	0x00012520


	//   ....[49]....
        /*0960*/ 	.word	0x00013a50


	//   ....[50]....
        /*0964*/ 	.word	0x00013a60


	//   ....[51]....
        /*0968*/ 	.word	0x00013a70


	//   ....[52]....
        /*096c*/ 	.word	0x00013a80


	//   ....[53]....
        /*0970*/ 	.word	0x00013ab0


	//   ....[54]....
        /*0974*/ 	.word	0x00013ad0


	//   ....[55]....
        /*0978*/ 	.word	0x00013af0


	//   ....[56]....
        /*097c*/ 	.word	0x00013b00


	//   ....[57]....
        /*0980*/ 	.word	0x000150a0


	//   ....[58]....
        /*0984*/ 	.word	0x000150b0


	//   ....[59]....
        /*0988*/ 	.word	0x000150d0


	//   ....[60]....
        /*098c*/ 	.word	0x000150e0


	//   ....[61]....
        /*0990*/ 	.word	0x000150f0


	//   ....[62]....
        /*0994*/ 	.word	0x00015100


	//   ....[63]....
        /*0998*/ 	.word	0x00015120


	//   ....[64]....
        /*099c*/ 	.word	0x00015220


	//   ....[65]....
        /*09a0*/ 	.word	0x000155d0


	//   ....[66]....
        /*09a4*/ 	.word	0x000155f0


	//   ....[67]....
        /*09a8*/ 	.word	0x00015740


	//   ....[68]....
        /*09ac*/ 	.word	0x00015750


	//   ....[69]....
        /*09b0*/ 	.word	0x000158b0


	//   ....[70]....
        /*09b4*/ 	.word	0x000158d0


	//   ....[71]....
        /*09b8*/ 	.word	0x00015a30


	//   ....[72]....
        /*09bc*/ 	.word	0x00015a40


	//   ....[73]....
        /*09c0*/ 	.word	0x00015da0


	//   ....[74]....
        /*09c4*/ 	.word	0x00015dc0


	//   ....[75]....
        /*09c8*/ 	.word	0x00016290


	//   ....[76]....
        /*09cc*/ 	.word	0x000162a0


	//   ....[77]....
        /*09d0*/ 	.word	0x00016610


	//   ....[78]....
        /*09d4*/ 	.word	0x00016630


	//   ....[79]....
        /*09d8*/ 	.word	0x000169c0


	//   ....[80]....
        /*09dc*/ 	.word	0x000169d0


	//   ....[81]....
        /*09e0*/ 	.word	0x00017500


	//   ....[82]....
        /*09e4*/ 	.word	0x00017520


	//   ....[83]....
        /*09e8*/ 	.word	0x00017680


	//   ....[84]....
        /*09ec*/ 	.word	0x00017690


	//   ....[85]....
        /*09f0*/ 	.word	0x000177f0


	//   ....[86]....
        /*09f4*/ 	.word	0x00017810


	//   ....[87]....
        /*09f8*/ 	.word	0x00017970


	//   ....[88]....
        /*09fc*/ 	.word	0x00017980


	//   ....[89]....
        /*0a00*/ 	.word	0x00017ba0


	//   ....[90]....
        /*0a04*/ 	.word	0x00017bc0


	//   ....[91]....
        /*0a08*/ 	.word	0x00017cf0


	//   ....[92]....
        /*0a0c*/ 	.word	0x00017d30


	//   ....[93]....
        /*0a10*/ 	.word	0x00017d60


	//   ....[94]....
        /*0a14*/ 	.word	0x00017d90


	//   ....[95]....
        /*0a18*/ 	.word	0x00017dc0


	//   ....[96]....
        /*0a1c*/ 	.word	0x00017df0


	//   ....[97]....
        /*0a20*/ 	.word	0x00017f50


	//   ....[98]....
        /*0a24*/ 	.word	0x00017f90


	//   ....[99]....
        /*0a28*/ 	.word	0x00017fc0


	//   ....[100]....
        /*0a2c*/ 	.word	0x00017ff0


	//   ....[101]....
        /*0a30*/ 	.word	0x00018020


	//   ....[102]....
        /*0a34*/ 	.word	0x00018050


	//   ....[103]....
        /*0a38*/ 	.word	0x000180e0


	//   ....[104]....
        /*0a3c*/ 	.word	0x00018110


	//   ....[105]....
        /*0a40*/ 	.word	0x00018120


	//   ....[106]....
        /*0a44*/ 	.word	0x00018180


	//   ....[107]....
        /*0a48*/ 	.word	0x00018770


	//   ....[108]....
        /*0a4c*/ 	.word	0x000187d0


	//   ....[109]....
        /*0a50*/ 	.word	0x00018820


	//   ....[110]....
        /*0a54*/ 	.word	0x00018870


	//   ....[111]....
        /*0a58*/ 	.word	0x000188c0


	//   ....[112]....
        /*0a5c*/ 	.word	0x00018930


	//   ....[113]....
        /*0a60*/ 	.word	0x00018970


	//   ....[114]....
        /*0a64*/ 	.word	0x000189e0


	//   ....[115]....
        /*0a68*/ 	.word	0x00018a50


	//   ....[116]....
        /*0a6c*/ 	.word	0x00018ab0


	//   ....[117]....
        /*0a70*/ 	.word	0x00018b20


	//   ....[118]....
        /*0a74*/ 	.word	0x00018b90


	//   ....[119]....
        /*0a78*/ 	.word	0x00018bf0


	//   ....[120]....
        /*0a7c*/ 	.word	0x00018c50


	//   ....[121]....
        /*0a80*/ 	.word	0x00018cb0


	//   ....[122]....
        /*0a84*/ 	.word	0x00018d20


	//   ....[123]....
        /*0a88*/ 	.word	0x00018d80


	//   ....[124]....
        /*0a8c*/ 	.word	0x00018de0


	//   ....[125]....
        /*0a90*/ 	.word	0x00018e50


	//   ....[126]....
        /*0a94*/ 	.word	0x00018ea0


	//   ....[127]....
        /*0a98*/ 	.word	0x00018ef0


	//   ....[128]....
        /*0a9c*/ 	.word	0x00018f40


	//   ....[129]....
        /*0aa0*/ 	.word	0x00018f90


	//   ....[130]....
        /*0aa4*/ 	.word	0x00018fe0


	//   ....[131]....
        /*0aa8*/ 	.word	0x00019030


	//   ....[132]....
        /*0aac*/ 	.word	0x00019080


	//   ....[133]....
        /*0ab0*/ 	.word	0x000190f0


	//   ....[134]....
        /*0ab4*/ 	.word	0x00019160


	//   ....[135]....
        /*0ab8*/ 	.word	0x000191c0


	//   ....[136]....
        /*0abc*/ 	.word	0x00019220


	//   ....[137]....
        /*0ac0*/ 	.word	0x00019280


	//   ....[138]....
        /*0ac4*/ 	.word	0x000192f0


	//   ....[139]....
        /*0ac8*/ 	.word	0x00019350


	//   ....[140]....
        /*0acc*/ 	.word	0x000193b0


	//   ....[141]....
        /*0ad0*/ 	.word	0x00019410


	//   ....[142]....
        /*0ad4*/ 	.word	0x00019480


	//   ....[143]....
        /*0ad8*/ 	.word	0x000194e0


	//   ....[144]....
        /*0adc*/ 	.word	0x00019540


	//   ....[145]....
        /*0ae0*/ 	.word	0x000195a0


	//   ....[146]....
        /*0ae4*/ 	.word	0x00019610


	//   ....[147]....
        /*0ae8*/ 	.word	0x00019670


	//   ....[148]....
        /*0aec*/ 	.word	0x000196d0


	//   ....[149]....
        /*0af0*/ 	.word	0x00019730


	//   ....[150]....
        /*0af4*/ 	.word	0x000197a0


	//   ....[151]....
        /*0af8*/ 	.word	0x00019800


	//   ....[152]....
        /*0afc*/ 	.word	0x00019860


	//   ....[153]....
        /*0b00*/ 	.word	0x000198c0


	//   ....[154]....
        /*0b04*/ 	.word	0x00019930


	//   ....[155]....
        /*0b08*/ 	.word	0x00019990


	//   ....[156]....
        /*0b0c*/ 	.word	0x000199f0


	//   ....[157]....
        /*0b10*/ 	.word	0x00019a50


	//   ....[158]....
        /*0b14*/ 	.word	0x00019ac0


	//   ....[159]....
        /*0b18*/ 	.word	0x00019b10


	//   ....[160]....
        /*0b1c*/ 	.word	0x00019b50


	//   ....[161]....
        /*0b20*/ 	.word	0x00019ba0


	//   ....[162]....
        /*0b24*/ 	.word	0x00019bf0


	//   ....[163]....
        /*0b28*/ 	.word	0x00019c40


	//   ....[164]....
        /*0b2c*/ 	.word	0x00019cb0


	//   ....[165]....
        /*0b30*/ 	.word	0x00019cf0


	//   ....[166]....
        /*0b34*/ 	.word	0x00019d40


	//   ....[167]....
        /*0b38*/ 	.word	0x00019d90


	//   ....[168]....
        /*0b3c*/ 	.word	0x00019de0


	//   ....[169]....
        /*0b40*/ 	.word	0x00019e30


	//   ....[170]....
        /*0b44*/ 	.word	0x00019ea0


	//   ....[171]....
        /*0b48*/ 	.word	0x00019ee0


	//   ....[172]....
        /*0b4c*/ 	.word	0x00019f50


	//   ....[173]....
        /*0b50*/ 	.word	0x00019fb0


	//   ....[174]....
        /*0b54*/ 	.word	0x0001a010


	//----- nvinfo : EIATTR_EXIT_INSTR_OFFSETS
	.align		4
.L_168:
        /*0b58*/ 	.byte	0x04, 0x1c
        /*0b5a*/ 	.short	(.L_170 - .L_169)


	//   ....[0]....
.L_169:
        /*0b5c*/ 	.word	0x00000c10


	//   ....[1]....
        /*0b60*/ 	.word	0x00018730


	//----- nvinfo : EIATTR_MAX_THREADS
	.align		4
.L_170:
        /*0b64*/ 	.byte	0x04, 0x05
        /*0b66*/ 	.short	(.L_172 - .L_171)
.L_171:
        /*0b68*/ 	.word	0x00000080
        /*0b6c*/ 	.word	0x00000001
        /*0b70*/ 	.word	0x00000001


	//----- nvinfo : EIATTR_CRS_STACK_SIZE
	.align		4
.L_172:
        /*0b74*/ 	.byte	0x04, 0x1e
        /*0b76*/ 	.short	(.L_174 - .L_173)
.L_173:
        /*0b78*/ 	.word	0x00000000
.L_174:


//--------------------- .nv.info._ZN7cutlass13device_kernelIN5flash19enable_sm80_to_sm89INS1_16FlashAttnFwdSm80INS1_25CollectiveMainloopFwdSm80ILi4ELi1ELb0EN4cute5tupleIJNS5_1CILi128EEENS7_ILi48EEENS7_ILi96EEEEEELi96ENS_6half_tEfNS_4arch4Sm80ELb0ELb1ELb1ELb0ELb0ELb0ELb1ELb1EEENS1_21CollectiveEpilogueFwdINS6_IJS8_SA_S9_EEENS6_IJNS7_ILi1EEESI_SI_EEESC_SE_Li128ELb0ELb1ELb1ELb0EEENS1_19SingleTileSchedulerILb0ELb1ELb1ELi128EEEEEEEEEvNT_6ParamsE --------------------------
	.section	.nv.info._ZN7cutlass13device_kernelIN5flash19enable_sm80_to_sm89INS1_16FlashAttnFwdSm80INS1_25CollectiveMainloopFwdSm80ILi4ELi1ELb0EN4cute5tupleIJNS5_1CILi128EEENS7_ILi48EEENS7_ILi96EEEEEELi96ENS_6half_tEfNS_4arch4Sm80ELb0ELb1ELb1ELb0ELb0ELb0ELb1ELb1EEENS1_21CollectiveEpilogueFwdINS6_IJS8_SA_S9_EEENS6_IJNS7_ILi1EEESI_SI_EEESC_SE_Li128ELb0ELb1ELb1ELb0EEENS1_19SingleTileSchedulerILb0ELb1ELb1ELi128EEEEEEEEEvNT_6ParamsE,"",@"SHT_CUDA_INFO"
	.sectionflags	@""
	.align	4


	//----- nvinfo : EIATTR_CUDA_API_VERSION
	.align		4
        /*0000*/ 	.byte	0x04, 0x37
        /*0002*/ 	.short	(.L_176 - .L_175)
.L_175:
        /*0004*/ 	.word	0x00000082


	//----- nvinfo : EIATTR_SW2861232_WAR
	.align		4
.L_176:
        /*0008*/ 	.byte	0x01, 0x35
	.zero		2


	//----- nvinfo : EIATTR_PARAM_CBANK
	.align		4
        /*000c*/ 	.byte	0x04, 0x0a
        /*000e*/ 	.short	(.L_178 - .L_177)
	.align		4
.L_177:
        /*0010*/ 	.word	index@(.nv.constant0._ZN7cutlass13device_kernelIN5flash19enable_sm80_to_sm89INS1_16FlashAttnFwdSm80INS1_25CollectiveMainloopFwdSm80ILi4ELi1ELb0EN4cute5tupleIJNS5_1CILi128EEENS7_ILi48EEENS7_ILi96EEEEEELi96ENS_6half_tEfNS_4arch4Sm80ELb0ELb1ELb1ELb0ELb0ELb0ELb1ELb1EEENS1_21CollectiveEpilogueFwdINS6_IJS8_SA_S9_EEENS6_IJNS7_ILi1EEESI_SI_EEESC_SE_Li128ELb0ELb1ELb1ELb0EEENS1_19SingleTileSchedulerILb0ELb1ELb1ELi128EEEEEEEEEvNT_6ParamsE)
        /*0014*/ 	.short	0x0160
        /*0016*/ 	.short	0x0418


	//----- nvinfo : EIATTR_CBANK_PARAM_SIZE
	.align		4
.L_178:
        /*0018*/ 	.byte	0x03, 0x19
        /*001a*/ 	.short	0x0418


	//----- nvinfo : EIATTR_KPARAM_INFO
	.align		4
        /*001c*/ 	.byte	0x04, 0x17
        /*001e*/ 	.short	(.L_180 - .L_179)
.L_179:
        /*0020*/ 	.word	0x00000000
        /*0024*/ 	.short	0x0000
        /*0026*/ 	.short	0x0000
        /*0028*/ 	.byte	0x00, 0xf0, 0x61, 0x10


	//----- nvinfo : EIATTR_MAXREG_COUNT
	.align		4
.L_180:
        /*002c*/ 	.byte	0x03, 0x1b
        /*002e*/ 	.short	0x00ff


	//----- nvinfo : EIATTR_NUM_BARRIERS
	.align		4
        /*0030*/ 	.byte	0x02, 0x4c
        /*0032*/ 	.byte	0x02
	.zero		1


	//----- nvinfo : EIATTR_MERCURY_ISA_VERSION
	.align		4
        /*0034*/ 	.byte	0x03, 0x5f
        /*0036*/ 	.short	0x0000


	//----- nvinfo : EIATTR_COOP_GROUP_MASK_REGIDS
	.align		4
        /*0038*/ 	.byte	0x04, 0x29
        /*003a*/ 	.short	(.L_182 - .L_181)


	//   ....[0]....
.L_181:
        /*003c*/ 	.word	0xffffffff


	//   ....[1]....
        /*0040*/ 	.word	0xffffffff


	//   ....[2]....
        /*0044*/ 	.word	0xffffffff


	//   ....[3]....
        /*0048*/ 	.word	0xffffffff


	//   ....[4]....
        /*004c*/ 	.word	0xffffffff


	//   ....[5]....
        /*0050*/ 	.word	0xffffffff


	//   ....[6]....
        /*0054*/ 	.word	0xffffffff


	//   ....[7]....
        /*0058*/ 	.word	0xffffffff


	//   ....[8]....
        /*005c*/ 	.word	0xffffffff


	//   ....[9]....
        /*0060*/ 	.word	0xffffffff


	//   ....[10]....
        /*0064*/ 	.word	0xffffffff


	//   ....[11]....
        /*0068*/ 	.word	0xffffffff


	//   ....[12]....
        /*006c*/ 	.word	0xffffffff


	//   ....[13]....
        /*0070*/ 	.word	0xffffffff


	//   ....[14]....
        /*0074*/ 	.word	0xffffffff


	//   ....[15]....
        /*0078*/ 	.word	0xffffffff


	//   ....[16]....
        /*007c*/ 	.word	0xffffffff


	//   ....[17]....
        /*0080*/ 	.word	0xffffffff


	//   ....[18]....
        /*0084*/ 	.word	0xffffffff


	//   ....[19]....
        /*0088*/ 	.word	0xffffffff


	//   ....[20]....
        /*008c*/ 	.word	0xffffffff


	//   ....[21]....
        /*0090*/ 	.word	0xffffffff


	//   ....[22]....
        /*0094*/ 	.word	0xffffffff


	//   ....[23]....
        /*0098*/ 	.word	0xffffffff


	//   ....[24]....
        /*009c*/ 	.word	0xffffffff


	//   ....[25]....
        /*00a0*/ 	.word	0xffffffff


	//   ....[26]....
        /*00a4*/ 	.word	0xffffffff


	//   ....[27]....
        /*00a8*/ 	.word	0xffffffff


	//   ....[28]....
        /*00ac*/ 	.word	0xffffffff


	//   ....[29]....
        /*00b0*/ 	.word	0xffffffff


	//   ....[30]....
        /*00b4*/ 	.word	0xffffffff


	//   ....[31]....
        /*00b8*/ 	.word	0xffffffff


	//   ....[32]....
        /*00bc*/ 	.word	0xffffffff


	//   ....[33]....
        /*00c0*/ 	.word	0xffffffff


	//   ....[34]....
        /*00c4*/ 	.word	0xffffffff


	//   ....[35]....
        /*00c8*/ 	.word	0xffffffff


	//   ....[36]....
        /*00cc*/ 	.word	0xffffffff


	//   ....[37]....
        /*00d0*/ 	.word	0xffffffff


	//   ....[38]....
        /*00d4*/ 	.word	0xffffffff


	//   ....[39]....
        /*00d8*/ 	.word	0xffffffff


	//   ....[40]....
        /*00dc*/ 	.word	0xffffffff


	//   ....[41]....
        /*00e0*/ 	.word	0xffffffff


	//   ....[42]....
        /*00e4*/ 	.word	0xffffffff


	//   ....[43]....
        /*00e8*/ 	.word	0xffffffff


	//   ....[44]....
        /*00ec*/ 	.word	0xffffffff


	//   ....[45]....
        /*00f0*/ 	.word	0xffffffff


	//   ....[46]....
        /*00f4*/ 	.word	0xffffffff


	//   ....[47]....
        /*00f8*/ 	.word	0xffffffff


	//   ....[48]....
        /*00fc*/ 	.word	0xffffffff


	//   ....[49]....
        /*0100*/ 	.word	0xffffffff


	//   ....[50]....
        /*0104*/ 	.word	0xffffffff


	//   ....[51]....
        /*0108*/ 	.word	0xffffffff


	//   ....[52]....
        /*010c*/ 	.word	0xffffffff


	//   ....[53]....
        /*0110*/ 	.word	0xffffffff


	//   ....[54]....
        /*0114*/ 	.word	0xffffffff


	//   ....[55]....
        /*0118*/ 	.word	0xffffffff


	//   ....[56]....
        /*011c*/ 	.word	0xffffffff


	//   ....[57]....
        /*0120*/ 	.word	0xffffffff


	//   ....[58]....
        /*0124*/ 	.word	0xffffffff


	//   ....[59]....
        /*0128*/ 	.word	0xffffffff


	//   ....[60]....
        /*012c*/ 	.word	0xffffffff


	//   ....[61]....
        /*0130*/ 	.word	0xffffffff


	//   ....[62]....
        /*0134*/ 	.word	0xffffffff


	//   ....[63]....
        /*0138*/ 	.word	0xffffffff


	//   ....[64]....
        /*013c*/ 	.word	0xffffffff


	//   ....[65]....
        /*0140*/ 	.word	0xffffffff


	//   ....[66]....
        /*0144*/ 	.word	0xffffffff


	//   ....[67]....
        /*0148*/ 	.word	0xffffffff


	//   ....[68]....
        /*014c*/ 	.word	0xffffffff


	//   ....[69]....
        /*0150*/ 	.word	0xffffffff


	//   ....[70]....
        /*0154*/ 	.word	0xffffffff


	//   ....[71]....
        /*0158*/ 	.word	0xffffffff


	//   ....[72]....
        /*015c*/ 	.word	0xffffffff


	//   ....[73]....
        /*0160*/ 	.word	0xffffffff


	//   ....[74]....
        /*0164*/ 	.word	0xffffffff


	//   ....[75]....
        /*0168*/ 	.word	0xffffffff


	//   ....[76]....
        /*016c*/ 	.word	0xffffffff


	//----- nvinfo : EIATTR_COOP_GROUP_INSTR_OFFSETS
	.align		4
.L_182:
        /*0170*/ 	.byte	0x04, 0x28
        /*0172*/ 	.short	(.L_184 - .L_183)


	//   ....[0]....
.L_183:
        /*0174*/ 	.word	0x00000050


	//   ....[1]....
        /*0178*/ 	.word	0x00001350


	//   ....[2]....
        /*017c*/ 	.word	0x000013b0


	//   ....[3]....
        /*0180*/ 	.word	0x00001600


	//   ....[4]....
        /*0184*/ 	.word	0x00001630


	//   ....[5]....
        /*0188*/ 	.word	0x00001770


	//   ....[6]....
        /*018c*/ 	.word	0x000017a0


	//   ....[7]....
        /*0190*/ 	.word	0x000018d0


	//   ....[8]....
        /*0194*/ 	.word	0x00001910


	//   ....[9]....
        /*0198*/ 	.word	0x00002d80


	//   ....[10]....
        /*019c*/ 	.word	0x00003030


	//   ....[11]....
        /*01a0*/ 	.word	0x00003800


	//   ....[12]....
        /*01a4*/ 	.word	0x00004140


	//   ....[13]....
        /*01a8*/ 	.word	0x000048a0


	//   ....[14]....
        /*01ac*/ 	.word	0x00004910


	//   ....[15]....
        /*01b0*/ 	.word	0x00004930


	//   ....[16]....
        /*01b4*/ 	.word	0x00004950


	//   ....[17]....
        /*01b8*/ 	.word	0x000049f0


	//   ....[18]....
        /*01bc*/ 	.word	0x00004b00


	//   ....[19]....
        /*01c0*/ 	.word	0x00004dd0


	//   ....[20]....
        /*01c4*/ 	.word	0x00004f60


	//   ....[21]....
        /*01c8*/ 	.word	0x000070e0


	//   ....[22]....
        /*01cc*/ 	.word	0x00007650


	//   ....[23]....
        /*01d0*/ 	.word	0x00007b10


	//   ....[24]....
        /*01d4*/ 	.word	0x00007d20


	//   ....[25]....
        /*01d8*/ 	.word	0x000084d0


	//   ....[26]....
        /*01dc*/ 	.word	0x000085b0


	//   ....[27]....
        /*01e0*/ 	.word	0x000086b0


	//   ....[28]....
        /*01e4*/ 	.word	0x00008700


	//   ....[29]....
        /*01e8*/ 	.word	0x00008790


	//   ....[30]....
        /*01ec*/ 	.word	0x00008930


	//   ....[31]....
        /*01f0*/ 	.word	0x00008a20


	//   ....[32]....
        /*01f4*/ 	.word	0x00008bc0


	//   ....[33]....
        /*01f8*/ 	.word	0x0000ba60


	//   ....[34]....
        /*01fc*/ 	.word	0x0000bab0


	//   ....[35]....
        /*0200*/ 	.word	0x0000baf0


	//   ....[36]....
        /*0204*/ 	.word	0x0000bb30


	//   ....[37]....
        /*0208*/ 	.word	0x0000bb70


	//   ....[38]....
        /*020c*/ 	.word	0x0000bba0


	//   ....[39]....
        /*0210*/ 	.word	0x0000bd00


	//   ....[40]....
        /*0214*/ 	.word	0x0000be30


	//   ....[41]....
        /*0218*/ 	.word	0x0000e8e0


	//   ....[42]....
        /*021c*/ 	.word	0x0000ec90


	//   ....[43]....
        /*0220*/ 	.word	0x0000f110


	//   ....[44]....
        /*0224*/ 	.word	0x0000f7b0


	//   ....[45]....
        /*0228*/ 	.word	0x0000fc80


	//   ....[46]....
        /*022c*/ 	.word	0x0000fd70


	//   ....[47]....
        /*0230*/ 	.word	0x0000fe70


	//   ....[48]....
        /*0234*/ 	.word	0x0000fed0


	//   ....[49]....
        /*0238*/ 	.word	0x0000ff20


	//   ....[50]....
        /*023c*/ 	.word	0x00010080


	//   ....[51]....
        /*0240*/ 	.word	0x00010200


	//   ....[52]....
        /*0244*/ 	.word	0x00010370


	//   ....[53]....
        /*0248*/ 	.word	0x000119a0


	//   ....[54]....
        /*024c*/ 	.word	0x000119c0


	//   ....[55]....
        /*0250*/ 	.word	0x000119d0


	//   ....[56]....
        /*0254*/ 	.word	0x000119f0


	//   ....[57]....
        /*0258*/ 	.word	0x00011a10


	//   ....[58]....
        /*025c*/ 	.word	0x00011a30


	//   ....[59]....
        /*0260*/ 	.word	0x00011a40


	//   ....[60]....
        /*0264*/ 	.word	0x00011a80


	//   ....[61]....
        /*0268*/ 	.word	0x000128e0


	//   ....[62]....
        /*026c*/ 	.word	0x00012930


	//   ....[63]....
        /*0270*/ 	.word	0x00012970


	//   ....[64]....
        /*0274*/ 	.word	0x000129b0


	//   ....[65]....
        /*0278*/ 	.word	0x000129f0


	//   ....[66]....
        /*027c*/ 	.word	0x00012a30


	//   ....[67]....
        /*0280*/ 	.word	0x00012a60


	//   ....[68]....
        /*0284*/ 	.word	0x00012a90


	//   ....[69]....
        /*0288*/ 	.word	0x00012ac0


	//   ....[70]....
        /*028c*/ 	.word	0x00012ae0


	//   ....[71]....
        /*0290*/ 	.word	0x00012fa0


	//   ....[72]....
        /*0294*/ 	.word	0x00012fc0


	//   ....[73]....
        /*0298*/ 	.word	0x00013440


	//   ....[74]....
        /*029c*/ 	.word	0x00013460


	//   ....[75]....
        /*02a0*/ 	.word	0x000138e0


	//   ....[76]....
        /*02a4*/ 	.word	0x000138f0


	//----- nvinfo : EIATTR_EXIT_INSTR_OFFSETS
	.align		4
.L_184:
        /*02a8*/ 	.byte	0x04, 0x1c
        /*02aa*/ 	.short	(.L_186 - .L_185)


	//   ....[0]....
.L_185:
        /*02ac*/ 	.word	0x000001b0


	//   ....[1]....
        /*02b0*/ 	.word	0x00013900


	//   ....[2]....
        /*02b4*/ 	.word	0x00013d20


	//   ....[3]....
        /*02b8*/ 	.word	0x00013d70


	//   ....[4]....
        /*02bc*/ 	.word	0x00013da0


	//   ....[5]....
        /*02c0*/ 	.word	0x00013e00


	//   ....[6]....
        /*02c4*/ 	.word	0x00014090


	//----- nvinfo : EIATTR_CTAIDZ_USED
	.align		4
.L_186:
        /*02c8*/ 	.byte	0x01, 0x04
	.zero		2


	//----- nvinfo : EIATTR_MAX_THREADS
	.align		4
        /*02cc*/ 	.byte	0x04, 0x05
        /*02ce*/ 	.short	(.L_188 - .L_187)
.L_187:
        /*02d0*/ 	.word	0x00000080
        /*02d4*/ 	.word	0x00000001
        /*02d8*/ 	.word	0x00000001


	//----- nvinfo : EIATTR_CRS_STACK_SIZE
	.align		4
.L_188:
        /*02dc*/ 	.byte	0x04, 0x1e
        /*02de*/ 	.short	(.L_190 - .L_189)
.L_189:
        /*02e0*/ 	.word	0x00000000
.L_190:


//--------------------- .nv.info._ZN7cutlass13device_kernelIN5flash19enable_sm80_to_sm89INS1_16FlashAttnFwdSm80INS1_25CollectiveMainloopFwdSm80ILi4ELi1ELb0EN4cute5tupleIJNS5_1CILi128EEENS7_ILi48EEENS7_ILi96EEEEEELi96ENS_6half_tEfNS_4arch4Sm80ELb0ELb1ELb1ELb1ELb0ELb0ELb1ELb1EEENS1_21CollectiveEpilogueFwdINS6_IJS8_SA_S9_EEENS6_IJNS7_ILi1EEESI_SI_EEESC_SE_Li128ELb1ELb1ELb1ELb0EEENS1_36VarlenDynamicPersistentTileSchedulerILi128ELi48ELi128ELi128ELb1ELb1ELb0ELb1ELb0ELb1EEEEEEEEEvNT_6ParamsE --------------------------
	.section	.nv.info._ZN7cutlass13device_kernelIN5flash19enable_sm80_to_sm89INS1_16FlashAttnFwdSm80INS1_25CollectiveMainloopFwdSm80ILi4ELi1ELb0EN4cute5tupleIJNS5_1CILi128EEENS7_ILi48EEENS7_ILi96EEEEEELi96ENS_6half_tEfNS_4arch4Sm80ELb0ELb1ELb1ELb1ELb0ELb0ELb1ELb1EEENS1_21CollectiveEpilogueFwdINS6_IJS8_SA_S9_EEENS6_IJNS7_ILi1EEESI_SI_EEESC_SE_Li128ELb1ELb1ELb1ELb0EEENS1_36VarlenDynamicPersistentTileSchedulerILi128ELi48ELi128ELi128ELb1ELb1ELb0ELb1ELb0ELb1EEEEEEEEEvNT_6ParamsE,"",@"SHT_CUDA_INFO"
	.sectionflags	@""
	.align	4


	//----- nvinfo : EIATTR_CUDA_API_VERSION
	.align		4
        /*0000*/ 	.byte	0x04, 0x37
        /*0002*/ 	.short	(.L_192 - .L_191)
.L_191:
        /*0004*/ 	.word	0x00000082


	//----- nvinfo : EIATTR_SW2861232_WAR
	.align		4
.L_192:
        /*0008*/ 	.byte	0x01, 0x35
	.zero		2


	//----- nvinfo : EIATTR_PARAM_CBANK
	.align		4
        /*000c*/ 	.byte	0x04, 0x0a
        /*000e*/ 	.short	(.L_194 - .L_193)
	.align		4
.L_193:
        /*0010*/ 	.word	index@(.nv.constant0._ZN7cutlass13device_kernelIN5flash19enable_sm80_to_sm89INS1_16FlashAttnFwdSm80INS1_25CollectiveMainloopFwdSm80ILi4ELi1ELb0EN4cute5tupleIJNS5_1CILi128EEENS7_ILi48EEENS7_ILi96EEEEEELi96ENS_6half_tEfNS_4arch4Sm80ELb0ELb1ELb1ELb1ELb0ELb0ELb1ELb1EEENS1_21CollectiveEpilogueFwdINS6_IJS8_SA_S9_EEENS6_IJNS7_ILi1EEESI_SI_EEESC_SE_Li128ELb1ELb1ELb1ELb0EEENS1_36VarlenDynamicPersistentTileSchedulerILi128ELi48ELi128ELi128ELb1ELb1ELb0ELb1ELb0ELb1EEEEEEEEEvNT_6ParamsE)
        /*0014*/ 	.short	0x0160
        /*0016*/ 	.short	0x0438


	//----- nvinfo : EIATTR_CBANK_PARAM_SIZE
	.align		4
.L_194:
        /*0018*/ 	.byte	0x03, 0x19
        /*001a*/ 	.short	0x0438


	//----- nvinfo : EIATTR_KPARAM_INFO
	.align		4
        /*001c*/ 	.byte	0x04, 0x17
        /*001e*/ 	.short	(.L_196 - .L_195)
.L_195:
        /*0020*/ 	.word	0x00000000
        /*0024*/ 	.short	0x0000
        /*0026*/ 	.short	0x0000
        /*0028*/ 	.byte	0x00, 0xf0, 0xe1, 0x10


	//----- nvinfo : EIATTR_MAXREG_COUNT
	.align		4
.L_196:
        /*002c*/ 	.byte	0x03, 0x1b
        /*002e*/ 	.short	0x00ff


	//----- nvinfo : EIATTR_NUM_BARRIERS
	.align		4
        /*0030*/ 	.byte	0x02, 0x4c
        /*0032*/ 	.byte	0x06
	.zero		1


	//----- nvinfo : EIATTR_ANNOTATIONS
	.align		4
        /*0034*/ 	.byte	0x04, 0x55
        /*0036*/ 	.short	(.L_198 - .L_197)


	//   ....[0]....
.L_197:
        /* <DEDUP_REMOVED lines=104> */


	//----- nvinfo : EIATTR_MERCURY_ISA_VERSION
	.align		4
.L_198:
        /*06a0*/ 	.byte	0x03, 0x5f
        /*06a2*/ 	.short	0x0000


	//----- nvinfo : EIATTR_INT_WARP_WIDE_INSTR_OFFSETS
	.align		4
        /*06a4*/ 	.byte	0x04, 0x31
        /*06a6*/ 	.short	(.L_200 - .L_199)


	//   ....[0]....
.L_199:
        /*06a8*/ 	.word	0x00013810


	//   ....[1]....
        /*06ac*/ 	.word	0x00013890


	//----- nvinfo : EIATTR_COOP_GROUP_MASK_REGIDS
	.align		4
.L_200:
        /*06b0*/ 	.byte	0x04, 0x29
        /*06b2*/ 	.short	(.L_202 - .L_201)


	//   ....[0]....
.L_201:
        /*06b4*/ 	.word	0xffffffff


	//   ....[1]....
        /*06b8*/ 	.word	0xffffffff


	//   ....[2]....
        /*06bc*/ 	.word	0xffffffff


	//   ....[3]....
        /*06c0*/ 	.word	0xffffffff


	//   ....[4]....
        /*06c4*/ 	.word	0xffffffff


	//   ....[5]....
        /*06c8*/ 	.word	0xffffffff


	//   ....[6]....
        /*06cc*/ 	.word	0xffffffff


	//   ....[7]....
        /*06d0*/ 	.word	0xffffffff


	//   ....[8]....
        /*06d4*/ 	.word	0xffffffff


	//   ....[9]....
        /*06d8*/ 	.word	0xffffffff


	//   ....[10]....
        /*06dc*/ 	.word	0xffffffff


	//   ....[11]....
        /*06e0*/ 	.word	0xffffffff


	//   ....[12]....
        /*06e4*/ 	.word	0xffffffff


	//   ....[13]....
        /*06e8*/ 	.word	0xffffffff


	//   ....[14]....
        /*06ec*/ 	.word	0xffffffff


	//   ....[15]....
        /*06f0*/ 	.word	0xffffffff


	//   ....[16]....
        /*06f4*/ 	.word	0xffffffff


	//   ....[17]....
        /*06f8*/ 	.word	0xffffffff


	//   ....[18]....
        /*06fc*/ 	.word	0xffffffff


	//   ....[19]....
        /*0700*/ 	.word	0xffffffff


	//   ....[20]....
        /*0704*/ 	.word	0xffffffff


	//   ....[21]....
        /*0708*/ 	.word	0xffffffff


	//   ....[22]....
        /*070c*/ 	.word	0xffffffff


	//   ....[23]....
        /*0710*/ 	.word	0xffffffff


	//   ....[24]....
        /*0714*/ 	.word	0xffffffff


	//   ....[25]....
        /*0718*/ 	.word	0xffffffff


	//   ....[26]....
        /*071c*/ 	.word	0xffffffff


	//   ....[27]....
        /*0720*/ 	.word	0xffffffff


	//   ....[28]....
        /*0724*/ 	.word	0xffffffff


	//   ....[29]....
        /*0728*/ 	.word	0xffffffff


	//   ....[30]....
        /*072c*/ 	.word	0xffffffff


	//   ....[31]....
        /*0730*/ 	.word	0xffffffff


	//   ....[32]....
        /*0734*/ 	.word	0xffffffff


	//   ....[33]....
        /*0738*/ 	.word	0xffffffff


	//   ....[34]....
        /*073c*/ 	.word	0xffffffff


	//   ....[35]....
        /*0740*/ 	.word	0xffffffff


	//   ....[36]....
        /*0744*/ 	.word	0xffffffff


	//   ....[37]....
        /*0748*/ 	.word	0xffffffff


	//   ....[38]....
        /*074c*/ 	.word	0xffffffff


	//   ....[39]....
        /*0750*/ 	.word	0xffffffff


	//   ....[40]....
        /*0754*/ 	.word	0xffffffff


	//   ....[41]....
        /*0758*/ 	.word	0xffffffff


	//   ....[42]....
        /*075c*/ 	.word	0xffffffff


	//   ....[43]....
        /*0760*/ 	.word	0xffffffff


	//   ....[44]....
        /*0764*/ 	.word	0xffffffff


	//   ....[45]....
        /*0768*/ 	.word	0xffffffff


	//   ....[46]....
        /*076c*/ 	.word	0xffffffff


	//   ....[47]....
        /*0770*/ 	.word	0xffffffff


	//   ....[48]....
        /*0774*/ 	.word	0xffffffff


	//   ....[49]....
        /*0778*/ 	.word	0xffffffff


	//   ....[50]....
        /*077c*/ 	.word	0xffffffff


	//   ....[51]....
        /*0780*/ 	.word	0xffffffff


	//   ....[52]....
        /*0784*/ 	.word	0xffffffff


	//   ....[53]....
        /*0788*/ 	.word	0xffffffff


	//   ....[54]....
        /*078c*/ 	.word	0xffffffff


	//   ....[55]....
        /*0790*/ 	.word	0xffffffff


	//   ....[56]....
        /*0794*/ 	.word	0xffffffff


	//   ....[57]....
        /*0798*/ 	.word	0xffffffff


	//   ....[58]....
        /*079c*/ 	.word	0xffffffff


	//   ....[59]....
        /*07a0*/ 	.word	0xffffffff


	//   ....[60]....
        /*07a4*/ 	.word	0xffffffff


	//   ....[61]....
        /*07a8*/ 	.word	0xffffffff


	//   ....[62]....
        /*07ac*/ 	.word	0xffffffff


	//   ....[63]....
        /*07b0*/ 	.word	0xffffffff


	//   ....[64]....
        /*07b4*/ 	.word	0xffffffff


	//   ....[65]....
        /*07b8*/ 	.word	0xffffffff


	//   ....[66]....
        /*07bc*/ 	.word	0xffffffff


	//   ....[67]....
        /*07c0*/ 	.word	0xffffffff


	//   ....[68]....
        /*07c4*/ 	.word	0xffffffff


	//   ....[69]....
        /*07c8*/ 	.word	0xffffffff


	//   ....[70]....
        /*07cc*/ 	.word	0xffffffff


	//   ....[71]....
        /*07d0*/ 	.word	0xffffffff


	//   ....[72]....
        /*07d4*/ 	.word	0xffffffff


	//   ....[73]....
        /*07d8*/ 	.word	0xffffffff


	//   ....[74]....
        /*07dc*/ 	.word	0xffffffff


	//   ....[75]....
        /*07e0*/ 	.word	0xffffffff


	//   ....[76]....
        /*07e4*/ 	.word	0xffffffff


	//   ....[77]....
        /*07e8*/ 	.word	0xffffffff


	//   ....[78]....
        /*07ec*/ 	.word	0xffffffff


	//   ....[79]....
        /*07f0*/ 	.word	0xffffffff


	//   ....[80]....
        /*07f4*/ 	.word	0xffffffff


	//   ....[81]....
        /*07f8*/ 	.word	0xffffffff


	//   ....[82]....
        /*07fc*/ 	.word	0xffffffff


	//   ....[83]....
        /*0800*/ 	.word	0xffffffff


	//   ....[84]....
        /*0804*/ 	.word	0xffffffff


	//   ....[85]....
        /*0808*/ 	.word	0xffffffff


	//   ....[86]....
        /*080c*/ 	.word	0xffffffff


	//   ....[87]....
        /*0810*/ 	.word	0xffffffff


	//   ....[88]....
        /*0814*/ 	.word	0xffffffff


	//   ....[89]....
        /*0818*/ 	.word	0xffffffff


	//   ....[90]....
        /*081c*/ 	.word	0xffffffff


	//   ....[91]....
        /*0820*/ 	.word	0xffffffff


	//   ....[92]....
        /*0824*/ 	.word	0xffffffff


	//   ....[93]....
        /*0828*/ 	.word	0xffffffff


	//   ....[94]....
        /*082c*/ 	.word	0xffffffff


	//   ....[95]....
        /*0830*/ 	.word	0xffffffff


	//   ....[96]....
        /*0834*/ 	.word	0xffffffff


	//   ....[97]....
        /*0838*/ 	.word	0xffffffff


	//   ....[98]....
        /*083c*/ 	.word	0xffffffff


	//   ....[99]....
        /*0840*/ 	.word	0xffffffff


	//   ....[100]....
        /*0844*/ 	.word	0xffffffff


	//   ....[101]....
        /*0848*/ 	.word	0xffffffff


	//   ....[102]....
        /*084c*/ 	.word	0xffffffff


	//   ....[103]....
        /*0850*/ 	.word	0xffffffff


	//   ....[104]....
        /*0854*/ 	.word	0xffffffff


	//   ....[105]....
        /*0858*/ 	.word	0xffffffff


	//   ....[106]....
        /*085c*/ 	.word	0xffffffff


	//   ....[107]....
        /*0860*/ 	.word	0xffffffff


	//   ....[108]....
        /*0864*/ 	.word	0xffffffff


	//   ....[109]....
        /*0868*/ 	.word	0xffffffff


	//   ....[110]....
        /*086c*/ 	.word	0xffffffff


	//   ....[111]....
        /*0870*/ 	.word	0xffffffff


	//   ....[112]....
        /*0874*/ 	.word	0xffffffff


	//   ....[113]....
        /*0878*/ 	.word	0xffffffff


	//   ....[114]....
        /*087c*/ 	.word	0xffffffff


	//   ....[115]....
        /*0880*/ 	.word	0xffffffff


	//   ....[116]....
        /*0884*/ 	.word	0xffffffff


	//   ....[117]....
        /*0888*/ 	.word	0xffffffff


	//   ....[118]....
        /*088c*/ 	.word	0xffffffff


	//   ....[119]....
        /*0890*/ 	.word	0xffffffff


	//   ....[120]....
        /*0894*/ 	.word	0xffffffff


	//   ....[121]....
        /*0898*/ 	.word	0xffffffff


	//   ....[122]....
        /*089c*/ 	.word	0xffffffff


	//   ....[123]....
        /*08a0*/ 	.word	0xffffffff


	//   ....[124]....
        /*08a4*/ 	.word	0xffffffff


	//   ....[125]....
        /*08a8*/ 	.word	0xffffffff


	//   ....[126]....
        /*08ac*/ 	.word	0xffffffff


	//   ....[127]....
        /*08b0*/ 	.word	0xffffffff


	//   ....[128]....
        /*08b4*/ 	.word	0xffffffff


	//   ....[129]....
        /*08b8*/ 	.word	0xffffffff


	//   ....[130]....
        /*08bc*/ 	.word	0xffffffff


	//   ....[131]....
        /*08c0*/ 	.word	0xffffffff


	//   ....[132]....
        /*08c4*/ 	.word	0xffffffff


	//   ....[133]....
        /*08c8*/ 	.word	0xffffffff


	//   ....[134]....
        /*08cc*/ 	.word	0xffffffff


	//   ....[135]....
        /*08d0*/ 	.word	0xffffffff


	//   ....[136]....
        /*08d4*/ 	.word	0xffffffff


	//   ....[137]....
        /*08d8*/ 	.word	0xffffffff


	//   ....[138]....
        /*08dc*/ 	.word	0xffffffff


	//   ....[139]....
        /*08e0*/ 	.word	0xffffffff


	//   ....[140]....
        /*08e4*/ 	.word	0xffffffff


	//   ....[141]....
        /*08e8*/ 	.word	0xffffffff


	//   ....[142]....
        /*08ec*/ 	.word	0xffffffff


	//   ....[143]....
        /*08f0*/ 	.word	0xffffffff


	//   ....[144]....
        /*08f4*/ 	.word	0xffffffff


	//   ....[145]....
        /*08f8*/ 	.word	0xffffffff


	//   ....[146]....
        /*08fc*/ 	.word	0xffffffff


	//   ....[147]....
        /*0900*/ 	.word	0xffffffff


	//   ....[148]....
        /*0904*/ 	.word	0xffffffff


	//   ....[149]....
        /*0908*/ 	.word	0xffffffff


	//   ....[150]....
        /*090c*/ 	.word	0xffffffff


	//   ....[151]....
        /*0910*/ 	.word	0xffffffff


	//   ....[152]....
        /*0914*/ 	.word	0xffffffff


	//   ....[153]....
        /*0918*/ 	.word	0xffffffff


	//   ....[154]....
        /*091c*/ 	.word	0xffffffff


	//   ....[155]....
        /*0920*/ 	.word	0xffffffff


	//   ....[156]....
        /*0924*/ 	.word	0xffffffff


	//   ....[157]....
        /*0928*/ 	.word	0xffffffff


	//   ....[158]....
        /*092c*/ 	.word	0xffffffff


	//   ....[159]....
        /*0930*/ 	.word	0xffffffff


	//   ....[160]....
        /*0934*/ 	.word	0xffffffff


	//   ....[161]....
        /*0938*/ 	.word	0xffffffff


	//   ....[162]....
        /*093c*/ 	.word	0xffffffff


	//   ....[163]....
        /*0940*/ 	.word	0xffffffff


	//   ....[164]....
        /*0944*/ 	.word	0xffffffff


	//   ....[165]....
        /*0948*/ 	.word	0xffffffff


	//   ....[166]....
        /*094c*/ 	.word	0xffffffff


	//   ....[167]....
        /*0950*/ 	.word	0xffffffff


	//   ....[168]....
        /*0954*/ 	.word	0xffffffff


	//   ....[169]....
        /*0958*/ 	.word	0xffffffff


	//   ....[170]....
        /*095c*/ 	.word	0xffffffff


	//   ....[171]....
        /*0960*/ 	.word	0xffffffff


	//   ....[172]....
        /*0964*/ 	.word	0xffffffff


	//   ....[173]....
        /*0968*/ 	.word	0xffffffff


	//   ....[174]....
        /*096c*/ 	.word	0xffffffff


	//   ....[175]....
        /*0970*/ 	.word	0xffffffff


	//   ....[176]....
        /*0974*/ 	.word	0xffffffff


	//   ....[177]....
        /*0978*/ 	.word	0xffffffff


	//   ....[178]....
        /*097c*/ 	.word	0xffffffff


	//   ....[179]....
        /*0980*/ 	.word	0xffffffff


	//   ....[180]....
        /*0984*/ 	.word	0xffffffff


	//   ....[181]....
        /*0988*/ 	.word	0xffffffff


	//   ....[182]....
        /*098c*/ 	.word	0xffffffff


	//   ....[183]....
        /*0990*/ 	.word	0xffffffff


	//   ....[184]....
        /*0994*/ 	.word	0xffffffff


	//   ....[185]....
        /*0998*/ 	.word	0xffffffff


	//   ....[186]....
        /*099c*/ 	.word	0xffffffff


	//   ....[187]....
        /*09a0*/ 	.word	0xffffffff


	//   ....[188]....
        /*09a4*/ 	.word	0xffffffff


	//   ....[189]....
        /*09a8*/ 	.word	0xffffffff


	//   ....[190]....
        /*09ac*/ 	.word	0xffffffff


	//   ....[191]....
        /*09b0*/ 	.word	0xffffffff


	//   ....[192]....
        /*09b4*/ 	.word	0xffffffff


	//   ....[193]....
        /*09b8*/ 	.word	0xffffffff


	//   ....[194]....
        /*09bc*/ 	.word	0xffffffff


	//----- nvinfo : EIATTR_COOP_GROUP_INSTR_OFFSETS
	.align		4
.L_202:
        /*09c0*/ 	.byte	0x04, 0x28
        /*09c2*/ 	.short	(.L_204 - .L_203)


	//   ....[0]....
.L_203:
        /*09c4*/ 	.word	0x00000050


	//   ....[1]....
        /*09c8*/ 	.word	0x00000200


	//   ....[2]....
        /*09cc*/ 	.word	0x00000230


	//   ....[3]....
        /*09d0*/ 	.word	0x00000260


	//   ....[4]....
        /*09d4*/ 	.word	0x00000290


	//   ....[5]....
        /*09d8*/ 	.word	0x000002c0


	//   ....[6]....
        /*09dc*/ 	.word	0x000002f0


	//   ....[7]....
        /*09e0*/ 	.word	0x00000450


	//   ....[8]....
        /*09e4*/ 	.word	0x00000490


	//   ....[9]....
        /*09e8*/ 	.word	0x000004c0


	//   ....[10]....
        /*09ec*/ 	.word	0x000004f0


	//   ....[11]....
        /*09f0*/ 	.word	0x00000520


	//   ....[12]....
        /*09f4*/ 	.word	0x00000550


	//   ....[13]....
        /*09f8*/ 	.word	0x000005e0


	//   ....[14]....
        /*09fc*/ 	.word	0x00000630


	//   ....[15]....
        /*0a00*/ 	.word	0x00000650


	//   ....[16]....
        /*0a04*/ 	.word	0x000006b0


	//   ....[17]....
        /*0a08*/ 	.word	0x00002f40


	//   ....[18]....
        /*0a0c*/ 	.word	0x00002f60


	//   ....[19]....
        /*0a10*/ 	.word	0x00003100


	//   ....[20]....
        /*0a14*/ 	.word	0x00003110


	//   ....[21]....
        /*0a18*/ 	.word	0x000032b0


	//   ....[22]....
        /*0a1c*/ 	.word	0x000032d0


	//   ....[23]....
        /*0a20*/ 	.word	0x00003470


	//   ....[24]....
        /*0a24*/ 	.word	0x00003480


	//   ....[25]....
        /*0a28*/ 	.word	0x00004b50


	//   ....[26]....
        /*0a2c*/ 	.word	0x00005060


	//   ....[27]....
        /*0a30*/ 	.word	0x00005220


	//   ....[28]....
        /*0a34*/ 	.word	0x00005660


	//   ....[29]....
        /*0a38*/ 	.word	0x00005e20


	//   ....[30]....
        /*0a3c*/ 	.word	0x00005e50


	//   ....[31]....
        /*0a40*/ 	.word	0x00005fd0


	//   ....[32]....
        /*0a44*/ 	.word	0x00006020


	//   ....[33]....
        /*0a48*/ 	.word	0x00006290


	//   ....[34]....
        /*0a4c*/ 	.word	0x000062c0


	//   ....[35]....
        /*0a50*/ 	.word	0x000062f0


	//   ....[36]....
        /*0a54*/ 	.word	0x00006380


	//   ....[37]....
        /*0a58*/ 	.word	0x000086e0


	//   ....[38]....
        /*0a5c*/ 	.word	0x000088f0


	//   ....[39]....
        /*0a60*/ 	.word	0x00008ea0


	//   ....[40]....
        /*0a64*/ 	.word	0x00009320


	//   ....[41]....
        /*0a68*/ 	.word	0x000099a0


	//   ....[42]....
        /*0a6c*/ 	.word	0x00009ae0


	//   ....[43]....
        /*0a70*/ 	.word	0x00009b80


	//   ....[44]....
        /*0a74*/ 	.word	0x00009d30


	//   ....[45]....
        /*0a78*/ 	.word	0x00009d70


	//   ....[46]....
        /*0a7c*/ 	.word	0x00009e60


	//   ....[47]....
        /*0a80*/ 	.word	0x00009f90


	//   ....[48]....
        /*0a84*/ 	.word	0x0000a080


	//   ....[49]....
        /*0a88*/ 	.word	0x0000d070


	//   ....[50]....
        /*0a8c*/ 	.word	0x0000d0c0


	//   ....[51]....
        /*0a90*/ 	.word	0x0000d160


	//   ....[52]....
        /*0a94*/ 	.word	0x0000d1b0


	//   ....[53]....
        /*0a98*/ 	.word	0x0000d1e0


	//   ....[54]....
        /*0a9c*/ 	.word	0x0000d220


	//   ....[55]....
        /*0aa0*/ 	.word	0x0000d340


	//   ....[56]....
        /*0aa4*/ 	.word	0x0000d780


	//   ....[57]....
        /*0aa8*/ 	.word	0x0000fd60


	//   ....[58]....
        /*0aac*/ 	.word	0x0000ff70


	//   ....[59]....
        /*0ab0*/ 	.word	0x00010520


	//   ....[60]....
        /*0ab4*/ 	.word	0x000109a0


	//   ....[61]....
        /*0ab8*/ 	.word	0x00011020


	//   ....[62]....
        /*0abc*/ 	.word	0x00011160


	//   ....[63]....
        /*0ac0*/ 	.word	0x00011200


	//   ....[64]....
        /*0ac4*/ 	.word	0x000113b0


	//   ....[65]....
        /*0ac8*/ 	.word	0x000113f0


	//   ....[66]....
        /*0acc*/ 	.word	0x000114e0


	//   ....[67]....
        /*0ad0*/ 	.word	0x00011610


	//   ....[68]....
        /*0ad4*/ 	.word	0x00011700


	//   ....[69]....
        /*0ad8*/ 	.word	0x00012e10


	//   ....[70]....
        /*0adc*/ 	.word	0x00012e80


	//   ....[71]....
        /*0ae0*/ 	.word	0x00012e90


	//   ....[72]....
        /*0ae4*/ 	.word	0x00012ea0


	//   ....[73]....
        /*0ae8*/ 	.word	0x00012ed0


	//   ....[74]....
        /*0aec*/ 	.word	0x00012ef0


	//   ....[75]....
        /*0af0*/ 	.word	0x00012f00


	//   ....[76]....
        /*0af4*/ 	.word	0x00012f10


	//   ....[77]....
        /*0af8*/ 	.word	0x000144c0


	//   ....[78]....
        /*0afc*/ 	.word	0x000144d0


	//   ....[79]....
        /*0b00*/ 	.word	0x000144e0


	//   ....[80]....
        /*0b04*/ 	.word	0x000144f0


	//   ....[81]....
        /*0b08*/ 	.word	0x00014500


	//   ....[82]....
        /*0b0c*/ 	.word	0x00014510


	//   ....[83]....
        /*0b10*/ 	.word	0x00014530


	//   ....[84]....
        /*0b14*/ 	.word	0x00014540


	//   ....[85]....
        /*0b18*/ 	.word	0x000149f0


	//   ....[86]....
        /*0b1c*/ 	.word	0x00014a10


	//   ....[87]....
        /*0b20*/ 	.word	0x00014b80


	//   ....[88]....
        /*0b24*/ 	.word	0x00014b90


	//   ....[89]....
        /*0b28*/ 	.word	0x00014d10


	//   ....[90]....
        /*0b2c*/ 	.word	0x00014d30


	//   ....[91]....
        /*0b30*/ 	.word	0x00014eb0


	//   ....[92]....
        /*0b34*/ 	.word	0x00014ec0


	//   ....[93]....
        /*0b38*/ 	.word	0x00015250


	//   ....[94]....
        /*0b3c*/ 	.word	0x00015270


	//   ....[95]....
        /*0b40*/ 	.word	0x000157e0


	//   ....[96]....
        /*0b44*/ 	.word	0x000157f0


	//   ....[97]....
        /*0b48*/ 	.word	0x00015d60


	//   ....[98]....
        /*0b4c*/ 	.word	0x00015d80


	//   ....[99]....
        /*0b50*/ 	.word	0x00016300


	//   ....[100]....
        /*0b54*/ 	.word	0x00016310


	//   ....[101]....
        /*0b58*/ 	.word	0x00017090


	//   ....[102]....
        /*0b5c*/ 	.word	0x000170b0


	//   ....[103]....
        /*0b60*/ 	.word	0x00017230


	//   ....[104]....
        /*0b64*/ 	.word	0x00017240


	//   ....[105]....
        /*0b68*/ 	.word	0x000173c0


	//   ....[106]....
        /*0b6c*/ 	.word	0x000173e0


	//   ....[107]....
        /*0b70*/ 	.word	0x00017560


	//   ....[108]....
        /*0b74*/ 	.word	0x00017570


	//   ....[109]....
        /*0b78*/ 	.word	0x000177b0


	//   ....[110]....
        /*0b7c*/ 	.word	0x000177d0


	//   ....[111]....
        /*0b80*/ 	.word	0x00017900


	//   ....[112]....
        /*0b84*/ 	.word	0x00017940


	//   ....[113]....
        /*0b88*/ 	.word	0x00017970


	//   ....[114]....
        /*0b8c*/ 	.word	0x000179a0


	//   ....[115]....
        /*0b90*/ 	.word	0x000179d0


	//   ....[116]....
        /*0b94*/ 	.word	0x00017a00


	//   ....[117]....
        /*0b98*/ 	.word	0x00017b60


	//   ....[118]....
        /*0b9c*/ 	.word	0x00017ba0


	//   ....[119]....
        /*0ba0*/ 	.word	0x00017bd0


	//   ....[120]....
        /*0ba4*/ 	.word	0x00017c00


	//   ....[121]....
        /*0ba8*/ 	.word	0x00017c30


	//   ....[122]....
        /*0bac*/ 	.word	0x00017c60


	//   ....[123]....
        /*0bb0*/ 	.word	0x00017cf0


	//   ....[124]....
        /*0bb4*/ 	.word	0x00017d50


	//   ....[125]....
        /*0bb8*/ 	.word	0x00017d60


	//   ....[126]....
        /*0bbc*/ 	.word	0x00017dc0


	//   ....[127]....
        /*0bc0*/ 	.word	0x00018820


	//   ....[128]....
        /*0bc4*/ 	.word	0x00018880


	//   ....[129]....
        /*0bc8*/ 	.word	0x000188d0


	//   ....[130]....
        /*0bcc*/ 	.word	0x00018920


	//   ....[131]....
        /*0bd0*/ 	.word	0x00018970


	//   ....[132]....
        /*0bd4*/ 	.word	0x000189e0


	//   ....[133]....
        /*0bd8*/ 	.word	0x00018a20


	//   ....[134]....
        /*0bdc*/ 	.word	0x00018a90


	//   ....[135]....
        /*0be0*/ 	.word	0x00018b00


	//   ....[136]....
        /*0be4*/ 	.word	0x00018b60


	//   ....[137]....
        /*0be8*/ 	.word	0x00018bd0


	//   ....[138]....
        /*0bec*/ 	.word	0x00018c40


	//   ....[139]....
        /*0bf0*/ 	.word	0x00018ca0


	//   ....[140]....
        /*0bf4*/ 	.word	0x00018d00


	//   ....[141]....
        /*0bf8*/ 	.word	0x00018d60


	//   ....[142]....
        /*0bfc*/ 	.word	0x00018dd0


	//   ....[143]....
        /*0c00*/ 	.word	0x00018e30


	//   ....[144]....
        /*0c04*/ 	.word	0x00018e90


	//   ....[145]....
        /*0c08*/ 	.word	0x00018ee0


	//   ....[146]....
        /*0c0c*/ 	.word	0x00018f30


	//   ....[147]....
        /*0c10*/ 	.word	0x00018f80


	//   ....[148]....
        /*0c14*/ 	.word	0x00018fe0


	//   ....[149]....
        /*0c18*/ 	.word	0x00019030


	//   ....[150]....
        /*0c1c*/ 	.word	0x00019090


	//   ....[151]....
        /*0c20*/ 	.word	0x000190e0


	//   ....[152]....
        /*0c24*/ 	.word	0x00019140


	//   ....[153]....
        /*0c28*/ 	.word	0x000191b0


	//   ....[154]....
        /*0c2c*/ 	.word	0x00019220


	//   ....[155]....
        /*0c30*/ 	.word	0x00019280


	//   ....[156]....
        /*0c34*/ 	.word	0x000192e0


	//   ....[157]....
        /*0c38*/ 	.word	0x00019340


	//   ....[158]....
        /*0c3c*/ 	.word	0x000193b0


	//   ....[159]....
        /*0c40*/ 	.word	0x00019410


	//   ....[160]....
        /*0c44*/ 	.word	0x00019470


	//   ....[161]....
        /*0c48*/ 	.word	0x000194d0


	//   ....[162]....
        /*0c4c*/ 	.word	0x00019540


	//   ....[163]....
        /*0c50*/ 	.word	0x000195a0


	//   ....[164]....
        /*0c54*/ 	.word	0x00019600


	//   ....[165]....
        /*0c58*/ 	.word	0x00019660


	//   ....[166]....
        /*0c5c*/ 	.word	0x000196d0


	//   ....[167]....
        /*0c60*/ 	.word	0x00019730


	//   ....[168]....
        /*0c64*/ 	.word	0x00019790


	//   ....[169]....
        /*0c68*/ 	.word	0x000197f0


	//   ....[170]....
        /*0c6c*/ 	.word	0x00019860


	//   ....[171]....
        /*0c70*/ 	.word	0x000198c0


	//   ....[172]....
        /*0c74*/ 	.word	0x00019920


	//   ....[173]....
        /*0c78*/ 	.word	0x00019980


	//   ....[174]....
        /*0c7c*/ 	.word	0x000199f0


	//   ....[175]....
        /*0c80*/ 	.word	0x00019a50


	//   ....[176]....
        /*0c84*/ 	.word	0x00019ab0


	//   ....[177]....
        /*0c88*/ 	.word	0x00019b10


	//   ....[178]....
        /*0c8c*/ 	.word	0x00019b80


	//   ....[179]....
        /*0c90*/ 	.word	0x00019bd0


	//   ....[180]....
        /*0c94*/ 	.word	0x00019c10


	//   ....[181]....
        /*0c98*/ 	.word	0x00019c60


	//   ....[182]....
        /*0c9c*/ 	.word	0x00019cb0


	//   ....[183]....
        /*0ca0*/ 	.word	0x00019d00


	//   ....[184]....
        /*0ca4*/ 	.word	0x00019d70


	//   ....[185]....
        /*0ca8*/ 	.word	0x00019db0


	//   ....[186]....
        /*0cac*/ 	.word	0x00019e00


	//   ....[187]....
        /*0cb0*/ 	.word	0x00019e50


	//   ....[188]....
        /*0cb4*/ 	.word	0x00019ea0


	//   ....[189]....
        /*0cb8*/ 	.word	0x00019ef0


	//   ....[190]....
        /*0cbc*/ 	.word	0x00019f60


	//   ....[191]....
        /*0cc0*/ 	.word	0x00019fa0


	//   ....[192]....
        /*0cc4*/ 	.word	0x0001a010


	//   ....[193]....
        /*0cc8*/ 	.word	0x0001a070


	//   ....[194]....
        /*0ccc*/ 	.word	0x0001a0d0


	//----- nvinfo : EIATTR_EXIT_INSTR_OFFSETS
	.align		4
.L_204:
        /*0cd0*/ 	.byte	0x04, 0x1c
        /*0cd2*/ 	.short	(.L_206 - .L_205)


	//   ....[0]....
.L_205:
        /*0cd4*/ 	.word	0x000010d0


	//   ....[1]....
        /*0cd8*/ 	.word	0x000187e0


	//----- nvinfo : EIATTR_MAX_THREADS
	.align		4
.L_206:
        /*0cdc*/ 	.byte	0x04, 0x05
        /*0cde*/ 	.short	(.L_208 - .L_207)
.L_207:
        /*0ce0*/ 	.word	0x00000080
        /*0ce4*/ 	.word	0x00000001
        /*0ce8*/ 	.word	0x00000001


	//----- nvinfo : EIATTR_CRS_STACK_SIZE
	.align		4
.L_208:
        /*0cec*/ 	.byte	0x04, 0x1e
        /*0cee*/ 	.short	(.L_210 - .L_209)
.L_209:
        /*0cf0*/ 	.word	0x00000000
.L_210:


//--------------------- .nv.info._ZN7cutlass13device_kernelIN5flash19enable_sm80_to_sm89INS1_16FlashAttnFwdSm80INS1_25CollectiveMainloopFwdSm80ILi4ELi1ELb0EN4cute5tupleIJNS5_1CILi128EEENS7_ILi48EEENS7_ILi96EEEEEELi96ENS_6half_tEfNS_4arch4Sm80ELb0ELb1ELb1ELb1ELb0ELb1ELb1ELb1EEENS1_21CollectiveEpilogueFwdINS6_IJS8_SA_S9_EEENS6_IJNS7_ILi1EEESI_SI_EEESC_SE_Li128ELb1ELb1ELb1ELb0EEENS1_36VarlenDynamicPersistentTileSchedulerILi128ELi48ELi128ELi128ELb1ELb1ELb0ELb1ELb0ELb1EEEEEEEEEvNT_6ParamsE --------------------------
	.section	.nv.info._ZN7cutlass13device_kernelIN5flash19enable_sm80_to_sm89INS1_16FlashAttnFwdSm80INS1_25CollectiveMainloopFwdSm80ILi4ELi1ELb0EN4cute5tupleIJNS5_1CILi128EEENS7_ILi48EEENS7_ILi96EEEEEELi96ENS_6half_tEfNS_4arch4Sm80ELb0ELb1ELb1ELb1ELb0ELb1ELb1ELb1EEENS1_21CollectiveEpilogueFwdINS6_IJS8_SA_S9_EEENS6_IJNS7_ILi1EEESI_SI_EEESC_SE_Li128ELb1ELb1ELb1ELb0EEENS1_36VarlenDynamicPersistentTileSchedulerILi128ELi48ELi128ELi128ELb1ELb1ELb0ELb1ELb0ELb1EEEEEEEEEvNT_6ParamsE,"",@"SHT_CUDA_INFO"
	.sectionflags	@""
	.align	4


	//----- nvinfo : EIATTR_CUDA_API_VERSION
	.align		4
        /*0000*/ 	.byte	0x04, 0x37
        /*0002*/ 	.short	(.L_212 - .L_211)
.L_211:
        /*0004*/ 	.word	0x00000082


	//----- nvinfo : EIATTR_SW2861232_WAR
	.align		4
.L_212:
        /*0008*/ 	.byte	0x01, 0x35
	.zero		2


	//----- nvinfo : EIATTR_PARAM_CBANK
	.align		4
        /*000c*/ 	.byte	0x04, 0x0a
        /*000e*/ 	.short	(.L_214 - .L_213)
	.align		4
.L_213:
        /*0010*/ 	.word	index@(.nv.constant0._ZN7cutlass13device_kernelIN5flash19enable_sm80_to_sm89INS1_16FlashAttnFwdSm80INS1_25CollectiveMainloopFwdSm80ILi4ELi1ELb0EN4cute5tupleIJNS5_1CILi128EEENS7_ILi48EEENS7_ILi96EEEEEELi96ENS_6half_tEfNS_4arch4Sm80ELb0ELb1ELb1ELb1ELb0ELb1ELb1ELb1EEENS1_21CollectiveEpilogueFwdINS6_IJS8_SA_S9_EEENS6_IJNS7_ILi1EEESI_SI_EEESC_SE_Li128ELb1ELb1ELb1ELb0EEENS1_36VarlenDynamicPersistentTileSchedulerILi128ELi48ELi128ELi128ELb1ELb1ELb0ELb1ELb0ELb1EEEEEEEEEvNT_6ParamsE)
        /*0014*/ 	.short	0x0160
        /*0016*/ 	.short	0x0438


	//----- nvinfo : EIATTR_CBANK_PARAM_SIZE
	.align		4
.L_214:
        /*0018*/ 	.byte	0x03, 0x19
        /*001a*/ 	.short	0x0438


	//----- nvinfo : EIATTR_KPARAM_INFO
	.align		4
        /*001c*/ 	.byte	0x04, 0x17
        /*001e*/ 	.short	(.L_216 - .L_215)
.L_215:
        /*0020*/ 	.word	0x00000000
        /*0024*/ 	.short	0x0000
        /*0026*/ 	.short	0x0000
        /*0028*/ 	.byte	0x00, 0xf0, 0xe1, 0x10


	//----- nvinfo : EIATTR_MAXREG_COUNT
	.align		4
.L_216:
        /*002c*/ 	.byte	0x03, 0x1b
        /*002e*/ 	.short	0x00ff


	//----- nvinfo : EIATTR_NUM_BARRIERS
	.align		4
        /*0030*/ 	.byte	0x02, 0x4c
        /*0032*/ 	.byte	0x06
	.zero		1


	//----- nvinfo : EIATTR_ANNOTATIONS
	.align		4
        /*0034*/ 	.byte	0x04, 0x55
        /*0036*/ 	.short	(.L_218 - .L_217)


	//   ....[0]....
.L_217:
        /* <DEDUP_REMOVED lines=131> */


	//----- nvinfo : EIATTR_MERCURY_ISA_VERSION
	.align		4
.L_218:
        /*0850*/ 	.byte	0x03, 0x5f
        /*0852*/ 	.short	0x0000


	//----- nvinfo : EIATTR_INT_WARP_WIDE_INSTR_OFFSETS
	.align		4
        /*0854*/ 	.byte	0x04, 0x31
        /*0856*/ 	.short	(.L_220 - .L_219)


	//   ....[0]....
.L_219:
        /*0858*/ 	.word	0x00020000


	//   ....[1]....
        /*085c*/ 	.word	0x00020080


	//----- nvinfo : EIATTR_COOP_GROUP_MASK_REGIDS
	.align		4
.L_220:
        /*0860*/ 	.byte	0x04, 0x29
        /*0862*/ 	.short	(.L_222 - .L_221)


	//   ....[0]....
.L_221:
        /*0864*/ 	.word	0xffffffff


	//   ....[1]....
        /*0868*/ 	.word	0xffffffff


	//   ....[2]....
        /*086c*/ 	.word	0xffffffff


	//   ....[3]....
        /*0870*/ 	.word	0xffffffff


	//   ....[4]....
        /*0874*/ 	.word	0xffffffff


	//   ....[5]....
        /*0878*/ 	.word	0xffffffff


	//   ....[6]....
        /*087c*/ 	.word	0xffffffff


	//   ....[7]....
        /*0880*/ 	.word	0xffffffff


	//   ....[8]....
        /*0884*/ 	.word	0xffffffff


	//   ....[9]....
        /*0888*/ 	.word	0xffffffff


	//   ....[10]....
        /*088c*/ 	.word	0xffffffff


	//   ....[11]....
        /*0890*/ 	.word	0xffffffff


	//   ....[12]....
        /*0894*/ 	.word	0xffffffff


	//   ....[13]....
        /*0898*/ 	.word	0xffffffff


	//   ....[14]....
        /*089c*/ 	.word	0xffffffff


	//   ....[15]....
        /*08a0*/ 	.word	0xffffffff


	//   ....[16]....
        /*08a4*/ 	.word	0xffffffff


	//   ....[17]....
        /*08a8*/ 	.word	0xffffffff


	//   ....[18]....
        /*08ac*/ 	.word	0xffffffff


	//   ....[19]....
        /*08b0*/ 	.word	0xffffffff


	//   ....[20]....
        /*08b4*/ 	.word	0xffffffff


	//   ....[21]....
        /*08b8*/ 	.word	0xffffffff


	//   ....[22]....
        /*08bc*/ 	.word	0xffffffff


	//   ....[23]....
        /*08c0*/ 	.word	0xffffffff


	//   ....[24]....
        /*08c4*/ 	.word	0xffffffff


	//   ....[25]....
        /*08c8*/ 	.word	0xffffffff


	//   ....[26]....
        /*08cc*/ 	.word	0xffffffff


	//   ....[27]....
        /*08d0*/ 	.word	0xffffffff


	//   ....[28]....
        /*08d4*/ 	.word	0xffffffff


	//   ....[29]....
        /*08d8*/ 	.word	0xffffffff


	//   ....[30]....
        /*08dc*/ 	.word	0xffffffff


	//   ....[31]....
        /*08e0*/ 	.word	0xffffffff


	//   ....[32]....
        /*08e4*/ 	.word	0xffffffff


	//   ....[33]....
        /*08e8*/ 	.word	0xffffffff


	//   ....[34]....
        /*08ec*/ 	.word	0xffffffff


	//   ....[35]....
        /*08f0*/ 	.word	0xffffffff


	//   ....[36]....
        /*08f4*/ 	.word	0xffffffff


	//   ....[37]....
        /*08f8*/ 	.word	0xffffffff


	//   ....[38]....
        /*08fc*/ 	.word	0xffffffff


	//   ....[39]....
        /*0900*/ 	.word	0xffffffff


	//   ....[40]....
        /*0904*/ 	.word	0xffffffff


	//   ....[41]....
        /*0908*/ 	.word	0xffffffff


	//   ....[42]....
        /*090c*/ 	.word	0xffffffff


	//   ....[43]....
        /*0910*/ 	.word	0xffffffff


	//   ....[44]....
        /*0914*/ 	.word	0xffffffff


	//   ....[45]....
        /*0918*/ 	.word	0xffffffff


	//   ....[46]....
        /*091c*/ 	.word	0xffffffff


	//   ....[47]....
        /*0920*/ 	.word	0xffffffff


	//   ....[48]....
        /*0924*/ 	.word	0xffffffff


	//   ....[49]....
        /*0928*/ 	.word	0xffffffff


	//   ....[50]....
        /*092c*/ 	.word	0xffffffff


	//   ....[51]....
        /*0930*/ 	.word	0xffffffff


	//   ....[52]....
        /*0934*/ 	.word	0xffffffff


	//   ....[53]....
        /*0938*/ 	.word	0xffffffff


	//   ....[54]....
        /*093c*/ 	.word	0xffffffff


	//   ....[55]....
        /*0940*/ 	.word	0xffffffff


	//   ....[56]....
        /*0944*/ 	.word	0xffffffff


	//   ....[57]....
        /*0948*/ 	.word	0xffffffff


	//   ....[58]....
        /*094c*/ 	.word	0xffffffff


	//   ....[59]....
        /*0950*/ 	.word	0xffffffff


	//   ....[60]....
        /*0954*/ 	.word	0xffffffff


	//   ....[61]....
        /*0958*/ 	.word	0xffffffff


	//   ....[62]....
        /*095c*/ 	.word	0xffffffff


	//   ....[63]....
        /*0960*/ 	.word	0xffffffff


	//   ....[64]....
        /*0964*/ 	.word	0xffffffff


	//   ....[65]....
        /*0968*/ 	.word	0xffffffff


	//   ....[66]....
        /*096c*/ 	.word	0xffffffff


	//   ....[67]....
        /*0970*/ 	.word	0xffffffff


	//   ....[68]....
        /*0974*/ 	.word	0xffffffff


	//   ....[69]....
        /*0978*/ 	.word	0xffffffff


	//   ....[70]....
        /*097c*/ 	.word	0xffffffff


	//   ....[71]....
        /*0980*/ 	.word	0xffffffff


	//   ....[72]....
        /*0984*/ 	.word	0xffffffff


	//   ....[73]....
        /*0988*/ 	.word	0xffffffff


	//   ....[74]....
        /*098c*/ 	.word	0xffffffff


	//   ....[75]....
        /*0990*/ 	.word	0xffffffff


	//   ....[76]....
        /*0994*/ 	.word	0xffffffff


	//   ....[77]....
        /*0998*/ 	.word	0xffffffff


	//   ....[78]....
        /*099c*/ 	.word	0xffffffff


	//   ....[79]....
        /*09a0*/ 	.word	0xffffffff


	//   ....[80]....
        /*09a4*/ 	.word	0xffffffff


	//   ....[81]....
        /*09a8*/ 	.word	0xffffffff


	//   ....[82]....
        /*09ac*/ 	.word	0xffffffff


	//   ....[83]....
        /*09b0*/ 	.word	0xffffffff


	//   ....[84]....
        /*09b4*/ 	.word	0xffffffff


	//   ....[85]....
        /*09b8*/ 	.word	0xffffffff


	//   ....[86]....
        /*09bc*/ 	.word	0xffffffff


	//   ....[87]....
        /*09c0*/ 	.word	0xffffffff


	//   ....[88]....
        /*09c4*/ 	.word	0xffffffff


	//   ....[89]....
        /*09c8*/ 	.word	0xffffffff


	//   ....[90]....
        /*09cc*/ 	.word	0xffffffff


	//   ....[91]....
        /*09d0*/ 	.word	0xffffffff


	//   ....[92]....
        /*09d4*/ 	.word	0xffffffff


	//   ....[93]....
        /*09d8*/ 	.word	0xffffffff


	//   ....[94]....
        /*09dc*/ 	.word	0xffffffff


	//   ....[95]....
        /*09e0*/ 	.word	0xffffffff


	//   ....[96]....
        /*09e4*/ 	.word	0xffffffff


	//   ....[97]....
        /*09e8*/ 	.word	0xffffffff


	//   ....[98]....
        /*09ec*/ 	.word	0xffffffff


	//   ....[99]....
        /*09f0*/ 	.word	0xffffffff


	//   ....[100]....
        /*09f4*/ 	.word	0xffffffff


	//   ....[101]....
        /*09f8*/ 	.word	0xffffffff


	//   ....[102]....
        /*09fc*/ 	.word	0xffffffff


	//   ....[103]....
        /*0a00*/ 	.word	0xffffffff


	//   ....[104]....
        /*0a04*/ 	.word	0xffffffff


	//   ....[105]....
        /*0a08*/ 	.word	0xffffffff


	//   ....[106]....
        /*0a0c*/ 	.word	0xffffffff


	//   ....[107]....
        /*0a10*/ 	.word	0xffffffff


	//   ....[108]....
        /*0a14*/ 	.word	0xffffffff


	//   ....[109]....
        /*0a18*/ 	.word	0xffffffff


	//   ....[110]....
        /*0a1c*/ 	.word	0xffffffff


	//   ....[111]....
        /*0a20*/ 	.word	0xffffffff


	//   ....[112]....
        /*0a24*/ 	.word	0xffffffff


	//   ....[113]....
        /*0a28*/ 	.word	0xffffffff


	//   ....[114]....
        /*0a2c*/ 	.word	0xffffffff


	//   ....[115]....
        /*0a30*/ 	.word	0xffffffff


	//   ....[116]....
        /*0a34*/ 	.word	0xffffffff


	//   ....[117]....
        /*0a38*/ 	.word	0xffffffff


	//   ....[118]....
        /*0a3c*/ 	.word	0xffffffff


	//   ....[119]....
        /*0a40*/ 	.word	0xffffffff


	//   ....[120]....
        /*0a44*/ 	.word	0xffffffff


	//   ....[121]....
        /*0a48*/ 	.word	0xffffffff


	//   ....[122]....
        /*0a4c*/ 	.word	0xffffffff


	//   ....[123]....
        /*0a50*/ 	.word	0xffffffff


	//   ....[124]....
        /*0a54*/ 	.word	0xffffffff


	//   ....[125]....
        /*0a58*/ 	.word	0xffffffff


	//   ....[126]....
        /*0a5c*/ 	.word	0xffffffff


	//   ....[127]....
        /*0a60*/ 	.word	0xffffffff


	//   ....[128]....
        /*0a64*/ 	.word	0xffffffff


	//   ....[129]....
        /*0a68*/ 	.word	0xffffffff


	//   ....[130]....
        /*0a6c*/ 	.word	0xffffffff


	//   ....[131]....
        /*0a70*/ 	.word	0xffffffff


	//   ....[132]....
        /*0a74*/ 	.word	0xffffffff


	//   ....[133]....
        /*0a78*/ 	.word	0xffffffff


	//   ....[134]....
        /*0a7c*/ 	.word	0xffffffff


	//   ....[135]....
        /*0a80*/ 	.word	0xffffffff


	//   ....[136]....
        /*0a84*/ 	.word	0xffffffff


	//   ....[137]....
        /*0a88*/ 	.word	0xffffffff


	//   ....[138]....
        /*0a8c*/ 	.word	0xffffffff


	//   ....[139]....
        /*0a90*/ 	.word	0xffffffff


	//   ....[140]....
        /*0a94*/ 	.word	0xffffffff


	//   ....[141]....
        /*0a98*/ 	.word	0xffffffff


	//   ....[142]....
        /*0a9c*/ 	.word	0xffffffff


	//   ....[143]....
        /*0aa0*/ 	.word	0xffffffff


	//   ....[144]....
        /*0aa4*/ 	.word	0xffffffff


	//   ....[145]....
        /*0aa8*/ 	.word	0xffffffff


	//   ....[146]....
        /*0aac*/ 	.word	0xffffffff


	//   ....[147]....
        /*0ab0*/ 	.word	0xffffffff


	//   ....[148]....
        /*0ab4*/ 	.word	0xffffffff


	//   ....[149]....
        /*0ab8*/ 	.word	0xffffffff


	//   ....[150]....
        /*0abc*/ 	.word	0xffffffff


	//   ....[151]....
        /*0ac0*/ 	.word	0xffffffff


	//   ....[152]....
        /*0ac4*/ 	.word	0xffffffff


	//   ....[153]....
        /*0ac8*/ 	.word	0xffffffff


	//   ....[154]....
        /*0acc*/ 	.word	0xffffffff


	//   ....[155]....
        /*0ad0*/ 	.word	0xffffffff


	//   ....[156]....
        /*0ad4*/ 	.word	0xffffffff


	//   ....[157]....
        /*0ad8*/ 	.word	0xffffffff


	//   ....[158]....
        /*0adc*/ 	.word	0xffffffff


	//   ....[159]....
        /*0ae0*/ 	.word	0xffffffff


	//   ....[160]....
        /*0ae4*/ 	.word	0xffffffff


	//   ....[161]....
        /*0ae8*/ 	.word	0xffffffff


	//   ....[162]....
        /*0aec*/ 	.word	0xffffffff


	//   ....[163]....
        /*0af0*/ 	.word	0xffffffff


	//   ....[164]....
        /*0af4*/ 	.word	0xffffffff


	//   ....[165]....
        /*0af8*/ 	.word	0xffffffff


	//   ....[166]....
        /*0afc*/ 	.word	0xffffffff


	//   ....[167]....
        /*0b00*/ 	.word	0xffffffff


	//   ....[168]....
        /*0b04*/ 	.word	0xffffffff


	//   ....[169]....
        /*0b08*/ 	.word	0xffffffff


	//   ....[170]....
        /*0b0c*/ 	.word	0xffffffff


	//   ....[171]....
        /*0b10*/ 	.word	0xffffffff


	//   ....[172]....
        /*0b14*/ 	.word	0xffffffff


	//   ....[173]....
        /*0b18*/ 	.word	0xffffffff


	//   ....[174]....
        /*0b1c*/ 	.word	0xffffffff


	//   ....[175]....
        /*0b20*/ 	.word	0xffffffff


	//   ....[176]....
        /*0b24*/ 	.word	0xffffffff


	//   ....[177]....
        /*0b28*/ 	.word	0xffffffff


	//   ....[178]....
        /*0b2c*/ 	.word	0xffffffff


	//   ....[179]....
        /*0b30*/ 	.word	0xffffffff


	//   ....[180]....
        /*0b34*/ 	.word	0xffffffff


	//   ....[181]....
        /*0b38*/ 	.word	0xffffffff


	//   ....[182]....
        /*0b3c*/ 	.word	0xffffffff


	//   ....[183]....
        /*0b40*/ 	.word	0xffffffff


	//   ....[184]....
        /*0b44*/ 	.word	0xffffffff


	//   ....[185]....
        /*0b48*/ 	.word	0xffffffff


	//   ....[186]....
        /*0b4c*/ 	.word	0xffffffff


	//   ....[187]....
        /*0b50*/ 	.word	0xffffffff


	//   ....[188]....
        /*0b54*/ 	.word	0xffffffff


	//   ....[189]....
        /*0b58*/ 	.word	0xffffffff


	//   ....[190]....
        /*0b5c*/ 	.word	0xffffffff


	//   ....[191]....
        /*0b60*/ 	.word	0xffffffff


	//   ....[192]....
        /*0b64*/ 	.word	0xffffffff


	//   ....[193]....
        /*0b68*/ 	.word	0xffffffff


	//   ....[194]....
        /*0b6c*/ 	.word	0xffffffff


	//   ....[195]....
        /*0b70*/ 	.word	0xffffffff


	//   ....[196]....
        /*0b74*/ 	.word	0xffffffff


	//   ....[197]....
        /*0b78*/ 	.word	0xffffffff


	//   ....[198]....
        /*0b7c*/ 	.word	0xffffffff


	//   ....[199]....
        /*0b80*/ 	.word	0xffffffff


	//   ....[200]....
        /*0b84*/ 	.word	0xffffffff


	//   ....[201]....
        /*0b88*/ 	.word	0xffffffff


	//   ....[202]....
        /*0b8c*/ 	.word	0xffffffff


	//   ....[203]....
        /*0b90*/ 	.word	0xffffffff


	//   ....[204]....
        /*0b94*/ 	.word	0xffffffff


	//   ....[205]....
        /*0b98*/ 	.word	0xffffffff


	//   ....[206]....
        /*0b9c*/ 	.word	0xffffffff


	//   ....[207]....
        /*0ba0*/ 	.word	0xffffffff


	//   ....[208]....
        /*0ba4*/ 	.word	0xffffffff


	//   ....[209]....
        /*0ba8*/ 	.word	0xffffffff


	//   ....[210]....
        /*0bac*/ 	.word	0xffffffff


	//----- nvinfo : EIATTR_COOP_GROUP_INSTR_OFFSETS
	.align		4
.L_222:
        /*0bb0*/ 	.byte	0x04, 0x28
        /*0bb2*/ 	.short	(.L_224 - .L_223)


	//   ....[0]....
.L_223:
        /*0bb4*/ 	.word	0x00000050


	//   ....[1]....
        /*0bb8*/ 	.word	0x00000200


	//   ....[2]....
        /*0bbc*/ 	.word	0x00000230


	//   ....[3]....
        /*0bc0*/ 	.word	0x00000260


	//   ....[4]....
        /*0bc4*/ 	.word	0x00000290


	//   ....[5]....
        /*0bc8*/ 	.word	0x000002c0


	//   ....[6]....
        /*0bcc*/ 	.word	0x000002f0


	//   ....[7]....
        /*0bd0*/ 	.word	0x00000450


	//   ....[8]....
        /*0bd4*/ 	.word	0x00000490


	//   ....[9]....
        /*0bd8*/ 	.word	0x000004c0


	//   ....[10]....
        /*0bdc*/ 	.word	0x000004f0


	//   ....[11]....
        /*0be0*/ 	.word	0x00000520


	//   ....[12]....
        /*0be4*/ 	.word	0x00000550


	//   ....[13]....
        /*0be8*/ 	.word	0x000005e0


	//   ....[14]....
        /*0bec*/ 	.word	0x00000630


	//   ....[15]....
        /*0bf0*/ 	.word	0x00000650


	//   ....[16]....
        /*0bf4*/ 	.word	0x000006b0


	//   ....[17]....
        /*0bf8*/ 	.word	0x00008ee0


	//   ....[18]....
        /*0bfc*/ 	.word	0x00008f00


	//   ....[19]....
        /*0c00*/ 	.word	0x000090a0


	//   ....[20]....
        /*0c04*/ 	.word	0x000090b0


	//   ....[21]....
        /*0c08*/ 	.word	0x00009250


	//   ....[22]....
        /*0c0c*/ 	.word	0x00009270


	//   ....[23]....
        /*0c10*/ 	.word	0x00009410


	//   ....[24]....
        /*0c14*/ 	.word	0x00009420


	//   ....[25]....
        /*0c18*/ 	.word	0x00009c60


	//   ....[26]....
        /*0c1c*/ 	.word	0x00009ca0


	//   ....[27]....
        /*0c20*/ 	.word	0x00009ce0


	//   ....[28]....
        /*0c24*/ 	.word	0x00009cf0


	//   ....[29]....
        /*0c28*/ 	.word	0x0000a160


	//   ....[30]....
        /*0c2c*/ 	.word	0x0000a3d0


	//   ....[31]....
        /*0c30*/ 	.word	0x0000a410


	//   ....[32]....
        /*0c34*/ 	.word	0x0000a430


	//   ....[33]....
        /*0c38*/ 	.word	0x0000d020


	//   ....[34]....
        /*0c3c*/ 	.word	0x0000d0f0


	//   ....[35]....
        /*0c40*/ 	.word	0x0000d110


	//   ....[36]....
        /*0c44*/ 	.word	0x0000d120


	//   ....[37]....
        /*0c48*/ 	.word	0x0000d480


	//   ....[38]....
        /*0c4c*/ 	.word	0x0000d5e0


	//   ....[39]....
        /*0c50*/ 	.word	0x0000d630


	//   ....[40]....
        /*0c54*/ 	.word	0x0000d670


	//   ....[41]....
        /*0c58*/ 	.word	0x00011580


	//   ....[42]....
        /*0c5c*/ 	.word	0x00011750


	//   ....[43]....
        /*0c60*/ 	.word	0x00011c50


	//   ....[44]....
        /*0c64*/ 	.word	0x00012090


	//   ....[45]....
        /*0c68*/ 	.word	0x000126b0


	//   ....[46]....
        /*0c6c*/ 	.word	0x00012780


	//   ....[47]....
        /*0c70*/ 	.word	0x000129e0


	//   ....[48]....
        /*0c74*/ 	.word	0x00012a30


	//   ....[49]....
        /*0c78*/ 	.word	0x00012c40


	//   ....[50]....
        /*0c7c*/ 	.word	0x00012d60


	//   ....[51]....
        /*0c80*/ 	.word	0x00012de0


	//   ....[52]....
        /*0c84*/ 	.word	0x00012ea0


	//   ....[53]....
        /*0c88*/ 	.word	0x000150f0


	//   ....[54]....
        /*0c8c*/ 	.word	0x00015300


	//   ....[55]....
        /*0c90*/ 	.word	0x000158b0


	//   ....[56]....
        /*0c94*/ 	.word	0x00015d30


	//   ....[57]....
        /*0c98*/ 	.word	0x000163b0


	//   ....[58]....
        /*0c9c*/ 	.word	0x000164f0


	//   ....[59]....
        /*0ca0*/ 	.word	0x00016560


	//   ....[60]....
        /*0ca4*/ 	.word	0x00016790


	//   ....[61]....
        /*0ca8*/ 	.word	0x00016800


	//   ....[62]....
        /*0cac*/ 	.word	0x00016910


	//   ....[63]....
        /*0cb0*/ 	.word	0x00016ae0


	//   ....[64]....
        /*0cb4*/ 	.word	0x00016cb0


	//   ....[65]....
        /*0cb8*/ 	.word	0x00019980


	//   ....[66]....
        /*0cbc*/ 	.word	0x000199d0


	//   ....[67]....
        /*0cc0*/ 	.word	0x00019a70


	//   ....[68]....
        /*0cc4*/ 	.word	0x00019ac0


	//   ....[69]....
        /*0cc8*/ 	.word	0x00019b00


	//   ....[70]....
        /*0ccc*/ 	.word	0x00019be0


	//   ....[71]....
        /*0cd0*/ 	.word	0x00019c10


	//   ....[72]....
        /*0cd4*/ 	.word	0x0001a150


	//   ....[73]....
        /*0cd8*/ 	.word	0x0001c640


	//   ....[74]....
        /*0cdc*/ 	.word	0x0001c850


	//   ....[75]....
        /*0ce0*/ 	.word	0x0001ce00


	//   ....[76]....
        /*0ce4*/ 	.word	0x0001d280


	//   ....[77]....
        /*0ce8*/ 	.word	0x0001d900


	//   ....[78]....
        /*0cec*/ 	.word	0x0001da40


	//   ....[79]....
        /*0cf0*/ 	.word	0x0001dab0


	//   ....[80]....
        /*0cf4*/ 	.word	0x0001dd20


	//   ....[81]....
        /*0cf8*/ 	.word	0x0001dd60


	//   ....[82]....
        /*0cfc*/ 	.word	0x0001de70


	//   ....[83]....
        /*0d00*/ 	.word	0x0001e010


	//   ....[84]....
        /*0d04*/ 	.word	0x0001e140


	//   ....[85]....
        /*0d08*/ 	.word	0x0001f640


	//   ....[86]....
        /*0d0c*/ 	.word	0x0001f670


	//   ....[87]....
        /*0d10*/ 	.word	0x0001f680


	//   ....[88]....
        /*0d14*/ 	.word	0x0001f690


	//   ....[89]....
        /*0d18*/ 	.word	0x0001f6a0


	//   ....[90]....
        /*0d1c*/ 	.word	0x0001f6d0


	//   ....[91]....
        /*0d20*/ 	.word	0x0001f6f0


	//   ....[92]....
        /*0d24*/ 	.word	0x0001f710


	//   ....[93]....
        /*0d28*/ 	.word	0x00020ca0


	//   ....[94]....
        /*0d2c*/ 	.word	0x00020cb0


	//   ....[95]....
        /*0d30*/ 	.word	0x00020cd0


	//   ....[96]....
        /*0d34*/ 	.word	0x00020ce0


	//   ....[97]....
        /*0d38*/ 	.word	0x00020cf0


	//   ....[98]....
        /*0d3c*/ 	.word	0x00020d00


	//   ....[99]....
        /*0d40*/ 	.word	0x00020d20


	//   ....[100]....
        /*0d44*/ 	.word	0x00020d30


	//   ....[101]....
        /*0d48*/ 	.word	0x000211e0


	//   ....[102]....
        /*0d4c*/ 	.word	0x00021200


	//   ....[103]....
        /*0d50*/ 	.word	0x00021370


	//   ....[104]....
        /*0d54*/ 	.word	0x00021380


	//   ....[105]....
        /*0d58*/ 	.word	0x00021500


	//   ....[106]....
        /*0d5c*/ 	.word	0x00021520


	//   ....[107]....
        /*0d60*/ 	.word	0x000216a0


	//   ....[108]....
        /*0d64*/ 	.word	0x000216b0


	//   ....[109]....
        /*0d68*/ 	.word	0x00021a30


	//   ....[110]....
        /*0d6c*/ 	.word	0x00021a50


	//   ....[111]....
        /*0d70*/ 	.word	0x00021f20


	//   ....[112]....
        /*0d74*/ 	.word	0x00021f30


	//   ....[113]....
        /*0d78*/ 	.word	0x000222b0


	//   ....[114]....
        /*0d7c*/ 	.word	0x000222d0


	//   ....[115]....
        /*0d80*/ 	.word	0x00022660


	//   ....[116]....
        /*0d84*/ 	.word	0x00022670


	//   ....[117]....
        /*0d88*/ 	.word	0x000231c0


	//   ....[118]....
        /*0d8c*/ 	.word	0x000231e0


	//   ....[119]....
        /*0d90*/ 	.word	0x00023360


	//   ....[120]....
        /*0d94*/ 	.word	0x00023370


	//   ....[121]....
        /*0d98*/ 	.word	0x000234f0


	//   ....[122]....
        /*0d9c*/ 	.word	0x00023510


	//   ....[123]....
        /*0da0*/ 	.word	0x00023690


	//   ....[124]....
        /*0da4*/ 	.word	0x000236a0


	//   ....[125]....
        /*0da8*/ 	.word	0x000238e0


	//   ....[126]....
        /*0dac*/ 	.word	0x00023900


	//   ....[127]....
        /*0db0*/ 	.word	0x00023a30


	//   ....[128]....
        /*0db4*/ 	.word	0x00023a70


	//   ....[129]....
        /*0db8*/ 	.word	0x00023aa0


	//   ....[130]....
        /*0dbc*/ 	.word	0x00023ad0


	//   ....[131]....
        /*0dc0*/ 	.word	0x00023b00


	//   ....[132]....
        /*0dc4*/ 	.word	0x00023b30


	//   ....[133]....
        /*0dc8*/ 	.word	0x00023c90


	//   ....[134]....
        /*0dcc*/ 	.word	0x00023cd0


	//   ....[135]....
        /*0dd0*/ 	.word	0x00023d00


	//   ....[136]....
        /*0dd4*/ 	.word	0x00023d30


	//   ....[137]....
        /*0dd8*/ 	.word	0x00023d60


	//   ....[138]....
        /*0ddc*/ 	.word	0x00023d90


	//   ....[139]....
        /*0de0*/ 	.word	0x00023e20


	//   ....[140]....
        /*0de4*/ 	.word	0x00023e80


	//   ....[141]....
        /*0de8*/ 	.word	0x00023e90


	//   ....[142]....
        /*0dec*/ 	.word	0x00023ef0


	//   ....[143]....
        /*0df0*/ 	.word	0x00024950


	//   ....[144]....
        /*0df4*/ 	.word	0x000249b0


	//   ....[145]....
        /*0df8*/ 	.word	0x00024a00


	//   ....[146]....
        /*0dfc*/ 	.word	0x00024a50


	//   ....[147]....
        /*0e00*/ 	.word	0x00024aa0


	//   ....[148]....
        /*0e04*/ 	.word	0x00024b10


	//   ....[149]....
        /*0e08*/ 	.word	0x00024b50


	//   ....[150]....
        /*0e0c*/ 	.word	0x00024bc0


	//   ....[151]....
        /*0e10*/ 	.word	0x00024c30


	//   ....[152]....
        /*0e14*/ 	.word	0x00024c90


	//   ....[153]....
        /*0e18*/ 	.word	0x00024d00


	//   ....[154]....
        /*0e1c*/ 	.word	0x00024d70


	//   ....[155]....
        /*0e20*/ 	.word	0x00024dd0


	//   ....[156]....
        /*0e24*/ 	.word	0x00024e30


	//   ....[157]....
        /*0e28*/ 	.word	0x00024e90


	//   ....[158]....
        /*0e2c*/ 	.word	0x00024f00


	//   ....[159]....
        /*0e30*/ 	.word	0x00024f60


	//   ....[160]....
        /*0e34*/ 	.word	0x00024fc0


	//   ....[161]....
        /*0e38*/ 	.word	0x00025010


	//   ....[162]....
        /*0e3c*/ 	.word	0x00025060


	//   ....[163]....
        /*0e40*/ 	.word	0x000250b0


	//   ....[164]....
        /*0e44*/ 	.word	0x00025100


	//   ....[165]....
        /*0e48*/ 	.word	0x00025150


	//   ....[166]....
        /*0e4c*/ 	.word	0x000251a0


	//   ....[167]....
        /*0e50*/ 	.word	0x000251f0


	//   ....[168]....
        /*0e54*/ 	.word	0x00025240


	//   ....[169]....
        /*0e58*/ 	.word	0x000252b0


	//   ....[170]....
        /*0e5c*/ 	.word	0x00025320


	//   ....[171]....
        /*0e60*/ 	.word	0x00025380


	//   ....[172]....
        /*0e64*/ 	.word	0x000253e0


	//   ....[173]....
        /*0e68*/ 	.word	0x00025440


	//   ....[174]....
        /*0e6c*/ 	.word	0x000254b0


	//   ....[175]....
        /*0e70*/ 	.word	0x00025510


	//   ....[176]....
        /*0e74*/ 	.word	0x00025570


	//   ....[177]....
        /*0e78*/ 	.word	0x000255d0


	//   ....[178]....
        /*0e7c*/ 	.word	0x00025640


	//   ....[179]....
        /*0e80*/ 	.word	0x000256a0


	//   ....[180]....
        /*0e84*/ 	.word	0x00025700


	//   ....[181]....
        /*0e88*/ 	.word	0x00025760


	//   ....[182]....
        /*0e8c*/ 	.word	0x000257d0


	//   ....[183]....
        /*0e90*/ 	.word	0x00025830


	//   ....[184]....
        /*0e94*/ 	.word	0x00025890


	//   ....[185]....
        /*0e98*/ 	.word	0x000258f0


	//   ....[186]....
        /*0e9c*/ 	.word	0x00025960


	//   ....[187]....
        /*0ea0*/ 	.word	0x000259c0


	//   ....[188]....
        /*0ea4*/ 	.word	0x00025a20


	//   ....[189]....
        /*0ea8*/ 	.word	0x00025a80


	//   ....[190]....
        /*0eac*/ 	.word	0x00025af0


	//   ....[191]....
        /*0eb0*/ 	.word	0x00025b50


	//   ....[192]....
        /*0eb4*/ 	.word	0x00025bb0


	//   ....[193]....
        /*0eb8*/ 	.word	0x00025c10


	//   ....[194]....
        /*0ebc*/ 	.word	0x00025c80


	//   ....[195]....
        /*0ec0*/ 	.word	0x00025cd0


	//   ....[196]....
        /*0ec4*/ 	.word	0x00025d10


	//   ....[197]....
        /*0ec8*/ 	.word	0x00025d60


	//   ....[198]....
        /*0ecc*/ 	.word	0x00025db0


	//   ....[199]....
        /*0ed0*/ 	.word	0x00025e00


	//   ....[200]....
        /*0ed4*/ 	.word	0x00025e70


	//   ....[201]....
        /*0ed8*/ 	.word	0x00025eb0


	//   ....[202]....
        /*0edc*/ 	.word	0x00025f00


	//   ....[203]....
        /*0ee0*/ 	.word	0x00025f50


	//   ....[204]....
        /*0ee4*/ 	.word	0x00025fa0


	//   ....[205]....
        /*0ee8*/ 	.word	0x00025ff0


	//   ....[206]....
        /*0eec*/ 	.word	0x00026060


	//   ....[207]....
        /*0ef0*/ 	.word	0x000260a0


	//   ....[208]....
        /*0ef4*/ 	.word	0x00026110


	//   ....[209]....
        /*0ef8*/ 	.word	0x00026170


	//   ....[210]....
        /*0efc*/ 	.word	0x000261d0


	//----- nvinfo : EIATTR_EXIT_INSTR_OFFSETS
	.align		4
.L_224:
        /*0f00*/ 	.byte	0x04, 0x1c
        /*0f02*/ 	.short	(.L_226 - .L_225)


	//   ....[0]....
.L_225:
        /*0f04*/ 	.word	0x000010d0


	//   ....[1]....
        /*0f08*/ 	.word	0x00024910


	//----- nvinfo : EIATTR_MAX_THREADS
	.align		4
.L_226:
        /*0f0c*/ 	.byte	0x04, 0x05
        /*0f0e*/ 	.short	(.L_228 - .L_227)
.L_227:
        /*0f10*/ 	.word	0x00000080
        /*0f14*/ 	.word	0x00000001
        /*0f18*/ 	.word	0x00000001


	//----- nvinfo : EIATTR_CRS_STACK_SIZE
	.align		4
.L_228:
        /*0f1c*/ 	.byte	0x04, 0x1e
        /*0f1e*/ 	.short	(.L_230 - .L_229)
.L_229:
        /*0f20*/ 	.word	0x00000000
.L_230:


//--------------------- .nv.info._ZN7cutlass13device_kernelIN5flash19enable_sm80_to_sm89INS1_16FlashAttnFwdSm80INS1_25CollectiveMainloopFwdSm80ILi4ELi1ELb0EN4cute5tupleIJNS5_1CILi128EEENS7_ILi64EEENS7_ILi96EEEEEELi96ENS_6half_tEfNS_4arch4Sm80ELb1ELb0ELb1ELb0ELb0ELb0ELb1ELb1EEENS1_21CollectiveEpilogueFwdINS6_IJS8_SA_S9_EEENS6_IJNS7_ILi1EEESI_SI_EEESC_SE_Li128ELb0ELb1ELb1ELb0EEENS1_30DynamicPersistentTileSchedulerILi128ELi128ELb1ELb1ELb0EEEEEEEEEvNT_6ParamsE --------------------------
	.section	.nv.info._ZN7cutlass13device_kernelIN5flash19enable_sm80_to_sm89INS1_16FlashAttnFwdSm80INS1_25CollectiveMainloopFwdSm80ILi4ELi1ELb0EN4cute5tupleIJNS5_1CILi128EEENS7_ILi64EEENS7_ILi96EEEEEELi96ENS_6half_tEfNS_4arch4Sm80ELb1ELb0ELb1ELb0ELb0ELb0ELb1ELb1EEENS1_21CollectiveEpilogueFwdINS6_IJS8_SA_S9_EEENS6_IJNS7_ILi1EEESI_SI_EEESC_SE_Li128ELb0ELb1ELb1ELb0EEENS1_30DynamicPersistentTileSchedulerILi128ELi128ELb1ELb1ELb0EEEEEEEEEvNT_6ParamsE,"",@"SHT_CUDA_INFO"
	.sectionflags	@""
	.align	4


	//----- nvinfo : EIATTR_CUDA_API_VERSION
	.align		4
        /*0000*/ 	.byte	0x04, 0x37
        /*0002*/ 	.short	(.L_232 - .L_231)
.L_231:
        /*0004*/ 	.word	0x00000082


	//----- nvinfo : EIATTR_SW2861232_WAR
	.align		4
.L_232:
        /*0008*/ 	.byte	0x01, 0x35
	.zero		2


	//----- nvinfo : EIATTR_PARAM_CBANK
	.align		4
        /*000c*/ 	.byte	0x04, 0x0a
        /*000e*/ 	.short	(.L_234 - .L_233)
	.align		4
.L_233:
        /*0010*/ 	.word	index@(.nv.constant0._ZN7cutlass13device_kernelIN5flash19enable_sm80_to_sm89INS1_16FlashAttnFwdSm80INS1_25CollectiveMainloopFwdSm80ILi4ELi1ELb0EN4cute5tupleIJNS5_1CILi128EEENS7_ILi64EEENS7_ILi96EEEEEELi96ENS_6half_tEfNS_4arch4Sm80ELb1ELb0ELb1ELb0ELb0ELb0ELb1ELb1EEENS1_21CollectiveEpilogueFwdINS6_IJS8_SA_S9_EEENS6_IJNS7_ILi1EEESI_SI_EEESC_SE_Li128ELb0ELb1ELb1ELb0EEENS1_30DynamicPersistentTileSchedulerILi128ELi128ELb1ELb1ELb0EEEEEEEEEvNT_6ParamsE)
        /*0014*/ 	.short	0x0160
        /*0016*/ 	.short	0x0428


	//----- nvinfo : EIATTR_CBANK_PARAM_SIZE
	.align		4
.L_234:
        /*0018*/ 	.byte	0x03, 0x19
        /*001a*/ 	.short	0x0428


	//----- nvinfo : EIATTR_KPARAM_INFO
	.align		4
        /*001c*/ 	.byte	0x04, 0x17
        /*001e*/ 	.short	(.L_236 - .L_235)
.L_235:
        /*0020*/ 	.word	0x00000000
        /*0024*/ 	.short	0x0000
        /*0026*/ 	.short	0x0000
        /*0028*/ 	.byte	0x00, 0xf0, 0xa1, 0x10


	//----- nvinfo : EIATTR_MAXREG_COUNT
	.align		4
.L_236:
        /*002c*/ 	.byte	0x03, 0x1b
        /*002e*/ 	.short	0x00ff


	//----- nvinfo : EIATTR_NUM_BARRIERS
	.align		4
        /*0030*/ 	.byte	0x02, 0x4c
        /*0032*/ 	.byte	0x06
	.zero		1


	//----- nvinfo : EIATTR_ANNOTATIONS
	.align		4
        /*0034*/ 	.byte	0x04, 0x55
        /*0036*/ 	.short	(.L_238 - .L_237)


	//   ....[0]....
.L_237:
        /* <DEDUP_REMOVED lines=60> */


	//----- nvinfo : EIATTR_MERCURY_ISA_VERSION
	.align		4
.L_238:
        /*03e0*/ 	.byte	0x03, 0x5f
        /*03e2*/ 	.short	0x0000


	//----- nvinfo : EIATTR_INT_WARP_WIDE_INSTR_OFFSETS
	.align		4
        /*03e4*/ 	.byte	0x04, 0x31
        /*03e6*/ 	.short	(.L_240 - .L_239)


	//   ....[0]....
.L_239:
        /*03e8*/ 	.word	0x0000ebd0


	//   ....[1]....
        /*03ec*/ 	.word	0x0000ec50


	//----- nvinfo : EIATTR_COOP_GROUP_MASK_REGIDS
	.align		4
.L_240:
        /*03f0*/ 	.byte	0x04, 0x29
        /*03f2*/ 	.short	(.L_242 - .L_241)


	//   ....[0]....
.L_241:
        /*03f4*/ 	.word	0xffffffff


	//   ....[1]....
        /*03f8*/ 	.word	0xffffffff


	//   ....[2]....
        /*03fc*/ 	.word	0xffffffff


	//   ....[3]....
        /*0400*/ 	.word	0xffffffff


	//   ....[4]....
        /*0404*/ 	.word	0xffffffff


	//   ....[5]....
        /*0408*/ 	.word	0xffffffff


	//   ....[6]....
        /*040c*/ 	.word	0xffffffff


	//   ....[7]....
        /*0410*/ 	.word	0xffffffff


	//   ....[8]....
        /*0414*/ 	.word	0xffffffff


	//   ....[9]....
        /*0418*/ 	.word	0xffffffff


	//   ....[10]....
        /*041c*/ 	.word	0xffffffff


	//   ....[11]....
        /*0420*/ 	.word	0xffffffff


	//   ....[12]....
        /*0424*/ 	.word	0xffffffff


	//   ....[13]....
        /*0428*/ 	.word	0xffffffff


	//   ....[14]....
        /*042c*/ 	.word	0xffffffff


	//   ....[15]....
        /*0430*/ 	.word	0xffffffff


	//   ....[16]....
        /*0434*/ 	.word	0xffffffff


	//   ....[17]....
        /*0438*/ 	.word	0xffffffff


	//   ....[18]....
        /*043c*/ 	.word	0xffffffff


	//   ....[19]....
        /*0440*/ 	.word	0xffffffff


	//   ....[20]....
        /*0444*/ 	.word	0xffffffff


	//   ....[21]....
        /*0448*/ 	.word	0xffffffff


	//   ....[22]....
        /*044c*/ 	.word	0xffffffff


	//   ....[23]....
        /*0450*/ 	.word	0xffffffff


	//   ....[24]....
        /*0454*/ 	.word	0xffffffff


	//   ....[25]....
        /*0458*/ 	.word	0xffffffff


	//   ....[26]....
        /*045c*/ 	.word	0xffffffff


	//   ....[27]....
        /*0460*/ 	.word	0xffffffff


	//   ....[28]....
        /*0464*/ 	.word	0xffffffff


	//   ....[29]....
        /*0468*/ 	.word	0xffffffff


	//   ....[30]....
        /*046c*/ 	.word	0xffffffff


	//   ....[31]....
        /*0470*/ 	.word	0xffffffff


	//   ....[32]....
        /*0474*/ 	.word	0xffffffff


	//   ....[33]....
        /*0478*/ 	.word	0xffffffff


	//   ....[34]....
        /*047c*/ 	.word	0xffffffff


	//   ....[35]....
        /*0480*/ 	.word	0xffffffff


	//   ....[36]....
        /*0484*/ 	.word	0xffffffff


	//   ....[37]....
        /*0488*/ 	.word	0xffffffff


	//   ....[38]....
        /*048c*/ 	.word	0xffffffff


	//   ....[39]....
        /*0490*/ 	.word	0xffffffff


	//   ....[40]....
        /*0494*/ 	.word	0xffffffff


	//   ....[41]....
        /*0498*/ 	.word	0xffffffff


	//   ....[42]....
        /*049c*/ 	.word	0xffffffff


	//   ....[43]....
        /*04a0*/ 	.word	0xffffffff


	//   ....[44]....
        /*04a4*/ 	.word	0xffffffff


	//   ....[45]....
        /*04a8*/ 	.word	0xffffffff


	//   ....[46]....
        /*04ac*/ 	.word	0xffffffff


	//   ....[47]....
        /*04b0*/ 	.word	0xffffffff


	//   ....[48]....
        /*04b4*/ 	.word	0xffffffff


	//   ....[49]....
        /*04b8*/ 	.word	0xffffffff


	//   ....[50]....
        /*04bc*/ 	.word	0xffffffff


	//   ....[51]....
        /*04c0*/ 	.word	0xffffffff


	//   ....[52]....
        /*04c4*/ 	.word	0xffffffff


	//   ....[53]....
        /*04c8*/ 	.word	0xffffffff


	//   ....[54]....
        /*04cc*/ 	.word	0xffffffff


	//   ....[55]....
        /*04d0*/ 	.word	0xffffffff


	//   ....[56]....
        /*04d4*/ 	.word	0xffffffff


	//   ....[57]....
        /*04d8*/ 	.word	0xffffffff


	//   ....[58]....
        /*04dc*/ 	.word	0xffffffff


	//   ....[59]....
        /*04e0*/ 	.word	0xffffffff


	//   ....[60]....
        /*04e4*/ 	.word	0xffffffff


	//   ....[61]....
        /*04e8*/ 	.word	0xffffffff


	//   ....[62]....
        /*04ec*/ 	.word	0xffffffff


	//   ....[63]....
        /*04f0*/ 	.word	0xffffffff


	//   ....[64]....
        /*04f4*/ 	.word	0xffffffff


	//   ....[65]....
        /*04f8*/ 	.word	0xffffffff


	//   ....[66]....
        /*04fc*/ 	.word	0xffffffff


	//   ....[67]....
        /*0500*/ 	.word	0xffffffff


	//   ....[68]....
        /*0504*/ 	.word	0xffffffff


	//   ....[69]....
        /*0508*/ 	.word	0xffffffff


	//   ....[70]....
        /*050c*/ 	.word	0xffffffff


	//   ....[71]....
        /*0510*/ 	.word	0xffffffff


	//   ....[72]....
        /*0514*/ 	.word	0xffffffff


	//   ....[73]....
        /*0518*/ 	.word	0xffffffff


	//   ....[74]....
        /*051c*/ 	.word	0xffffffff


	//   ....[75]....
        /*0520*/ 	.word	0xffffffff


	//   ....[76]....
        /*0524*/ 	.word	0xffffffff


	//   ....[77]....
        /*0528*/ 	.word	0xffffffff


	//   ....[78]....
        /*052c*/ 	.word	0xffffffff


	//   ....[79]....
        /*0530*/ 	.word	0xffffffff


	//   ....[80]....
        /*0534*/ 	.word	0xffffffff


	//   ....[81]....
        /*0538*/ 	.word	0xffffffff


	//   ....[82]....
        /*053c*/ 	.word	0xffffffff


	//   ....[83]....
        /*0540*/ 	.word	0xffffffff


	//----- nvinfo : EIATTR_COOP_GROUP_INSTR_OFFSETS
	.align		4
.L_242:
        /*0544*/ 	.byte	0x04, 0x28
        /*0546*/ 	.short	(.L_244 - .L_243)


	//   ....[0]....
.L_243:
        /*0548*/ 	.word	0x00000050


	//   ....[1]....
        /*054c*/ 	.word	0x00001830


	//   ....[2]....
        /*0550*/ 	.word	0x00001850


	//   ....[3]....
        /*0554*/ 	.word	0x00001a10


	//   ....[4]....
        /*0558*/ 	.word	0x00001a20


	//   ....[5]....
        /*055c*/ 	.word	0x00001bd0


	//   ....[6]....
        /*0560*/ 	.word	0x00001bf0


	//   ....[7]....
        /*0564*/ 	.word	0x00001da0


	//   ....[8]....
        /*0568*/ 	.word	0x00001db0


	//   ....[9]....
        /*056c*/ 	.word	0x000037b0


	//   ....[10]....
        /*0570*/ 	.word	0x00003830


	//   ....[11]....
        /*0574*/ 	.word	0x00003af0


	//   ....[12]....
        /*0578*/ 	.word	0x00003dd0


	//   ....[13]....
        /*057c*/ 	.word	0x00003e80


	//   ....[14]....
        /*0580*/ 	.word	0x00003ea0


	//   ....[15]....
        /*0584*/ 	.word	0x00003eb0


	//   ....[16]....
        /*0588*/ 	.word	0x00003ee0


	//   ....[17]....
        /*058c*/ 	.word	0x000046a0


	//   ....[18]....
        /*0590*/ 	.word	0x00004730


	//   ....[19]....
        /*0594*/ 	.word	0x00004780


	//   ....[20]....
        /*0598*/ 	.word	0x000047a0


	//   ....[21]....
        /*059c*/ 	.word	0x00006bd0


	//   ....[22]....
        /*05a0*/ 	.word	0x00006c20


	//   ....[23]....
        /*05a4*/ 	.word	0x00006c80


	//   ....[24]....
        /*05a8*/ 	.word	0x00006cf0


	//   ....[25]....
        /*05ac*/ 	.word	0x00007bc0


	//   ....[26]....
        /*05b0*/ 	.word	0x00007db0


	//   ....[27]....
        /*05b4*/ 	.word	0x00008070


	//   ....[28]....
        /*05b8*/ 	.word	0x00008180


	//   ....[29]....
        /*05bc*/ 	.word	0x000081d0


	//   ....[30]....
        /*05c0*/ 	.word	0x00008260


	//   ....[31]....
        /*05c4*/ 	.word	0x00008290


	//   ....[32]....
        /*05c8*/ 	.word	0x000083a0


	//   ....[33]....
        /*05cc*/ 	.word	0x0000bb30


	//   ....[34]....
        /*05d0*/ 	.word	0x0000bbb0


	//   ....[35]....
        /*05d4*/ 	.word	0x0000bc30


	//   ....[36]....
        /*05d8*/ 	.word	0x0000bc80


	//   ....[37]....
        /*05dc*/ 	.word	0x0000bcd0


	//   ....[38]....
        /*05e0*/ 	.word	0x0000bd10


	//   ....[39]....
        /*05e4*/ 	.word	0x0000c210


	//   ....[40]....
        /*05e8*/ 	.word	0x0000c360


	//   ....[41]....
        /*05ec*/ 	.word	0x0000e1d0


	//   ....[42]....
        /*05f0*/ 	.word	0x0000e240


	//   ....[43]....
        /*05f4*/ 	.word	0x0000e250


	//   ....[44]....
        /*05f8*/ 	.word	0x0000e260


	//   ....[45]....
        /*05fc*/ 	.word	0x0000e290


	//   ....[46]....
        /*0600*/ 	.word	0x0000e2b0


	//   ....[47]....
        /*0604*/ 	.word	0x0000e2c0


	//   ....[48]....
        /*0608*/ 	.word	0x0000e2d0


	//   ....[49]....
        /*060c*/ 	.word	0x0000ed90


	//   ....[50]....
        /*0610*/ 	.word	0x0000f1f0


	//   ....[51]....
        /*0614*/ 	.word	0x0000f200


	//   ....[52]....
        /*0618*/ 	.word	0x0000f220


	//   ....[53]....
        /*061c*/ 	.word	0x0000f230


	//   ....[54]....
        /*0620*/ 	.word	0x0000f270


	//   ....[55]....
        /*0624*/ 	.word	0x0000f290


	//   ....[56]....
        /*0628*/ 	.word	0x0000f2b0


	//   ....[57]....
        /*062c*/ 	.word	0x0000f2d0


	//   ....[58]....
        /*0630*/ 	.word	0x0000f420


	//   ....[59]....
        /*0634*/ 	.word	0x0000f450


	//   ....[60]....
        /*0638*/ 	.word	0x0000f8e0


	//   ....[61]....
        /*063c*/ 	.word	0x0000f900


	//   ....[62]....
        /*0640*/ 	.word	0x0000fc30


	//   ....[63]....
        /*0644*/ 	.word	0x0000fc50


	//   ....[64]....
        /*0648*/ 	.word	0x0000ff80


	//   ....[65]....
        /*064c*/ 	.word	0x0000ff90


	//   ....[66]....
        /*0650*/ 	.word	0x00010630


	//   ....[67]....
        /*0654*/ 	.word	0x00010740


	//   ....[68]....
        /*0658*/ 	.word	0x000107b0


	//   ....[69]....
        /*065c*/ 	.word	0x00010820


	//   ....[70]....
        /*0660*/ 	.word	0x00010880


	//   ....[71]....
        /*0664*/ 	.word	0x000108f0


	//   ....[72]....
        /*0668*/ 	.word	0x00010960


	//   ....[73]....
        /*066c*/ 	.word	0x000109d0


	//   ....[74]....
        /*0670*/ 	.word	0x00010a30


	//   ....[75]....
        /*0674*/ 	.word	0x00010a90


	//   ....[76]....
        /*0678*/ 	.word	0x00010af0


	//   ....[77]....
        /*067c*/ 	.word	0x00010b40


	//   ....[78]....
        /*0680*/ 	.word	0x00010ba0


	//   ....[79]....
        /*0684*/ 	.word	0x00010bf0


	//   ....[80]....
        /*0688*/ 	.word	0x00010c50


	//   ....[81]....
        /*068c*/ 	.word	0x00010ca0


	//   ....[82]....
        /*0690*/ 	.word	0x00010d00


	//   ....[83]....
        /*0694*/ 	.word	0x00010d60


	//----- nvinfo : EIATTR_EXIT_INSTR_OFFSETS
	.align		4
.L_244:
        /*0698*/ 	.byte	0x04, 0x1c
        /*069a*/ 	.short	(.L_246 - .L_245)


	//   ....[0]....
.L_245:
        /*069c*/ 	.word	0x000000a0


	//   ....[1]....
        /*06a0*/ 	.word	0x000106f0


	//----- nvinfo : EIATTR_MAX_THREADS
	.align		4
.L_246:
        /*06a4*/ 	.byte	0x04, 0x05
        /*06a6*/ 	.short	(.L_248 - .L_247)
.L_247:
        /*06a8*/ 	.word	0x00000080
        /*06ac*/ 	.word	0x00000001
        /*06b0*/ 	.word	0x00000001


	//----- nvinfo : EIATTR_CRS_STACK_SIZE
	.align		4
.L_248:
        /*06b4*/ 	.byte	0x04, 0x1e
        /*06b6*/ 	.short	(.L_250 - .L_249)
.L_249:
        /*06b8*/ 	.word	0x00000000
.L_250:


//--------------------- .nv.info._ZN7cutlass13device_kernelIN5flash19enable_sm80_to_sm89INS1_16FlashAttnFwdSm80INS1_25CollectiveMainloopFwdSm80ILi4ELi1ELb0EN4cute5tupleIJNS5_1CILi128EEENS7_ILi48EEENS7_ILi96EEEEEELi96ENS_6half_tEfNS_4arch4Sm80ELb1ELb0ELb1ELb1ELb0ELb0ELb1ELb1EEENS1_21CollectiveEpilogueFwdINS6_IJS8_SA_S9_EEENS6_IJNS7_ILi1EEESI_SI_EEESC_SE_Li128ELb1ELb1ELb1ELb0EEENS1_36VarlenDynamicPersistentTileSchedulerILi128ELi48ELi128ELi128ELb1ELb1ELb0ELb1ELb1ELb1EEEEEEEEEvNT_6ParamsE --------------------------
	.section	.nv.info._ZN7cutlass13device_kernelIN5flash19enable_sm80_to_sm89INS1_16FlashAttnFwdSm80INS1_25CollectiveMainloopFwdSm80ILi4ELi1ELb0EN4cute5tupleIJNS5_1CILi128EEENS7_ILi48EEENS7_ILi96EEEEEELi96ENS_6half_tEfNS_4arch4Sm80ELb1ELb0ELb1ELb1ELb0ELb0ELb1ELb1EEENS1_21CollectiveEpilogueFwdINS6_IJS8_SA_S9_EEENS6_IJNS7_ILi1EEESI_SI_EEESC_SE_Li128ELb1ELb1ELb1ELb0EEENS1_36VarlenDynamicPersistentTileSchedulerILi128ELi48ELi128ELi128ELb1ELb1ELb0ELb1ELb1ELb1EEEEEEEEEvNT_6ParamsE,"",@"SHT_CUDA_INFO"
	.sectionflags	@""
	.align	4


	//----- nvinfo : EIATTR_CUDA_API_VERSION
	.align		4
        /*0000*/ 	.byte	0x04, 0x37
        /*0002*/ 	.short	(.L_252 - .L_251)
.L_251:
        /*0004*/ 	.word	0x00000082


	//----- nvinfo : EIATTR_SW2861232_WAR
	.align		4
.L_252:
        /*0008*/ 	.byte	0x01, 0x35
	.zero		2


	//----- nvinfo : EIATTR_PARAM_CBANK
	.align		4
        /*000c*/ 	.byte	0x04, 0x0a
        /*000e*/ 	.short	(.L_254 - .L_253)
	.align		4
.L_253:
        /*0010*/ 	.word	index@(.nv.constant0._ZN7cutlass13device_kernelIN5flash19enable_sm80_to_sm89INS1_16FlashAttnFwdSm80INS1_25CollectiveMainloopFwdSm80ILi4ELi1ELb0EN4cute5tupleIJNS5_1CILi128EEENS7_ILi48EEENS7_ILi96EEEEEELi96ENS_6half_tEfNS_4arch4Sm80ELb1ELb0ELb1ELb1ELb0ELb0ELb1ELb1EEENS1_21CollectiveEpilogueFwdINS6_IJS8_SA_S9_EEENS6_IJNS7_ILi1EEESI_SI_EEESC_SE_Li128ELb1ELb1ELb1ELb0EEENS1_36VarlenDynamicPersistentTileSchedulerILi128ELi48ELi128ELi128ELb1ELb1ELb0ELb1ELb1ELb1EEEEEEEEEvNT_6ParamsE)
        /*0014*/ 	.short	0x0160
        /*0016*/ 	.short	0x0438


	//----- nvinfo : EIATTR_CBANK_PARAM_SIZE
	.align		4
.L_254:
        /*0018*/ 	.byte	0x03, 0x19
        /*001a*/ 	.short	0x0438


	//----- nvinfo : EIATTR_KPARAM_INFO
	.align		4
        /*001c*/ 	.byte	0x04, 0x17
        /*001e*/ 	.short	(.L_256 - .L_255)
.L_255:
        /*0020*/ 	.word	0x00000000
        /*0024*/ 	.short	0x0000
        /*0026*/ 	.short	0x0000
        /*0028*/ 	.byte	0x00, 0xf0, 0xe1, 0x10


	//----- nvinfo : EIATTR_MAXREG_COUNT
	.align		4
.L_256:
        /*002c*/ 	.byte	0x03, 0x1b
        /*002e*/ 	.short	0x00ff


	//----- nvinfo : EIATTR_NUM_BARRIERS
	.align		4
        /*0030*/ 	.byte	0x02, 0x4c
        /*0032*/ 	.byte	0x06
	.zero		1


	//----- nvinfo : EIATTR_ANNOTATIONS
	.align		4
        /*0034*/ 	.byte	0x04, 0x55
        /*0036*/ 	.short	(.L_258 - .L_257)


	//   ....[0]....
.L_257:
        /* <DEDUP_REMOVED lines=148> */


	//----- nvinfo : EIATTR_MERCURY_ISA_VERSION
	.align		4
.L_258:
        /*0960*/ 	.byte	0x03, 0x5f
        /*0962*/ 	.short	0x0000


	//----- nvinfo : EIATTR_INT_WARP_WIDE_INSTR_OFFSETS
	.align		4
        /*0964*/ 	.byte	0x04, 0x31
        /*0966*/ 	.short	(.L_260 - .L_259)


	//   ....[0]....
.L_259:
        /*0968*/ 	.word	0x0000d560


	//   ....[1]....
        /*096c*/ 	.word	0x0000d5e0


	//----- nvinfo : EIATTR_COOP_GROUP_MASK_REGIDS
	.align		4
.L_260:
        /*0970*/ 	.byte	0x04, 0x29
        /*0972*/ 	.short	(.L_262 - .L_261)


	//   ....[0]....
.L_261:
        /*0974*/ 	.word	0xffffffff


	//   ....[1]....
        /*0978*/ 	.word	0xffffffff


	//   ....[2]....
        /*097c*/ 	.word	0xffffffff


	//   ....[3]....
        /*0980*/ 	.word	0xffffffff


	//   ....[4]....
        /*0984*/ 	.word	0xffffffff


	//   ....[5]....
        /*0988*/ 	.word	0xffffffff


	//   ....[6]....
        /*098c*/ 	.word	0xffffffff


	//   ....[7]....
        /*0990*/ 	.word	0xffffffff


	//   ....[8]....
        /*0994*/ 	.word	0xffffffff


	//   ....[9]....
        /*0998*/ 	.word	0xffffffff


	//   ....[10]....
        /*099c*/ 	.word	0xffffffff


	//   ....[11]....
        /*09a0*/ 	.word	0xffffffff


	//   ....[12]....
        /*09a4*/ 	.word	0xffffffff


	//   ....[13]....
        /*09a8*/ 	.word	0xffffffff


	//   ....[14]....
        /*09ac*/ 	.word	0xffffffff


	//   ....[15]....
        /*09b0*/ 	.word	0xffffffff


	//   ....[16]....
        /*09b4*/ 	.word	0xffffffff


	//   ....[17]....
        /*09b8*/ 	.word	0xffffffff


	//   ....[18]....
        /*09bc*/ 	.word	0xffffffff


	//   ....[19]....
        /*09c0*/ 	.word	0xffffffff


	//   ....[20]....
        /*09c4*/ 	.word	0xffffffff


	//   ....[21]....
        /*09c8*/ 	.word	0xffffffff


	//   ....[22]....
        /*09cc*/ 	.word	0xffffffff


	//   ....[23]....
        /*09d0*/ 	.word	0xffffffff


	//   ....[24]....
        /*09d4*/ 	.word	0xffffffff


	//   ....[25]....
        /*09d8*/ 	.word	0xffffffff


	//   ....[26]....
        /*09dc*/ 	.word	0xffffffff


	//   ....[27]....
        /*09e0*/ 	.word	0xffffffff


	//   ....[28]....
        /*09e4*/ 	.word	0xffffffff


	//   ....[29]....
        /*09e8*/ 	.word	0xffffffff


	//   ....[30]....
        /*09ec*/ 	.word	0xffffffff


	//   ....[31]....
        /*09f0*/ 	.word	0xffffffff


	//   ....[32]....
        /*09f4*/ 	.word	0xffffffff


	//   ....[33]....
        /*09f8*/ 	.word	0xffffffff


	//   ....[34]....
        /*09fc*/ 	.word	0xffffffff


	//   ....[35]....
        /*0a00*/ 	.word	0xffffffff


	//   ....[36]....
        /*0a04*/ 	.word	0xffffffff


	//   ....[37]....
        /*0a08*/ 	.word	0xffffffff


	//   ....[38]....
        /*0a0c*/ 	.word	0xffffffff


	//   ....[39]....
        /*0a10*/ 	.word	0xffffffff


	//   ....[40]....
        /*0a14*/ 	.word	0xffffffff


	//   ....[41]....
        /*0a18*/ 	.word	0xffffffff


	//   ....[42]....
        /*0a1c*/ 	.word	0xffffffff


	//   ....[43]....
        /*0a20*/ 	.word	0xffffffff


	//   ....[44]....
        /*0a24*/ 	.word	0xffffffff


	//   ....[45]....
        /*0a28*/ 	.word	0xffffffff


	//   ....[46]....
        /*0a2c*/ 	.word	0xffffffff


	//   ....[47]....
        /*0a30*/ 	.word	0xffffffff


	//   ....[48]....
        /*0a34*/ 	.word	0xffffffff


	//   ....[49]....
        /*0a38*/ 	.word	0xffffffff


	//   ....[50]....
        /*0a3c*/ 	.word	0xffffffff


	//   ....[51]....
        /*0a40*/ 	.word	0xffffffff


	//   ....[52]....
        /*0a44*/ 	.word	0xffffffff


	//   ....[53]....
        /*0a48*/ 	.word	0xffffffff


	//   ....[54]....
        /*0a4c*/ 	.word	0xffffffff


	//   ....[55]....
        /*0a50*/ 	.word	0xffffffff


	//   ....[56]....
        /*0a54*/ 	.word	0xffffffff


	//   ....[57]....
        /*0a58*/ 	.word	0xffffffff


	//   ....[58]....
        /*0a5c*/ 	.word	0xffffffff


	//   ....[59]....
        /*0a60*/ 	.word	0xffffffff


	//   ....[60]....
        /*0a64*/ 	.word	0xffffffff


	//   ....[61]....
        /*0a68*/ 	.word	0xffffffff


	//   ....[62]....
        /*0a6c*/ 	.word	0xffffffff


	//   ....[63]....
        /*0a70*/ 	.word	0xffffffff


	//   ....[64]....
        /*0a74*/ 	.word	0xffffffff


	//   ....[65]....
        /*0a78*/ 	.word	0xffffffff


	//   ....[66]....
        /*0a7c*/ 	.word	0xffffffff


	//   ....[67]....
        /*0a80*/ 	.word	0xffffffff


	//   ....[68]....
        /*0a84*/ 	.word	0xffffffff


	//   ....[69]....
        /*0a88*/ 	.word	0xffffffff


	//   ....[70]....
        /*0a8c*/ 	.word	0xffffffff


	//   ....[71]....
        /*0a90*/ 	.word	0xffffffff


	//   ....[72]....
        /*0a94*/ 	.word	0xffffffff


	//   ....[73]....
        /*0a98*/ 	.word	0xffffffff


	//   ....[74]....
        /*0a9c*/ 	.word	0xffffffff


	//   ....[75]....
        /*0aa0*/ 	.word	0xffffffff


	//   ....[76]....
        /*0aa4*/ 	.word	0xffffffff


	//   ....[77]....
        /*0aa8*/ 	.word	0xffffffff


	//   ....[78]....
        /*0aac*/ 	.word	0xffffffff


	//   ....[79]....
        /*0ab0*/ 	.word	0xffffffff


	//   ....[80]....
        /*0ab4*/ 	.word	0xffffffff


	//   ....[81]....
        /*0ab8*/ 	.word	0xffffffff


	//   ....[82]....
        /*0abc*/ 	.word	0xffffffff


	//   ....[83]....
        /*0ac0*/ 	.word	0xffffffff


	//   ....[84]....
        /*0ac4*/ 	.word	0xffffffff


	//   ....[85]....
        /*0ac8*/ 	.word	0xffffffff


	//   ....[86]....
        /*0acc*/ 	.word	0xffffffff


	//   ....[87]....
        /*0ad0*/ 	.word	0xffffffff


	//   ....[88]....
        /*0ad4*/ 	.word	0xffffffff


	//   ....[89]....
        /*0ad8*/ 	.word	0xffffffff


	//   ....[90]....
        /*0adc*/ 	.word	0xffffffff


	//   ....[91]....
        /*0ae0*/ 	.word	0xffffffff


	//   ....[92]....
        /*0ae4*/ 	.word	0xffffffff


	//   ....[93]....
        /*0ae8*/ 	.word	0xffffffff


	//   ....[94]....
        /*0aec*/ 	.word	0xffffffff


	//   ....[95]....
        /*0af0*/ 	.word	0xffffffff


	//   ....[96]....
        /*0af4*/ 	.word	0xffffffff


	//   ....[97]....
        /*0af8*/ 	.word	0xffffffff


	//   ....[98]....
        /*0afc*/ 	.word	0xffffffff


	//   ....[99]....
        /*0b00*/ 	.word	0xffffffff


	//   ....[100]....
        /*0b04*/ 	.word	0xffffffff


	//   ....[101]....
        /*0b08*/ 	.word	0xffffffff


	//   ....[102]....
        /*0b0c*/ 	.word	0xffffffff


	//   ....[103]....
        /*0b10*/ 	.word	0xffffffff


	//   ....[104]....
        /*0b14*/ 	.word	0xffffffff


	//   ....[105]....
        /*0b18*/ 	.word	0xffffffff


	//   ....[106]....
        /*0b1c*/ 	.word	0xffffffff


	//   ....[107]....
        /*0b20*/ 	.word	0xffffffff


	//   ....[108]....
        /*0b24*/ 	.word	0xffffffff


	//   ....[109]....
        /*0b28*/ 	.word	0xffffffff


	//   ....[110]....
        /*0b2c*/ 	.word	0xffffffff


	//   ....[111]....
        /*0b30*/ 	.word	0xffffffff


	//   ....[112]....
        /*0b34*/ 	.word	0xffffffff


	//   ....[113]....
        /*0b38*/ 	.word	0xffffffff


	//   ....[114]....
        /*0b3c*/ 	.word	0xffffffff


	//   ....[115]....
        /*0b40*/ 	.word	0xffffffff


	//   ....[116]....
        /*0b44*/ 	.word	0xffffffff


	//   ....[117]....
        /*0b48*/ 	.word	0xffffffff


	//   ....[118]....
        /*0b4c*/ 	.word	0xffffffff


	//   ....[119]....
        /*0b50*/ 	.word	0xffffffff


	//   ....[120]....
        /*0b54*/ 	.word	0xffffffff


	//   ....[121]....
        /*0b58*/ 	.word	0xffffffff


	//   ....[122]....
        /*0b5c*/ 	.word	0xffffffff


	//   ....[123]....
        /*0b60*/ 	.word	0xffffffff


	//   ....[124]....
        /*0b64*/ 	.word	0xffffffff


	//   ....[125]....
        /*0b68*/ 	.word	0xffffffff


	//   ....[126]....
        /*0b6c*/ 	.word	0xffffffff


	//   ....[127]....
        /*0b70*/ 	.word	0xffffffff


	//   ....[128]....
        /*0b74*/ 	.word	0xffffffff


	//   ....[129]....
        /*0b78*/ 	.word	0xffffffff


	//   ....[130]....
        /*0b7c*/ 	.word	0xffffffff


	//   ....[131]....
        /*0b80*/ 	.word	0xffffffff


	//   ....[132]....
        /*0b84*/ 	.word	0xffffffff


	//   ....[133]....
        /*0b88*/ 	.word	0xffffffff


	//   ....[134]....
        /*0b8c*/ 	.word	0xffffffff


	//   ....[135]....
        /*0b90*/ 	.word	0xffffffff


	//   ....[136]....
        /*0b94*/ 	.word	0xffffffff


	//   ....[137]....
        /*0b98*/ 	.word	0xffffffff


	//   ....[138]....
        /*0b9c*/ 	.word	0xffffffff


	//   ....[139]....
        /*0ba0*/ 	.word	0xffffffff


	//   ....[140]....
        /*0ba4*/ 	.word	0xffffffff


	//   ....[141]....
        /*0ba8*/ 	.word	0xffffffff


	//   ....[142]....
        /*0bac*/ 	.word	0xffffffff


	//   ....[143]....
        /*0bb0*/ 	.word	0xffffffff


	//   ....[144]....
        /*0bb4*/ 	.word	0xffffffff


	//   ....[145]....
        /*0bb8*/ 	.word	0xffffffff


	//   ....[146]....
        /*0bbc*/ 	.word	0xffffffff


	//   ....[147]....
        /*0bc0*/ 	.word	0xffffffff


	//   ....[148]....
        /*0bc4*/ 	.word	0xffffffff


	//   ....[149]....
        /*0bc8*/ 	.word	0xffffffff


	//   ....[150]....
        /*0bcc*/ 	.word	0xffffffff


	//   ....[151]....
        /*0bd0*/ 	.word	0xffffffff


	//   ....[152]....
        /*0bd4*/ 	.word	0xffffffff


	//   ....[153]....
        /*0bd8*/ 	.word	0xffffffff


	//   ....[154]....
        /*0bdc*/ 	.word	0xffffffff


	//   ....[155]....
        /*0be0*/ 	.word	0xffffffff


	//   ....[156]....
        /*0be4*/ 	.word	0xffffffff


	//   ....[157]....
        /*0be8*/ 	.word	0xffffffff


	//   ....[158]....
        /*0bec*/ 	.word	0xffffffff


	//   ....[159]....
        /*0bf0*/ 	.word	0xffffffff


	//   ....[160]....
        /*0bf4*/ 	.word	0xffffffff


	//   ....[161]....
        /*0bf8*/ 	.word	0xffffffff


	//   ....[162]....
        /*0bfc*/ 	.word	0xffffffff


	//   ....[163]....
        /*0c00*/ 	.word	0xffffffff


	//   ....[164]....
        /*0c04*/ 	.word	0xffffffff


	//   ....[165]....
        /*0c08*/ 	.word	0xffffffff


	//   ....[166]....
        /*0c0c*/ 	.word	0xffffffff


	//   ....[167]....
        /*0c10*/ 	.word	0xffffffff


	//   ....[168]....
        /*0c14*/ 	.word	0xffffffff


	//   ....[169]....
        /*0c18*/ 	.word	0xffffffff


	//   ....[170]....
        /*0c1c*/ 	.word	0xffffffff


	//   ....[171]....
        /*0c20*/ 	.word	0xffffffff


	//   ....[172]....
        /*0c24*/ 	.word	0xffffffff


	//   ....[173]....
        /*0c28*/ 	.word	0xffffffff


	//   ....[174]....
        /*0c2c*/ 	.word	0xffffffff


	//   ....[175]....
        /*0c30*/ 	.word	0xffffffff


	//   ....[176]....
        /*0c34*/ 	.word	0xffffffff


	//   ....[177]....
        /*0c38*/ 	.word	0xffffffff


	//   ....[178]....
        /*0c3c*/ 	.word	0xffffffff


	//   ....[179]....
        /*0c40*/ 	.word	0xffffffff


	//   ....[180]....
        /*0c44*/ 	.word	0xffffffff


	//   ....[181]....
        /*0c48*/ 	.word	0xffffffff


	//   ....[182]....
        /*0c4c*/ 	.word	0xffffffff


	//----- nvinfo : EIATTR_COOP_GROUP_INSTR_OFFSETS
	.align		4
.L_262:
        /*0c50*/ 	.byte	0x04, 0x28
        /*0c52*/ 	.short	(.L_264 - .L_263)


	//   ....[0]....
.L_263:
        /*0c54*/ 	.word	0x00000050


	//   ....[1]....
        /*0c58*/ 	.word	0x00000200


	//   ....[2]....
        /*0c5c*/ 	.word	0x00000230


	//   ....[3]....
        /*0c60*/ 	.word	0x00000260


	//   ....[4]....
        /*0c64*/ 	.word	0x00000290


	//   ....[5]....
        /*0c68*/ 	.word	0x000002c0


	//   ....[6]....
        /*0c6c*/ 	.word	0x000002f0


	//   ....[7]....
        /*0c70*/ 	.word	0x00000450


	//   ....[8]....
        /*0c74*/ 	.word	0x00000490


	//   ....[9]....
        /*0c78*/ 	.word	0x000004c0


	//   ....[10]....
        /*0c7c*/ 	.word	0x000004f0


	//   ....[11]....
        /*0c80*/ 	.word	0x00000520


	//   ....[12]....
        /*0c84*/ 	.word	0x00000550


	//   ....[13]....
        /*0c88*/ 	.word	0x000005e0


	//   ....[14]....
        /*0c8c*/ 	.word	0x00000630


	//   ....[15]....
        /*0c90*/ 	.word	0x00000650


	//   ....[16]....
        /*0c94*/ 	.word	0x000006b0


	//   ....[17]....
        /*0c98*/ 	.word	0x00002df0


	//   ....[18]....
        /*0c9c*/ 	.word	0x00002e10


	//   ....[19]....
        /*0ca0*/ 	.word	0x00002ff0


	//   ....[20]....
        /*0ca4*/ 	.word	0x00003000


	//   ....[21]....
        /*0ca8*/ 	.word	0x000031d0


	//   ....[22]....
        /*0cac*/ 	.word	0x000031f0


	//   ....[23]....
        /*0cb0*/ 	.word	0x000033c0


	//   ....[24]....
        /*0cb4*/ 	.word	0x000033d0


	//   ....[25]....
        /*0cb8*/ 	.word	0x00004a70


	//   ....[26]....
        /*0cbc*/ 	.word	0x00004a90


	//   ....[27]....
        /*0cc0*/ 	.word	0x00004f10


	//   ....[28]....
        /*0cc4*/ 	.word	0x00004f80


	//   ....[29]....
        /*0cc8*/ 	.word	0x00004fa0


	//   ....[30]....
        /*0ccc*/ 	.word	0x00004fc0


	//   ....[31]....
        /*0cd0*/ 	.word	0x00005050


	//   ....[32]....
        /*0cd4*/ 	.word	0x00005080


	//   ....[33]....
        /*0cd8*/ 	.word	0x000055d0


	//   ....[34]....
        /*0cdc*/ 	.word	0x000057b0


	//   ....[35]....
        /*0ce0*/ 	.word	0x00005880


	//   ....[36]....
        /*0ce4*/ 	.word	0x00005920


	//   ....[37]....
        /*0ce8*/ 	.word	0x000078b0


	//   ....[38]....
        /*0cec*/ 	.word	0x00007900


	//   ....[39]....
        /*0cf0*/ 	.word	0x00007a90


	//   ....[40]....
        /*0cf4*/ 	.word	0x00007af0


	//   ....[41]....
        /*0cf8*/ 	.word	0x00007bb0


	//   ....[42]....
        /*0cfc*/ 	.word	0x00007d90


	//   ....[43]....
        /*0d00*/ 	.word	0x00008140


	//   ....[44]....
        /*0d04*/ 	.word	0x00008260


	//   ....[45]....
        /*0d08*/ 	.word	0x00008320


	//   ....[46]....
        /*0d0c*/ 	.word	0x000083e0


	//   ....[47]....
        /*0d10*/ 	.word	0x00008410


	//   ....[48]....
        /*0d14*/ 	.word	0x000084e0


	//   ....[49]....
        /*0d18*/ 	.word	0x0000b1e0


	//   ....[50]....
        /*0d1c*/ 	.word	0x0000b260


	//   ....[51]....
        /*0d20*/ 	.word	0x0000b2b0


	//   ....[52]....
        /*0d24*/ 	.word	0x0000b2f0


	//   ....[53]....
        /*0d28*/ 	.word	0x0000b320


	//   ....[54]....
        /*0d2c*/ 	.word	0x0000b350


	//   ....[55]....
        /*0d30*/ 	.word	0x0000b4e0


	//   ....[56]....
        /*0d34*/ 	.word	0x0000b830


	//   ....[57]....
        /*0d38*/ 	.word	0x0000cba0


	//   ....[58]....
        /*0d3c*/ 	.word	0x0000cbd0


	//   ....[59]....
        /*0d40*/ 	.word	0x0000cbe0


	//   ....[60]....
        /*0d44*/ 	.word	0x0000cbf0


	//   ....[61]....
        /*0d48*/ 	.word	0x0000cc00


	//   ....[62]....
        /*0d4c*/ 	.word	0x0000cc30


	//   ....[63]....
        /*0d50*/ 	.word	0x0000cc50


	//   ....[64]....
        /*0d54*/ 	.word	0x0000cc70


	//   ....[65]....
        /*0d58*/ 	.word	0x0000e1f0


	//   ....[66]....
        /*0d5c*/ 	.word	0x0000e200


	//   ....[67]....
        /*0d60*/ 	.word	0x0000e210


	//   ....[68]....
        /*0d64*/ 	.word	0x0000e220


	//   ....[69]....
        /*0d68*/ 	.word	0x0000e230


	//   ....[70]....
        /*0d6c*/ 	.word	0x0000e240


	//   ....[71]....
        /*0d70*/ 	.word	0x0000e250


	//   ....[72]....
        /*0d74*/ 	.word	0x0000e270


	//   ....[73]....
        /*0d78*/ 	.word	0x0000e6e0


	//   ....[74]....
        /*0d7c*/ 	.word	0x0000e700


	//   ....[75]....
        /*0d80*/ 	.word	0x0000e870


	//   ....[76]....
        /*0d84*/ 	.word	0x0000e880


	//   ....[77]....
        /*0d88*/ 	.word	0x0000ea00


	//   ....[78]....
        /*0d8c*/ 	.word	0x0000ea20


	//   ....[79]....
        /*0d90*/ 	.word	0x0000eba0


	//   ....[80]....
        /*0d94*/ 	.word	0x0000ebb0


	//   ....[81]....
        /*0d98*/ 	.word	0x0000ef40


	//   ....[82]....
        /*0d9c*/ 	.word	0x0000ef60


	//   ....[83]....
        /*0da0*/ 	.word	0x0000f430


	//   ....[84]....
        /*0da4*/ 	.word	0x0000f440


	//   ....[85]....
        /*0da8*/ 	.word	0x0000f910


	//   ....[86]....
        /*0dac*/ 	.word	0x0000f930


	//   ....[87]....
        /*0db0*/ 	.word	0x0000fe00


	//   ....[88]....
        /*0db4*/ 	.word	0x0000fe10


	//   ....[89]....
        /*0db8*/ 	.word	0x00010a80


	//   ....[90]....
        /*0dbc*/ 	.word	0x00010aa0


	//   ....[91]....
        /*0dc0*/ 	.word	0x00010c20


	//   ....[92]....
        /*0dc4*/ 	.word	0x00010c30


	//   ....[93]....
        /*0dc8*/ 	.word	0x00010db0


	//   ....[94]....
        /*0dcc*/ 	.word	0x00010dd0


	//   ....[95]....
        /*0dd0*/ 	.word	0x00010f50


	//   ....[96]....
        /*0dd4*/ 	.word	0x00010f60


	//   ....[97]....
        /*0dd8*/ 	.word	0x000111a0


	//   ....[98]....
        /*0ddc*/ 	.word	0x000111c0


	//   ....[99]....
        /*0de0*/ 	.word	0x000112f0


	//   ....[100]....
        /*0de4*/ 	.word	0x00011330


	//   ....[101]....
        /*0de8*/ 	.word	0x00011360


	//   ....[102]....
        /*0dec*/ 	.word	0x00011390


	//   ....[103]....
        /*0df0*/ 	.word	0x000113c0


	//   ....[104]....
        /*0df4*/ 	.word	0x000113f0


	//   ....[105]....
        /*0df8*/ 	.word	0x00011550


	//   ....[106]....
        /*0dfc*/ 	.word	0x00011590


	//   ....[107]....
        /*0e00*/ 	.word	0x000115c0


	//   ....[108]....
        /*0e04*/ 	.word	0x000115f0


	//   ....[109]....
        /*0e08*/ 	.word	0x00011620


	//   ....[110]....
        /*0e0c*/ 	.word	0x00011650


	//   ....[111]....
        /*0e10*/ 	.word	0x000116e0


	//   ....[112]....
        /*0e14*/ 	.word	0x00011740


	//   ....[113]....
        /*0e18*/ 	.word	0x00011750


	//   ....[114]....
        /*0e1c*/ 	.word	0x000117b0


	//   ....[115]....
        /*0e20*/ 	.word	0x00012210


	//   ....[116]....
        /*0e24*/ 	.word	0x00012270


	//   ....[117]....
        /*0e28*/ 	.word	0x000122c0


	//   ....[118]....
        /*0e2c*/ 	.word	0x00012310


	//   ....[119]....
        /*0e30*/ 	.word	0x00012360


	//   ....[120]....
        /*0e34*/ 	.word	0x000123d0


	//   ....[121]....
        /*0e38*/ 	.word	0x00012410


	//   ....[122]....
        /*0e3c*/ 	.word	0x00012480


	//   ....[123]....
        /*0e40*/ 	.word	0x000124f0


	//   ....[124]....
        /*0e44*/ 	.word	0x00012550


	//   ....[125]....
        /*0e48*/ 	.word	0x000125c0


	//   ....[126]....
        /*0e4c*/ 	.word	0x00012630


	//   ....[127]....
        /*0e50*/ 	.word	0x00012690


	//   ....[128]....
        /*0e54*/ 	.word	0x000126f0


	//   ....[129]....
        /*0e58*/ 	.word	0x00012750


	//   ....[130]....
        /*0e5c*/ 	.word	0x000127c0


	//   ....[131]....
        /*0e60*/ 	.word	0x00012820


	//   ....[132]....
        /*0e64*/ 	.word	0x00012880


	//   ....[133]....
        /*0e68*/ 	.word	0x000128d0


	//   ....[134]....
        /*0e6c*/ 	.word	0x00012920


	//   ....[135]....
        /*0e70*/ 	.word	0x00012970


	//   ....[136]....
        /*0e74*/ 	.word	0x000129c0


	//   ....[137]....
        /*0e78*/ 	.word	0x00012a10


	//   ....[138]....
        /*0e7c*/ 	.word	0x00012a60


	//   ....[139]....
        /*0e80*/ 	.word	0x00012ab0


	//   ....[140]....
        /*0e84*/ 	.word	0x00012b00


	//   ....[141]....
        /*0e88*/ 	.word	0x00012b70


	//   ....[142]....
        /*0e8c*/ 	.word	0x00012be0


	//   ....[143]....
        /*0e90*/ 	.word	0x00012c40


	//   ....[144]....
        /*0e94*/ 	.word	0x00012ca0


	//   ....[145]....
        /*0e98*/ 	.word	0x00012d00


	//   ....[146]....
        /*0e9c*/ 	.word	0x00012d70


	//   ....[147]....
        /*0ea0*/ 	.word	0x00012dd0


	//   ....[148]....
        /*0ea4*/ 	.word	0x00012e30


	//   ....[149]....
        /*0ea8*/ 	.word	0x00012e90


	//   ....[150]....
        /*0eac*/ 	.word	0x00012f00


	//   ....[151]....
        /*0eb0*/ 	.word	0x00012f60


	//   ....[152]....
        /*0eb4*/ 	.word	0x00012fc0


	//   ....[153]....
        /*0eb8*/ 	.word	0x00013020


	//   ....[154]....
        /*0ebc*/ 	.word	0x00013090


	//   ....[155]....
        /*0ec0*/ 	.word	0x000130f0


	//   ....[156]....
        /*0ec4*/ 	.word	0x00013150


	//   ....[157]....
        /*0ec8*/ 	.word	0x000131b0


	//   ....[158]....
        /*0ecc*/ 	.word	0x00013220


	//   ....[159]....
        /*0ed0*/ 	.word	0x00013280


	//   ....[160]....
        /*0ed4*/ 	.word	0x000132e0


	//   ....[161]....
        /*0ed8*/ 	.word	0x00013340


	//   ....[162]....
        /*0edc*/ 	.word	0x000133b0


	//   ....[163]....
        /*0ee0*/ 	.word	0x00013410


	//   ....[164]....
        /*0ee4*/ 	.word	0x00013470


	//   ....[165]....
        /*0ee8*/ 	.word	0x000134d0


	//   ....[166]....
        /*0eec*/ 	.word	0x00013540


	//   ....[167]....
        /*0ef0*/ 	.word	0x00013590


	//   ....[168]....
        /*0ef4*/ 	.word	0x000135d0


	//   ....[169]....
        /*0ef8*/ 	.word	0x00013620


	//   ....[170]....
        /*0efc*/ 	.word	0x00013670


	//   ....[171]....
        /*0f00*/ 	.word	0x000136c0


	//   ....[172]....
        /*0f04*/ 	.word	0x00013730


	//   ....[173]....
        /*0f08*/ 	.word	0x00013770


	//   ....[174]....
        /*0f0c*/ 	.word	0x000137c0


	//   ....[175]....
        /*0f10*/ 	.word	0x00013810


	//   ....[176]....
        /*0f14*/ 	.word	0x00013860


	//   ....[177]....
        /*0f18*/ 	.word	0x000138b0


	//   ....[178]....
        /*0f1c*/ 	.word	0x00013920


	//   ....[179]....
        /*0f20*/ 	.word	0x00013960


	//   ....[180]....
        /*0f24*/ 	.word	0x000139d0


	//   ....[181]....
        /*0f28*/ 	.word	0x00013a30


	//   ....[182]....
        /*0f2c*/ 	.word	0x00013a90


	//----- nvinfo : EIATTR_EXIT_INSTR_OFFSETS
	.align		4
.L_264:
        /*0f30*/ 	.byte	0x04, 0x1c
        /*0f32*/ 	.short	(.L_266 - .L_265)


	//   ....[0]....
.L_265:
        /*0f34*/ 	.word	0x000010d0


	//   ....[1]....
        /*0f38*/ 	.word	0x000121d0


	//----- nvinfo : EIATTR_MAX_THREADS
	.align		4
.L_266:
        /*0f3c*/ 	.byte	0x04, 0x05
        /*0f3e*/ 	.short	(.L_268 - .L_267)
.L_267:
        /*0f40*/ 	.word	0x00000080
        /*0f44*/ 	.word	0x00000001
        /*0f48*/ 	.word	0x00000001


	//----- nvinfo : EIATTR_CRS_STACK_SIZE
	.align		4
.L_268:
        /*0f4c*/ 	.byte	0x04, 0x1e
        /*0f4e*/ 	.short	(.L_270 - .L_269)
.L_269:
        /*0f50*/ 	.word	0x00000000
.L_270:


//--------------------- .nv.info._ZN7cutlass13device_kernelIN5flash19enable_sm80_to_sm89INS1_16FlashAttnFwdSm80INS1_25CollectiveMainloopFwdSm80ILi4ELi1ELb0EN4cute5tupleIJNS5_1CILi128EEENS7_ILi48EEENS7_ILi96EEEEEELi96ENS_6half_tEfNS_4arch4Sm80ELb1ELb0ELb1ELb1ELb0ELb1ELb1ELb1EEENS1_21CollectiveEpilogueFwdINS6_IJS8_SA_S9_EEENS6_IJNS7_ILi1EEESI_SI_EEESC_SE_Li128ELb1ELb1ELb1ELb0EEENS1_36VarlenDynamicPersistentTileSchedulerILi128ELi48ELi128ELi128ELb1ELb1ELb0ELb1ELb1ELb1EEEEEEEEEvNT_6ParamsE --------------------------
	.section	.nv.info._ZN7cutlass13device_kernelIN5flash19enable_sm80_to_sm89INS1_16FlashAttnFwdSm80INS1_25CollectiveMainloopFwdSm80ILi4ELi1ELb0EN4cute5tupleIJNS5_1CILi128EEENS7_ILi48EEENS7_ILi96EEEEEELi96ENS_6half_tEfNS_4arch4Sm80ELb1ELb0ELb1ELb1ELb0ELb1ELb1ELb1EEENS1_21CollectiveEpilogueFwdINS6_IJS8_SA_S9_EEENS6_IJNS7_ILi1EEESI_SI_EEESC_SE_Li128ELb1ELb1ELb1ELb0EEENS1_36VarlenDynamicPersistentTileSchedulerILi128ELi48ELi128ELi128ELb1ELb1ELb0ELb1ELb1ELb1EEEEEEEEEvNT_6ParamsE,"",@"SHT_CUDA_INFO"
	.sectionflags	@""
	.align	4


	//----- nvinfo : EIATTR_CUDA_API_VERSION
	.align		4
        /*0000*/ 	.byte	0x04, 0x37
        /*0002*/ 	.short	(.L_272 - .L_271)
.L_271:
        /*0004*/ 	.word	0x00000082


	//----- nvinfo : EIATTR_SW2861232_WAR
	.align		4
.L_272:
        /*0008*/ 	.byte	0x01, 0x35
	.zero		2


	//----- nvinfo : EIATTR_PARAM_CBANK
	.align		4
        /*000c*/ 	.byte	0x04, 0x0a
        /*000e*/ 	.short	(.L_274 - .L_273)
	.align		4
.L_273:
        /*0010*/ 	.word	index@(.nv.constant0._ZN7cutlass13device_kernelIN5flash19enable_sm80_to_sm89INS1_16FlashAttnFwdSm80INS1_25CollectiveMainloopFwdSm80ILi4ELi1ELb0EN4cute5tupleIJNS5_1CILi128EEENS7_ILi48EEENS7_ILi96EEEEEELi96ENS_6half_tEfNS_4arch4Sm80ELb1ELb0ELb1ELb1ELb0ELb1ELb1ELb1EEENS1_21CollectiveEpilogueFwdINS6_IJS8_SA_S9_EEENS6_IJNS7_ILi1EEESI_SI_EEESC_SE_Li128ELb1ELb1ELb1ELb0EEENS1_36VarlenDynamicPersistentTileSchedulerILi128ELi48ELi128ELi128ELb1ELb1ELb0ELb1ELb1ELb1EEEEEEEEEvNT_6ParamsE)
        /*0014*/ 	.short	0x0160
        /*0016*/ 	.short	0x0438


	//----- nvinfo : EIATTR_CBANK_PARAM_SIZE
	.align		4
.L_274:
        /*0018*/ 	.byte	0x03, 0x19
        /*001a*/ 	.short	0x0438


	//----- nvinfo : EIATTR_KPARAM_INFO
	.align		4
        /*001c*/ 	.byte	0x04, 0x17
        /*001e*/ 	.short	(.L_276 - .L_275)
.L_275:
        /*0020*/ 	.word	0x00000000
        /*0024*/ 	.short	0x0000
        /*0026*/ 	.short	0x0000
        /*0028*/ 	.byte	0x00, 0xf0, 0xe1, 0x10


	//----- nvinfo : EIATTR_MAXREG_COUNT
	.align		4
.L_276:
        /*002c*/ 	.byte	0x03, 0x1b
        /*002e*/ 	.short	0x00ff


	//----- nvinfo : EIATTR_NUM_BARRIERS
	.align		4
        /*0030*/ 	.byte	0x02, 0x4c
        /*0032*/ 	.byte	0x06
	.zero		1


	//----- nvinfo : EIATTR_ANNOTATIONS
	.align		4
        /*0034*/ 	.byte	0x04, 0x55
        /*0036*/ 	.short	(.L_278 - .L_277)


	//   ....[0]....
.L_277:
        /* <DEDUP_REMOVED lines=130> */


	//----- nvinfo : EIATTR_MERCURY_ISA_VERSION
	.align		4
.L_278:
        /*0840*/ 	.byte	0x03, 0x5f
        /*0842*/ 	.short	0x0000


	//----- nvinfo : EIATTR_INT_WARP_WIDE_INSTR_OFFSETS
	.align		4
        /*0844*/ 	.byte	0x04, 0x31
        /*0846*/ 	.short	(.L_280 - .L_279)


	//   ....[0]....
.L_279:
        /*0848*/ 	.word	0x00019c00


	//   ....[1]....
        /*084c*/ 	.word	0x00019c80


	//----- nvinfo : EIATTR_COOP_GROUP_MASK_REGIDS
	.align		4
.L_280:
        /*0850*/ 	.byte	0x04, 0x29
        /*0852*/ 	.short	(.L_282 - .L_281)


	//   ....[0]....
.L_281:
        /*0854*/ 	.word	0xffffffff


	//   ....[1]....
        /*0858*/ 	.word	0xffffffff


	//   ....[2]....
        /*085c*/ 	.word	0xffffffff


	//   ....[3]....
        /*0860*/ 	.word	0xffffffff


	//   ....[4]....
        /*0864*/ 	.word	0xffffffff


	//   ....[5]....
        /*0868*/ 	.word	0xffffffff


	//   ....[6]....
        /*086c*/ 	.word	0xffffffff


	//   ....[7]....
        /*0870*/ 	.word	0xffffffff


	//   ....[8]....
        /*0874*/ 	.word	0xffffffff


	//   ....[9]....
        /*0878*/ 	.word	0xffffffff


	//   ....[10]....
        /*087c*/ 	.word	0xffffffff


	//   ....[11]....
        /*0880*/ 	.word	0xffffffff


	//   ....[12]....
        /*0884*/ 	.word	0xffffffff


	//   ....[13]....
        /*0888*/ 	.word	0xffffffff


	//   ....[14]....
        /*088c*/ 	.word	0xffffffff


	//   ....[15]....
        /*0890*/ 	.word	0xffffffff


	//   ....[16]....
        /*0894*/ 	.word	0xffffffff


	//   ....[17]....
        /*0898*/ 	.word	0xffffffff


	//   ....[18]....
        /*089c*/ 	.word	0xffffffff


	//   ....[19]....
        /*08a0*/ 	.word	0xffffffff


	//   ....[20]....
        /*08a4*/ 	.word	0xffffffff


	//   ....[21]....
        /*08a8*/ 	.word	0xffffffff


	//   ....[22]....
        /*08ac*/ 	.word	0xffffffff


	//   ....[23]....
        /*08b0*/ 	.word	0xffffffff


	//   ....[24]....
        /*08b4*/ 	.word	0xffffffff


	//   ....[25]....
        /*08b8*/ 	.word	0xffffffff


	//   ....[26]....
        /*08bc*/ 	.word	0xffffffff


	//   ....[27]....
        /*08c0*/ 	.word	0xffffffff


	//   ....[28]....
        /*08c4*/ 	.word	0xffffffff


	//   ....[29]....
        /*08c8*/ 	.word	0xffffffff


	//   ....[30]....
        /*08cc*/ 	.word	0xffffffff


	//   ....[31]....
        /*08d0*/ 	.word	0xffffffff


	//   ....[32]....
        /*08d4*/ 	.word	0xffffffff


	//   ....[33]....
        /*08d8*/ 	.word	0xffffffff


	//   ....[34]....
        /*08dc*/ 	.word	0xffffffff


	//   ....[35]....
        /*08e0*/ 	.word	0xffffffff


	//   ....[36]....
        /*08e4*/ 	.word	0xffffffff


	//   ....[37]....
        /*08e8*/ 	.word	0xffffffff


	//   ....[38]....
        /*08ec*/ 	.word	0xffffffff


	//   ....[39]....
        /*08f0*/ 	.word	0xffffffff


	//   ....[40]....
        /*08f4*/ 	.word	0xffffffff


	//   ....[41]....
        /*08f8*/ 	.word	0xffffffff


	//   ....[42]....
        /*08fc*/ 	.word	0xffffffff


	//   ....[43]....
        /*0900*/ 	.word	0xffffffff


	//   ....[44]....
        /*0904*/ 	.word	0xffffffff


	//   ....[45]....
        /*0908*/ 	.word	0xffffffff


	//   ....[46]....
        /*090c*/ 	.word	0xffffffff


	//   ....[47]....
        /*0910*/ 	.word	0xffffffff


	//   ....[48]....
        /*0914*/ 	.word	0xffffffff


	//   ....[49]....
        /*0918*/ 	.word	0xffffffff


	//   ....[50]....
        /*091c*/ 	.word	0xffffffff


	//   ....[51]....
        /*0920*/ 	.word	0xffffffff


	//   ....[52]....
        /*0924*/ 	.word	0xffffffff


	//   ....[53]....
        /*0928*/ 	.word	0xffffffff


	//   ....[54]....
        /*092c*/ 	.word	0xffffffff


	//   ....[55]....
        /*0930*/ 	.word	0xffffffff


	//   ....[56]....
        /*0934*/ 	.word	0xffffffff


	//   ....[57]....
        /*0938*/ 	.word	0xffffffff


	//   ....[58]....
        /*093c*/ 	.word	0xffffffff


	//   ....[59]....
        /*0940*/ 	.word	0xffffffff


	//   ....[60]....
        /*0944*/ 	.word	0xffffffff


	//   ....[61]....
        /*0948*/ 	.word	0xffffffff


	//   ....[62]....
        /*094c*/ 	.word	0xffffffff


	//   ....[63]....
        /*0950*/ 	.word	0xffffffff


	//   ....[64]....
        /*0954*/ 	.word	0xffffffff


	//   ....[65]....
        /*0958*/ 	.word	0xffffffff


	//   ....[66]....
        /*095c*/ 	.word	0xffffffff


	//   ....[67]....
        /*0960*/ 	.word	0xffffffff


	//   ....[68]....
        /*0964*/ 	.word	0xffffffff


	//   ....[69]....
        /*0968*/ 	.word	0xffffffff


	//   ....[70]....
        /*096c*/ 	.word	0xffffffff


	//   ....[71]....
        /*0970*/ 	.word	0xffffffff


	//   ....[72]....
        /*0974*/ 	.word	0xffffffff


	//   ....[73]....
        /*0978*/ 	.word	0xffffffff


	//   ....[74]....
        /*097c*/ 	.word	0xffffffff


	//   ....[75]....
        /*0980*/ 	.word	0xffffffff


	//   ....[76]....
        /*0984*/ 	.word	0xffffffff


	//   ....[77]....
        /*0988*/ 	.word	0xffffffff


	//   ....[78]....
        /*098c*/ 	.word	0xffffffff


	//   ....[79]....
        /*0990*/ 	.word	0xffffffff


	//   ....[80]....
        /*0994*/ 	.word	0xffffffff


	//   ....[81]....
        /*0998*/ 	.word	0xffffffff


	//   ....[82]....
        /*099c*/ 	.word	0xffffffff


	//   ....[83]....
        /*09a0*/ 	.word	0xffffffff


	//   ....[84]....
        /*09a4*/ 	.word	0xffffffff


	//   ....[85]....
        /*09a8*/ 	.word	0xffffffff


	//   ....[86]....
        /*09ac*/ 	.word	0xffffffff


	//   ....[87]....
        /*09b0*/ 	.word	0xffffffff


	//   ....[88]....
        /*09b4*/ 	.word	0xffffffff


	//   ....[89]....
        /*09b8*/ 	.word	0xffffffff


	//   ....[90]....
        /*09bc*/ 	.word	0xffffffff


	//   ....[91]....
        /*09c0*/ 	.word	0xffffffff


	//   ....[92]....
        /*09c4*/ 	.word	0xffffffff


	//   ....[93]....
        /*09c8*/ 	.word	0xffffffff


	//   ....[94]....
        /*09cc*/ 	.word	0xffffffff


	//   ....[95]....
        /*09d0*/ 	.word	0xffffffff


	//   ....[96]....
        /*09d4*/ 	.word	0xffffffff


	//   ....[97]....
        /*09d8*/ 	.word	0xffffffff


	//   ....[98]....
        /*09dc*/ 	.word	0xffffffff


	//   ....[99]....
        /*09e0*/ 	.word	0xffffffff


	//   ....[100]....
        /*09e4*/ 	.word	0xffffffff


	//   ....[101]....
        /*09e8*/ 	.word	0xffffffff


	//   ....[102]....
        /*09ec*/ 	.word	0xffffffff


	//   ....[103]....
        /*09f0*/ 	.word	0xffffffff


	//   ....[104]....
        /*09f4*/ 	.word	0xffffffff


	//   ....[105]....
        /*09f8*/ 	.word	0xffffffff


	//   ....[106]....
        /*09fc*/ 	.word	0xffffffff


	//   ....[107]....
        /*0a00*/ 	.word	0xffffffff


	//   ....[108]....
        /*0a04*/ 	.word	0xffffffff


	//   ....[109]....
        /*0a08*/ 	.word	0xffffffff


	//   ....[110]....
        /*0a0c*/ 	.word	0xffffffff


	//   ....[111]....
        /*0a10*/ 	.word	0xffffffff


	//   ....[112]....
        /*0a14*/ 	.word	0xffffffff


	//   ....[113]....
        /*0a18*/ 	.word	0xffffffff


	//   ....[114]....
        /*0a1c*/ 	.word	0xffffffff


	//   ....[115]....
        /*0a20*/ 	.word	0xffffffff


	//   ....[116]....
        /*0a24*/ 	.word	0xffffffff


	//   ....[117]....
        /*0a28*/ 	.word	0xffffffff


	//   ....[118]....
        /*0a2c*/ 	.word	0xffffffff


	//   ....[119]....
        /*0a30*/ 	.word	0xffffffff


	//   ....[120]....
        /*0a34*/ 	.word	0xffffffff


	//   ....[121]....
        /*0a38*/ 	.word	0xffffffff


	//   ....[122]....
        /*0a3c*/ 	.word	0xffffffff


	//   ....[123]....
        /*0a40*/ 	.word	0xffffffff


	//   ....[124]....
        /*0a44*/ 	.word	0xffffffff


	//   ....[125]....
        /*0a48*/ 	.word	0xffffffff


	//   ....[126]....
        /*0a4c*/ 	.word	0xffffffff


	//   ....[127]....
        /*0a50*/ 	.word	0xffffffff


	//   ....[128]....
        /*0a54*/ 	.word	0xffffffff


	//   ....[129]....
        /*0a58*/ 	.word	0xffffffff


	//   ....[130]....
        /*0a5c*/ 	.word	0xffffffff


	//   ....[131]....
        /*0a60*/ 	.word	0xffffffff


	//   ....[132]....
        /*0a64*/ 	.word	0xffffffff


	//   ....[133]....
        /*0a68*/ 	.word	0xffffffff


	//   ....[134]....
        /*0a6c*/ 	.word	0xffffffff


	//   ....[135]....
        /*0a70*/ 	.word	0xffffffff


	//   ....[136]....
        /*0a74*/ 	.word	0xffffffff


	//   ....[137]....
        /*0a78*/ 	.word	0xffffffff


	//   ....[138]....
        /*0a7c*/ 	.word	0xffffffff


	//   ....[139]....
        /*0a80*/ 	.word	0xffffffff


	//   ....[140]....
        /*0a84*/ 	.word	0xffffffff


	//   ....[141]....
        /*0a88*/ 	.word	0xffffffff


	//   ....[142]....
        /*0a8c*/ 	.word	0xffffffff


	//   ....[143]....
        /*0a90*/ 	.word	0xffffffff


	//   ....[144]....
        /*0a94*/ 	.word	0xffffffff


	//   ....[145]....
        /*0a98*/ 	.word	0xffffffff


	//   ....[146]....
        /*0a9c*/ 	.word	0xffffffff


	//   ....[147]....
        /*0aa0*/ 	.word	0xffffffff


	//   ....[148]....
        /*0aa4*/ 	.word	0xffffffff


	//   ....[149]....
        /*0aa8*/ 	.word	0xffffffff


	//   ....[150]....
        /*0aac*/ 	.word	0xffffffff


	//   ....[151]....
        /*0ab0*/ 	.word	0xffffffff


	//   ....[152]....
        /*0ab4*/ 	.word	0xffffffff


	//   ....[153]....
        /*0ab8*/ 	.word	0xffffffff


	//   ....[154]....
        /*0abc*/ 	.word	0xffffffff


	//   ....[155]....
        /*0ac0*/ 	.word	0xffffffff


	//   ....[156]....
        /*0ac4*/ 	.word	0xffffffff


	//   ....[157]....
        /*0ac8*/ 	.word	0xffffffff


	//   ....[158]....
        /*0acc*/ 	.word	0xffffffff


	//   ....[159]....
        /*0ad0*/ 	.word	0xffffffff


	//   ....[160]....
        /*0ad4*/ 	.word	0xffffffff


	//   ....[161]....
        /*0ad8*/ 	.word	0xffffffff


	//   ....[162]....
        /*0adc*/ 	.word	0xffffffff


	//   ....[163]....
        /*0ae0*/ 	.word	0xffffffff


	//   ....[164]....
        /*0ae4*/ 	.word	0xffffffff


	//   ....[165]....
        /*0ae8*/ 	.word	0xffffffff


	//   ....[166]....
        /*0aec*/ 	.word	0xffffffff


	//   ....[167]....
        /*0af0*/ 	.word	0xffffffff


	//   ....[168]....
        /*0af4*/ 	.word	0xffffffff


	//   ....[169]....
        /*0af8*/ 	.word	0xffffffff


	//   ....[170]....
        /*0afc*/ 	.word	0xffffffff


	//   ....[171]....
        /*0b00*/ 	.word	0xffffffff


	//   ....[172]....
        /*0b04*/ 	.word	0xffffffff


	//   ....[173]....
        /*0b08*/ 	.word	0xffffffff


	//   ....[174]....
        /*0b0c*/ 	.word	0xffffffff


	//   ....[175]....
        /*0b10*/ 	.word	0xffffffff


	//   ....[176]....
        /*0b14*/ 	.word	0xffffffff


	//   ....[177]....
        /*0b18*/ 	.word	0xffffffff


	//   ....[178]....
        /*0b1c*/ 	.word	0xffffffff


	//   ....[179]....
        /*0b20*/ 	.word	0xffffffff


	//   ....[180]....
        /*0b24*/ 	.word	0xffffffff


	//   ....[181]....
        /*0b28*/ 	.word	0xffffffff


	//   ....[182]....
        /*0b2c*/ 	.word	0xffffffff


	//   ....[183]....
        /*0b30*/ 	.word	0xffffffff


	//   ....[184]....
        /*0b34*/ 	.word	0xffffffff


	//   ....[185]....
        /*0b38*/ 	.word	0xffffffff


	//   ....[186]....
        /*0b3c*/ 	.word	0xffffffff


	//   ....[187]....
        /*0b40*/ 	.word	0xffffffff


	//   ....[188]....
        /*0b44*/ 	.word	0xffffffff


	//   ....[189]....
        /*0b48*/ 	.word	0xffffffff


	//   ....[190]....
        /*0b4c*/ 	.word	0xffffffff


	//   ....[191]....
        /*0b50*/ 	.word	0xffffffff


	//   ....[192]....
        /*0b54*/ 	.word	0xffffffff


	//   ....[193]....
        /*0b58*/ 	.word	0xffffffff


	//   ....[194]....
        /*0b5c*/ 	.word	0xffffffff


	//   ....[195]....
        /*0b60*/ 	.word	0xffffffff


	//   ....[196]....
        /*0b64*/ 	.word	0xffffffff


	//   ....[197]....
        /*0b68*/ 	.word	0xffffffff


	//   ....[198]....
        /*0b6c*/ 	.word	0xffffffff


	//----- nvinfo : EIATTR_COOP_GROUP_INSTR_OFFSETS
	.align		4
.L_282:
        /*0b70*/ 	.byte	0x04, 0x28
        /*0b72*/ 	.short	(.L_284 - .L_283)


	//   ....[0]....
.L_283:
        /*0b74*/ 	.word	0x00000050


	//   ....[1]....
        /*0b78*/ 	.word	0x00000200


	//   ....[2]....
        /*0b7c*/ 	.word	0x00000230


	//   ....[3]....
        /*0b80*/ 	.word	0x00000260


	//   ....[4]....
        /*0b84*/ 	.word	0x00000290


	//   ....[5]....
        /*0b88*/ 	.word	0x000002c0


	//   ....[6]....
        /*0b8c*/ 	.word	0x000002f0


	//   ....[7]....
        /*0b90*/ 	.word	0x00000450


	//   ....[8]....
        /*0b94*/ 	.word	0x00000490


	//   ....[9]....
        /*0b98*/ 	.word	0x000004c0


	//   ....[10]....
        /*0b9c*/ 	.word	0x000004f0


	//   ....[11]....
        /*0ba0*/ 	.word	0x00000520


	//   ....[12]....
        /*0ba4*/ 	.word	0x00000550


	//   ....[13]....
        /*0ba8*/ 	.word	0x000005e0


	//   ....[14]....
        /*0bac*/ 	.word	0x00000630


	//   ....[15]....
        /*0bb0*/ 	.word	0x00000650


	//   ....[16]....
        /*0bb4*/ 	.word	0x000006b0


	//   ....[17]....
        /*0bb8*/ 	.word	0x000088e0


	//   ....[18]....
        /*0bbc*/ 	.word	0x00008900


	//   ....[19]....
        /*0bc0*/ 	.word	0x00008ab0


	//   ....[20]....
        /*0bc4*/ 	.word	0x00008ac0


	//   ....[21]....
        /*0bc8*/ 	.word	0x00008c60


	//   ....[22]....
        /*0bcc*/ 	.word	0x00008c80


	//   ....[23]....
        /*0bd0*/ 	.word	0x00008e20


	//   ....[24]....
        /*0bd4*/ 	.word	0x00008e30


	//   ....[25]....
        /*0bd8*/ 	.word	0x000096c0


	//   ....[26]....
        /*0bdc*/ 	.word	0x000096e0


	//   ....[27]....
        /*0be0*/ 	.word	0x000096f0


	//   ....[28]....
        /*0be4*/ 	.word	0x00009700


	//   ....[29]....
        /*0be8*/ 	.word	0x00009b70


	//   ....[30]....
        /*0bec*/ 	.word	0x00009de0


	//   ....[31]....
        /*0bf0*/ 	.word	0x00009e20


	//   ....[32]....
        /*0bf4*/ 	.word	0x00009e40


	//   ....[33]....
        /*0bf8*/ 	.word	0x0000ca00


	//   ....[34]....
        /*0bfc*/ 	.word	0x0000cab0


	//   ....[35]....
        /*0c00*/ 	.word	0x0000cad0


	//   ....[36]....
        /*0c04*/ 	.word	0x0000cae0


	//   ....[37]....
        /*0c08*/ 	.word	0x0000ce40


	//   ....[38]....
        /*0c0c*/ 	.word	0x0000cfa0


	//   ....[39]....
        /*0c10*/ 	.word	0x0000cff0


	//   ....[40]....
        /*0c14*/ 	.word	0x0000d030


	//   ....[41]....
        /*0c18*/ 	.word	0x00010f20


	//   ....[42]....
        /*0c1c*/ 	.word	0x00010f40


	//   ....[43]....
        /*0c20*/ 	.word	0x00011380


	//   ....[44]....
        /*0c24*/ 	.word	0x00011430


	//   ....[45]....
        /*0c28*/ 	.word	0x00011450


	//   ....[46]....
        /*0c2c*/ 	.word	0x00011470


	//   ....[47]....
        /*0c30*/ 	.word	0x00011540


	//   ....[48]....
        /*0c34*/ 	.word	0x000115b0


	//   ....[49]....
        /*0c38*/ 	.word	0x00011b90


	//   ....[50]....
        /*0c3c*/ 	.word	0x00011d60


	//   ....[51]....
        /*0c40*/ 	.word	0x00011d80


	//   ....[52]....
        /*0c44*/ 	.word	0x00011e80


	//   ....[53]....
        /*0c48*/ 	.word	0x00013ed0


	//   ....[54]....
        /*0c4c*/ 	.word	0x00013f00


	//   ....[55]....
        /*0c50*/ 	.word	0x000140a0


	//   ....[56]....
        /*0c54*/ 	.word	0x000140f0


	//   ....[57]....
        /*0c58*/ 	.word	0x000141b0


	//   ....[58]....
        /*0c5c*/ 	.word	0x00014390


	//   ....[59]....
        /*0c60*/ 	.word	0x00014710


	//   ....[60]....
        /*0c64*/ 	.word	0x00014830


	//   ....[61]....
        /*0c68*/ 	.word	0x00014900


	//   ....[62]....
        /*0c6c*/ 	.word	0x000149e0


	//   ....[63]....
        /*0c70*/ 	.word	0x00014a00


	//   ....[64]....
        /*0c74*/ 	.word	0x00014ae0


	//   ....[65]....
        /*0c78*/ 	.word	0x00017870


	//   ....[66]....
        /*0c7c*/ 	.word	0x000178b0


	//   ....[67]....
        /*0c80*/ 	.word	0x00017950


	//   ....[68]....
        /*0c84*/ 	.word	0x000179a0


	//   ....[69]....
        /*0c88*/ 	.word	0x000179e0


	//   ....[70]....
        /*0c8c*/ 	.word	0x00017af0


	//   ....[71]....
        /*0c90*/ 	.word	0x00017b20


	//   ....[72]....
        /*0c94*/ 	.word	0x00017f80


	//   ....[73]....
        /*0c98*/ 	.word	0x00019240


	//   ....[74]....
        /*0c9c*/ 	.word	0x00019270


	//   ....[75]....
        /*0ca0*/ 	.word	0x00019280


	//   ....[76]....
        /*0ca4*/ 	.word	0x00019290


	//   ....[77]....
        /*0ca8*/ 	.word	0x000192a0


	//   ....[78]....
        /*0cac*/ 	.word	0x000192d0


	//   ....[79]....
        /*0cb0*/ 	.word	0x000192f0


	//   ....[80]....
        /*0cb4*/ 	.word	0x00019310


	//   ....[81]....
        /*0cb8*/ 	.word	0x0001a8a0


	//   ....[82]....
        /*0cbc*/ 	.word	0x0001a8b0


	//   ....[83]....
        /*0cc0*/ 	.word	0x0001a8d0


	//   ....[84]....
        /*0cc4*/ 	.word	0x0001a8e0


	//   ....[85]....
        /*0cc8*/ 	.word	0x0001a8f0


	//   ....[86]....
        /*0ccc*/ 	.word	0x0001a900


	//   ....[87]....
        /*0cd0*/ 	.word	0x0001a920


	//   ....[88]....
        /*0cd4*/ 	.word	0x0001aa20


	//   ....[89]....
        /*0cd8*/ 	.word	0x0001ae10


	//   ....[90]....
        /*0cdc*/ 	.word	0x0001ae30


	//   ....[91]....
        /*0ce0*/ 	.word	0x0001afa0


	//   ....[92]....
        /*0ce4*/ 	.word	0x0001afb0


	//   ....[93]....
        /*0ce8*/ 	.word	0x0001b130


	//   ....[94]....
        /*0cec*/ 	.word	0x0001b150


	//   ....[95]....
        /*0cf0*/ 	.word	0x0001b2d0


	//   ....[96]....
        /*0cf4*/ 	.word	0x0001b2e0


	//   ....[97]....
        /*0cf8*/ 	.word	0x0001b660


	//   ....[98]....
        /*0cfc*/ 	.word	0x0001b680


	//   ....[99]....
        /*0d00*/ 	.word	0x0001bb50


	//   ....[100]....
        /*0d04*/ 	.word	0x0001bb60


	//   ....[101]....
        /*0d08*/ 	.word	0x0001bec0


	//   ....[102]....
        /*0d0c*/ 	.word	0x0001bee0


	//   ....[103]....
        /*0d10*/ 	.word	0x0001c260


	//   ....[104]....
        /*0d14*/ 	.word	0x0001c270


	//   ....[105]....
        /*0d18*/ 	.word	0x0001cdc0


	//   ....[106]....
        /*0d1c*/ 	.word	0x0001cde0


	//   ....[107]....
        /*0d20*/ 	.word	0x0001cf60


	//   ....[108]....
        /*0d24*/ 	.word	0x0001cf70


	//   ....[109]....
        /*0d28*/ 	.word	0x0001d0f0


	//   ....[110]....
        /*0d2c*/ 	.word	0x0001d110


	//   ....[111]....
        /*0d30*/ 	.word	0x0001d290


	//   ....[112]....
        /*0d34*/ 	.word	0x0001d2a0


	//   ....[113]....
        /*0d38*/ 	.word	0x0001d4e0


	//   ....[114]....
        /*0d3c*/ 	.word	0x0001d500


	//   ....[115]....
        /*0d40*/ 	.word	0x0001d630


	//   ....[116]....
        /*0d44*/ 	.word	0x0001d670


	//   ....[117]....
        /*0d48*/ 	.word	0x0001d6a0


	//   ....[118]....
        /*0d4c*/ 	.word	0x0001d6d0


	//   ....[119]....
        /*0d50*/ 	.word	0x0001d700


	//   ....[120]....
        /*0d54*/ 	.word	0x0001d730


	//   ....[121]....
        /*0d58*/ 	.word	0x0001d890


	//   ....[122]....
        /*0d5c*/ 	.word	0x0001d8d0


	//   ....[123]....
        /*0d60*/ 	.word	0x0001d900


	//   ....[124]....
        /*0d64*/ 	.word	0x0001d930


	//   ....[125]....
        /*0d68*/ 	.word	0x0001d960


	//   ....[126]....
        /*0d6c*/ 	.word	0x0001d990


	//   ....[127]....
        /*0d70*/ 	.word	0x0001da20


	//   ....[128]....
        /*0d74*/ 	.word	0x0001da80


	//   ....[129]....
        /*0d78*/ 	.word	0x0001da90


	//   ....[130]....
        /*0d7c*/ 	.word	0x0001daf0


	//   ....[131]....
        /*0d80*/ 	.word	0x0001e550


	//   ....[132]....
        /*0d84*/ 	.word	0x0001e5b0


	//   ....[133]....
        /*0d88*/ 	.word	0x0001e600


	//   ....[134]....
        /*0d8c*/ 	.word	0x0001e650


	//   ....[135]....
        /*0d90*/ 	.word	0x0001e6a0


	//   ....[136]....
        /*0d94*/ 	.word	0x0001e710


	//   ....[137]....
        /*0d98*/ 	.word	0x0001e750


	//   ....[138]....
        /*0d9c*/ 	.word	0x0001e7c0


	//   ....[139]....
        /*0da0*/ 	.word	0x0001e830


	//   ....[140]....
        /*0da4*/ 	.word	0x0001e890


	//   ....[141]....
        /*0da8*/ 	.word	0x0001e900


	//   ....[142]....
        /*0dac*/ 	.word	0x0001e970


	//   ....[143]....
        /*0db0*/ 	.word	0x0001e9d0


	//   ....[144]....
        /*0db4*/ 	.word	0x0001ea30


	//   ....[145]....
        /*0db8*/ 	.word	0x0001ea90


	//   ....[146]....
        /*0dbc*/ 	.word	0x0001eb00


	//   ....[147]....
        /*0dc0*/ 	.word	0x0001eb60


	//   ....[148]....
        /*0dc4*/ 	.word	0x0001ebc0


	//   ....[149]....
        /*0dc8*/ 	.word	0x0001ec10


	//   ....[150]....
        /*0dcc*/ 	.word	0x0001ec60


	//   ....[151]....
        /*0dd0*/ 	.word	0x0001ecb0


	//   ....[152]....
        /*0dd4*/ 	.word	0x0001ed00


	//   ....[153]....
        /*0dd8*/ 	.word	0x0001ed50


	//   ....[154]....
        /*0ddc*/ 	.word	0x0001eda0


	//   ....[155]....
        /*0de0*/ 	.word	0x0001edf0


	//   ....[156]....
        /*0de4*/ 	.word	0x0001ee40


	//   ....[157]....
        /*0de8*/ 	.word	0x0001eeb0


	//   ....[158]....
        /*0dec*/ 	.word	0x0001ef20


	//   ....[159]....
        /*0df0*/ 	.word	0x0001ef80


	//   ....[160]....
        /*0df4*/ 	.word	0x0001efe0


	//   ....[161]....
        /*0df8*/ 	.word	0x0001f040


	//   ....[162]....
        /*0dfc*/ 	.word	0x0001f0b0


	//   ....[163]....
        /*0e00*/ 	.word	0x0001f110


	//   ....[164]....
        /*0e04*/ 	.word	0x0001f170


	//   ....[165]....
        /*0e08*/ 	.word	0x0001f1d0


	//   ....[166]....
        /*0e0c*/ 	.word	0x0001f240


	//   ....[167]....
        /*0e10*/ 	.word	0x0001f2a0


	//   ....[168]....
        /*0e14*/ 	.word	0x0001f300


	//   ....[169]....
        /*0e18*/ 	.word	0x0001f360


	//   ....[170]....
        /*0e1c*/ 	.word	0x0001f3d0


	//   ....[171]....
        /*0e20*/ 	.word	0x0001f430


	//   ....[172]....
        /*0e24*/ 	.word	0x0001f490


	//   ....[173]....
        /*0e28*/ 	.word	0x0001f4f0


	//   ....[174]....
        /*0e2c*/ 	.word	0x0001f560


	//   ....[175]....
        /*0e30*/ 	.word	0x0001f5c0


	//   ....[176]....
        /*0e34*/ 	.word	0x0001f620


	//   ....[177]....
        /*0e38*/ 	.word	0x0001f680


	//   ....[178]....
        /*0e3c*/ 	.word	0x0001f6f0


	//   ....[179]....
        /*0e40*/ 	.word	0x0001f750


	//   ....[180]....
        /*0e44*/ 	.word	0x0001f7b0


	//   ....[181]....
        /*0e48*/ 	.word	0x0001f810


	//   ....[182]....
        /*0e4c*/ 	.word	0x0001f880


	//   ....[183]....
        /*0e50*/ 	.word	0x0001f8d0


	//   ....[184]....
        /*0e54*/ 	.word	0x0001f910


	//   ....[185]....
        /*0e58*/ 	.word	0x0001f960


	//   ....[186]....
        /*0e5c*/ 	.word	0x0001f9b0


	//   ....[187]....
        /*0e60*/ 	.word	0x0001fa00


	//   ....[188]....
        /*0e64*/ 	.word	0x0001fa70


	//   ....[189]....
        /*0e68*/ 	.word	0x0001fab0


	//   ....[190]....
        /*0e6c*/ 	.word	0x0001fb00


	//   ....[191]....
        /*0e70*/ 	.word	0x0001fb50


	//   ....[192]....
        /*0e74*/ 	.word	0x0001fba0


	//   ....[193]....
        /*0e78*/ 	.word	0x0001fbf0


	//   ....[194]....
        /*0e7c*/ 	.word	0x0001fc60


	//   ....[195]....
        /*0e80*/ 	.word	0x0001fca0


	//   ....[196]....
        /*0e84*/ 	.word	0x0001fd10


	//   ....[197]....
        /*0e88*/ 	.word	0x0001fd70


	//   ....[198]....
        /*0e8c*/ 	.word	0x0001fdd0


	//----- nvinfo : EIATTR_EXIT_INSTR_OFFSETS
	.align		4
.L_284:
        /*0e90*/ 	.byte	0x04, 0x1c
        /*0e92*/ 	.short	(.L_286 - .L_285)


	//   ....[0]....
.L_285:
        /*0e94*/ 	.word	0x000010d0


	//   ....[1]....
        /*0e98*/ 	.word	0x0001e510


	//----- nvinfo : EIATTR_MAX_THREADS
	.align		4
.L_286:
        /*0e9c*/ 	.byte	0x04, 0x05
        /*0e9e*/ 	.short	(.L_288 - .L_287)
.L_287:
        /*0ea0*/ 	.word	0x00000080
        /*0ea4*/ 	.word	0x00000001
        /*0ea8*/ 	.word	0x00000001


	//----- nvinfo : EIATTR_CRS_STACK_SIZE
	.align		4
.L_288:
        /*0eac*/ 	.byte	0x04, 0x1e
        /*0eae*/ 	.short	(.L_290 - .L_289)
.L_289:
        /*0eb0*/ 	.word	0x00000000
.L_290:


//--------------------- .nv.callgraph             --------------------------
	.section	.nv.callgraph,"",@"SHT_CUDA_CALLGRAPH"
	.align	4
	.sectionentsize	8
	.align		4
        /*0000*/ 	.word	0x00000000
	.align		4
        /*0004*/ 	.word	0xffffffff
	.align		4
        /*0008*/ 	.word	0x00000000
	.align		4
        /*000c*/ 	.word	0xfffffffe
	.align		4
        /*0010*/ 	.word	0x00000000
	.align		4
        /*0014*/ 	.word	0xfffffffd
	.align		4
        /*0018*/ 	.word	0x00000000
	.align		4
        /*001c*/ 	.word	0xfffffffc


//--------------------- .nv.rel.action            --------------------------
	.section	.nv.rel.action,"",@"SHT_CUDA_RELOCINFO"
	.align	8
	.sectionentsize	8
        /*0000*/ 	.byte	0x73, 0x00, 0x00, 0x00, 0x00, 0x00, 0x00, 0x00, 0x00, 0x00, 0x00, 0x11, 0x25, 0x00, 0x05, 0x36


//--------------------- .nv.constant4             --------------------------
	.section	.nv.constant4,"a",@progbits
	.align	8
	.align		8
.nv.constant4:
        /*0000*/ 	.dword	_ZN79_INTERNAL_f7b72895_43_flash_fwd_hdim96_fp16_split_softcap_sm80_cu_4cb42ef5_37734cuda3std3__45__cpo5beginE
	.align		8
        /*0008*/ 	.dword	_ZN79_INTERNAL_f7b72895_43_flash_fwd_hdim96_fp16_split_softcap_sm80_cu_4cb42ef5_37734cuda3std3__45__cpo3endE
	.align		8
        /*0010*/ 	.dword	_ZN79_INTERNAL_f7b72895_43_flash_fwd_hdim96_fp16_split_softcap_sm80_cu_4cb42ef5_37734cuda3std3__45__cpo6cbeginE
	.align		8
        /*0018*/ 	.dword	_ZN79_INTERNAL_f7b72895_43_flash_fwd_hdim96_fp16_split_softcap_sm80_cu_4cb42ef5_37734cuda3std3__45__cpo4cendE
	.align		8
        /*0020*/ 	.dword	_ZN79_INTERNAL_f7b72895_43_flash_fwd_hdim96_fp16_split_softcap_sm80_cu_4cb42ef5_37734cuda3std3__481_GLOBAL__N__f7b72895_43_flash_fwd_hdim96_fp16_split_softcap_sm80_cu_4cb42ef5_37736ignoreE
	.align		8
        /*0028*/ 	.dword	_ZN79_INTERNAL_f7b72895_43_flash_fwd_hdim96_fp16_split_softcap_sm80_cu_4cb42ef5_37734cuda3std3__419piecewise_constructE
	.align		8
        /*0030*/ 	.dword	_ZN79_INTERNAL_f7b72895_43_flash_fwd_hdim96_fp16_split_softcap_sm80_cu_4cb42ef5_37734cuda3std3__48in_placeE
	.align		8
        /*0038*/ 	.dword	_ZN79_INTERNAL_f7b72895_43_flash_fwd_hdim96_fp16_split_softcap_sm80_cu_4cb42ef5_37734cuda3std6ranges3__45__cpo4swapE
	.align		8
        /*0040*/ 	.dword	_ZN79_INTERNAL_f7b72895_43_flash_fwd_hdim96_fp16_split_softcap_sm80_cu_4cb42ef5_37734cuda3std6ranges3__45__cpo9iter_moveE
	.align		8
        /*0048*/ 	.dword	_ZN79_INTERNAL_f7b72895_43_flash_fwd_hdim96_fp16_split_softcap_sm80_cu_4cb42ef5_37734cute7productE
	.align		8
        /*0050*/ 	.dword	_ZN79_INTERNAL_f7b72895_43_flash_fwd_hdim96_fp16_split_softcap_sm80_cu_4cb42ef5_37734cute1_E


//--------------------- .nv.constant0._ZN7cutlass13device_kernelIN5flash19enable_sm80_to_sm89INS1_16FlashAttnFwdSm80INS1_25CollectiveMainloopFwdSm80ILi4ELi1ELb0EN4cute5tupleIJNS5_1CILi128EEENS7_ILi64EEENS7_ILi96EEEEEELi96ENS_6half_tEfNS_4arch4Sm80ELb0ELb0ELb1ELb0ELb0ELb0ELb1ELb1EEENS1_21CollectiveEpilogueFwdINS6_IJS8_SA_S9_EEENS6_IJNS7_ILi1EEESI_SI_EEESC_SE_Li128ELb0ELb1ELb1ELb0EEENS1_19SingleTileSchedulerILb0ELb1ELb1ELi128EEEEEEEEEvNT_6ParamsE --------------------------
	.section	.nv.constant0._ZN7cutlass13device_kernelIN5flash19enable_sm80_to_sm89INS1_16FlashAttnFwdSm80INS1_25CollectiveMainloopFwdSm80ILi4ELi1ELb0EN4cute5tupleIJNS5_1CILi128EEENS7_ILi64EEENS7_ILi96EEEEEELi96ENS_6half_tEfNS_4arch4Sm80ELb0ELb0ELb1ELb0ELb0ELb0ELb1ELb1EEENS1_21CollectiveEpilogueFwdINS6_IJS8_SA_S9_EEENS6_IJNS7_ILi1EEESI_SI_EEESC_SE_Li128ELb0ELb1ELb1ELb0EEENS1_19SingleTileSchedulerILb0ELb1ELb1ELi128EEEEEEEEEvNT_6ParamsE,"a",@progbits
	.sectionflags	@""
	.align	4
.nv.constant0._ZN7cutlass13device_kernelIN5flash19enable_sm80_to_sm89INS1_16FlashAttnFwdSm80INS1_25CollectiveMainloopFwdSm80ILi4ELi1ELb0EN4cute5tupleIJNS5_1CILi128EEENS7_ILi64EEENS7_ILi96EEEEEELi96ENS_6half_tEfNS_4arch4Sm80ELb0ELb0ELb1ELb0ELb0ELb0ELb1ELb1EEENS1_21CollectiveEpilogueFwdINS6_IJS8_SA_S9_EEENS6_IJNS7_ILi1EEESI_SI_EEESC_SE_Li128ELb0ELb1ELb1ELb0EEENS1_19SingleTileSchedulerILb0ELb1ELb1ELi128EEEEEEEEEvNT_6ParamsE:
	.zero		1400


//--------------------- .nv.constant0._ZN7cutlass13device_kernelIN5flash19enable_sm80_to_sm89INS1_16FlashAttnFwdSm80INS1_25CollectiveMainloopFwdSm80ILi4ELi1ELb0EN4cute5tupleIJNS5_1CILi128EEENS7_ILi48EEENS7_ILi96EEEEEELi96ENS_6half_tEfNS_4arch4Sm80ELb0ELb0ELb1ELb1ELb0ELb0ELb1ELb1EEENS1_21CollectiveEpilogueFwdINS6_IJS8_SA_S9_EEENS6_IJNS7_ILi1EEESI_SI_EEESC_SE_Li128ELb1ELb1ELb1ELb0EEENS1_36VarlenDynamicPersistentTileSchedulerILi128ELi48ELi128ELi128ELb1ELb1ELb0ELb0ELb1ELb1EEEEEEEEEvNT_6ParamsE --------------------------
	.section	.nv.constant0._ZN7cutlass13device_kernelIN5flash19enable_sm80_to_sm89INS1_16FlashAttnFwdSm80INS1_25CollectiveMainloopFwdSm80ILi4ELi1ELb0EN4cute5tupleIJNS5_1CILi128EEENS7_ILi48EEENS7_ILi96EEEEEELi96ENS_6half_tEfNS_4arch4Sm80ELb0ELb0ELb1ELb1ELb0ELb0ELb1ELb1EEENS1_21CollectiveEpilogueFwdINS6_IJS8_SA_S9_EEENS6_IJNS7_ILi1EEESI_SI_EEESC_SE_Li128ELb1ELb1ELb1ELb0EEENS1_36VarlenDynamicPersistentTileSchedulerILi128ELi48ELi128ELi128ELb1ELb1ELb0ELb0ELb1ELb1EEEEEEEEEvNT_6ParamsE,"a",@progbits
	.sectionflags	@""
	.align	4
.nv.constant0._ZN7cutlass13device_kernelIN5flash19enable_sm80_to_sm89INS1_16FlashAttnFwdSm80INS1_25CollectiveMainloopFwdSm80ILi4ELi1ELb0EN4cute5tupleIJNS5_1CILi128EEENS7_ILi48EEENS7_ILi96EEEEEELi96ENS_6half_tEfNS_4arch4Sm80ELb0ELb0ELb1ELb1ELb0ELb0ELb1ELb1EEENS1_21CollectiveEpilogueFwdINS6_IJS8_SA_S9_EEENS6_IJNS7_ILi1EEESI_SI_EEESC_SE_Li128ELb1ELb1ELb1ELb0EEENS1_36VarlenDynamicPersistentTileSchedulerILi128ELi48ELi128ELi128ELb1ELb1ELb0ELb0ELb1ELb1EEEEEEEEEvNT_6ParamsE:
	.zero		1432


//--------------------- .nv.constant0._ZN7cutlass13device_kernelIN5flash19enable_sm80_to_sm89INS1_16FlashAttnFwdSm80INS1_25CollectiveMainloopFwdSm80ILi4ELi1ELb0EN4cute5tupleIJNS5_1CILi128EEENS7_ILi48EEENS7_ILi96EEEEEELi96ENS_6half_tEfNS_4arch4Sm80ELb0ELb0ELb1ELb1ELb0ELb1ELb1ELb1EEENS1_21CollectiveEpilogueFwdINS6_IJS8_SA_S9_EEENS6_IJNS7_ILi1EEESI_SI_EEESC_SE_Li128ELb1ELb1ELb1ELb0EEENS1_36VarlenDynamicPersistentTileSchedulerILi128ELi48ELi128ELi128ELb1ELb1ELb0ELb0ELb1ELb1EEEEEEEEEvNT_6ParamsE --------------------------
	.section	.nv.constant0._ZN7cutlass13device_kernelIN5flash19enable_sm80_to_sm89INS1_16FlashAttnFwdSm80INS1_25CollectiveMainloopFwdSm80ILi4ELi1ELb0EN4cute5tupleIJNS5_1CILi128EEENS7_ILi48EEENS7_ILi96EEEEEELi96ENS_6half_tEfNS_4arch4Sm80ELb0ELb0ELb1ELb1ELb0ELb1ELb1ELb1EEENS1_21CollectiveEpilogueFwdINS6_IJS8_SA_S9_EEENS6_IJNS7_ILi1EEESI_SI_EEESC_SE_Li128ELb1ELb1ELb1ELb0EEENS1_36VarlenDynamicPersistentTileSchedulerILi128ELi48ELi128ELi128ELb1ELb1ELb0ELb0ELb1ELb1EEEEEEEEEvNT_6ParamsE,"a",@progbits
	.sectionflags	@""
	.align	4
.nv.constant0._ZN7cutlass13device_kernelIN5flash19enable_sm80_to_sm89INS1_16FlashAttnFwdSm80INS1_25CollectiveMainloopFwdSm80ILi4ELi1ELb0EN4cute5tupleIJNS5_1CILi128EEENS7_ILi48EEENS7_ILi96EEEEEELi96ENS_6half_tEfNS_4arch4Sm80ELb0ELb0ELb1ELb1ELb0ELb1ELb1ELb1EEENS1_21CollectiveEpilogueFwdINS6_IJS8_SA_S9_EEENS6_IJNS7_ILi1EEESI_SI_EEESC_SE_Li128ELb1ELb1ELb1ELb0EEENS1_36VarlenDynamicPersistentTileSchedulerILi128ELi48ELi128ELi128ELb1ELb1ELb0ELb0ELb1ELb1EEEEEEEEEvNT_6ParamsE:
	.zero		1432


//--------------------- .nv.constant0._ZN7cutlass13device_kernelIN5flash19enable_sm80_to_sm89INS1_16FlashAttnFwdSm80INS1_25CollectiveMainloopFwdSm80ILi4ELi1ELb0EN4cute5tupleIJNS5_1CILi128EEENS7_ILi48EEENS7_ILi96EEEEEELi96ENS_6half_tEfNS_4arch4Sm80ELb0ELb1ELb1ELb0ELb0ELb0ELb1ELb1EEENS1_21CollectiveEpilogueFwdINS6_IJS8_SA_S9_EEENS6_IJNS7_ILi1EEESI_SI_EEESC_SE_Li128ELb0ELb1ELb1ELb0EEENS1_19SingleTileSchedulerILb0ELb1ELb1ELi128EEEEEEEEEvNT_6ParamsE --------------------------
	.section	.nv.constant0._ZN7cutlass13device_kernelIN5flash19enable_sm80_to_sm89INS1_16FlashAttnFwdSm80INS1_25CollectiveMainloopFwdSm80ILi4ELi1ELb0EN4cute5tupleIJNS5_1CILi128EEENS7_ILi48EEENS7_ILi96EEEEEELi96ENS_6half_tEfNS_4arch4Sm80ELb0ELb1ELb1ELb0ELb0ELb0ELb1ELb1EEENS1_21CollectiveEpilogueFwdINS6_IJS8_SA_S9_EEENS6_IJNS7_ILi1EEESI_SI_EEESC_SE_Li128ELb0ELb1ELb1ELb0EEENS1_19SingleTileSchedulerILb0ELb1ELb1ELi128EEEEEEEEEvNT_6ParamsE,"a",@progbits
	.sectionflags	@""
	.align	4
.nv.constant0._ZN7cutlass13device_kernelIN5flash19enable_sm80_to_sm89INS1_16FlashAttnFwdSm80INS1_25CollectiveMainloopFwdSm80ILi4ELi1ELb0EN4cute5tupleIJNS5_1CILi128EEENS7_ILi48EEENS7_ILi96EEEEEELi96ENS_6half_tEfNS_4arch4Sm80ELb0ELb1ELb1ELb0ELb0ELb0ELb1ELb1EEENS1_21CollectiveEpilogueFwdINS6_IJS8_SA_S9_EEENS6_IJNS7_ILi1EEESI_SI_EEESC_SE_Li128ELb0ELb1ELb1ELb0EEENS1_19SingleTileSchedulerILb0ELb1ELb1ELi128EEEEEEEEEvNT_6ParamsE:
	.zero		1400


//--------------------- .nv.constant0._ZN7cutlass13device_kernelIN5flash19enable_sm80_to_sm89INS1_16FlashAttnFwdSm80INS1_25CollectiveMainloopFwdSm80ILi4ELi1ELb0EN4cute5tupleIJNS5_1CILi128EEENS7_ILi48EEENS7_ILi96EEEEEELi96ENS_6half_tEfNS_4arch4Sm80ELb0ELb1ELb1ELb1ELb0ELb0ELb1ELb1EEENS1_21CollectiveEpilogueFwdINS6_IJS8_SA_S9_EEENS6_IJNS7_ILi1EEESI_SI_EEESC_SE_Li128ELb1ELb1ELb1ELb0EEENS1_36VarlenDynamicPersistentTileSchedulerILi128ELi48ELi128ELi128ELb1ELb1ELb0ELb1ELb0ELb1EEEEEEEEEvNT_6ParamsE --------------------------
	.section	.nv.constant0._ZN7cutlass13device_kernelIN5flash19enable_sm80_to_sm89INS1_16FlashAttnFwdSm80INS1_25CollectiveMainloopFwdSm80ILi4ELi1ELb0EN4cute5tupleIJNS5_1CILi128EEENS7_ILi48EEENS7_ILi96EEEEEELi96ENS_6half_tEfNS_4arch4Sm80ELb0ELb1ELb1ELb1ELb0ELb0ELb1ELb1EEENS1_21CollectiveEpilogueFwdINS6_IJS8_SA_S9_EEENS6_IJNS7_ILi1EEESI_SI_EEESC_SE_Li128ELb1ELb1ELb1ELb0EEENS1_36VarlenDynamicPersistentTileSchedulerILi128ELi48ELi128ELi128ELb1ELb1ELb0ELb1ELb0ELb1EEEEEEEEEvNT_6ParamsE,"a",@progbits
	.sectionflags	@""
	.align	4
.nv.constant0._ZN7cutlass13device_kernelIN5flash19enable_sm80_to_sm89INS1_16FlashAttnFwdSm80INS1_25CollectiveMainloopFwdSm80ILi4ELi1ELb0EN4cute5tupleIJNS5_1CILi128EEENS7_ILi48EEENS7_ILi96EEEEEELi96ENS_6half_tEfNS_4arch4Sm80ELb0ELb1ELb1ELb1ELb0ELb0ELb1ELb1EEENS1_21CollectiveEpilogueFwdINS6_IJS8_SA_S9_EEENS6_IJNS7_ILi1EEESI_SI_EEESC_SE_Li128ELb1ELb1ELb1ELb0EEENS1_36VarlenDynamicPersistentTileSchedulerILi128ELi48ELi128ELi128ELb1ELb1ELb0ELb1ELb0ELb1EEEEEEEEEvNT_6ParamsE:
	.zero		1432


//--------------------- .nv.constant0._ZN7cutlass13device_kernelIN5flash19enable_sm80_to_sm89INS1_16FlashAttnFwdSm80INS1_25CollectiveMainloopFwdSm80ILi4ELi1ELb0EN4cute5tupleIJNS5_1CILi128EEENS7_ILi48EEENS7_ILi96EEEEEELi96ENS_6half_tEfNS_4arch4Sm80ELb0ELb1ELb1ELb1ELb0ELb1ELb1ELb1EEENS1_21CollectiveEpilogueFwdINS6_IJS8_SA_S9_EEENS6_IJNS7_ILi1EEESI_SI_EEESC_SE_Li128ELb1ELb1ELb1ELb0EEENS1_36VarlenDynamicPersistentTileSchedulerILi128ELi48ELi128ELi128ELb1ELb1ELb0ELb1ELb0ELb1EEEEEEEEEvNT_6ParamsE --------------------------
	.section	.nv.constant0._ZN7cutlass13device_kernelIN5flash19enable_sm80_to_sm89INS1_16FlashAttnFwdSm80INS1_25CollectiveMainloopFwdSm80ILi4ELi1ELb0EN4cute5tupleIJNS5_1CILi128EEENS7_ILi48EEENS7_ILi96EEEEEELi96ENS_6half_tEfNS_4arch4Sm80ELb0ELb1ELb1ELb1ELb0ELb1ELb1ELb1EEENS1_21CollectiveEpilogueFwdINS6_IJS8_SA_S9_EEENS6_IJNS7_ILi1EEESI_SI_EEESC_SE_Li128ELb1ELb1ELb1ELb0EEENS1_36VarlenDynamicPersistentTileSchedulerILi128ELi48ELi128ELi128ELb1ELb1ELb0ELb1ELb0ELb1EEEEEEEEEvNT_6ParamsE,"a",@progbits
	.sectionflags	@""
	.align	4
.nv.constant0._ZN7cutlass13device_kernelIN5flash19enable_sm80_to_sm89INS1_16FlashAttnFwdSm80INS1_25CollectiveMainloopFwdSm80ILi4ELi1ELb0EN4cute5tupleIJNS5_1CILi128EEENS7_ILi48EEENS7_ILi96EEEEEELi96ENS_6half_tEfNS_4arch4Sm80ELb0ELb1ELb1ELb1ELb0ELb1ELb1ELb1EEENS1_21CollectiveEpilogueFwdINS6_IJS8_SA_S9_EEENS6_IJNS7_ILi1EEESI_SI_EEESC_SE_Li128ELb1ELb1ELb1ELb0EEENS1_36VarlenDynamicPersistentTileSchedulerILi128ELi48ELi128ELi128ELb1ELb1ELb0ELb1ELb0ELb1EEEEEEEEEvNT_6ParamsE:
	.zero		1432


//--------------------- .nv.constant0._ZN7cutlass13device_kernelIN5flash19enable_sm80_to_sm89INS1_16FlashAttnFwdSm80INS1_25CollectiveMainloopFwdSm80ILi4ELi1ELb0EN4cute5tupleIJNS5_1CILi128EEENS7_ILi64EEENS7_ILi96EEEEEELi96ENS_6half_tEfNS_4arch4Sm80ELb1ELb0ELb1ELb0ELb0ELb0ELb1ELb1EEENS1_21CollectiveEpilogueFwdINS6_IJS8_SA_S9_EEENS6_IJNS7_ILi1EEESI_SI_EEESC_SE_Li128ELb0ELb1ELb1ELb0EEENS1_30DynamicPersistentTileSchedulerILi128ELi128ELb1ELb1ELb0EEEEEEEEEvNT_6ParamsE --------------------------
	.section	.nv.constant0._ZN7cutlass13device_kernelIN5flash19enable_sm80_to_sm89INS1_16FlashAttnFwdSm80INS1_25CollectiveMainloopFwdSm80ILi4ELi1ELb0EN4cute5tupleIJNS5_1CILi128EEENS7_ILi64EEENS7_ILi96EEEEEELi96ENS_6half_tEfNS_4arch4Sm80ELb1ELb0ELb1ELb0ELb0ELb0ELb1ELb1EEENS1_21CollectiveEpilogueFwdINS6_IJS8_SA_S9_EEENS6_IJNS7_ILi1EEESI_SI_EEESC_SE_Li128ELb0ELb1ELb1ELb0EEENS1_30DynamicPersistentTileSchedulerILi128ELi128ELb1ELb1ELb0EEEEEEEEEvNT_6ParamsE,"a",@progbits
	.sectionflags	@""
	.align	4
.nv.constant0._ZN7cutlass13device_kernelIN5flash19enable_sm80_to_sm89INS1_16FlashAttnFwdSm80INS1_25CollectiveMainloopFwdSm80ILi4ELi1ELb0EN4cute5tupleIJNS5_1CILi128EEENS7_ILi64EEENS7_ILi96EEEEEELi96ENS_6half_tEfNS_4arch4Sm80ELb1ELb0ELb1ELb0ELb0ELb0ELb1ELb1EEENS1_21CollectiveEpilogueFwdINS6_IJS8_SA_S9_EEENS6_IJNS7_ILi1EEESI_SI_EEESC_SE_Li128ELb0ELb1ELb1ELb0EEENS1_30DynamicPersistentTileSchedulerILi128ELi128ELb1ELb1ELb0EEEEEEEEEvNT_6ParamsE:
	.zero		1416


//--------------------- .nv.constant0._ZN7cutlass13device_kernelIN5flash19enable_sm80_to_sm89INS1_16FlashAttnFwdSm80INS1_25CollectiveMainloopFwdSm80ILi4ELi1ELb0EN4cute5tupleIJNS5_1CILi128EEENS7_ILi48EEENS7_ILi96EEEEEELi96ENS_6half_tEfNS_4arch4Sm80ELb1ELb0ELb1ELb1ELb0ELb0ELb1ELb1EEENS1_21CollectiveEpilogueFwdINS6_IJS8_SA_S9_EEENS6_IJNS7_ILi1EEESI_SI_EEESC_SE_Li128ELb1ELb1ELb1ELb0EEENS1_36VarlenDynamicPersistentTileSchedulerILi128ELi48ELi128ELi128ELb1ELb1ELb0ELb1ELb1ELb1EEEEEEEEEvNT_6ParamsE --------------------------
	.section	.nv.constant0._ZN7cutlass13device_kernelIN5flash19enable_sm80_to_sm89INS1_16FlashAttnFwdSm80INS1_25CollectiveMainloopFwdSm80ILi4ELi1ELb0EN4cute5tupleIJNS5_1CILi128EEENS7_ILi48EEENS7_ILi96EEEEEELi96ENS_6half_tEfNS_4arch4Sm80ELb1ELb0ELb1ELb1ELb0ELb0ELb1ELb1EEENS1_21CollectiveEpilogueFwdINS6_IJS8_SA_S9_EEENS6_IJNS7_ILi1EEESI_SI_EEESC_SE_Li128ELb1ELb1ELb1ELb0EEENS1_36VarlenDynamicPersistentTileSchedulerILi128ELi48ELi128ELi128ELb1ELb1ELb0ELb1ELb1ELb1EEEEEEEEEvNT_6ParamsE,"a",@progbits
	.sectionflags	@""
	.align	4
.nv.constant0._ZN7cutlass13device_kernelIN5flash19enable_sm80_to_sm89INS1_16FlashAttnFwdSm80INS1_25CollectiveMainloopFwdSm80ILi4ELi1ELb0EN4cute5tupleIJNS5_1CILi128EEENS7_ILi48EEENS7_ILi96EEEEEELi96ENS_6half_tEfNS_4arch4Sm80ELb1ELb0ELb1ELb1ELb0ELb0ELb1ELb1EEENS1_21CollectiveEpilogueFwdINS6_IJS8_SA_S9_EEENS6_IJNS7_ILi1EEESI_SI_EEESC_SE_Li128ELb1ELb1ELb1ELb0EEENS1_36VarlenDynamicPersistentTileSchedulerILi128ELi48ELi128ELi128ELb1ELb1ELb0ELb1ELb1ELb1EEEEEEEEEvNT_6ParamsE:
	.zero		1432


//--------------------- .nv.constant0._ZN7cutlass13device_kernelIN5flash19enable_sm80_to_sm89INS1_16FlashAttnFwdSm80INS1_25CollectiveMainloopFwdSm80ILi4ELi1ELb0EN4cute5tupleIJNS5_1CILi128EEENS7_ILi48EEENS7_ILi96EEEEEELi96ENS_6half_tEfNS_4arch4Sm80ELb1ELb0ELb1ELb1ELb0ELb1ELb1ELb1EEENS1_21CollectiveEpilogueFwdINS6_IJS8_SA_S9_EEENS6_IJNS7_ILi1EEESI_SI_EEESC_SE_Li128ELb1ELb1ELb1ELb0EEENS1_36VarlenDynamicPersistentTileSchedulerILi128ELi48ELi128ELi128ELb1ELb1ELb0ELb1ELb1ELb1EEEEEEEEEvNT_6ParamsE --------------------------
	.section	.nv.constant0._ZN7cutlass13device_kernelIN5flash19enable_sm80_to_sm89INS1_16FlashAttnFwdSm80INS1_25CollectiveMainloopFwdSm80ILi4ELi1ELb0EN4cute5tupleIJNS5_1CILi128EEENS7_ILi48EEENS7_ILi96EEEEEELi96ENS_6half_tEfNS_4arch4Sm80ELb1ELb0ELb1ELb1ELb0ELb1ELb1ELb1EEENS1_21CollectiveEpilogueFwdINS6_IJS8_SA_S9_EEENS6_IJNS7_ILi1EEESI_SI_EEESC_SE_Li128ELb1ELb1ELb1ELb0EEENS1_36VarlenDynamicPersistentTileSchedulerILi128ELi48ELi128ELi128ELb1ELb1ELb0ELb1ELb1ELb1EEEEEEEEEvNT_6ParamsE,"a",@progbits
	.sectionflags	@""
	.align	4
.nv.constant0._ZN7cutlass13device_kernelIN5flash19enable_sm80_to_sm89INS1_16FlashAttnFwdSm80INS1_25CollectiveMainloopFwdSm80ILi4ELi1ELb0EN4cute5tupleIJNS5_1CILi128EEENS7_ILi48EEENS7_ILi96EEEEEELi96ENS_6half_tEfNS_4arch4Sm80ELb1ELb0ELb1ELb1ELb0ELb1ELb1ELb1EEENS1_21CollectiveEpilogueFwdINS6_IJS8_SA_S9_EEENS6_IJNS7_ILi1EEESI_SI_EEESC_SE_Li128ELb1ELb1ELb1ELb0EEENS1_36VarlenDynamicPersistentTileSchedulerILi128ELi48ELi128ELi128ELb1ELb1ELb0ELb1ELb1ELb1EEEEEEEEEvNT_6ParamsE:
	.zero		1432


//--------------------- .text._ZN7cutlass13device_kernelIN5flash19enable_sm80_to_sm89INS1_16FlashAttnFwdSm80INS1_25CollectiveMainloopFwdSm80ILi4ELi1ELb0EN4cute5tupleIJNS5_1CILi128EEENS7_ILi64EEENS7_ILi96EEEEEELi96ENS_6half_tEfNS_4arch4Sm80ELb0ELb0ELb1ELb0ELb0ELb0ELb1ELb1EEENS1_21CollectiveEpilogueFwdINS6_IJS8_SA_S9_EEENS6_IJNS7_ILi1EEESI_SI_EEESC_SE_Li128ELb0ELb1ELb1ELb0EEENS1_19SingleTileSchedulerILb0ELb1ELb1ELi128EEEEEEEEEvNT_6ParamsE --------------------------
	.section	.text._ZN7cutlass13device_kernelIN5flash19enable_sm80_to_sm89INS1_16FlashAttnFwdSm80INS1_25CollectiveMainloopFwdSm80ILi4ELi1ELb0EN4cute5tupleIJNS5_1CILi128EEENS7_ILi64EEENS7_ILi96EEEEEELi96ENS_6half_tEfNS_4arch4Sm80ELb0ELb0ELb1ELb0ELb0ELb0ELb1ELb1EEENS1_21CollectiveEpilogueFwdINS6_IJS8_SA_S9_EEENS6_IJNS7_ILi1EEESI_SI_EEESC_SE_Li128ELb0ELb1ELb1ELb0EEENS1_19SingleTileSchedulerILb0ELb1ELb1ELi128EEEEEEEEEvNT_6ParamsE,"ax",@progbits
	.sectioninfo	@"SHI_REGISTERS=255"
	.align	128
.text._ZN7cutlass13device_kernelIN5flash19enable_sm80_to_sm89INS1_16FlashAttnFwdSm80INS1_25CollectiveMainloopFwdSm80ILi4ELi1ELb0EN4cute5tupleIJNS5_1CILi128EEENS7_ILi64EEENS7_ILi96EEEEEELi96ENS_6half_tEfNS_4arch4Sm80ELb0ELb0ELb1ELb0ELb0ELb0ELb1ELb1EEENS1_21CollectiveEpilogueFwdINS6_IJS8_SA_S9_EEENS6_IJNS7_ILi1EEESI_SI_EEESC_SE_Li128ELb0ELb1ELb1ELb0EEENS1_19SingleTileSchedulerILb0ELb1ELb1ELi128EEEEEEEEEvNT_6ParamsE:
        .type           _ZN7cutlass13device_kernelIN5flash19enable_sm80_to_sm89INS1_16FlashAttnFwdSm80INS1_25CollectiveMainloopFwdSm80ILi4ELi1ELb0EN4cute5tupleIJNS5_1CILi128EEENS7_ILi64EEENS7_ILi96EEEEEELi96ENS_6half_tEfNS_4arch4Sm80ELb0ELb0ELb1ELb0ELb0ELb0ELb1ELb1EEENS1_21CollectiveEpilogueFwdINS6_IJS8_SA_S9_EEENS6_IJNS7_ILi1EEESI_SI_EEESC_SE_Li128ELb0ELb1ELb1ELb0EEENS1_19SingleTileSchedulerILb0ELb1ELb1ELi128EEEEEEEEEvNT_6ParamsE,@function
        .size           _ZN7cutlass13device_kernelIN5flash19enable_sm80_to_sm89INS1_16FlashAttnFwdSm80INS1_25CollectiveMainloopFwdSm80ILi4ELi1ELb0EN4cute5tupleIJNS5_1CILi128EEENS7_ILi64EEENS7_ILi96EEEEEELi96ENS_6half_tEfNS_4arch4Sm80ELb0ELb0ELb1ELb0ELb0ELb0ELb1ELb1EEENS1_21CollectiveEpilogueFwdINS6_IJS8_SA_S9_EEENS6_IJNS7_ILi1EEESI_SI_EEESC_SE_Li128ELb0ELb1ELb1ELb0EEENS1_19SingleTileSchedulerILb0ELb1ELb1ELi128EEEEEEEEEvNT_6ParamsE,(.L_x_1424 - _ZN7cutlass13device_kernelIN5flash19enable_sm80_to_sm89INS1_16FlashAttnFwdSm80INS1_25CollectiveMainloopFwdSm80ILi4ELi1ELb0EN4cute5tupleIJNS5_1CILi128EEENS7_ILi64EEENS7_ILi96EEEEEELi96ENS_6half_tEfNS_4arch4Sm80ELb0ELb0ELb1ELb0ELb0ELb0ELb1ELb1EEENS1_21CollectiveEpilogueFwdINS6_IJS8_SA_S9_EEENS6_IJNS7_ILi1EEESI_SI_EEESC_SE_Li128ELb0ELb1ELb1ELb0EEENS1_19SingleTileSchedulerILb0ELb1ELb1ELi128EEEEEEEEEvNT_6ParamsE)
        .other          _ZN7cutlass13device_kernelIN5flash19enable_sm80_to_sm89INS1_16FlashAttnFwdSm80INS1_25CollectiveMainloopFwdSm80ILi4ELi1ELb0EN4cute5tupleIJNS5_1CILi128EEENS7_ILi64EEENS7_ILi96EEEEEELi96ENS_6half_tEfNS_4arch4Sm80ELb0ELb0ELb1ELb0ELb0ELb0ELb1ELb1EEENS1_21CollectiveEpilogueFwdINS6_IJS8_SA_S9_EEENS6_IJNS7_ILi1EEESI_SI_EEESC_SE_Li128ELb0ELb1ELb1ELb0EEENS1_19SingleTileSchedulerILb0ELb1ELb1ELi128EEEEEEEEEvNT_6ParamsE,@"STO_CUDA_ENTRY STV_DEFAULT"
_ZN7cutlass13device_kernelIN5flash19enable_sm80_to_sm89INS1_16FlashAttnFwdSm80INS1_25CollectiveMainloopFwdSm80ILi4ELi1ELb0EN4cute5tupleIJNS5_1CILi128EEENS7_ILi64EEENS7_ILi96EEEEEELi96ENS_6half_tEfNS_4arch4Sm80ELb0ELb0ELb1ELb0ELb0ELb0ELb1ELb1EEENS1_21CollectiveEpilogueFwdINS6_IJS8_SA_S9_EEENS6_IJNS7_ILi1EEESI_SI_EEESC_SE_Li128ELb0ELb1ELb1ELb0EEENS1_19SingleTileSchedulerILb0ELb1ELb1ELi128EEEEEEEEEvNT_6ParamsE:
[----:B------:R-:W-:-:S03]  /*0000*/  MOV R1, c[0x0][0x28] ;  /* 0x00000a0000017a02 */ /* 0x000fc60000000f00 */
[----:B------:R-:W1:Y:S01]  /*0010*/  S2R R174, SR_TID.X ;  /* 0x0000000000ae7919 */ /* 0x000e620000002100 */
[----:B------:R-:W-:-:S03]  /*0020*/  IADD3 R1, R1, -0x60, RZ ;  /* 0xffffffa001017810 */ /* 0x000fc60007ffe0ff */
[----:B------:R-:W2:Y:S04]  /*0030*/  S2R R2, SR_CTAID.Y ;  /* 0x0000000000027919 */ /* 0x000ea80000002600 */
[----:B------:R-:W3:Y:S01]  /*0040*/  S2R R28, SR_CTAID.Z ;  /* 0x00000000001c7919 */ /* 0x000ee20000002700 */
[----:B-1----:R-:W-:-:S06]  /*0050*/  SHF.R.U32.HI R0, RZ, 0x5, R174 ;  /* 0x00000005ff007819 */ /* 0x002fcc00000116ae */
[----:B------:R-:W1:Y:S02]  /*0060*/  SHFL.IDX PT, R0, R0, RZ, 0x1f ;  /* 0x00001fff00007589 */ /* 0x000e6400000e0000 */
[----:B-1----:R-:W-:-:S13]  /*0070*/  ISETP.NE.AND P0, PT, R0, RZ, PT ;  /* 0x000000ff0000720c */ /* 0x002fda0003f05270 */
[----:B------:R-:W-:Y:S05]  /*0080*/  @!P0 BRA `(.L_x_0) ;  /* 0x0000008000008947 */ /* 0x000fea0003800000 */
[----:B--23--:R1:W-:Y:S01]  /*0090*/  STL [R1+0x50], R2 ;  /* 0x0000500201007387 */ /* 0x00c3e20000100800 */
[----:B------:R-:W-:-:S04]  /*00a0*/  MOV R0, c[0x0][0x550] ;  /* 0x0001540000007a02 */ /* 0x000fc80000000f00 */
[----:B------:R-:W-:-:S13]  /*00b0*/  ISETP.NE.AND P0, PT, R0, 0x1, PT ;  /* 0x000000010000780c */ /* 0x000fda0003f05270 */
[----:B------:R-:W-:Y:S05]  /*00c0*/  @!P0 BRA `(.L_x_1) ;  /* 0x000000a000008947 */ /* 0x000fea0003800000 */
[----:B------:R-:W-:-:S05]  /*00d0*/  IMAD.HI.U32 R0, R2, c[0x0][0x554], RZ ;  /* 0x0001550002007a27 */ /* 0x000fca00078e00ff */
[----:B------:R-:W-:-:S05]  /*00e0*/  SHF.R.U32.HI R0, RZ, c[0x0][0x558], R0 ;  /* 0x00015600ff007a19 */ /* 0x000fca0000011600 */
[----:B------:R2:W-:Y:S01]  /*00f0*/  STL [R1+0x50], R0 ;  /* 0x0000500001007387 */ /* 0x0005e20000100800 */
[----:B------:R-:W-:Y:S05]  /*0100*/  BRA `(.L_x_1) ;  /* 0x0000006000007947 */ /* 0x000fea0003800000 */
.L_x_0:
[----:B--23--:R-:W-:Y:S01]  /*0110*/  IMAD.MOV.U32 R0, RZ, RZ, c[0x0][0x550] ;  /* 0x00015400ff007624 */ /* 0x00cfe200078e00ff */
[----:B------:R-:W-:-:S04]  /*0120*/  MOV R3, R2 ;  /* 0x0000000200037202 */ /* 0x000fc80000000f00 */
[----:B------:R-:W-:-:S13]  /*0130*/  ISETP.NE.AND P0, PT, R0, 0x1, PT ;  /* 0x000000010000780c */ /* 0x000fda0003f05270 */
[----:B------:R-:W-:-:S05]  /*0140*/  @P0 IMAD.HI.U32 R0, R2, c[0x0][0x554], RZ ;  /* 0x0001550002000a27 */ /* 0x000fca00078e00ff */
[----:B------:R-:W-:-:S05]  /*0150*/  @P0 SHF.R.U32.HI R3, RZ, c[0x0][0x558], R0 ;  /* 0x00015600ff030a19 */ /* 0x000fca0000011600 */
[----:B------:R1:W-:Y:S02]  /*0160*/  STL [R1+0x50], R3 ;  /* 0x0000500301007387 */ /* 0x0003e40000100800 */
.L_x_1:
[----:B------:R-:W3:Y:S01]  /*0170*/  LDL R22, [R1+0x50] ;  /* 0x0000500001167983 */ /* 0x000ee20000100800 */
[----:B------:R-:W-:Y:S02]  /*0180*/  ISETP.GE.AND P0, PT, R28, RZ, PT ;  /* 0x000000ff1c00720c */ /* 0x000fe40003f06270 */
[----:B--23--:R-:W-:-:S05]  /*0190*/  IADD3 R0, -R22, RZ, RZ ;  /* 0x000000ff16007210 */ /* 0x00cfca0007ffe1ff */
[----:B------:R-:W-:-:S06]  /*01a0*/  IMAD R10, R0, c[0x0][0x550], R2 ;  /* 0x00015400000a7a24 */ /* 0x000fcc00078e0202 */
[----:B------:R-:W-:Y:S05]  /*01b0*/  @!P0 EXIT ;  /* 0x000000000000894d */ /* 0x000fea0003800000 */
[----:B-1----:R-:W-:-:S05]  /*01c0*/  IMAD.MOV.U32 R3, RZ, RZ, c[0x0][0x1d0] ;  /* 0x00007400ff037624 */ /* 0x002fca00078e00ff */
[C---:B------:R-:W-:Y:S02]  /*01d0*/  ISETP.GE.AND P0, PT, R3.reuse, 0x1, PT ;  /* 0x000000010300780c */ /* 0x040fe40003f06270 */
[----:B------:R-:W-:-:S04]  /*01e0*/  IADD3 R2, R3, 0x3f, RZ ;  /* 0x0000003f03027810 */ /* 0x000fc80007ffe0ff */
[----:B------:R-:W-:-:S04]  /*01f0*/  SHF.R.S32.HI R0, RZ, 0x1f, R2 ;  /* 0x0000001fff007819 */ /* 0x000fc80000011402 */
[----:B------:R-:W-:Y:S01]  /*0200*/  LEA.HI R2, R0, R2, RZ, 0x6 ;  /* 0x0000000200027211 */ /* 0x000fe200078f30ff */
[----:B------:R-:W-:-:S03]  /*0210*/  IMAD.MOV.U32 R0, RZ, RZ, RZ ;  /* 0x000000ffff007224 */ /* 0x000fc600078e00ff */
[----:B------:R-:W-:Y:S01]  /*0220*/  SHF.R.S32.HI R11, RZ, 0x6, R2 ;  /* 0x00000006ff0b7819 */ /* 0x000fe20000011402 */
[----:B------:R-:W-:Y:S05]  /*0230*/  @!P0 BRA `(.L_x_2) ;  /* 0x0000020000008947 */ /* 0x000fea0003800000 */
[----:B------:R-:W-:-:S04]  /*0240*/  SHF.R.U32.HI R0, RZ, 0x10, R10 ;  /* 0x00000010ff007819 */ /* 0x000fc8000001160a */
[----:B------:R-:W-:-:S04]  /*0250*/  ISETP.NE.AND P0, PT, R0, RZ, PT ;  /* 0x000000ff0000720c */ /* 0x000fc80003f05270 */
[----:B------:R-:W-:-:S04]  /*0260*/  SEL R5, R0, c[0x0][0x338], P0 ;  /* 0x0000ce0000057a07 */ /* 0x000fc80000000000 */
[----:B------:R-:W-:Y:S02]  /*0270*/  IABS R0, R5 ;  /* 0x0000000500007213 */ /* 0x000fe40000000000 */
[----:B------:R-:W-:-:S03]  /*0280*/  IADD3 R7, R11, -0x1, R5 ;  /* 0xffffffff0b077810 */ /* 0x000fc60007ffe005 */
[----:B------:R-:W-:Y:S01]  /*0290*/  IMAD.MOV.U32 R4, RZ, RZ, R0 ;  /* 0x000000ffff047224 */ /* 0x000fe200078e0000 */
[----:B------:R-:W-:-:S03]  /*02a0*/  IABS R9, R7 ;  /* 0x0000000700097213 */ /* 0x000fc60000000000 */
[----:B------:R-:W1:Y:S08]  /*02b0*/  I2F.RP R2, R4 ;  /* 0x0000000400027306 */ /* 0x000e700000209400 */
[----:B-1----:R-:W1:Y:S02]  /*02c0*/  MUFU.RCP R2, R2 ;  /* 0x0000000200027308 */ /* 0x002e640000001000 */
[----:B-1----:R-:W-:-:S06]  /*02d0*/  IADD3 R2, R2, 0xffffffe, RZ ;  /* 0x0ffffffe02027810 */ /* 0x002fcc0007ffe0ff */
[----:B------:R-:W1:Y:S02]  /*02e0*/  F2I.FTZ.U32.TRUNC.NTZ R3, R2 ;  /* 0x0000000200037305 */ /* 0x000e64000021f000 */
[----:B-1----:R-:W-:Y:S02]  /*02f0*/  IMAD.MOV R0, RZ, RZ, -R3 ;  /* 0x000000ffff007224 */ /* 0x002fe400078e0a03 */
[----:B------:R-:W-:Y:S02]  /*0300*/  IMAD.MOV.U32 R2, RZ, RZ, RZ ;  /* 0x000000ffff027224 */ /* 0x000fe400078e00ff */
[----:B------:R-:W-:Y:S01]  /*0310*/  IMAD.MOV.U32 R6, RZ, RZ, R0 ;  /* 0x000000ffff067224 */ /* 0x000fe200078e0000 */
[----:B------:R-:W-:-:S03]  /*0320*/  IABS R0, R5 ;  /* 0x0000000500007213 */ /* 0x000fc60000000000 */
[----:B------:R-:W-:Y:S02]  /*0330*/  IMAD R6, R6, R4, RZ ;  /* 0x0000000406067224 */ /* 0x000fe400078e02ff */
[----:B------:R-:W-:Y:S02]  /*0340*/  IMAD.MOV R8, RZ, RZ, -R0 ;  /* 0x000000ffff087224 */ /* 0x000fe400078e0a00 */
[----:B------:R-:W-:-:S04]  /*0350*/  IMAD.HI.U32 R0, R3, R6, R2 ;  /* 0x0000000603007227 */ /* 0x000fc800078e0002 */
[----:B------:R-:W-:Y:S02]  /*0360*/  IMAD.MOV.U32 R2, RZ, RZ, R9 ;  /* 0x000000ffff027224 */ /* 0x000fe400078e0009 */
[----:B------:R-:W-:Y:S02]  /*0370*/  IMAD.MOV.U32 R3, RZ, RZ, R8 ;  /* 0x000000ffff037224 */ /* 0x000fe400078e0008 */
[----:B------:R-:W-:-:S04]  /*0380*/  IMAD.HI.U32 R0, R0, R2, RZ ;  /* 0x0000000200007227 */ /* 0x000fc800078e00ff */
[----:B------:R-:W-:-:S05]  /*0390*/  IMAD R2, R0, R3, R2 ;  /* 0x0000000300027224 */ /* 0x000fca00078e0202 */
[----:B------:R-:W-:-:S13]  /*03a0*/  ISETP.GT.U32.AND P1, PT, R4, R2, PT ;  /* 0x000000020400720c */ /* 0x000fda0003f24070 */
[----:B------:R-:W-:Y:S01]  /*03b0*/  @!P1 IMAD.IADD R2, R2, 0x1, -R4 ;  /* 0x0000000102029824 */ /* 0x000fe200078e0a04 */
[----:B------:R-:W-:Y:S02]  /*03c0*/  @!P1 IADD3 R0, R0, 0x1, RZ ;  /* 0x0000000100009810 */ /* 0x000fe40007ffe0ff */
[----:B------:R-:W-:Y:S02]  /*03d0*/  ISETP.NE.AND P1, PT, R5, RZ, PT ;  /* 0x000000ff0500720c */ /* 0x000fe40003f25270 */
[----:B------:R-:W-:Y:S02]  /*03e0*/  ISETP.GE.U32.AND P2, PT, R2, R4, PT ;  /* 0x000000040200720c */ /* 0x000fe40003f46070 */
[----:B------:R-:W-:-:S04]  /*03f0*/  LOP3.LUT R2, R7, R5, RZ, 0x3c, !PT ;  /* 0x0000000507027212 */ /* 0x000fc800078e3cff */
[----:B------:R-:W-:-:S07]  /*0400*/  ISETP.GE.AND P0, PT, R2, RZ, PT ;  /* 0x000000ff0200720c */ /* 0x000fce0003f06270 */
[----:B------:R-:W-:-:S06]  /*0410*/  @P2 IADD3 R0, R0, 0x1, RZ ;  /* 0x0000000100002810 */ /* 0x000fcc0007ffe0ff */
[----:B------:R-:W-:Y:S01]  /*0420*/  @!P0 IMAD.MOV R0, RZ, RZ, -R0 ;  /* 0x000000ffff008224 */ /* 0x000fe200078e0a00 */
[----:B------:R-:W-:Y:S02]  /*0430*/  @!P1 LOP3.LUT R0, RZ, R5, RZ, 0x33, !PT ;  /* 0x00000005ff009212 */ /* 0x000fe400078e33ff */
.L_x_2:
[----:B------:R-:W-:Y:S01]  /*0440*/  LOP3.LUT R2, R10, 0xffff, RZ, 0xc0, !PT ;  /* 0x0000ffff0a027812 */ /* 0x000fe200078ec0ff */
[----:B------:R-:W-:Y:S01]  /*0450*/  ULDC.64 UR6, c[0x0][0x118] ;  /* 0x0000460000067ab9 */ /* 0x000fe20000000a00 */
[----:B------:R-:W-:Y:S01]  /*0460*/  PLOP3.LUT P4, PT, PT, PT, PT, 0x80, 0x0 ;  /* 0x000000000000781c */ /* 0x000fe20003f8f070 */
[----:B------:R-:W-:Y:S01]  /*0470*/  CS2R R20, SRZ ;  /* 0x0000000000147805 */ /* 0x000fe2000001ff00 */
[----:B------:R-:W-:Y:S01]  /*0480*/  CS2R R18, SRZ ;  /* 0x0000000000127805 */ /* 0x000fe2000001ff00 */
[----:B------:R-:W-:Y:S01]  /*0490*/  IMAD R181, R2, R0, RZ ;  /* 0x0000000002b57224 */ /* 0x000fe200078e02ff */
[----:B------:R-:W-:Y:S01]  /*04a0*/  CS2R R94, SRZ ;  /* 0x00000000005e7805 */ /* 0x000fe2000001ff00 */
[----:B------:R-:W-:Y:S01]  /*04b0*/  CS2R R92, SRZ ;  /* 0x00000000005c7805 */ /* 0x000fe2000001ff00 */
[----:B------:R-:W-:Y:S01]  /*04c0*/  CS2R R98, SRZ ;  /* 0x0000000000627805 */ /* 0x000fe2000001ff00 */
[----:B------:R-:W-:Y:S01]  /*04d0*/  IMAD.IADD R0, R181, 0x1, R0 ;  /* 0x00000001b5007824 */ /* 0x000fe200078e0200 */
[----:B------:R1:W-:Y:S01]  /*04e0*/  STL [R1+0x54], R181 ;  /* 0x000054b501007387 */ /* 0x0003e20000100800 */
[----:B------:R-:W-:Y:S01]  /*04f0*/  CS2R R96, SRZ ;  /* 0x0000000000607805 */ /* 0x000fe2000001ff00 */
[----:B------:R-:W-:Y:S01]  /*0500*/  CS2R R90, SRZ ;  /* 0x00000000005a7805 */ /* 0x000fe2000001ff00 */
[----:B------:R-:W-:Y:S01]  /*0510*/  CS2R R88, SRZ ;  /* 0x0000000000587805 */ /* 0x000fe2000001ff00 */
[----:B------:R-:W-:Y:S01]  /*0520*/  IMNMX R173, R11, R0, PT ;  /* 0x000000000bad7217 */ /* 0x000fe20003800200 */
[----:B------:R-:W-:Y:S01]  /*0530*/  CS2R R86, SRZ ;  /* 0x0000000000567805 */ /* 0x000fe2000001ff00 */
[----:B------:R-:W-:Y:S01]  /*0540*/  CS2R R84, SRZ ;  /* 0x0000000000547805 */ /* 0x000fe2000001ff00 */
[----:B------:R-:W-:Y:S01]  /*0550*/  CS2R R78, SRZ ;  /* 0x00000000004e7805 */ /* 0x000fe2000001ff00 */
[----:B------:R-:W-:Y:S01]  /*0560*/  ISETP.GT.AND P0, PT, R173, R181, PT ;  /* 0x000000b5ad00720c */ /* 0x000fe20003f04270 */
[----:B------:R-:W-:Y:S01]  /*0570*/  CS2R R76, SRZ ;  /* 0x00000000004c7805 */ /* 0x000fe2000001ff00 */
        /* <DEDUP_REMOVED lines=38> */
[----:B------:R-:W-:Y:S05]  /*07e0*/  @!P0 BRA `(.L_x_3) ;  /* 0x0000917000008947 */ /* 0x000fea0003800000 */
[----:B-1----:R-:W-:-:S04]  /*07f0*/  ISETP.NE.U32.AND P1, PT, RZ, c[0x0][0x340], PT ;  /* 0x0000d000ff007a0c */ /* 0x002fc80003f25070 */
[----:B------:R-:W-:-:S13]  /*0800*/  ISETP.NE.AND.EX P1, PT, RZ, c[0x0][0x344], PT, P1 ;  /* 0x0000d100ff007a0c */ /* 0x000fda0003f25310 */
[----:B------:R-:W-:-:S04]  /*0810*/  @P1 IMAD.MOV.U32 R2, RZ, RZ, 0x4 ;  /* 0x00000004ff021424 */ /* 0x000fc800078e00ff */
[----:B------:R-:W-:-:S05]  /*0820*/  @P1 IMAD.WIDE R2, R28, R2, c[0x0][0x340] ;  /* 0x0000d0001c021625 */ /* 0x000fca00078e0202 */
[----:B------:R1:W2:Y:S01]  /*0830*/  @P1 LDG.E R17, [R2.64] ;  /* 0x0000000602111981 */ /* 0x0002a2000c1e1900 */
[----:B------:R-:W-:Y:S01]  /*0840*/  SHF.R.S32.HI R23, RZ, 0x1f, R174 ;  /* 0x0000001fff177819 */ /* 0x000fe200000114ae */
[----:B------:R-:W-:Y:S01]  /*0850*/  IMAD.MOV.U32 R4, RZ, RZ, c[0x0][0x2c4] ;  /* 0x0000b100ff047624 */ /* 0x000fe200078e00ff */
[----:B------:R-:W-:Y:S01]  /*0860*/  SHF.R.S32.HI R16, RZ, 0x1f, R22 ;  /* 0x0000001fff107819 */ /* 0x000fe20000011416 */
[----:B------:R-:W3:Y:S01]  /*0870*/  S2R R29, SR_CTAID.X ;  /* 0x00000000001d7919 */ /* 0x000ee20000002500 */
[CC--:B------:R-:W-:Y:S01]  /*0880*/  LEA.HI R20, R23.reuse, R174.reuse, RZ, 0x2 ;  /* 0x000000ae17147211 */ /* 0x0c0fe200078f10ff */
[----:B------:R-:W-:Y:S01]  /*0890*/  ULDC UR5, c[0x0][0x2c4] ;  /* 0x0000b10000057ab9 */ /* 0x000fe20000000800 */
[----:B------:R-:W-:Y:S01]  /*08a0*/  ISETP.NE.AND P0, PT, R4, 0x1, PT ;  /* 0x000000010400780c */ /* 0x000fe20003f05270 */
[----:B------:R-:W-:Y:S01]  /*08b0*/  IMAD R0, R16, c[0x0][0x1b8], RZ ;  /* 0x00006e0010007a24 */ /* 0x000fe200078e02ff */
[----:B------:R-:W-:Y:S01]  /*08c0*/  LOP3.LUT R4, R20, 0xfffffffc, RZ, 0xc0, !PT ;  /* 0xfffffffc14047812 */ /* 0x000fe200078ec0ff */
[----:B------:R-:W-:Y:S01]  /*08d0*/  ULDC UR4, c[0x0][0x168] ;  /* 0x00005a0000047ab9 */ /* 0x000fe20000000800 */
[-C--:B------:R-:W-:Y:S01]  /*08e0*/  LEA.HI R26, R23, R174.reuse, RZ, 0x3 ;  /* 0x000000ae171a7211 */ /* 0x080fe200078f18ff */
[----:B------:R-:W-:Y:S01]  /*08f0*/  IMAD R0, R22, c[0x0][0x1bc], R0 ;  /* 0x00006f0016007a24 */ /* 0x000fe200078e0200 */
[----:B------:R-:W-:Y:S01]  /*0900*/  SHF.R.S32.HI R19, RZ, 0x2, R20 ;  /* 0x00000002ff137819 */ /* 0x000fe20000011414 */
[----:B------:R-:W-:Y:S01]  /*0910*/  UIMAD UR4, UR5, UR4, URZ ;  /* 0x00000004050472a4 */ /* 0x000fe2000f8e023f */
[----:B------:R-:W-:Y:S01]  /*0920*/  IADD3 R4, -R4, R174, RZ ;  /* 0x000000ae04047210 */ /* 0x000fe20007ffe1ff */
[----:B------:R-:W-:Y:S01]  /*0930*/  BSSY B0, `(.L_x_4) ;  /* 0x000007b000007945 */ /* 0x000fe20003800000 */
[----:B------:R-:W-:-:S02]  /*0940*/  SHF.R.S32.HI R24, RZ, 0x3, R26 ;  /* 0x00000003ff187819 */ /* 0x000fc4000001141a */
[----:B------:R-:W-:Y:S01]  /*0950*/  SHF.R.S32.HI R27, RZ, 0x1f, R28 ;  /* 0x0000001fff1b7819 */ /* 0x000fe2000001141c */
[C-C-:B------:R-:W-:Y:S01]  /*0960*/  IMAD R5, R4.reuse, 0x20, R19.reuse ;  /* 0x0000002004057824 */ /* 0x140fe200078e0213 */
[-C--:B------:R-:W-:Y:S01]  /*0970*/  LEA.HI R25, R23, R174.reuse, RZ, 0x4 ;  /* 0x000000ae17197211 */ /* 0x080fe200078f20ff */
[----:B------:R-:W-:Y:S01]  /*0980*/  IMAD.SHL.U32 R4, R4, 0x8, RZ ;  /* 0x0000000804047824 */ /* 0x000fe200078e00ff */
[----:B------:R-:W-:Y:S01]  /*0990*/  SHF.R.S32.HI R9, RZ, 0x1f, R19 ;  /* 0x0000001fff097819 */ /* 0x000fe20000011413 */
[----:B------:R-:W-:Y:S01]  /*09a0*/  IMAD R8, R27, c[0x0][0x1c0], RZ ;  /* 0x000070001b087a24 */ /* 0x000fe200078e02ff */
[----:B------:R-:W-:Y:S01]  /*09b0*/  LOP3.LUT R12, R25, 0xfffffff0, RZ, 0xc0, !PT ;  /* 0xfffffff0190c7812 */ /* 0x000fe200078ec0ff */
[----:B-1----:R-:W-:Y:S01]  /*09c0*/  IMAD.WIDE.U32 R2, R22, c[0x0][0x1b8], RZ ;  /* 0x00006e0016027a25 */ /* 0x002fe200078e00ff */
[----:B------:R-:W-:Y:S02]  /*09d0*/  LEA.HI R160, R23, R174, RZ, 0x5 ;  /* 0x000000ae17a07211 */ /* 0x000fe400078f28ff */
[----:B---3--:R-:W-:Y:S01]  /*09e0*/  LEA R11, R29, R5, 0x7 ;  /* 0x000000051d0b7211 */ /* 0x008fe200078e38ff */
[----:B------:R-:W-:Y:S01]  /*09f0*/  IMAD.IADD R3, R3, 0x1, R0 ;  /* 0x0000000103037824 */ /* 0x000fe200078e0200 */
[----:B------:R-:W-:Y:S01]  /*0a00*/  ISETP.GE.AND P3, PT, R4, c[0x0][0x1d4], PT ;  /* 0x0000750004007a0c */ /* 0x000fe20003f66270 */
[----:B------:R-:W-:-:S02]  /*0a10*/  IMAD.SHL.U32 R0, R24, 0x40, RZ ;  /* 0x0000004018007824 */ /* 0x000fc400078e00ff */
[----:B------:R-:W-:Y:S01]  /*0a20*/  @P0 IMAD.HI.U32 R5, R11, c[0x0][0x2c8], RZ ;  /* 0x0000b2000b050a27 */ /* 0x000fe200078e00ff */
[----:B------:R-:W-:Y:S02]  /*0a30*/  P2R R31, PR, RZ, 0x8 ;  /* 0x00000008ff1f7803 */ /* 0x000fe40000000000 */
[----:B------:R-:W-:Y:S01]  /*0a40*/  LOP3.LUT R0, R0, 0xc0, RZ, 0xc0, !PT ;  /* 0x000000c000007812 */ /* 0x000fe200078ec0ff */
[C---:B------:R-:W-:Y:S02]  /*0a50*/  IMAD R8, R28.reuse, c[0x0][0x1c4], R8 ;  /* 0x000071001c087a24 */ /* 0x040fe400078e0208 */
[----:B------:R-:W-:Y:S01]  /*0a60*/  IMAD.WIDE.U32 R2, R28, c[0x0][0x1c0], R2 ;  /* 0x000070001c027a25 */ /* 0x000fe200078e0002 */
[----:B------:R-:W-:Y:S01]  /*0a70*/  LOP3.LUT R7, R0, 0x18, R4, 0xf8, !PT ;  /* 0x0000001800077812 */ /* 0x000fe200078ef804 */
[----:B------:R1:W-:Y:S01]  /*0a80*/  STL [R1+0x5c], R31 ;  /* 0x00005c1f01007387 */ /* 0x0003e20000100800 */
[----:B------:R-:W-:Y:S01]  /*0a90*/  SHF.R.U32.HI R6, RZ, 0x3, R0 ;  /* 0x00000003ff067819 */ /* 0x000fe20000011600 */
[----:B------:R-:W-:Y:S01]  /*0aa0*/  IMAD.MOV.U32 R0, RZ, RZ, R11 ;  /* 0x000000ffff007224 */ /* 0x000fe200078e000b */
[----:B------:R-:W-:Y:S01]  /*0ab0*/  @P0 SHF.R.U32.HI R0, RZ, c[0x0][0x2cc], R5 ;  /* 0x0000b300ff000a19 */ /* 0x000fe20000011605 */
[----:B------:R-:W-:Y:S01]  /*0ac0*/  IMAD.IADD R3, R3, 0x1, R8 ;  /* 0x0000000103037824 */ /* 0x000fe200078e0208 */
[----:B------:R-:W-:Y:S01]  /*0ad0*/  LOP3.LUT R233, R7, R6, RZ, 0x3c, !PT ;  /* 0x0000000607e97212 */ /* 0x000fe200078e3cff */
[----:B------:R-:W-:Y:S01]  /*0ae0*/  IMAD R7, R9, c[0x0][0x1e0], RZ ;  /* 0x0000780009077a24 */ /* 0x000fe200078e02ff */
[--C-:B------:R-:W-:Y:S01]  /*0af0*/  SHF.R.S32.HI R10, RZ, 0x1f, R0.reuse ;  /* 0x0000001fff0a7819 */ /* 0x100fe20000011400 */
[----:B------:R-:W-:Y:S01]  /*0b00*/  IMAD.MOV R13, RZ, RZ, -R0 ;  /* 0x000000ffff0d7224 */ /* 0x000fe200078e0a00 */
[----:B------:R-:W-:Y:S01]  /*0b10*/  SHF.R.S32.HI R5, RZ, 0x1f, R4 ;  /* 0x0000001fff057819 */ /* 0x000fe20000011404 */
[----:B------:R-:W-:-:S04]  /*0b20*/  IMAD.WIDE.U32 R2, R0, c[0x0][0x1b0], R2 ;  /* 0x00006c0000027a25 */ /* 0x000fc800078e0002 */
[----:B------:R-:W-:Y:S02]  /*0b30*/  IMAD R10, R10, c[0x0][0x1b0], RZ ;  /* 0x00006c000a0a7a24 */ /* 0x000fe400078e02ff */
[----:B------:R-:W-:Y:S02]  /*0b40*/  IMAD R6, R9, c[0x0][0x208], RZ ;  /* 0x0000820009067a24 */ /* 0x000fe400078e02ff */
[----:B------:R-:W-:Y:S02]  /*0b50*/  IMAD R0, R0, c[0x0][0x1b4], R10 ;  /* 0x00006d0000007a24 */ /* 0x000fe400078e020a */
[----:B------:R-:W-:Y:S02]  /*0b60*/  IMAD R10, R13, c[0x0][0x2c4], R11 ;  /* 0x0000b1000d0a7a24 */ /* 0x000fe400078e020b */
[----:B------:R-:W-:Y:S01]  /*0b70*/  IMAD.IADD R18, R174, 0x1, -R12 ;  /* 0x00000001ae127824 */ /* 0x000fe200078e0a0c */
[----:B------:R-:W-:Y:S01]  /*0b80*/  IADD3 R3, R3, R0, RZ ;  /* 0x0000000003037210 */ /* 0x000fe20007ffe0ff */
[C---:B------:R-:W-:Y:S01]  /*0b90*/  IMAD R14, R19.reuse, c[0x0][0x1e4], R7 ;  /* 0x00007900130e7a24 */ /* 0x040fe200078e0207 */
[----:B------:R-:W-:Y:S01]  /*0ba0*/  SHF.R.S32.HI R0, RZ, 0x1f, R10 ;  /* 0x0000001fff007819 */ /* 0x000fe2000001140a */
[C---:B------:R-:W-:Y:S01]  /*0bb0*/  IMAD R15, R19.reuse, c[0x0][0x20c], R6 ;  /* 0x00008300130f7a24 */ /* 0x040fe200078e0206 */
[----:B------:R-:W-:Y:S01]  /*0bc0*/  LEA.HI R21, R18, R18, RZ, 0x1 ;  /* 0x0000001212157211 */ /* 0x000fe200078f08ff */
[----:B------:R-:W-:-:S03]  /*0bd0*/  IMAD.WIDE.U32 R8, R19, c[0x0][0x1e0], R4 ;  /* 0x0000780013087a25 */ /* 0x000fc600078e0004 */
[----:B------:R-:W-:Y:S01]  /*0be0*/  SHF.R.S32.HI R12, RZ, 0x1, R21 ;  /* 0x00000001ff0c7819 */ /* 0x000fe20000011415 */
[----:B------:R-:W-:Y:S01]  /*0bf0*/  IMAD.WIDE.U32 R6, R19, c[0x0][0x208], R4 ;  /* 0x0000820013067a25 */ /* 0x000fe200078e0004 */
[----:B------:R-:W-:Y:S02]  /*0c00*/  IADD3 R9, R9, R14, RZ ;  /* 0x0000000e09097210 */ /* 0x000fe40007ffe0ff */
[----:B------:R-:W-:Y:S01]  /*0c10*/  SHF.R.S32.HI R13, RZ, 0x1f, R21 ;  /* 0x0000001fff0d7819 */ /* 0x000fe20000011415 */
[----:B------:R-:W-:Y:S02]  /*0c20*/  IMAD R0, R0, c[0x0][0x1a8], RZ ;  /* 0x00006a0000007a24 */ /* 0x000fe400078e02ff */
[----:B------:R-:W-:Y:S02]  /*0c30*/  IMAD.IADD R7, R7, 0x1, R15 ;  /* 0x0000000107077824 */ /* 0x000fe400078e020f */
[C---:B------:R-:W-:Y:S02]  /*0c40*/  IMAD R14, R16.reuse, c[0x0][0x1e8], RZ ;  /* 0x00007a00100e7a24 */ /* 0x040fe400078e02ff */
[----:B------:R-:W-:-:S02]  /*0c50*/  IMAD R15, R16, c[0x0][0x210], RZ ;  /* 0x00008400100f7a24 */ /* 0x000fc400078e02ff */
[----:B------:R-:W-:Y:S01]  /*0c60*/  IMAD R16, R10, c[0x0][0x1ac], R0 ;  /* 0x00006b000a107a24 */ /* 0x000fe200078e0200 */
[----:B------:R-:W-:Y:S01]  /*0c70*/  IADD3 R0, R4, 0x40, RZ ;  /* 0x0000004004007810 */ /* 0x000fe20007ffe0ff */
[----:B------:R-:W-:Y:S01]  /*0c80*/  IMAD.WIDE.U32 R10, R10, c[0x0][0x1a8], R2 ;  /* 0x00006a000a0a7a25 */ /* 0x000fe200078e0002 */
[----:B------:R-:W-:Y:S02]  /*0c90*/  LEA.HI R2, R13, R12, RZ, 0x2 ;  /* 0x0000000c0d027211 */ /* 0x000fe400078f10ff */
[----:B------:R-:W-:Y:S01]  /*0ca0*/  ISETP.GE.AND P6, PT, R0, c[0x0][0x1d4], PT ;  /* 0x0000750000007a0c */ /* 0x000fe20003fc6270 */
[----:B------:R-:W-:Y:S01]  /*0cb0*/  IMAD R14, R22, c[0x0][0x1ec], R14 ;  /* 0x00007b00160e7a24 */ /* 0x000fe200078e020e */
[----:B------:R-:W-:Y:S01]  /*0cc0*/  LOP3.LUT R13, R2, 0xfffffffc, RZ, 0xc0, !PT ;  /* 0xfffffffc020d7812 */ /* 0x000fe200078ec0ff */
[----:B------:R-:W-:Y:S01]  /*0cd0*/  IMAD R15, R22, c[0x0][0x214], R15 ;  /* 0x00008500160f7a24 */ /* 0x000fe200078e020f */
[----:B------:R-:W-:Y:S01]  /*0ce0*/  ISETP.GE.AND P5, PT, R0, c[0x0][0x198], PT ;  /* 0x0000660000007a0c */ /* 0x000fe20003fa6270 */
[----:B------:R-:W-:-:S04]  /*0cf0*/  IMAD.WIDE.U32 R8, R22, c[0x0][0x1e8], R8 ;  /* 0x00007a0016087a25 */ /* 0x000fc800078e0008 */
[----:B------:R-:W-:-:S04]  /*0d00*/  IMAD.WIDE.U32 R2, R22, c[0x0][0x210], R6 ;  /* 0x0000840016027a25 */ /* 0x000fc800078e0006 */
[----:B------:R-:W-:Y:S01]  /*0d10*/  IMAD.IADD R0, R11, 0x1, R16 ;  /* 0x000000010b007824 */ /* 0x000fe200078e0210 */
[----:B------:R-:W-:Y:S01]  /*0d20*/  LEA R16, P0, R10, c[0x0][0x160], 0x1 ;  /* 0x000058000a107a11 */ /* 0x000fe200078008ff */
[----:B------:R-:W-:Y:S02]  /*0d30*/  IMAD.IADD R22, R12, 0x1, -R13 ;  /* 0x000000010c167824 */ /* 0x000fe400078e0a0d */
[----:B------:R-:W-:Y:S01]  /*0d40*/  IMAD.IADD R13, R9, 0x1, R14 ;  /* 0x00000001090d7824 */ /* 0x000fe200078e020e */
[----:B------:R-:W-:Y:S01]  /*0d50*/  IADD3 R9, R3, R15, RZ ;  /* 0x0000000f03097210 */ /* 0x000fe20007ffe0ff */
[----:B------:R-:W-:Y:S01]  /*0d60*/  IMAD.MOV.U32 R12, RZ, RZ, R8 ;  /* 0x000000ffff0c7224 */ /* 0x000fe200078e0008 */
[----:B------:R-:W-:Y:S01]  /*0d70*/  LEA.HI.X R15, R10, c[0x0][0x164], R0, 0x1, P0 ;  /* 0x000059000a0f7a11 */ /* 0x000fe200000f0c00 */
[----:B------:R-:W-:Y:S01]  /*0d80*/  IMAD.MOV.U32 R23, RZ, RZ, 0x10 ;  /* 0x00000010ff177424 */ /* 0x000fe200078e00ff */
[----:B------:R-:W-:Y:S01]  /*0d90*/  LEA.HI R0, R20, R19, RZ, 0x1 ;  /* 0x0000001314007211 */ /* 0x000fe200078f08ff */
[----:B------:R1:W3:Y:S01]  /*0da0*/  SHFL.IDX PT, R6, R16, RZ, 0x1c1f ;  /* 0x001c1fff10067589 */ /* 0x0002e200000e0000 */
[----:B------:R-:W-:-:S02]  /*0db0*/  SHF.R.S32.HI R20, RZ, 0x5, R160 ;  /* 0x00000005ff147819 */ /* 0x000fc400000114a0 */
[----:B------:R-:W-:Y:S01]  /*0dc0*/  LOP3.LUT R0, R0, 0x7fffffe, RZ, 0xc0, !PT ;  /* 0x07fffffe00007812 */ /* 0x000fe200078ec0ff */
[----:B------:R1:W4:Y:S01]  /*0dd0*/  SHFL.IDX PT, R7, R15, RZ, 0x1c1f ;  /* 0x001c1fff0f077589 */ /* 0x00032200000e0000 */
[----:B------:R-:W-:Y:S02]  /*0de0*/  IADD3 R14, R4, 0x20, RZ ;  /* 0x00000020040e7810 */ /* 0x000fe40007ffe0ff */
[----:B------:R-:W-:Y:S02]  /*0df0*/  IADD3 R0, R19, -R0, RZ ;  /* 0x8000000013007210 */ /* 0x000fe40007ffe0ff */
[----:B------:R-:W-:Y:S02]  /*0e00*/  MOV R8, R2 ;  /* 0x0000000200087202 */ /* 0x000fe40000000f00 */
[----:B------:R-:W-:Y:S01]  /*0e10*/  ISETP.GE.AND P4, PT, R14, c[0x0][0x1d4], PT ;  /* 0x000075000e007a0c */ /* 0x000fe20003f86270 */
[----:B------:R-:W-:Y:S01]  /*0e20*/  IMAD R11, R20, 0x8, R0 ;  /* 0x00000008140b7824 */ /* 0x000fe200078e0200 */
[----:B------:R-:W-:-:S02]  /*0e30*/  LOP3.LUT P2, RZ, R22, 0x2, RZ, 0xc0, !PT ;  /* 0x0000000216ff7812 */ /* 0x000fc4000784c0ff */
[----:B------:R-:W-:Y:S01]  /*0e40*/  P2R R34, PR, RZ, 0x10 ;  /* 0x00000010ff227803 */ /* 0x000fe20000000000 */
[----:B------:R-:W-:Y:S01]  /*0e50*/  IMAD.U32 R233, R11, 0x20, R233 ;  /* 0x000000200be97824 */ /* 0x000fe200078e00e9 */
[----:B------:R-:W-:-:S03]  /*0e60*/  ISETP.GE.AND P4, PT, R14, c[0x0][0x198], PT ;  /* 0x000066000e007a0c */ /* 0x000fc60003f86270 */
[----:B------:R1:W-:Y:S01]  /*0e70*/  STL [R1+0x58], R34 ;  /* 0x0000582201007387 */ /* 0x0003e20000100800 */
[--C-:B--2---:R-:W-:Y:S01]  /*0e80*/  @P1 SHF.R.S32.HI R3, RZ, 0x1f, R17.reuse ;  /* 0x0000001fff031819 */ /* 0x104fe20000011411 */
[----:B------:R-:W-:Y:S01]  /*0e90*/  @P1 IMAD.MOV.U32 R2, RZ, RZ, R17 ;  /* 0x000000ffff021224 */ /* 0x000fe200078e0011 */
[----:B------:R-:W-:Y:S01]  /*0ea0*/  @!P1 MOV R3, R27 ;  /* 0x0000001b00039202 */ /* 0x000fe20000000f00 */
[----:B------:R-:W-:Y:S01]  /*0eb0*/  @!P1 IMAD.MOV.U32 R2, RZ, RZ, R28 ;  /* 0x000000ffff029224 */ /* 0x000fe200078e001c */
[----:B------:R-:W-:Y:S01]  /*0ec0*/  ISETP.GE.AND P1, PT, R4, c[0x0][0x198], PT ;  /* 0x0000660004007a0c */ /* 0x000fe20003f26270 */
[----:B------:R-:W-:Y:S02]  /*0ed0*/  IMAD R17, R29, 0x80, R19 ;  /* 0x000000801d117824 */ /* 0x000fe400078e0213 */
[C---:B------:R-:W-:Y:S02]  /*0ee0*/  IMAD R10, R3.reuse, c[0x0][0x1f0], RZ ;  /* 0x00007c00030a7a24 */ /* 0x040fe400078e02ff */
[----:B------:R-:W-:Y:S01]  /*0ef0*/  IMAD R0, R3, c[0x0][0x218], RZ ;  /* 0x0000860003007a24 */ /* 0x000fe200078e02ff */
[----:B------:R-:W-:Y:S01]  /*0f00*/  ISETP.GE.AND P0, PT, R17, UR4, PT ;  /* 0x0000000411007c0c */ /* 0x000fe2000bf06270 */
[C---:B------:R-:W-:Y:S01]  /*0f10*/  IMAD R10, R2.reuse, c[0x0][0x1f4], R10 ;  /* 0x00007d00020a7a24 */ /* 0x040fe200078e020a */
[----:B------:R-:W-:Y:S01]  /*0f20*/  SEL R3, R23, 0xfffffff0, !P2 ;  /* 0xfffffff017037807 */ /* 0x000fe20005000000 */
[----:B------:R-:W-:-:S02]  /*0f30*/  IMAD R0, R2, c[0x0][0x21c], R0 ;  /* 0x0000870002007a24 */ /* 0x000fc400078e0200 */
[----:B------:R-:W-:Y:S01]  /*0f40*/  IMAD.WIDE.U32 R36, R2, c[0x0][0x1f0], R12 ;  /* 0x00007c0002247a25 */ /* 0x000fe200078e000c */
[----:B------:R-:W-:-:S03]  /*0f50*/  SEL R12, RZ, 0x1, P3 ;  /* 0x00000001ff0c7807 */ /* 0x000fc60001800000 */
[----:B------:R-:W-:Y:S01]  /*0f60*/  IMAD.WIDE.U32 R32, R2, c[0x0][0x218], R8 ;  /* 0x0000860002207a25 */ /* 0x000fe200078e0008 */
[----:B------:R-:W-:Y:S01]  /*0f70*/  IADD3 R39, R37, R10, RZ ;  /* 0x0000000a25277210 */ /* 0x000fe20007ffe0ff */
[----:B------:R1:W-:Y:S02]  /*0f80*/  STL.64 [R1+0x48], R36 ;  /* 0x0000482401007387 */ /* 0x0003e40000100a00 */
[----:B------:R-:W-:Y:S02]  /*0f90*/  IMAD.IADD R30, R33, 0x1, R0 ;  /* 0x00000001211e7824 */ /* 0x000fe400078e0200 */
[----:B------:R1:W-:Y:S04]  /*0fa0*/  STL.64 [R1+0x40], R32 ;  /* 0x0000402001007387 */ /* 0x0003e80000100a00 */
[----:B------:R1:W-:Y:S04]  /*0fb0*/  STL [R1+0x30], R30 ;  /* 0x0000301e01007387 */ /* 0x0003e80000100800 */
[----:B------:R1:W-:Y:S01]  /*0fc0*/  STL [R1+0x3c], R39 ;  /* 0x00003c2701007387 */ /* 0x0003e20000100800 */
[----:B------:R-:W-:Y:S05]  /*0fd0*/  @P0 BRA `(.L_x_5) ;  /* 0x0000010000000947 */ /* 0x000fea0003800000 */
[----:B---34-:R-:W-:Y:S02]  /*0fe0*/  IADD3 R0, R4, 0x40, RZ ;  /* 0x0000004004007810 */ /* 0x018fe40007ffe0ff */
[----:B------:R-:W-:-:S02]  /*0ff0*/  SHF.R.S32.HI R8, RZ, 0x1f, R14 ;  /* 0x0000001fff087819 */ /* 0x000fc4000001140e */
[----:B------:R-:W-:Y:S02]  /*1000*/  SHF.R.S32.HI R2, RZ, 0x1f, R0 ;  /* 0x0000001fff027819 */ /* 0x000fe40000011400 */
[----:B------:R-:W-:Y:S02]  /*1010*/  LEA.HI R10, R8, R14, RZ, 0x3 ;  /* 0x0000000e080a7211 */ /* 0x000fe400078f18ff */
[----:B------:R-:W-:Y:S01]  /*1020*/  LEA.HI R2, R2, R0, RZ, 0x3 ;  /* 0x0000000002027211 */ /* 0x000fe200078f18ff */
[----:B------:R-:W-:Y:S01]  /*1030*/  IMAD.SHL.U32 R0, R233, 0x2, RZ ;  /* 0x00000002e9007824 */ /* 0x000fe200078e00ff */
[----:B------:R-:W-:Y:S02]  /*1040*/  LEA R8, P0, R4, R6, 0x1 ;  /* 0x0000000604087211 */ /* 0x000fe400078008ff */
[----:B------:R-:W-:Y:S02]  /*1050*/  LOP3.LUT R10, R10, 0xfffffff8, RZ, 0xc0, !PT ;  /* 0xfffffff80a0a7812 */ /* 0x000fe400078ec0ff */
[----:B------:R-:W-:-:S02]  /*1060*/  LOP3.LUT R2, R2, 0xfffffff8, RZ, 0xc0, !PT ;  /* 0xfffffff802027812 */ /* 0x000fc400078ec0ff */
[----:B------:R-:W-:Y:S01]  /*1070*/  LEA.HI.X R9, R4, R7, R5, 0x1, P0 ;  /* 0x0000000704097211 */ /* 0x000fe200000f0c05 */
[----:B------:R-:W-:-:S04]  /*1080*/  IMAD.WIDE R10, R10, 0x2, R6 ;  /* 0x000000020a0a7825 */ /* 0x000fc800078e0206 */
[----:B------:R-:W-:Y:S01]  /*1090*/  IMAD.WIDE R6, R2, 0x2, R6 ;  /* 0x0000000202067825 */ /* 0x000fe200078e0206 */
[----:B------:R-:W-:Y:S01]  /*10a0*/  @!PT LDS RZ, [RZ] ;  /* 0x00000000fffff984 */ /* 0x000fe20000000800 */
[----:B------:R2:W-:Y:S04]  /*10b0*/  LDGSTS.E.BYPASS.LTC128B.128 [R0+0x6100], [R8.64], !P1 ;  /* 0x0610000008007fae */ /* 0x0005e8000c901d46 */
[----:B------:R2:W-:Y:S04]  /*10c0*/  LDGSTS.E.BYPASS.LTC128B.128 [R0+0x8100], [R10.64], !P4 ;  /* 0x081000000a007fae */ /* 0x0005e8000e101d46 */
[----:B------:R2:W-:Y:S02]  /*10d0*/  LDGSTS.E.BYPASS.LTC128B.128 [R0+0xa100], [R6.64], !P5 ;  /* 0x0a10000006007fae */ /* 0x0005e4000e901d46 */
.L_x_5:
[----:B---34-:R-:W-:Y:S05]  /*10e0*/  BSYNC B0 ;  /* 0x0000000000007941 */ /* 0x018fea0003800000 */
.L_x_4:
[----:B--2---:R-:W-:Y:S01]  /*10f0*/  IADD3 R0, R17, 0x20, RZ ;  /* 0x0000002011007810 */ /* 0x004fe20007ffe0ff */
[----:B------:R2:W3:Y:S01]  /*1100*/  SHFL.IDX PT, R7, R15, 0x1, 0x1c1f ;  /* 0x003c1f000f077f89 */ /* 0x0004e200000e0000 */
[----:B------:R-:W-:Y:S02]  /*1110*/  BSSY B0, `(.L_x_6) ;  /* 0x0000014000007945 */ /* 0x000fe40003800000 */
[----:B------:R-:W-:Y:S01]  /*1120*/  ISETP.GE.AND P0, PT, R0, UR4, PT ;  /* 0x0000000400007c0c */ /* 0x000fe2000bf06270 */
[----:B------:R2:W4:-:S12]  /*1130*/  SHFL.IDX PT, R6, R16, 0x1, 0x1c1f ;  /* 0x003c1f0010067f89 */ /* 0x00051800000e0000 */
[----:B------:R-:W-:Y:S05]  /*1140*/  @P0 BRA `(.L_x_7) ;  /* 0x0000010000000947 */ /* 0x000fea0003800000 */
[----:B------:R-:W-:Y:S02]  /*1150*/  IADD3 R0, R4, 0x40, RZ ;  /* 0x0000004004007810 */ /* 0x000fe40007ffe0ff */
[----:B------:R-:W-:Y:S02]  /*1160*/  SHF.R.S32.HI R8, RZ, 0x1f, R14 ;  /* 0x0000001fff087819 */ /* 0x000fe4000001140e */
[----:B------:R-:W-:Y:S02]  /*1170*/  SHF.R.S32.HI R2, RZ, 0x1f, R0 ;  /* 0x0000001fff027819 */ /* 0x000fe40000011400 */
[----:B------:R-:W-:Y:S02]  /*1180*/  LEA.HI R10, R8, R14, RZ, 0x3 ;  /* 0x0000000e080a7211 */ /* 0x000fe400078f18ff */
[----:B------:R-:W-:Y:S01]  /*1190*/  LEA.HI R2, R2, R0, RZ, 0x3 ;  /* 0x0000000002027211 */ /* 0x000fe200078f18ff */
[----:B------:R-:W-:Y:S01]  /*11a0*/  IMAD.SHL.U32 R0, R233, 0x2, RZ ;  /* 0x00000002e9007824 */ /* 0x000fe200078e00ff */
[----:B----4-:R-:W-:-:S02]  /*11b0*/  LEA R8, P0, R4, R6, 0x1 ;  /* 0x0000000604087211 */ /* 0x010fc400078008ff */
[----:B------:R-:W-:Y:S02]  /*11c0*/  LOP3.LUT R10, R10, 0xfffffff8, RZ, 0xc0, !PT ;  /* 0xfffffff80a0a7812 */ /* 0x000fe400078ec0ff */
[----:B------:R-:W-:Y:S02]  /*11d0*/  LOP3.LUT R2, R2, 0xfffffff8, RZ, 0xc0, !PT ;  /* 0xfffffff802027812 */ /* 0x000fe400078ec0ff */
[----:B---3--:R-:W-:Y:S01]  /*11e0*/  LEA.HI.X R9, R4, R7, R5, 0x1, P0 ;  /* 0x0000000704097211 */ /* 0x008fe200000f0c05 */
[----:B------:R-:W-:-:S04]  /*11f0*/  IMAD.WIDE R10, R10, 0x2, R6 ;  /* 0x000000020a0a7825 */ /* 0x000fc800078e0206 */
[----:B------:R-:W-:Y:S01]  /*1200*/  IMAD.WIDE R6, R2, 0x2, R6 ;  /* 0x0000000202067825 */ /* 0x000fe200078e0206 */
[----:B------:R-:W-:Y:S01]  /*1210*/  @!PT LDS RZ, [RZ] ;  /* 0x00000000fffff984 */ /* 0x000fe20000000800 */
[----:B------:R3:W-:Y:S04]  /*1220*/  LDGSTS.E.BYPASS.LTC128B.128 [R0+0x6900], [R8.64], !P1 ;  /* 0x0690000008007fae */ /* 0x0007e8000c901d46 */
[----:B------:R3:W-:Y:S04]  /*1230*/  LDGSTS.E.BYPASS.LTC128B.128 [R0+0x8900], [R10.64], !P4 ;  /* 0x089000000a007fae */ /* 0x0007e8000e101d46 */
[----:B------:R3:W-:Y:S02]  /*1240*/  LDGSTS.E.BYPASS.LTC128B.128 [R0+0xa900], [R6.64], !P5 ;  /* 0x0a90000006007fae */ /* 0x0007e4000e901d46 */
.L_x_7:
[----:B------:R-:W-:Y:S05]  /*1250*/  BSYNC B0 ;  /* 0x0000000000007941 */ /* 0x000fea0003800000 */
.L_x_6:
[----:B---3--:R-:W-:Y:S01]  /*1260*/  IADD3 R0, R17, 0x40, RZ ;  /* 0x0000004011007810 */ /* 0x008fe20007ffe0ff */
[----:B------:R3:W1:Y:S01]  /*1270*/  SHFL.IDX PT, R7, R15, 0x2, 0x1c1f ;  /* 0x005c1f000f077f89 */ /* 0x00066200000e0000 */
[----:B------:R-:W-:Y:S02]  /*1280*/  BSSY B0, `(.L_x_8) ;  /* 0x0000014000007945 */ /* 0x000fe40003800000 */
[----:B------:R-:W-:Y:S01]  /*1290*/  ISETP.GE.AND P0, PT, R0, UR4, PT ;  /* 0x0000000400007c0c */ /* 0x000fe2000bf06270 */
[----:B----4-:R3:W4:-:S12]  /*12a0*/  SHFL.IDX PT, R6, R16, 0x2, 0x1c1f ;  /* 0x005c1f0010067f89 */ /* 0x01071800000e0000 */
        /* <DEDUP_REMOVED lines=10> */
[----:B-1----:R-:W-:Y:S01]  /*1350*/  LEA.HI.X R9, R4, R7, R5, 0x1, P0 ;  /* 0x0000000704097211 */ /* 0x002fe200000f0c05 */
[----:B------:R-:W-:-:S04]  /*1360*/  IMAD.WIDE R10, R10, 0x2, R6 ;  /* 0x000000020a0a7825 */ /* 0x000fc800078e0206 */
[----:B------:R-:W-:Y:S01]  /*1370*/  IMAD.WIDE R6, R2, 0x2, R6 ;  /* 0x0000000202067825 */ /* 0x000fe200078e0206 */
[----:B------:R-:W-:Y:S01]  /*1380*/  @!PT LDS RZ, [RZ] ;  /* 0x00000000fffff984 */ /* 0x000fe20000000800 */
[----:B------:R1:W-:Y:S04]  /*1390*/  LDGSTS.E.BYPASS.LTC128B.128 [R0+0x7100], [R8.64], !P1 ;  /* 0x0710000008007fae */ /* 0x0003e8000c901d46 */
[----:B------:R1:W-:Y:S04]  /*13a0*/  LDGSTS.E.BYPASS.LTC128B.128 [R0+0x9100], [R10.64], !P4 ;  /* 0x091000000a007fae */ /* 0x0003e8000e101d46 */
[----:B------:R1:W-:Y:S02]  /*13b0*/  LDGSTS.E.BYPASS.LTC128B.128 [R0+0xb100], [R6.64], !P5 ;  /* 0x0b10000006007fae */ /* 0x0003e4000e901d46 */
.L_x_9:
[----:B------:R-:W-:Y:S05]  /*13c0*/  BSYNC B0 ;  /* 0x0000000000007941 */ /* 0x000fea0003800000 */
.L_x_8:
[----:B-1--4-:R-:W1:Y:S01]  /*13d0*/  SHFL.IDX PT, R6, R16, 0x3, 0x1c1f ;  /* 0x007c1f0010067f89 */ /* 0x012e6200000e0000 */
[----:B------:R-:W-:Y:S01]  /*13e0*/  IADD3 R0, R17, 0x60, RZ ;  /* 0x0000006011007810 */ /* 0x000fe20007ffe0ff */
[----:B------:R-:W-:Y:S01]  /*13f0*/  IMAD.MOV.U32 R161, RZ, RZ, 0x6 ;  /* 0x00000006ffa17424 */ /* 0x000fe200078e00ff */
[----:B------:R-:W-:Y:S01]  /*1400*/  IADD3 R148, R173, -0x1, RZ ;  /* 0xffffffffad947810 */ /* 0x000fe20007ffe0ff */
[----:B------:R4:W5:Y:S01]  /*1410*/  SHFL.IDX PT, R7, R15, 0x3, 0x1c1f ;  /* 0x007c1f000f077f89 */ /* 0x00096200000e0000 */
[----:B------:R-:W-:Y:S01]  /*1420*/  ISETP.GE.AND P3, PT, R0, UR4, PT ;  /* 0x0000000400007c0c */ /* 0x000fe2000bf66270 */
[----:B------:R-:W-:Y:S01]  /*1430*/  IMAD.SHL.U32 R233, R233, 0x2, RZ ;  /* 0x00000002e9e97824 */ /* 0x000fe200078e00ff */
[----:B------:R-:W-:Y:S01]  /*1440*/  IADD3 R2, -R19, c[0x0][0x1d0], RZ ;  /* 0x0000740013027a10 */ /* 0x000fe20007ffe1ff */
[----:B------:R-:W-:Y:S01]  /*1450*/  IMAD.MOV.U32 R166, RZ, RZ, R38 ;  /* 0x000000ffffa67224 */ /* 0x000fe200078e0026 */
[----:B------:R-:W-:Y:S01]  /*1460*/  SHF.R.S32.HI R13, RZ, 0x1f, R18 ;  /* 0x0000001fff0d7819 */ /* 0x000fe20000011412 */
[----:B------:R-:W-:Y:S01]  /*1470*/  IMAD.MOV.U32 R167, RZ, RZ, R39 ;  /* 0x000000ffffa77224 */ /* 0x000fe200078e0027 */
[----:B------:R-:W-:Y:S01]  /*1480*/  IADD3 R163, R173, -0x2, RZ ;  /* 0xfffffffeada37810 */ /* 0x000fe20007ffe0ff */
[----:B------:R-:W-:Y:S01]  /*1490*/  IMAD R2, R148, -0x40, R2 ;  /* 0xffffffc094027824 */ /* 0x000fe200078e0202 */
[----:B------:R-:W-:Y:S01]  /*14a0*/  LEA.HI R13, R13, R18, RZ, 0x3 ;  /* 0x000000120d0d7211 */ /* 0x000fe200078f18ff */
[----:B------:R-:W-:-:S02]  /*14b0*/  IMAD.MOV.U32 R166, RZ, RZ, R36 ;  /* 0x000000ffffa67224 */ /* 0x000fc400078e0024 */
[----:B------:R-:W-:Y:S01]  /*14c0*/  IMAD.MOV.U32 R159, RZ, RZ, -0x40 ;  /* 0xffffffc0ff9f7424 */ /* 0x000fe200078e00ff */
[----:B------:R-:W-:Y:S01]  /*14d0*/  ISETP.GE.AND P2, PT, R2, 0x1, PT ;  /* 0x000000010200780c */ /* 0x000fe20003f46270 */
[----:B------:R-:W-:Y:S01]  /*14e0*/  IMAD.MOV.U32 R17, RZ, RZ, c[0x0][0x20c] ;  /* 0x00008300ff117624 */ /* 0x000fe200078e00ff */
[----:B------:R-:W-:Y:S01]  /*14f0*/  STL.64 [R1+0x38], R166 ;  /* 0x000038a601007387 */ /* 0x000fe20000100a00 */
[----:B------:R-:W-:Y:S01]  /*1500*/  IMAD R159, R148, R159, c[0x0][0x1d0] ;  /* 0x00007400949f7624 */ /* 0x000fe200078e029f */
[C---:B-1----:R-:W-:Y:S02]  /*1510*/  @!P3 LEA R8, P0, R4.reuse, R6, 0x1 ;  /* 0x000000060408b211 */ /* 0x042fe400078008ff */
[----:B--234-:R-:W-:Y:S02]  /*1520*/  SHF.R.S32.HI R15, RZ, 0x1f, R148 ;  /* 0x0000001fff0f7819 */ /* 0x01cfe40000011494 */
[C---:B-----5:R-:W-:Y:S01]  /*1530*/  @!P3 LEA.HI.X R9, R4.reuse, R7, R5, 0x1, P0 ;  /* 0x000000070409b211 */ /* 0x060fe200000f0c05 */
[----:B------:R-:W-:Y:S01]  /*1540*/  IMAD.MOV.U32 R5, RZ, RZ, c[0x0][0x1e0] ;  /* 0x00007800ff057624 */ /* 0x000fe200078e00ff */
[----:B------:R-:W-:-:S03]  /*1550*/  @!P3 IADD3 R4, R4, 0x40, RZ ;  /* 0x000000400404b810 */ /* 0x000fc60007ffe0ff */
[----:B------:R-:W-:Y:S01]  /*1560*/  @!PT LDS RZ, [RZ] ;  /* 0x00000000fffff984 */ /* 0x000fe20000000800 */
[----:B------:R1:W-:Y:S01]  /*1570*/  @!P3 LDGSTS.E.BYPASS.LTC128B.128 [R233+0x7900], [R8.64], !P1 ;  /* 0x0790000008e9bfae */ /* 0x0003e2000c901d46 */
[C---:B------:R-:W-:Y:S01]  /*1580*/  SHF.L.U64.HI R161, R5.reuse, R161, c[0x0][0x1e4] ;  /* 0x0000790005a17619 */ /* 0x040fe200000102a1 */
[C---:B------:R-:W-:Y:S01]  /*1590*/  IMAD.SHL.U32 R162, R5.reuse, 0x40, RZ ;  /* 0x0000004005a27824 */ /* 0x040fe200078e00ff */
[----:B------:R-:W-:Y:S01]  /*15a0*/  ISETP.GE.AND P1, PT, R2, 0x21, PT ;  /* 0x000000210200780c */ /* 0x000fe20003f26270 */
[----:B------:R-:W-:Y:S02]  /*15b0*/  IMAD.SHL.U32 R164, R5, 0x20, RZ ;  /* 0x0000002005a47824 */ /* 0x000fe400078e00ff */
[----:B------:R-:W-:-:S04]  /*15c0*/  IMAD R0, R161, R148, RZ ;  /* 0x00000094a1007224 */ /* 0x000fc800078e02ff */
[-C--:B------:R-:W-:Y:S02]  /*15d0*/  IMAD R0, R15, R162.reuse, R0 ;  /* 0x000000a20f007224 */ /* 0x080fe400078e0200 */
[----:B-1----:R-:W-:-:S04]  /*15e0*/  IMAD.WIDE.U32 R8, R148, R162, R166 ;  /* 0x000000a294087225 */ /* 0x002fc800078e00a6 */
[----:B------:R-:W-:Y:S01]  /*15f0*/  IMAD.IADD R0, R9, 0x1, R0 ;  /* 0x0000000109007824 */ /* 0x000fe200078e0200 */
[----:B------:R-:W-:Y:S01]  /*1600*/  @P2 LEA R10, P0, R8, c[0x0][0x1c8], 0x1 ;  /* 0x00007200080a2a11 */ /* 0x000fe200078008ff */
[----:B------:R-:W-:-:S03]  /*1610*/  IMAD.MOV.U32 R9, RZ, RZ, 0x5 ;  /* 0x00000005ff097424 */ /* 0x000fc600078e00ff */
[----:B------:R-:W-:Y:S02]  /*1620*/  @P2 LEA.HI.X R11, R8, c[0x0][0x1cc], R0, 0x1, P0 ;  /* 0x00007300080b2a11 */ /* 0x000fe400000f0c00 */
[----:B------:R-:W-:Y:S02]  /*1630*/  @P1 IADD3 R2, P0, R164, R8, RZ ;  /* 0x00000008a4021210 */ /* 0x000fe40007f1e0ff */
[----:B------:R-:W-:Y:S02]  /*1640*/  @!P3 SHF.R.S32.HI R8, RZ, 0x1f, R14 ;  /* 0x0000001fff08b819 */ /* 0x000fe4000001140e */
[----:B------:R-:W-:Y:S02]  /*1650*/  SHF.L.U64.HI R165, R5, R9, c[0x0][0x1e4] ;  /* 0x0000790005a57619 */ /* 0x000fe40000010209 */
[----:B------:R-:W-:Y:S02]  /*1660*/  @!P3 LEA.HI R8, R8, R14, RZ, 0x3 ;  /* 0x0000000e0808b211 */ /* 0x000fe400078f18ff */
[----:B------:R-:W-:Y:S01]  /*1670*/  SHF.R.S32.HI R14, RZ, 0x4, R25 ;  /* 0x00000004ff0e7819 */ /* 0x000fe20000011419 */
[----:B------:R-:W-:Y:S01]  /*1680*/  @P1 IMAD.X R0, R165, 0x1, R0, P0 ;  /* 0x00000001a5001824 */ /* 0x000fe200000e0600 */
[----:B------:R-:W-:-:S05]  /*1690*/  @!P3 LOP3.LUT R8, R8, 0xfffffff8, RZ, 0xc0, !PT ;  /* 0xfffffff80808b812 */ /* 0x000fca00078ec0ff */
[----:B------:R-:W-:-:S05]  /*16a0*/  @!P3 IMAD.WIDE R8, R8, 0x2, R6 ;  /* 0x000000020808b825 */ /* 0x000fca00078e0206 */
[----:B------:R1:W-:Y:S01]  /*16b0*/  @!P3 LDGSTS.E.BYPASS.LTC128B.128 [R233+0x9900], [R8.64], !P4 ;  /* 0x0990000008e9bfae */ /* 0x0003e2000e101d46 */
[----:B------:R-:W-:-:S04]  /*16c0*/  ISETP.NE.AND P4, PT, R34, RZ, PT ;  /* 0x000000ff2200720c */ /* 0x000fc80003f85270 */
[----:B------:R-:W-:Y:S02]  /*16d0*/  SEL R5, RZ, 0x2, P4 ;  /* 0x00000002ff057807 */ /* 0x000fe40002000000 */
[----:B-1----:R-:W-:-:S04]  /*16e0*/  @P1 LEA R8, P0, R2, c[0x0][0x1c8], 0x1 ;  /* 0x0000720002081a11 */ /* 0x002fc800078008ff */
[----:B------:R-:W-:Y:S02]  /*16f0*/  @P1 LEA.HI.X R9, R2, c[0x0][0x1cc], R0, 0x1, P0 ;  /* 0x0000730002091a11 */ /* 0x000fe400000f0c00 */
[----:B------:R-:W-:Y:S02]  /*1700*/  @!P3 SHF.R.S32.HI R0, RZ, 0x1f, R4 ;  /* 0x0000001fff00b819 */ /* 0x000fe40000011404 */
[----:B------:R-:W-:Y:S02]  /*1710*/  SEL R2, RZ, 0x4, P6 ;  /* 0x00000004ff027807 */ /* 0x000fe40003000000 */
[----:B------:R-:W-:Y:S02]  /*1720*/  @!P3 LEA.HI R4, R0, R4, RZ, 0x3 ;  /* 0x000000040004b211 */ /* 0x000fe400078f18ff */
[----:B------:R-:W-:Y:S02]  /*1730*/  LOP3.LUT R0, R26, 0xfffffff8, RZ, 0xc0, !PT ;  /* 0xfffffff81a007812 */ /* 0x000fe400078ec0ff */
[----:B------:R-:W-:-:S02]  /*1740*/  @!P3 LOP3.LUT R4, R4, 0xfffffff8, RZ, 0xc0, !PT ;  /* 0xfffffff80404b812 */ /* 0x000fc400078ec0ff */
[----:B------:R-:W-:Y:S01]  /*1750*/  IADD3 R16, R2, R5, R12 ;  /* 0x0000000502107210 */ /* 0x000fe20007ffe00c */
[----:B------:R-:W-:Y:S01]  /*1760*/  IMAD.IADD R0, R174, 0x1, -R0 ;  /* 0x00000001ae007824 */ /* 0x000fe200078e0a00 */
[----:B------:R-:W-:Y:S01]  /*1770*/  LEA.HI R5, R25, R14, RZ, 0x1 ;  /* 0x0000000e19057211 */ /* 0x000fe200078f08ff */
[----:B------:R-:W-:Y:S01]  /*1780*/  @!P3 IMAD.WIDE R6, R4, 0x2, R6 ;  /* 0x000000020406b825 */ /* 0x000fe200078e0206 */
[----:B------:R-:W-:Y:S02]  /*1790*/  LOP3.LUT R4, R21, 0x7fffffe, RZ, 0xc0, !PT ;  /* 0x07fffffe15047812 */ /* 0x000fe400078ec0ff */
[----:B------:R-:W-:Y:S02]  /*17a0*/  LEA.HI R2, R0, R0, RZ, 0x1 ;  /* 0x0000000000027211 */ /* 0x000fe400078f08ff */
[----:B------:R1:W-:Y:S01]  /*17b0*/  @!P3 LDGSTS.E.BYPASS.LTC128B.128 [R233+0xb900], [R6.64], !P5 ;  /* 0x0b90000006e9bfae */ /* 0x0003e2000e901d46 */
[----:B------:R-:W-:Y:S01]  /*17c0*/  ISETP.NE.AND P5, PT, R31, RZ, PT ;  /* 0x000000ff1f00720c */ /* 0x000fe20003fa5270 */
[----:B------:R-:W-:Y:S01]  /*17d0*/  IMAD.IADD R151, R18, 0x1, -R4 ;  /* 0x0000000112977824 */ /* 0x000fe200078e0a04 */
[----:B------:R-:W-:Y:S01]  /*17e0*/  LOP3.LUT R5, R5, 0xfffffffe, RZ, 0xc0, !PT ;  /* 0xfffffffe05057812 */ /* 0x000fe200078ec0ff */
[----:B------:R-:W0:Y:S01]  /*17f0*/  LDGDEPBAR ;  /* 0x00000000000079af */ /* 0x000e220000000000 */
[----:B------:R-:W-:-:S03]  /*1800*/  LOP3.LUT R12, R2, 0x3fffffe, RZ, 0xc0, !PT ;  /* 0x03fffffe020c7812 */ /* 0x000fc600078ec0ff */
[----:B------:R-:W-:Y:S01]  /*1810*/  BAR.SYNC.DEFER_BLOCKING 0x0 ;  /* 0x0000000000007b1d */ /* 0x000fe20000010000 */
[----:B------:R-:W-:Y:S02]  /*1820*/  IMAD.IADD R4, R14, 0x1, -R5 ;  /* 0x000000010e047824 */ /* 0x000fe400078e0a05 */
[----:B------:R-:W-:Y:S02]  /*1830*/  IMAD.IADD R5, R0, 0x1, -R12 ;  /* 0x0000000100057824 */ /* 0x000fe400078e0a0c */
[----:B------:R-:W-:Y:S02]  /*1840*/  IMAD.SHL.U32 R0, R22, 0x40, RZ ;  /* 0x0000004016007824 */ /* 0x000fe400078e00ff */
[----:B------:R-:W-:-:S03]  /*1850*/  IMAD.SHL.U32 R12, R24, 0x8, RZ ;  /* 0x00000008180c7824 */ /* 0x000fc600078e00ff */
[----:B------:R-:W-:Y:S02]  /*1860*/  LOP3.LUT R0, R0, 0xc0, RZ, 0xc0, !PT ;  /* 0x000000c000007812 */ /* 0x000fe400078ec0ff */
[----:B-1----:R-:W-:Y:S01]  /*1870*/  SHF.R.S32.HI R7, RZ, 0x1, R2 ;  /* 0x00000001ff077819 */ /* 0x002fe20000011402 */
[----:B------:R-:W-:Y:S01]  /*1880*/  IMAD.SHL.U32 R2, R4, 0x8, RZ ;  /* 0x0000000804027824 */ /* 0x000fe200078e00ff */
[----:B------:R-:W-:Y:S01]  /*1890*/  @!PT LDS RZ, [RZ] ;  /* 0x00000000fffff984 */ /* 0x000fe20000000800 */
[----:B------:R-:W-:Y:S01]  /*18a0*/  @!PT LDS RZ, [RZ] ;  /* 0x00000000fffff984 */ /* 0x000fe20000000800 */
[----:B------:R-:W-:Y:S01]  /*18b0*/  @!PT LDS RZ, [RZ] ;  /* 0x00000000fffff984 */ /* 0x000fe20000000800 */
[----:B------:R1:W-:Y:S04]  /*18c0*/  @P2 LDGSTS.E.BYPASS.LTC128B.128 [R233+0x3100], [R10.64], !P5 ;  /* 0x031000000ae92fae */ /* 0x0003e8000e901d46 */
[----:B------:R-:W-:Y:S01]  /*18d0*/  LOP3.LUT R6, R0, 0x8, R2, 0xf8, !PT ;  /* 0x0000000800067812 */ /* 0x000fe200078ef802 */
[----:B------:R-:W-:Y:S01]  /*18e0*/  IMAD.SHL.U32 R2, R13, 0x20, RZ ;  /* 0x000000200d027824 */ /* 0x000fe200078e00ff */
[----:B------:R1:W-:Y:S04]  /*18f0*/  @P2 LDGSTS.E.BYPASS.LTC128B.128 [R233+0x4100], [R10.64+0x40], !P4 ;  /* 0x041000400ae92fae */ /* 0x0003e8000e101d46 */
[----:B------:R-:W-:Y:S01]  /*1900*/  LOP3.LUT R149, R2, 0xffffff00, RZ, 0xc0, !PT ;  /* 0xffffff0002957812 */ /* 0x000fe200078ec0ff */
[----:B------:R1:W-:Y:S01]  /*1910*/  @P2 LDGSTS.E.BYPASS.LTC128B.128 [R233+0x5100], [R10.64+0x80], !P6 ;  /* 0x051000800ae92fae */ /* 0x0003e2000f101d46 */
[----:B------:R-:W-:-:S03]  /*1920*/  LOP3.LUT P2, RZ, R7, 0x2, RZ, 0xc0, !PT ;  /* 0x0000000207ff7812 */ /* 0x000fc6000784c0ff */
[----:B------:R2:W-:Y:S04]  /*1930*/  @P1 LDGSTS.E.BYPASS.LTC128B.128 [R233+0x3900], [R8.64], !P5 ;  /* 0x0390000008e91fae */ /* 0x0005e8000e901d46 */
[----:B------:R2:W-:Y:S04]  /*1940*/  @P1 LDGSTS.E.BYPASS.LTC128B.128 [R233+0x4900], [R8.64+0x40], !P4 ;  /* 0x0490004008e91fae */ /* 0x0005e8000e101d46 */
[----:B------:R2:W-:Y:S01]  /*1950*/  @P1 LDGSTS.E.BYPASS.LTC128B.128 [R233+0x5900], [R8.64+0x80], !P6 ;  /* 0x0590008008e91fae */ /* 0x0005e2000f101d46 */
[----:B------:R-:W-:-:S03]  /*1960*/  LOP3.LUT P1, RZ, R16, 0x2, RZ, 0xc0, !PT ;  /* 0x0000000210ff7812 */ /* 0x000fc6000782c0ff */
[----:B------:R-:W0:Y:S01]  /*1970*/  LDGDEPBAR ;  /* 0x00000000000079af */ /* 0x000e220000000000 */
[----:B-1----:R-:W-:-:S04]  /*1980*/  IMAD.WIDE.U32 R10, R148, c[0x0][0x208], RZ ;  /* 0x00008200940a7a25 */ /* 0x002fc800078e00ff */
[----:B--2---:R-:W-:Y:S01]  /*1990*/  IMAD R9, R4, 0x8, R5 ;  /* 0x0000000804097824 */ /* 0x004fe200078e0205 */
[----:B------:R-:W-:Y:S01]  /*19a0*/  SHF.R.U32.HI R5, RZ, 0x3, R0 ;  /* 0x00000003ff057819 */ /* 0x000fe20000011600 */
[----:B------:R-:W-:Y:S01]  /*19b0*/  IMAD.SHL.U32 R4, R7, 0x40, RZ ;  /* 0x0000004007047824 */ /* 0x000fe200078e00ff */
[----:B------:R-:W-:-:S04]  /*19c0*/  DEPBAR.LE SB0, 0x1 ;  /* 0x000080400000791a */ /* 0x000fc80000000000 */
[----:B------:R-:W-:Y:S01]  /*19d0*/  LOP3.LUT R0, R4, 0xc0, RZ, 0xc0, !PT ;  /* 0x000000c004007812 */ /* 0x000fe200078ec0ff */
[----:B------:R-:W-:-:S04]  /*19e0*/  DEPBAR.LE SB0, 0x0 ;  /* 0x000080000000791a */ /* 0x000fc80000000000 */
[----:B------:R-:W-:Y:S01]  /*19f0*/  IMAD R8, R15, c[0x0][0x208], RZ ;  /* 0x000082000f087a24 */ /* 0x000fe200078e02ff */
[----:B------:R-:W-:Y:S01]  /*1a00*/  LOP3.LUT R2, R0, 0x8, R12, 0xf8, !PT ;  /* 0x0000000800027812 */ /* 0x000fe200078ef80c */
[----:B------:R-:W-:Y:S01]  /*1a10*/  IMAD.MOV.U32 R15, RZ, RZ, c[0x0][0x208] ;  /* 0x00008200ff0f7624 */ /* 0x000fe200078e00ff */
[----:B------:R-:W-:Y:S01]  /*1a20*/  SHF.R.U32.HI R0, RZ, 0x3, R0 ;  /* 0x00000003ff007819 */ /* 0x000fe20000011600 */
[----:B------:R-:W-:Y:S01]  /*1a30*/  IMAD R8, R148, c[0x0][0x20c], R8 ;  /* 0x0000830094087a24 */ /* 0x000fe200078e0208 */
[----:B------:R-:W-:Y:S01]  /*1a40*/  LOP3.LUT R150, R6, R5, RZ, 0x3c, !PT ;  /* 0x0000000506967212 */ /* 0x000fe200078e3cff */
[----:B------:R-:W-:Y:S01]  /*1a50*/  IMAD R5, R20, 0x200, R149 ;  /* 0x0000020014057824 */ /* 0x000fe200078e0295 */
[----:B------:R-:W-:Y:S01]  /*1a60*/  LOP3.LUT R4, R2, R0, RZ, 0x3c, !PT ;  /* 0x0000000002047212 */ /* 0x000fe200078e3cff */
[----:B------:R-:W-:Y:S01]  /*1a70*/  IMAD.IADD R0, R11, 0x1, R8 ;  /* 0x000000010b007824 */ /* 0x000fe200078e0208 */
[----:B------:R-:W-:Y:S01]  /*1a80*/  BAR.SYNC.DEFER_BLOCKING 0x0 ;  /* 0x0000000000007b1d */ /* 0x000fe20000010000 */
[----:B------:R-:W-:Y:S01]  /*1a90*/  LEA R6, P0, R10, R32, 0x6 ;  /* 0x000000200a067211 */ /* 0x000fe200078030ff */
[----:B------:R-:W-:-:S03]  /*1aa0*/  IMAD R2, R151, 0x20, R5 ;  /* 0x0000002097027824 */ /* 0x000fc600078e0205 */
[----:B------:R-:W-:Y:S01]  /*1ab0*/  LEA.HI.X R5, R10, R30, R0, 0x6, P0 ;  /* 0x0000001e0a057211 */ /* 0x000fe200000f3400 */
[----:B------:R-:W-:Y:S01]  /*1ac0*/  IMAD.IADD R2, R150, 0x1, R2 ;  /* 0x0000000196027824 */ /* 0x000fe200078e0202 */
[----:B------:R-:W-:Y:S01]  /*1ad0*/  LEA R12, P0, R6, c[0x0][0x1f8], 0x1 ;  /* 0x00007e00060c7a11 */ /* 0x000fe200078008ff */
[----:B------:R-:W-:Y:S02]  /*1ae0*/  IMAD.U32 R0, R9, 0x20, R4 ;  /* 0x0000002009007824 */ /* 0x000fe400078e0004 */
[----:B------:R-:W-:Y:S01]  /*1af0*/  IMAD.SHL.U32 R219, R2, 0x2, RZ ;  /* 0x0000000202db7824 */ /* 0x000fe200078e00ff */
[----:B------:R-:W-:Y:S01]  /*1b00*/  LEA.HI.X R13, R6, c[0x0][0x1fc], R5, 0x1, P0 ;  /* 0x00007f00060d7a11 */ /* 0x000fe200000f0c05 */
[----:B------:R-:W-:Y:S01]  /*1b10*/  IMAD.SHL.U32 R216, R0, 0x2, RZ ;  /* 0x0000000200d87824 */ /* 0x000fe200078e00ff */
[----:B------:R-:W-:Y:S01]  /*1b20*/  LEA R14, P0, R15, R12, 0x6 ;  /* 0x0000000c0f0e7211 */ /* 0x000fe200078030ff */
[----:B------:R-:W-:Y:S02]  /*1b30*/  IMAD R220, R3, 0x2, R219 ;  /* 0x0000000203dc7824 */ /* 0x000fe400078e02db */
[----:B------:R-:W-:Y:S01]  /*1b40*/  IMAD.IADD R0, R159, 0x1, -R19 ;  /* 0x000000019f007824 */ /* 0x000fe200078e0a13 */
[----:B------:R-:W-:-:S02]  /*1b50*/  IADD3 R2, R216, 0x3100, RZ ;  /* 0x00003100d8027810 */ /* 0x000fc40007ffe0ff */
[----:B------:R-:W-:Y:S02]  /*1b60*/  IADD3 R221, R216, 0x3120, RZ ;  /* 0x00003120d8dd7810 */ /* 0x000fe40007ffe0ff */
[----:B------:R-:W-:Y:S02]  /*1b70*/  @P2 IADD3 R221, R2, -0x20, RZ ;  /* 0xffffffe002dd2810 */ /* 0x000fe40007ffe0ff */
[C---:B------:R-:W-:Y:S01]  /*1b80*/  ISETP.LT.OR P3, PT, R0.reuse, 0x1, P5 ;  /* 0x000000010000780c */ /* 0x040fe20002f61670 */
[----:B------:R-:W-:Y:S01]  /*1b90*/  LDSM.16.M88.4 R8, [R219+0x6100] ;  /* 0x00610000db08783b */ /* 0x000fe20000000200 */
[----:B------:R-:W-:Y:S02]  /*1ba0*/  ISETP.LT.OR P2, PT, R0, 0x1, !P1 ;  /* 0x000000010000780c */ /* 0x000fe40004f41670 */
[----:B------:R-:W-:Y:S01]  /*1bb0*/  LEA.HI.X R15, R15, R13, R17, 0x6, P0 ;  /* 0x0000000d0f0f7211 */ /* 0x000fe200000f3411 */
[----:B------:R-:W1:Y:S01]  /*1bc0*/  LDSM.16.M88.4 R20, [R216+0x3100] ;  /* 0x00310000d814783b */ /* 0x000e620000000200 */
[----:B------:R-:W-:-:S02]  /*1bd0*/  LOP3.LUT P0, RZ, R16, 0x4, RZ, 0xc0, !PT ;  /* 0x0000000410ff7812 */ /* 0x000fc4000780c0ff */
[C---:B------:R-:W-:Y:S01]  /*1be0*/  ISETP.LT.OR P1, PT, R0.reuse, 0x21, !P1 ;  /* 0x000000210000780c */ /* 0x040fe20004f21670 */
[----:B------:R-:W2:Y:S04]  /*1bf0*/  LDSM.16.M88.4 R4, [R219+0x7100] ;  /* 0x00710000db04783b */ /* 0x000ea80000000200 */
[----:B------:R-:W3:Y:S04]  /*1c00*/  LDSM.16.M88.4 R32, [R216+0x3500] ;  /* 0x00350000d820783b */ /* 0x000ee80000000200 */
[----:B------:R-:W4:Y:S04]  /*1c10*/  LDSM.16.M88.4 R44, [R216+0x3900] ;  /* 0x00390000d82c783b */ /* 0x000f280000000200 */
[----:B------:R-:W5:Y:S04]  /*1c20*/  LDSM.16.M88.4 R40, [R216+0x3d00] ;  /* 0x003d0000d828783b */ /* 0x000f680000000200 */
[----:B------:R-:W-:Y:S04]  /*1c30*/  LDSM.16.M88.4 R36, [R220+0x6100] ;  /* 0x00610000dc24783b */ /* 0x000fe80000000200 */
[----:B------:R-:W4:Y:S04]  /*1c40*/  LDSM.16.M88.4 R48, [R221] ;  /* 0x00000000dd30783b */ /* 0x000f280000000200 */
[----:B------:R-:W5:Y:S04]  /*1c50*/  LDSM.16.M88.4 R16, [R220+0x7100] ;  /* 0x00710000dc10783b */ /* 0x000f680000000200 */
[----:B------:R-:W-:Y:S04]  /*1c60*/  LDSM.16.M88.4 R60, [R221+0x400] ;  /* 0x00040000dd3c783b */ /* 0x000fe80000000200 */
[----:B------:R-:W-:Y:S04]  /*1c70*/  LDSM.16.M88.4 R72, [R221+0x800] ;  /* 0x00080000dd48783b */ /* 0x000fe80000000200 */
[----:B------:R-:W-:Y:S01]  /*1c80*/  LDSM.16.M88.4 R84, [R221+0xc00] ;  /* 0x000c0000dd54783b */ /* 0x000fe20000000200 */
[----:B-1----:R-:W-:Y:S03]  /*1c90*/  HMMA.16816.F32 R24, R8, R20, RZ ;  /* 0x000000140818723c */ /* 0x002fe600000018ff */
[----:B------:R-:W-:Y:S01]  /*1ca0*/  @!PT LDS RZ, [RZ] ;  /* 0x00000000fffff984 */ /* 0x000fe20000000800 */
[----:B------:R-:W-:Y:S01]  /*1cb0*/  @!PT LDS RZ, [RZ] ;  /* 0x00000000fffff984 */ /* 0x000fe20000000800 */
[----:B------:R-:W-:Y:S01]  /*1cc0*/  @!PT LDS RZ, [RZ] ;  /* 0x00000000fffff984 */ /* 0x000fe20000000800 */
[----:B------:R1:W-:Y:S01]  /*1cd0*/  LDGSTS.E.BYPASS.LTC128B.128 [R233+0x100], [R12.64], !P3 ;  /* 0x001000000ce97fae */ /* 0x0003e2000d901d46 */
[----:B------:R-:W-:-:S02]  /*1ce0*/  ISETP.LT.OR P3, PT, R0, 0x1, !P0 ;  /* 0x000000010000780c */ /* 0x000fc40004761670 */
[C---:B------:R-:W-:Y:S01]  /*1cf0*/  ISETP.LT.OR P0, PT, R0.reuse, 0x21, !P0 ;  /* 0x000000210000780c */ /* 0x040fe20004701670 */
[----:B------:R1:W-:Y:S01]  /*1d00*/  LDGSTS.E.BYPASS.LTC128B.128 [R233+0x1100], [R12.64+0x40], !P2 ;  /* 0x011000400ce97fae */ /* 0x0003e2000d101d46 */
[----:B------:R-:W-:Y:S01]  /*1d10*/  ISETP.LT.OR P2, PT, R0, 0x21, P5 ;  /* 0x000000210000780c */ /* 0x000fe20002f41670 */
[C---:B--2---:R-:W-:Y:S08]  /*1d20*/  HMMA.16816.F32 R52, R4.reuse, R20, RZ ;  /* 0x000000140434723c */ /* 0x044ff000000018ff */
[----:B------:R1:W-:Y:S01]  /*1d30*/  LDGSTS.E.BYPASS.LTC128B.128 [R233+0x2100], [R12.64+0x80], !P3 ;  /* 0x021000800ce97fae */ /* 0x0003e2000d901d46 */
[C---:B---3--:R-:W-:Y:S03]  /*1d40*/  HMMA.16816.F32 R68, R4.reuse, R32, RZ ;  /* 0x000000200444723c */ /* 0x048fe600000018ff */
[----:B------:R1:W-:Y:S04]  /*1d50*/  LDGSTS.E.BYPASS.LTC128B.128 [R233+0x900], [R14.64], !P2 ;  /* 0x009000000ee97fae */ /* 0x0003e8000d101d46 */
[----:B------:R1:W-:Y:S01]  /*1d60*/  LDGSTS.E.BYPASS.LTC128B.128 [R233+0x1900], [R14.64+0x40], !P1 ;  /* 0x019000400ee97fae */ /* 0x0003e2000c901d46 */
[----:B----4-:R-:W-:Y:S01]  /*1d70*/  HMMA.16816.F32 R56, R4, R44, RZ ;  /* 0x0000002c0438723c */ /* 0x010fe200000018ff */
[----:B------:R-:W-:-:S02]  /*1d80*/  ISETP.GT.AND P1, PT, R148, R181, PT ;  /* 0x000000b59400720c */ /* 0x000fc40003f24270 */
[----:B------:R1:W-:Y:S04]  /*1d90*/  LDGSTS.E.BYPASS.LTC128B.128 [R233+0x2900], [R14.64+0x80], !P0 ;  /* 0x029000800ee97fae */ /* 0x0003e8000c101d46 */
[----:B------:R-:W-:Y:S01]  /*1da0*/  LDSM.16.M88.4 R64, [R216+0x4100] ;  /* 0x00410000d840783b */ /* 0x000fe20000000200 */
[C---:B-----5:R-:W-:Y:S03]  /*1db0*/  HMMA.16816.F32 R76, R4.reuse, R40, RZ ;  /* 0x00000028044c723c */ /* 0x060fe600000018ff */
[----:B------:R-:W2:Y:S04]  /*1dc0*/  LDSM.16.M88.4 R28, [R219+0x8100] ;  /* 0x00810000db1c783b */ /* 0x000ea80000000200 */
[----:B------:R-:W-:Y:S01]  /*1dd0*/  LDSM.16.M88.4 R80, [R221+0x1000] ;  /* 0x00100000dd50783b */ /* 0x000fe20000000200 */
[C---:B------:R-:W-:Y:S03]  /*1de0*/  HMMA.16816.F32 R112, R4.reuse, R22, RZ ;  /* 0x000000160470723c */ /* 0x040fe600000018ff */
[----:B------:R-:W0:Y:S05]  /*1df0*/  LDGDEPBAR ;  /* 0x00000000000079af */ /* 0x000e2a0000000000 */
[C---:B------:R-:W-:Y:S01]  /*1e00*/  HMMA.16816.F32 R108, R4.reuse, R34, RZ ;  /* 0x00000022046c723c */ /* 0x040fe200000018ff */
[----:B-1----:R-:W-:Y:S07]  /*1e10*/  LDSM.16.M88.4 R12, [R220+0x9100] ;  /* 0x00910000dc0c783b */ /* 0x002fee0000000200 */
[C---:B------:R-:W-:Y:S08]  /*1e20*/  HMMA.16816.F32 R104, R4.reuse, R46, RZ ;  /* 0x0000002e0468723c */ /* 0x040ff000000018ff */
[----:B------:R-:W-:Y:S08]  /*1e30*/  HMMA.16816.F32 R96, R4, R42, RZ ;  /* 0x0000002a0460723c */ /* 0x000ff000000018ff */
[----:B------:R-:W-:Y:S01]  /*1e40*/  HMMA.16816.F32 R4, R36, R48, R24 ;  /* 0x000000302404723c */ /* 0x000fe20000001818 */
[----:B------:R-:W1:Y:S07]  /*1e50*/  LDSM.16.M88.4 R24, [R219+0x9100] ;  /* 0x00910000db18783b */ /* 0x000e6e0000000200 */
[C---:B------:R-:W-:Y:S01]  /*1e60*/  HMMA.16816.F32 R92, R8.reuse, R22, RZ ;  /* 0x00000016085c723c */ /* 0x040fe200000018ff */
[----:B------:R-:W3:Y:S07]  /*1e70*/  LDSM.16.M88.4 R20, [R220+0x8100] ;  /* 0x00810000dc14783b */ /* 0x000eee0000000200 */
[C---:B------:R-:W-:Y:S08]  /*1e80*/  HMMA.16816.F32 R88, R8.reuse, R32, RZ ;  /* 0x000000200858723c */ /* 0x040ff000000018ff */
[----:B------:R-:W-:Y:S08]  /*1e90*/  HMMA.16816.F32 R120, R8, R34, RZ ;  /* 0x000000220878723c */ /* 0x000ff000000018ff */
[----:B------:R-:W-:Y:S08]  /*1ea0*/  HMMA.16816.F32 R32, R16, R48, R52 ;  /* 0x000000301020723c */ /* 0x000ff00000001834 */
[----:B--2---:R-:W-:Y:S08]  /*1eb0*/  HMMA.16816.F32 R4, R28, R64, R4 ;  /* 0x000000401c04723c */ /* 0x004ff00000001804 */
[C---:B------:R-:W-:Y:S08]  /*1ec0*/  HMMA.16816.F32 R100, R8.reuse, R44, RZ ;  /* 0x0000002c0864723c */ /* 0x040ff000000018ff */
[C---:B------:R-:W-:Y:S08]  /*1ed0*/  HMMA.16816.F32 R128, R8.reuse, R46, RZ ;  /* 0x0000002e0880723c */ /* 0x040ff000000018ff */
[C---:B------:R-:W-:Y:S08]  /*1ee0*/  HMMA.16816.F32 R116, R8.reuse, R40, RZ ;  /* 0x000000280874723c */ /* 0x040ff000000018ff */
[----:B------:R-:W-:Y:S01]  /*1ef0*/  HMMA.16816.F32 R124, R8, R42, RZ ;  /* 0x0000002a087c723c */ /* 0x000fe200000018ff */
[----:B------:R-:W-:Y:S04]  /*1f00*/  LDSM.16.M88.4 R8, [R219+0xa100] ;  /* 0x00a10000db08783b */ /* 0x000fe80000000200 */
[----:B------:R-:W-:Y:S03]  /*1f10*/  LDSM.16.M88.4 R40, [R216+0x4500] ;  /* 0x00450000d828783b */ /* 0x000fe60000000200 */
[----:B------:R-:W-:Y:S01]  /*1f20*/  HMMA.16816.F32 R136, R16, R72, R56 ;  /* 0x000000481088723c */ /* 0x000fe20000001838 */
[----:B------:R-:W2:Y:S07]  /*1f30*/  LDSM.16.M88.4 R56, [R216+0x5100] ;  /* 0x00510000d838783b */ /* 0x000eae0000000200 */
[----:B-1----:R-:W-:Y:S01]  /*1f40*/  HMMA.16816.F32 R44, R24, R64, R32 ;  /* 0x00000040182c723c */ /* 0x002fe20000001820 */
[----:B------:R-:W-:Y:S07]  /*1f50*/  LDSM.16.M88.4 R32, [R220+0xa100] ;  /* 0x00a10000dc20783b */ /* 0x000fee0000000200 */
[----:B------:R-:W-:Y:S08]  /*1f60*/  HMMA.16816.F32 R52, R36, R50, R92 ;  /* 0x000000322434723c */ /* 0x000ff0000000185c */
[C---:B------:R-:W-:Y:S08]  /*1f70*/  HMMA.16816.F32 R144, R16.reuse, R84, R76 ;  /* 0x000000541090723c */ /* 0x040ff0000000184c */
[C---:B------:R-:W-:Y:S01]  /*1f80*/  HMMA.16816.F32 R76, R16.reuse, R50, R112 ;  /* 0x00000032104c723c */ /* 0x040fe20000001870 */
[----:B------:R-:W-:Y:S07]  /*1f90*/  LDSM.16.M88.4 R48, [R221+0x2000] ;  /* 0x00200000dd30783b */ /* 0x000fee0000000200 */
[C---:B------:R-:W-:Y:S08]  /*1fa0*/  HMMA.16816.F32 R132, R16.reuse, R60, R68 ;  /* 0x0000003c1084723c */ /* 0x040ff00000001844 */
[C---:B------:R-:W-:Y:S08]  /*1fb0*/  HMMA.16816.F32 R108, R16.reuse, R62, R108 ;  /* 0x0000003e106c723c */ /* 0x040ff0000000186c */
[C---:B------:R-:W-:Y:S08]  /*1fc0*/  HMMA.16816.F32 R112, R16.reuse, R74, R104 ;  /* 0x0000004a1070723c */ /* 0x040ff00000001868 */
[----:B------:R-:W-:Y:S08]  /*1fd0*/  HMMA.16816.F32 R140, R16, R86, R96 ;  /* 0x00000056108c723c */ /* 0x000ff00000001860 */
[----:B---3--:R-:W-:Y:S01]  /*1fe0*/  HMMA.16816.F32 R16, R20, R80, R4 ;  /* 0x000000501410723c */ /* 0x008fe20000001804 */
[----:B------:R-:W1:Y:S07]  /*1ff0*/  LDSM.16.M88.4 R4, [R219+0xb100] ;  /* 0x00b10000db04783b */ /* 0x000e6e0000000200 */
[C---:B------:R-:W-:Y:S08]  /*2000*/  HMMA.16816.F32 R68, R36.reuse, R60, R88 ;  /* 0x0000003c2444723c */ /* 0x040ff00000001858 */
[----:B------:R-:W-:Y:S08]  /*2010*/  HMMA.16816.F32 R88, R36, R62, R120 ;  /* 0x0000003e2458723c */ /* 0x000ff00000001878 */
[----:B------:R-:W-:Y:S08]  /*2020*/  HMMA.16816.F32 R60, R12, R80, R44 ;  /* 0x000000500c3c723c */ /* 0x000ff0000000182c */
[----:B------:R-:W-:Y:S08]  /*2030*/  HMMA.16816.F32 R44, R28, R66, R52 ;  /* 0x000000421c2c723c */ /* 0x000ff00000001834 */
[----:B--2---:R-:W-:Y:S01]  /*2040*/  HMMA.16816.F32 R52, R8, R56, R16 ;  /* 0x000000380834723c */ /* 0x004fe20000001810 */
[----:B------:R-:W2:Y:S07]  /*2050*/  LDSM.16.M88.4 R16, [R220+0xb100] ;  /* 0x00b10000dc10783b */ /* 0x000eae0000000200 */
[----:B------:R-:W-:Y:S08]  /*2060*/  HMMA.16816.F32 R76, R24, R66, R76 ;  /* 0x00000042184c723c */ /* 0x000ff0000000184c */
[C---:B------:R-:W-:Y:S08]  /*2070*/  HMMA.16816.F32 R100, R36.reuse, R72, R100 ;  /* 0x000000482464723c */ /* 0x040ff00000001864 */
[C---:B------:R-:W-:Y:S08]  /*2080*/  HMMA.16816.F32 R116, R36.reuse, R84, R116 ;  /* 0x000000542474723c */ /* 0x040ff00000001874 */
[C---:B------:R-:W-:Y:S08]  /*2090*/  HMMA.16816.F32 R128, R36.reuse, R74, R128 ;  /* 0x0000004a2480723c */ /* 0x040ff00000001880 */
[----:B------:R-:W-:Y:S01]  /*20a0*/  HMMA.16816.F32 R124, R36, R86, R124 ;  /* 0x00000056247c723c */ /* 0x000fe2000000187c */
[----:B------:R-:W3:Y:S07]  /*20b0*/  LDSM.16.M88.4 R36, [R221+0x1400] ;  /* 0x00140000dd24783b */ /* 0x000eee0000000200 */
[----:B------:R-:W-:Y:S08]  /*20c0*/  HMMA.16816.F32 R44, R20, R82, R44 ;  /* 0x00000052142c723c */ /* 0x000ff0000000182c */
[----:B-1----:R-:W-:Y:S08]  /*20d0*/  HMMA.16816.F32 R72, R4, R56, R60 ;  /* 0x000000380448723c */ /* 0x002ff0000000183c */
[----:B------:R-:W-:Y:S01]  /*20e0*/  HMMA.16816.F32 R84, R32, R48, R52 ;  /* 0x000000302054723c */ /* 0x000fe20000001834 */
[----:B------:R-:W-:Y:S07]  /*20f0*/  LDSM.16.M88.4 R52, [R216+0x4900] ;  /* 0x00490000d834783b */ /* 0x000fee0000000200 */
[----:B------:R-:W-:Y:S08]  /*2100*/  HMMA.16816.F32 R60, R12, R82, R76 ;  /* 0x000000520c3c723c */ /* 0x000ff0000000184c */
[-C--:B------:R-:W-:Y:S08]  /*2110*/  HMMA.16816.F32 R64, R28, R40.reuse, R68 ;  /* 0x000000281c40723c */ /* 0x080ff00000001844 */
[----:B------:R-:W-:Y:S01]  /*2120*/  HMMA.16816.F32 R68, R24, R40, R132 ;  /* 0x000000281844723c */ /* 0x000fe20000001884 */
[----:B------:R-:W-:-:S04]  /*2130*/  FMUL.FTZ R0, R84, c[0x0][0x320] ;  /* 0x0000c80054007a20 */ /* 0x000fc80000410000 */
[----:B------:R1:W-:Y:S03]  /*2140*/  MUFU.TANH R158, R0 ;  /* 0x00000000009e7308 */ /* 0x0003e60000002400 */
[-C--:B------:R-:W-:Y:S08]  /*2150*/  HMMA.16816.F32 R96, R24, R42.reuse, R108 ;  /* 0x0000002a1860723c */ /* 0x080ff0000000186c */
[----:B------:R-:W-:Y:S01]  /*2160*/  HMMA.16816.F32 R92, R28, R42, R88 ;  /* 0x0000002a1c5c723c */ /* 0x000fe20000001858 */
[----:B-1----:R-:W-:-:S07]  /*2170*/  FMUL.FTZ R0, R85, c[0x0][0x320] ;  /* 0x0000c80055007a20 */ /* 0x002fce0000410000 */
[----:B------:R-:W-:Y:S01]  /*2180*/  HMMA.16816.F32 R40, R8, R58, R44 ;  /* 0x0000003a0828723c */ /* 0x000fe2000000182c */
[----:B------:R-:W1:Y:S01]  /*2190*/  LDSM.16.M88.4 R44, [R216+0x5500] ;  /* 0x00550000d82c783b */ /* 0x000e620000000200 */
[----:B------:R4:W-:Y:S06]  /*21a0*/  MUFU.TANH R157, R0 ;  /* 0x00000000009d7308 */ /* 0x0009ec0000002400 */
[----:B--2---:R-:W-:Y:S08]  /*21b0*/  HMMA.16816.F32 R76, R16, R48, R72 ;  /* 0x00000030104c723c */ /* 0x004ff00000001848 */
[----:B------:R-:W-:Y:S01]  /*21c0*/  HMMA.16816.F32 R56, R4, R58, R60 ;  /* 0x0000003a0438723c */ /* 0x000fe2000000183c */
[----:B----4-:R-:W-:-:S04]  /*21d0*/  FMUL.FTZ R0, R86, c[0x0][0x320] ;  /* 0x0000c80056007a20 */ /* 0x010fc80000410000 */
[----:B------:R2:W-:Y:S03]  /*21e0*/  MUFU.TANH R156, R0 ;  /* 0x00000000009c7308 */ /* 0x0005e60000002400 */
[----:B---3--:R-:W-:Y:S08]  /*21f0*/  HMMA.16816.F32 R64, R20, R36, R64 ;  /* 0x000000241440723c */ /* 0x008ff00000001840 */
[----:B------:R-:W-:Y:S01]  /*2200*/  HMMA.16816.F32 R60, R32, R50, R40 ;  /* 0x00000032203c723c */ /* 0x000fe20000001828 */
[----:B------:R-:W3:Y:S01]  /*2210*/  LDSM.16.M88.4 R40, [R221+0x2400] ;  /* 0x00240000dd28783b */ /* 0x000ee20000000200 */
[----:B--2---:R-:W-:-:S06]  /*2220*/  FMUL.FTZ R0, R87, c[0x0][0x320] ;  /* 0x0000c80057007a20 */ /* 0x004fcc0000410000 */
[----:B------:R-:W-:Y:S01]  /*2230*/  HMMA.16816.F32 R72, R16, R50, R56 ;  /* 0x000000321048723c */ /* 0x000fe20000001838 */
[----:B------:R2:W-:Y:S07]  /*2240*/  MUFU.TANH R155, R0 ;  /* 0x00000000009b7308 */ /* 0x0005ee0000002400 */
[----:B-1----:R-:W-:Y:S08]  /*2250*/  HMMA.16816.F32 R48, R8, R44, R64 ;  /* 0x0000002c0830723c */ /* 0x002ff00000001840 */
[----:B------:R-:W-:Y:S01]  /*2260*/  HMMA.16816.F32 R68, R12, R36, R68 ;  /* 0x000000240c44723c */ /* 0x000fe20000001844 */
[----:B--2---:R-:W-:-:S04]  /*2270*/  FMUL.FTZ R0, R76, c[0x0][0x320] ;  /* 0x0000c8004c007a20 */ /* 0x004fc80000410000 */
[----:B------:R1:W2:Y:S03]  /*2280*/  MUFU.TANH R154, R0 ;  /* 0x00000000009a7308 */ /* 0x0002a60000002400 */
[-C--:B------:R-:W-:Y:S08]  /*2290*/  HMMA.16816.F32 R88, R28, R52.reuse, R100 ;  /* 0x000000341c58723c */ /* 0x080ff00000001864 */
[----:B------:R-:W-:Y:S01]  /*22a0*/  HMMA.16816.F32 R100, R24, R52, R136 ;  /* 0x000000341864723c */ /* 0x000fe20000001888 */
[----:B-1----:R-:W-:-:S07]  /*22b0*/  FMUL.FTZ R0, R77, c[0x0][0x320] ;  /* 0x0000c8004d007a20 */ /* 0x002fce0000410000 */
[----:B------:R-:W-:Y:S01]  /*22c0*/  HMMA.16816.F32 R56, R20, R38, R92 ;  /* 0x000000261438723c */ /* 0x000fe2000000185c */
[----:B------:R1:W4:Y:S07]  /*22d0*/  MUFU.TANH R153, R0 ;  /* 0x0000000000997308 */ /* 0x00032e0000002400 */
[----:B---3--:R-:W-:Y:S01]  /*22e0*/  HMMA.16816.F32 R64, R32, R40, R48 ;  /* 0x000000282040723c */ /* 0x008fe20000001830 */
[----:B------:R-:W-:Y:S07]  /*22f0*/  LDSM.16.M88.4 R48, [R221+0x1800] ;  /* 0x00180000dd30783b */ /* 0x000fee0000000200 */
[----:B------:R-:W-:Y:S01]  /*2300*/  HMMA.16816.F32 R68, R4, R44, R68 ;  /* 0x0000002c0444723c */ /* 0x000fe20000001844 */
[----:B-1----:R-:W-:-:S04]  /*2310*/  FMUL.FTZ R0, R78, c[0x0][0x320] ;  /* 0x0000c8004e007a20 */ /* 0x002fc80000410000 */
[----:B------:R1:W3:Y:S03]  /*2320*/  MUFU.TANH R152, R0 ;  /* 0x0000000000987308 */ /* 0x0002e60000002400 */
[----:B------:R-:W-:Y:S01]  /*2330*/  HMMA.16816.F32 R80, R12, R38, R96 ;  /* 0x000000260c50723c */ /* 0x000fe20000001860 */
[----:B------:R-:W-:Y:S07]  /*2340*/  LDSM.16.M88.4 R36, [R216+0x5900] ;  /* 0x00590000d824783b */ /* 0x000fee0000000200 */
[----:B------:R-:W-:Y:S01]  /*2350*/  HMMA.16816.F32 R56, R8, R46, R56 ;  /* 0x0000002e0838723c */ /* 0x000fe20000001838 */
[----:B-1----:R-:W-:-:S02]  /*2360*/  FMUL.FTZ R0, R79, c[0x0][0x320] ;  /* 0x0000c8004f007a20 */ /* 0x002fc40000410000 */
[----:B------:R-:W1:Y:S05]  /*2370*/  LDSM.16.M88.4 R76, [R216+0x4d00] ;  /* 0x004d0000d84c783b */ /* 0x000e6a0000000200 */
[----:B------:R-:W-:Y:S01]  /*2380*/  HMMA.16816.F32 R84, R16, R40, R68 ;  /* 0x000000281054723c */ /* 0x000fe20000001844 */
[----:B------:R5:W-:Y:S07]  /*2390*/  MUFU.TANH R138, R0 ;  /* 0x00000000008a7308 */ /* 0x000bee0000002400 */
[-C--:B------:R-:W-:Y:S08]  /*23a0*/  HMMA.16816.F32 R92, R24, R54.reuse, R112 ;  /* 0x00000036185c723c */ /* 0x080ff00000001870 */
[----:B------:R-:W-:Y:S01]  /*23b0*/  HMMA.16816.F32 R52, R28, R54, R128 ;  /* 0x000000361c34723c */ /* 0x000fe20000001880 */
[----:B-----5:R-:W-:-:S04]  /*23c0*/  FMUL.FTZ R0, R60, c[0x0][0x320] ;  /* 0x0000c8003c007a20 */ /* 0x020fc80000410000 */
[----:B------:R5:W-:Y:S03]  /*23d0*/  MUFU.TANH R139, R0 ;  /* 0x00000000008b7308 */ /* 0x000be60000002400 */
[----:B------:R-:W-:Y:S01]  /*23e0*/  HMMA.16816.F32 R68, R4, R46, R80 ;  /* 0x0000002e0444723c */ /* 0x000fe20000001850 */
[----:B------:R-:W2:Y:S07]  /*23f0*/  LDSM.16.M88.4 R44, [R221+0x2800] ;  /* 0x00280000dd2c783b */ /* 0x000eae0000000200 */
[----:B------:R-:W-:Y:S01]  /*2400*/  HMMA.16816.F32 R56, R32, R42, R56 ;  /* 0x0000002a2038723c */ /* 0x000fe20000001838 */
[----:B-----5:R-:W-:-:S07]  /*2410*/  FMUL.FTZ R0, R61, c[0x0][0x320] ;  /* 0x0000c8003d007a20 */ /* 0x020fce0000410000 */
[C---:B-1----:R-:W-:Y:S01]  /*2420*/  HMMA.16816.F32 R104, R24.reuse, R76, R144 ;  /* 0x0000004c1868723c */ /* 0x042fe20000001890 */
[----:B------:R1:W-:Y:S07]  /*2430*/  MUFU.TANH R123, R0 ;  /* 0x00000000007b7308 */ /* 0x0003ee0000002400 */
[----:B------:R-:W-:Y:S08]  /*2440*/  HMMA.16816.F32 R96, R24, R78, R140 ;  /* 0x0000004e1860723c */ /* 0x000ff0000000188c */
[----:B------:R-:W-:Y:S01]  /*2450*/  HMMA.16816.F32 R24, R12, R48, R100 ;  /* 0x000000300c18723c */ /* 0x000fe20000001864 */
[----:B-1----:R-:W-:-:S04]  /*2460*/  FMUL.FTZ R0, R62, c[0x0][0x320] ;  /* 0x0000c8003e007a20 */ /* 0x002fc80000410000 */
[----:B------:R1:W-:Y:S03]  /*2470*/  MUFU.TANH R122, R0 ;  /* 0x00000000007a7308 */ /* 0x0003e60000002400 */
[----:B------:R-:W-:Y:S08]  /*2480*/  HMMA.16816.F32 R52, R20, R50, R52 ;  /* 0x000000321434723c */ /* 0x000ff00000001834 */
[----:B------:R-:W-:Y:S01]  /*2490*/  HMMA.16816.F32 R68, R16, R42, R68 ;  /* 0x0000002a1044723c */ /* 0x000fe20000001844 */
[----:B------:R-:W5:Y:S01]  /*24a0*/  LDSM.16.M88.4 R40, [R221+0x1c00] ;  /* 0x001c0000dd28783b */ /* 0x000f620000000200 */
[----:B-1----:R-:W-:-:S06]  /*24b0*/  FMUL.FTZ R0, R63, c[0x0][0x320] ;  /* 0x0000c8003f007a20 */ /* 0x002fcc0000410000 */
[----:B------:R-:W-:Y:S01]  /*24c0*/  HMMA.16816.F32 R60, R20, R48, R88 ;  /* 0x00000030143c723c */ /* 0x000fe20000001858 */
[----:B------:R1:W-:Y:S07]  /*24d0*/  MUFU.TANH R121, R0 ;  /* 0x0000000000797308 */ /* 0x0003ee0000002400 */
[----:B------:R-:W-:Y:S08]  /*24e0*/  HMMA.16816.F32 R24, R4, R36, R24 ;  /* 0x000000240418723c */ /* 0x000ff00000001818 */
[----:B------:R-:W-:Y:S01]  /*24f0*/  HMMA.16816.F32 R48, R12, R50, R92 ;  /* 0x000000320c30723c */ /* 0x000fe2000000185c */
[----:B-1----:R-:W-:-:S04]  /*2500*/  FMUL.FTZ R0, R72, c[0x0][0x320] ;  /* 0x0000c80048007a20 */ /* 0x002fc80000410000 */
[----:B------:R1:W1:Y:S03]  /*2510*/  MUFU.TANH R120, R0 ;  /* 0x0000000000787308 */ /* 0x0002660000002400 */
[----:B------:R-:W-:Y:S01]  /*2520*/  HMMA.16816.F32 R60, R8, R36, R60 ;  /* 0x00000024083c723c */ /* 0x000fe2000000183c */
[----:B-1----:R-:W-:-:S04]  /*2530*/  FMUL.FTZ R0, R73, c[0x0][0x320] ;  /* 0x0000c80049007a20 */ /* 0x002fc80000410000 */
[----:B------:R1:W1:Y:S11]  /*2540*/  MUFU.TANH R111, R0 ;  /* 0x00000000006f7308 */ /* 0x0002760000002400 */
[----:B------:R-:W-:Y:S08]  /*2550*/  @!UPT UIADD3 URZ, URZ, URZ, URZ ;  /* 0x0000003f3f3ff290 */ /* 0x000ff0000fffe03f */
[----:B--2---:R-:W-:Y:S01]  /*2560*/  HMMA.16816.F32 R60, R32, R44, R60 ;  /* 0x0000002c203c723c */ /* 0x004fe2000000183c */
[----:B-1----:R-:W-:-:S04]  /*2570*/  FMUL.FTZ R0, R74, c[0x0][0x320] ;  /* 0x0000c8004a007a20 */ /* 0x002fc80000410000 */
[----:B------:R1:W2:Y:S11]  /*2580*/  MUFU.TANH R109, R0 ;  /* 0x00000000006d7308 */ /* 0x0002b60000002400 */
[----:B------:R-:W-:Y:S08]  /*2590*/  @!UPT UIADD3 URZ, URZ, URZ, URZ ;  /* 0x0000003f3f3ff290 */ /* 0x000ff0000fffe03f */
[----:B------:R-:W-:Y:S02]  /*25a0*/  FMUL.FTZ R63, R63, c[0x0][0x320] ;  /* 0x0000c8003f3f7a20 */ /* 0x000fe40000410000 */
[----:B-1----:R-:W-:-:S04]  /*25b0*/  FMUL.FTZ R0, R75, c[0x0][0x320] ;  /* 0x0000c8004b007a20 */ /* 0x002fc80000410000 */
[----:B------:R-:W-:Y:S01]  /*25c0*/  MUFU.TANH R63, R63 ;  /* 0x0000003f003f7308 */ /* 0x000fe20000002400 */
[C---:B------:R-:W-:Y:S07]  /*25d0*/  HMMA.16816.F32 R72, R28.reuse, R76, R116 ;  /* 0x0000004c1c48723c */ /* 0x040fee0000001874 */
[----:B------:R1:W-:Y:S01]  /*25e0*/  MUFU.TANH R108, R0 ;  /* 0x00000000006c7308 */ /* 0x0003e20000002400 */
[----:B------:R-:W-:Y:S08]  /*25f0*/  HMMA.16816.F32 R76, R28, R78, R124 ;  /* 0x0000004e1c4c723c */ /* 0x000ff0000000187c */
[----:B------:R-:W-:Y:S01]  /*2600*/  HMMA.16816.F32 R28, R8, R38, R52 ;  /* 0x00000026081c723c */ /* 0x000fe20000001834 */
[----:B-1----:R-:W-:-:S07]  /*2610*/  FMUL.FTZ R0, R64, c[0x0][0x320] ;  /* 0x0000c80040007a20 */ /* 0x002fce0000410000 */
[----:B------:R-:W-:Y:S01]  /*2620*/  HMMA.16816.F32 R36, R4, R38, R48 ;  /* 0x000000260424723c */ /* 0x000fe20000001830 */
[----:B------:R1:W-:Y:S11]  /*2630*/  MUFU.TANH R110, R0 ;  /* 0x00000000006e7308 */ /* 0x0003f60000002400 */
[----:B------:R-:W-:Y:S04]  /*2640*/  @!UPT UIADD3 URZ, URZ, URZ, URZ ;  /* 0x0000003f3f3ff290 */ /* 0x000fe8000fffe03f */
[----:B------:R-:W-:Y:S01]  /*2650*/  HMMA.16816.F32 R52, R32, R46, R28 ;  /* 0x0000002e2034723c */ /* 0x000fe2000000181c */
[----:B------:R-:W-:Y:S01]  /*2660*/  LDSM.16.M88.4 R28, [R221+0x2c00] ;  /* 0x002c0000dd1c783b */ /* 0x000fe20000000200 */
[----:B-1----:R-:W-:-:S04]  /*2670*/  FMUL.FTZ R0, R65, c[0x0][0x320] ;  /* 0x0000c80041007a20 */ /* 0x002fc80000410000 */
[----:B------:R1:W-:Y:S02]  /*2680*/  MUFU.TANH R132, R0 ;  /* 0x0000000000847308 */ /* 0x0003e40000002400 */
[----:B-1----:R-:W-:Y:S11]  /*2690*/  FMUL.FTZ R0, R66, c[0x0][0x320] ;  /* 0x0000c80042007a20 */ /* 0x002ff60000410000 */
[----:B------:R-:W-:Y:S05]  /*26a0*/  @!UPT UIADD3 URZ, URZ, URZ, URZ ;  /* 0x0000003f3f3ff290 */ /* 0x000fea000fffe03f */
[----:B------:R-:W-:Y:S01]  /*26b0*/  FMUL.FTZ R2, R55, c[0x0][0x320] ;  /* 0x0000c80037027a20 */ /* 0x000fe20000410000 */
[----:B------:R1:W-:Y:S01]  /*26c0*/  MUFU.TANH R137, R0 ;  /* 0x0000000000897308 */ /* 0x0003e20000002400 */
[----:B------:R-:W-:Y:S02]  /*26d0*/  FMUL.FTZ R54, R54, c[0x0][0x320] ;  /* 0x0000c80036367a20 */ /* 0x000fe40000410000 */
[----:B-1----:R-:W-:Y:S02]  /*26e0*/  FMUL.FTZ R0, R67, c[0x0][0x320] ;  /* 0x0000c80043007a20 */ /* 0x002fe40000410000 */
[----:B-----5:R-:W-:Y:S03]  /*26f0*/  HMMA.16816.F32 R64, R12, R40, R104 ;  /* 0x000000280c40723c */ /* 0x020fe60000001868 */
[----:B------:R1:W-:Y:S02]  /*2700*/  MUFU.TANH R136, R0 ;  /* 0x0000000000887308 */ /* 0x0003e40000002400 */
[----:B-1----:R-:W-:-:S06]  /*2710*/  FMUL.FTZ R0, R84, c[0x0][0x320] ;  /* 0x0000c80054007a20 */ /* 0x002fcc0000410000 */
[----:B------:R1:W5:Y:S02]  /*2720*/  MUFU.TANH R88, R0 ;  /* 0x0000000000587308 */ /* 0x0003640000002400 */
[----:B-1----:R-:W-:-:S06]  /*2730*/  FMUL.FTZ R0, R85, c[0x0][0x320] ;  /* 0x0000c80055007a20 */ /* 0x002fcc0000410000 */
[----:B------:R1:W1:Y:S02]  /*2740*/  MUFU.TANH R84, R0 ;  /* 0x0000000000547308 */ /* 0x0002640000002400 */
[----:B-1----:R-:W-:-:S06]  /*2750*/  FMUL.FTZ R0, R86, c[0x0][0x320] ;  /* 0x0000c80056007a20 */ /* 0x002fcc0000410000 */
[----:B------:R1:W1:Y:S02]  /*2760*/  MUFU.TANH R100, R0 ;  /* 0x0000000000647308 */ /* 0x0002640000002400 */
[----:B-1----:R-:W-:-:S06]  /*2770*/  FMUL.FTZ R0, R87, c[0x0][0x320] ;  /* 0x0000c80057007a20 */ /* 0x002fcc0000410000 */
[----:B------:R1:W-:Y:S02]  /*2780*/  MUFU.TANH R101, R0 ;  /* 0x0000000000657308 */ /* 0x0003e40000002400 */
[----:B-1----:R-:W-:-:S06]  /*2790*/  FMUL.FTZ R0, R56, c[0x0][0x320] ;  /* 0x0000c80038007a20 */ /* 0x002fcc0000410000 */
[----:B------:R1:W-:Y:S02]  /*27a0*/  MUFU.TANH R134, R0 ;  /* 0x0000000000867308 */ /* 0x0003e40000002400 */
[----:B-1----:R-:W-:-:S06]  /*27b0*/  FMUL.FTZ R0, R57, c[0x0][0x320] ;  /* 0x0000c80039007a20 */ /* 0x002fcc0000410000 */
[----:B------:R1:W-:Y:S02]  /*27c0*/  MUFU.TANH R133, R0 ;  /* 0x0000000000857308 */ /* 0x0003e40000002400 */
[----:B-1----:R-:W-:-:S06]  /*27d0*/  FMUL.FTZ R0, R58, c[0x0][0x320] ;  /* 0x0000c8003a007a20 */ /* 0x002fcc0000410000 */
[----:B------:R1:W-:Y:S02]  /*27e0*/  MUFU.TANH R135, R0 ;  /* 0x0000000000877308 */ /* 0x0003e40000002400 */
[----:B-1----:R-:W-:Y:S02]  /*27f0*/  FMUL.FTZ R0, R59, c[0x0][0x320] ;  /* 0x0000c8003b007a20 */ /* 0x002fe40000410000 */
[----:B------:R-:W-:Y:S01]  /*2800*/  HMMA.16816.F32 R56, R16, R44, R24 ;  /* 0x0000002c1038723c */ /* 0x000fe20000001818 */
[----:B------:R-:W1:Y:S03]  /*2810*/  LDSM.16.M88.4 R24, [R216+0x5d00] ;  /* 0x005d0000d818783b */ /* 0x000e660000000200 */
[----:B------:R2:W-:Y:S01]  /*2820*/  MUFU.TANH R144, R0 ;  /* 0x0000000000907308 */ /* 0x0005e20000002400 */
[----:B------:R-:W-:-:S04]  /*2830*/  DEPBAR.LE SB0, 0x0 ;  /* 0x000080000000791a */ /* 0x000fc80000000000 */
[----:B------:R-:W-:Y:S01]  /*2840*/  HMMA.16816.F32 R44, R16, R46, R36 ;  /* 0x0000002e102c723c */ /* 0x000fe20000001824 */
[----:B--2---:R-:W-:-:S04]  /*2850*/  FMUL.FTZ R0, R68, c[0x0][0x320] ;  /* 0x0000c80044007a20 */ /* 0x004fc80000410000 */
[----:B------:R2:W1:Y:S10]  /*2860*/  MUFU.TANH R83, R0 ;  /* 0x0000000000537308 */ /* 0x0004740000002400 */
[----:B------:R-:W-:-:S02]  /*2870*/  FMUL.FTZ R59, R59, c[0x0][0x320] ;  /* 0x0000c8003b3b7a20 */ /* 0x000fc40000410000 */
[----:B------:R-:W-:Y:S02]  /*2880*/  FMUL.FTZ R58, R58, c[0x0][0x320] ;  /* 0x0000c8003a3a7a20 */ /* 0x000fe40000410000 */
[----:B------:R-:W-:Y:S02]  /*2890*/  FMUL.FTZ R56, R56, c[0x0][0x320] ;  /* 0x0000c80038387a20 */ /* 0x000fe40000410000 */
[----:B------:R-:W-:Y:S02]  /*28a0*/  FMUL.FTZ R57, R57, c[0x0][0x320] ;  /* 0x0000c80039397a20 */ /* 0x000fe40000410000 */
[----:B------:R-:W-:Y:S01]  /*28b0*/  MUFU.TANH R147, R56 ;  /* 0x0000003800937308 */ /* 0x000fe20000002400 */
[----:B--2---:R-:W-:-:S07]  /*28c0*/  FMUL.FTZ R0, R69, c[0x0][0x320] ;  /* 0x0000c80045007a20 */ /* 0x004fce0000410000 */
[----:B------:R-:W-:Y:S08]  /*28d0*/  MUFU.TANH R56, R2 ;  /* 0x0000000200387308 */ /* 0x000ff00000002400 */
[----:B------:R2:W-:Y:S08]  /*28e0*/  MUFU.TANH R82, R0 ;  /* 0x0000000000527308 */ /* 0x0005f00000002400 */
[----:B------:R-:W-:Y:S01]  /*28f0*/  MUFU.TANH R172, R57 ;  /* 0x0000003900ac7308 */ /* 0x000fe20000002400 */
[----:B--2---:R-:W-:-:S07]  /*2900*/  FMUL.FTZ R0, R70, c[0x0][0x320] ;  /* 0x0000c80046007a20 */ /* 0x004fce0000410000 */
[----:B------:R-:W-:Y:S08]  /*2910*/  MUFU.TANH R57, R54 ;  /* 0x0000003600397308 */ /* 0x000ff00000002400 */
[----:B------:R2:W-:Y:S02]  /*2920*/  MUFU.TANH R81, R0 ;  /* 0x0000000000517308 */ /* 0x0005e40000002400 */
[----:B--2---:R-:W-:-:S02]  /*2930*/  FMUL.FTZ R0, R71, c[0x0][0x320] ;  /* 0x0000c80047007a20 */ /* 0x004fc40000410000 */
[----:B------:R-:W-:Y:S04]  /*2940*/  HMMA.16816.F32 R68, R12, R42, R96 ;  /* 0x0000002a0c44723c */ /* 0x000fe80000001860 */
[----:B------:R2:W1:Y:S04]  /*2950*/  MUFU.TANH R80, R0 ;  /* 0x0000000000507308 */ /* 0x0004680000002400 */
[C---:B------:R-:W-:Y:S08]  /*2960*/  HMMA.16816.F32 R12, R20.reuse, R40, R72 ;  /* 0x00000028140c723c */ /* 0x040ff00000001848 */
[----:B------:R-:W-:Y:S01]  /*2970*/  HMMA.16816.F32 R20, R20, R42, R76 ;  /* 0x0000002a1414723c */ /* 0x000fe2000000184c */
[----:B--2---:R-:W-:-:S02]  /*2980*/  FMUL.FTZ R0, R60, c[0x0][0x320] ;  /* 0x0000c8003c007a20 */ /* 0x004fc40000410000 */
[----:B------:R-:W-:Y:S05]  /*2990*/  MUFU.TANH R60, R59 ;  /* 0x0000003b003c7308 */ /* 0x000fea0000002400 */
[-C--:B-1----:R-:W-:Y:S03]  /*29a0*/  HMMA.16816.F32 R40, R4, R24.reuse, R64 ;  /* 0x000000180428723c */ /* 0x082fe60000001840 */
[----:B------:R1:W-:Y:S05]  /*29b0*/  MUFU.TANH R177, R0 ;  /* 0x0000000000b17308 */ /* 0x0003ea0000002400 */
[----:B------:R-:W-:Y:S08]  /*29c0*/  HMMA.16816.F32 R12, R8, R24, R12 ;  /* 0x00000018080c723c */ /* 0x000ff0000000180c */
[----:B------:R-:W-:Y:S01]  /*29d0*/  HMMA.16816.F32 R36, R4, R26, R68 ;  /* 0x0000001a0424723c */ /* 0x000fe20000001844 */
[----:B-1----:R-:W-:-:S02]  /*29e0*/  FMUL.FTZ R0, R61, c[0x0][0x320] ;  /* 0x0000c8003d007a20 */ /* 0x002fc40000410000 */
[----:B------:R-:W-:Y:S04]  /*29f0*/  MUFU.TANH R61, R58 ;  /* 0x0000003a003d7308 */ /* 0x000fe80000002400 */
[----:B------:R-:W-:Y:S01]  /*2a00*/  @P1 SHF.R.S32.HI R7, RZ, 0x1f, R163 ;  /* 0x0000001fff071819 */ /* 0x000fe200000114a3 */
[----:B------:R-:W-:Y:S01]  /*2a10*/  HMMA.16816.F32 R48, R8, R26, R20 ;  /* 0x0000001a0830723c */ /* 0x000fe20000001814 */
[----:B------:R-:W-:-:S04]  /*2a20*/  @P1 IMAD R6, R161, R163, RZ ;  /* 0x000000a3a1061224 */ /* 0x000fc800078e02ff */
[----:B------:R-:W-:Y:S01]  /*2a30*/  @P1 IMAD R6, R7, R162, R6 ;  /* 0x000000a207061224 */ /* 0x000fe200078e0206 */
[----:B------:R1:W-:Y:S01]  /*2a40*/  MUFU.TANH R179, R0 ;  /* 0x0000000000b37308 */ /* 0x0003e20000002400 */
[----:B------:R-:W-:Y:S01]  /*2a50*/  FMUL.FTZ R8, R44, c[0x0][0x320] ;  /* 0x0000c8002c087a20 */ /* 0x000fe20000410000 */
[C---:B------:R-:W-:Y:S01]  /*2a60*/  HMMA.16816.F32 R24, R32.reuse, R28, R12 ;  /* 0x0000001c2018723c */ /* 0x040fe2000000180c */
[----:B------:R-:W-:Y:S02]  /*2a70*/  FMUL.FTZ R7, R45, c[0x0][0x320] ;  /* 0x0000c8002d077a20 */ /* 0x000fe40000410000 */
[----:B-1----:R-:W-:Y:S11]  /*2a80*/  FMUL.FTZ R0, R62, c[0x0][0x320] ;  /* 0x0000c8003e007a20 */ /* 0x002ff60000410000 */
[----:B------:R-:W-:Y:S02]  /*2a90*/  @!UPT UIADD3 URZ, URZ, URZ, URZ ;  /* 0x0000003f3f3ff290 */ /* 0x000fe4000fffe03f */
[----:B------:R-:W-:Y:S01]  /*2aa0*/  HMMA.16816.F32 R32, R32, R30, R48 ;  /* 0x0000001e2020723c */ /* 0x000fe20000001830 */
[----:B------:R1:W-:Y:S02]  /*2ab0*/  MUFU.TANH R62, R0 ;  /* 0x00000000003e7308 */ /* 0x0003e40000002400 */
[----:B-1----:R-:W-:-:S06]  /*2ac0*/  FMUL.FTZ R0, R52, c[0x0][0x320] ;  /* 0x0000c80034007a20 */ /* 0x002fcc0000410000 */
[----:B------:R1:W-:Y:S08]  /*2ad0*/  MUFU.TANH R52, R8 ;  /* 0x0000000800347308 */ /* 0x0003f00000002400 */
[----:B------:R2:W-:Y:S01]  /*2ae0*/  MUFU.TANH R59, R0 ;  /* 0x00000000003b7308 */ /* 0x0005e20000002400 */
[C---:B-1----:R-:W-:Y:S07]  /*2af0*/  HMMA.16816.F32 R8, R16.reuse, R28, R40 ;  /* 0x0000001c1008723c */ /* 0x042fee0000001828 */
[----:B------:R-:W-:Y:S01]  /*2b00*/  MUFU.TANH R40, R7 ;  /* 0x0000000700287308 */ /* 0x000fe20000002400 */
[----:B--2---:R-:W-:Y:S01]  /*2b10*/  FMUL.FTZ R0, R53, c[0x0][0x320] ;  /* 0x0000c80035007a20 */ /* 0x004fe20000410000 */
[----:B------:R-:W-:Y:S06]  /*2b20*/  HMMA.16816.F32 R16, R16, R30, R36 ;  /* 0x0000001e1010723c */ /* 0x000fec0000001824 */
[----:B------:R1:W-:Y:S02]  /*2b30*/  MUFU.TANH R58, R0 ;  /* 0x00000000003a7308 */ /* 0x0003e40000002400 */
[----:B-1----:R-:W-:-:S05]  /*2b40*/  LOP3.LUT R0, R160, 0xffffffe0, RZ, 0xc0, !PT ;  /* 0xffffffe0a0007812 */ /* 0x002fca00078ec0ff */
[----:B------:R-:W-:-:S05]  /*2b50*/  IMAD.IADD R0, R174, 0x1, -R0 ;  /* 0x00000001ae007824 */ /* 0x000fca00078e0a00 */
[----:B------:R-:W-:-:S04]  /*2b60*/  SHF.R.S32.HI R4, RZ, 0x1f, R0 ;  /* 0x0000001fff047819 */ /* 0x000fc80000011400 */
[----:B------:R-:W-:Y:S01]  /*2b70*/  LEA.HI R2, R4, R0, RZ, 0x2 ;  /* 0x0000000004027211 */ /* 0x000fe200078f10ff */
[----:B------:R-:W-:-:S03]  /*2b80*/  @P1 IMAD.WIDE.U32 R4, R163, R162, R166 ;  /* 0x000000a2a3041225 */ /* 0x000fc600078e00a6 */
[----:B------:R-:W-:Y:S01]  /*2b90*/  LOP3.LUT R2, R2, 0x7ffffffc, RZ, 0xc0, !PT ;  /* 0x7ffffffc02027812 */ /* 0x000fe200078ec0ff */
[----:B------:R-:W-:Y:S01]  /*2ba0*/  BAR.SYNC.DEFER_BLOCKING 0x0 ;  /* 0x0000000000007b1d */ /* 0x000fe20000010000 */
[----:B------:R-:W-:-:S03]  /*2bb0*/  @P1 LEA R14, P0, R4, c[0x0][0x1c8], 0x1 ;  /* 0x00007200040e1a11 */ /* 0x000fc600078008ff */
[----:B------:R-:W-:Y:S02]  /*2bc0*/  IMAD.IADD R0, R0, 0x1, -R2 ;  /* 0x0000000100007824 */ /* 0x000fe400078e0a02 */
[----:B------:R-:W-:Y:S02]  /*2bd0*/  @P1 IMAD.IADD R2, R5, 0x1, R6 ;  /* 0x0000000105021824 */ /* 0x000fe400078e0206 */
[----:B------:R-:W-:Y:S02]  /*2be0*/  IMAD R0, R0, -0x2, R159 ;  /* 0xfffffffe00007824 */ /* 0x000fe400078e029f */
[----:B------:R-:W-:Y:S01]  /*2bf0*/  FMUL.FTZ R5, R16, c[0x0][0x320] ;  /* 0x0000c80010057a20 */ /* 0x000fe20000410000 */
[----:B------:R-:W-:Y:S01]  /*2c00*/  @P1 LEA.HI.X R15, R4, c[0x0][0x1cc], R2, 0x1, P0 ;  /* 0x00007300040f1a11 */ /* 0x000fe200000f0c02 */
[----:B------:R-:W-:Y:S01]  /*2c10*/  FMUL.FTZ R2, R47, c[0x0][0x320] ;  /* 0x0000c8002f027a20 */ /* 0x000fe20000410000 */
[----:B------:R-:W-:Y:S01]  /*2c20*/  ISETP.GT.AND P2, PT, R0, RZ, PT ;  /* 0x000000ff0000720c */ /* 0x000fe20003f44270 */
[----:B------:R-:W-:Y:S01]  /*2c30*/  FMUL.FTZ R4, R46, c[0x0][0x320] ;  /* 0x0000c8002e047a20 */ /* 0x000fe20000410000 */
[C---:B------:R-:W-:Y:S01]  /*2c40*/  ISETP.GT.AND P0, PT, R0.reuse, 0x1, PT ;  /* 0x000000010000780c */ /* 0x040fe20003f04270 */
[----:B------:R1:W-:Y:S01]  /*2c50*/  MUFU.TANH R12, R2 ;  /* 0x00000002000c7308 */ /* 0x0003e20000002400 */
[----:B------:R-:W-:-:S02]  /*2c60*/  ISETP.GT.AND P3, PT, R0, 0x8, PT ;  /* 0x000000080000780c */ /* 0x000fc40003f64270 */
[----:B------:R-:W-:Y:S02]  /*2c70*/  FSEL R21, R154, -INF , P2 ;  /* 0xff8000009a157808 */ /* 0x000fe40001000000 */
[----:B----4-:R-:W-:Y:S02]  /*2c80*/  FSEL R22, R153, -INF , P0 ;  /* 0xff80000099167808 */ /* 0x010fe40000000000 */
[----:B---3--:R-:W-:Y:S01]  /*2c90*/  FSEL R28, R152, -INF , P2 ;  /* 0xff800000981c7808 */ /* 0x008fe20001000000 */
[----:B------:R2:W3:Y:S01]  /*2ca0*/  MUFU.TANH R7, R4 ;  /* 0x0000000400077308 */ /* 0x0004e20000002400 */
[----:B------:R-:W-:Y:S01]  /*2cb0*/  FSEL R43, R156, -INF , P2 ;  /* 0xff8000009c2b7808 */ /* 0x000fe20001000000 */
[----:B------:R-:W-:Y:S01]  /*2cc0*/  @!PT LDS RZ, [RZ] ;  /* 0x00000000fffff984 */ /* 0x000fe20000000800 */
[----:B------:R-:W-:Y:S01]  /*2cd0*/  @!PT LDS RZ, [RZ] ;  /* 0x00000000fffff984 */ /* 0x000fe20000000800 */
[----:B------:R-:W-:Y:S01]  /*2ce0*/  @!PT LDS RZ, [RZ] ;  /* 0x00000000fffff984 */ /* 0x000fe20000000800 */
[----:B------:R4:W-:Y:S01]  /*2cf0*/  @P1 LDGSTS.E.BYPASS.LTC128B.128 [R233+0x3100], [R14.64], !P5 ;  /* 0x031000000ee91fae */ /* 0x0009e2000e901d46 */
[----:B------:R-:W-:Y:S02]  /*2d00*/  FSEL R38, R158, -INF , P2 ;  /* 0xff8000009e267808 */ /* 0x000fe40001000000 */
[----:B------:R-:W-:Y:S01]  /*2d10*/  ISETP.GT.AND P2, PT, R0, 0x9, PT ;  /* 0x000000090000780c */ /* 0x000fe20003f44270 */
[----:B------:R4:W-:Y:S01]  /*2d20*/  @P1 LDGSTS.E.BYPASS.LTC128B.128 [R233+0x4100], [R14.64+0x40], !P4 ;  /* 0x041000400ee91fae */ /* 0x0009e2000e101d46 */
[----:B------:R-:W-:Y:S01]  /*2d30*/  FSEL R23, R120, -INF , P3 ;  /* 0xff80000078177808 */ /* 0x000fe20001800000 */
[----:B-1----:R-:W-:Y:S01]  /*2d40*/  FMUL.FTZ R2, R24, c[0x0][0x320] ;  /* 0x0000c80018027a20 */ /* 0x002fe20000410000 */
[----:B------:R-:W-:Y:S01]  /*2d50*/  FSEL R29, R138, -INF , P0 ;  /* 0xff8000008a1d7808 */ /* 0x000fe20000000000 */
[----:B------:R4:W-:Y:S01]  /*2d60*/  @P1 LDGSTS.E.BYPASS.LTC128B.128 [R233+0x5100], [R14.64+0x80], !P6 ;  /* 0x051000800ee91fae */ /* 0x0009e2000f101d46 */
[----:B------:R-:W-:Y:S01]  /*2d70*/  FSEL R46, R155, -INF , P0 ;  /* 0xff8000009b2e7808 */ /* 0x000fe20000000000 */
[----:B------:R1:W-:Y:S01]  /*2d80*/  MUFU.TANH R20, R2 ;  /* 0x0000000200147308 */ /* 0x0003e20000002400 */
[----:B------:R-:W-:-:S02]  /*2d90*/  FSEL R39, R157, -INF , P0 ;  /* 0xff8000009d277808 */ /* 0x000fc40000000000 */
[----:B------:R-:W-:Y:S01]  /*2da0*/  ISETP.GT.AND P0, PT, R0, 0x10, PT ;  /* 0x000000100000780c */ /* 0x000fe20003f04270 */
[----:B--2---:R-:W-:Y:S01]  /*2db0*/  FMUL.FTZ R4, R9, c[0x0][0x320] ;  /* 0x0000c80009047a20 */ /* 0x004fe20000410000 */
[----:B------:R-:W-:Y:S02]  /*2dc0*/  FSEL R24, R111, -INF , P2 ;  /* 0xff8000006f187808 */ /* 0x000fe40001000000 */
[----:B------:R-:W-:Y:S01]  /*2dd0*/  FSEL R36, R109, -INF , P3 ;  /* 0xff8000006d247808 */ /* 0x000fe20001800000 */
[----:B------:R2:W-:Y:S01]  /*2de0*/  MUFU.TANH R16, R4 ;  /* 0x0000000400107308 */ /* 0x0005e20000002400 */
[----:B------:R-:W-:Y:S02]  /*2df0*/  FSEL R45, R122, -INF , P3 ;  /* 0xff8000007a2d7808 */ /* 0x000fe40001800000 */
[----:B------:R-:W-:Y:S02]  /*2e00*/  FSEL R41, R139, -INF , P3 ;  /* 0xff8000008b297808 */ /* 0x000fe40001800000 */
[----:B------:R-:W-:-:S02]  /*2e10*/  ISETP.GT.AND P3, PT, R0, 0x11, PT ;  /* 0x000000110000780c */ /* 0x000fc40003f64270 */
[----:B-----5:R-:W-:Y:S01]  /*2e20*/  FSEL R47, R88, -INF , P0 ;  /* 0xff800000582f7808 */ /* 0x020fe20000000000 */
[----:B-1----:R-:W-:Y:S01]  /*2e30*/  FMUL.FTZ R2, R26, c[0x0][0x320] ;  /* 0x0000c8001a027a20 */ /* 0x002fe20000410000 */
[----:B------:R-:W-:Y:S01]  /*2e40*/  FSEL R37, R108, -INF , P2 ;  /* 0xff8000006c257808 */ /* 0x000fe20001000000 */
[----:B------:R1:W-:Y:S01]  /*2e50*/  MUFU.TANH R9, R5 ;  /* 0x0000000500097308 */ /* 0x0003e20000002400 */
[----:B------:R-:W-:Y:S02]  /*2e60*/  FSEL R44, R121, -INF , P2 ;  /* 0xff800000792c7808 */ /* 0x000fe40001000000 */
[----:B------:R-:W-:Y:S02]  /*2e70*/  FSEL R42, R123, -INF , P2 ;  /* 0xff8000007b2a7808 */ /* 0x000fe40001000000 */
[----:B------:R-:W-:Y:S01]  /*2e80*/  ISETP.GT.AND P2, PT, R0, 0x18, PT ;  /* 0x000000180000780c */ /* 0x000fe20003f44270 */
[----:B--2---:R-:W-:Y:S01]  /*2e90*/  FMUL.FTZ R4, R17, c[0x0][0x320] ;  /* 0x0000c80011047a20 */ /* 0x004fe20000410000 */
[----:B------:R-:W-:Y:S01]  /*2ea0*/  FSEL R54, R84, -INF , P3 ;  /* 0xff80000054367808 */ /* 0x000fe20001800000 */
[----:B------:R2:W-:Y:S01]  /*2eb0*/  MUFU.TANH R13, R2 ;  /* 0x00000002000d7308 */ /* 0x0005e20000002400 */
[----:B------:R-:W-:-:S02]  /*2ec0*/  FSEL R100, R100, -INF , P0 ;  /* 0xff80000064647808 */ /* 0x000fc40000000000 */
[----:B------:R-:W-:Y:S02]  /*2ed0*/  FSEL R137, R137, -INF , P0 ;  /* 0xff80000089897808 */ /* 0x000fe40000000000 */
[----:B------:R-:W-:Y:S02]  /*2ee0*/  FSEL R107, R110, -INF , P0 ;  /* 0xff8000006e6b7808 */ /* 0x000fe40000000000 */
[----:B------:R-:W-:Y:S01]  /*2ef0*/  ISETP.GT.AND P0, PT, R0, 0x19, PT ;  /* 0x000000190000780c */ /* 0x000fe20003f04270 */
[----:B-1----:R-:W-:Y:S01]  /*2f00*/  FMUL.FTZ R5, R11, c[0x0][0x320] ;  /* 0x0000c8000b057a20 */ /* 0x002fe20000410000 */
[----:B------:R-:W-:Y:S02]  /*2f10*/  FSEL R53, R83, -INF , P2 ;  /* 0xff80000053357808 */ /* 0x000fe40001000000 */
[----:B------:R-:W-:Y:S02]  /*2f20*/  FSEL R106, R80, -INF , P0 ;  /* 0xff800000506a7808 */ /* 0x000fe40000000000 */
[----:B------:R-:W-:-:S02]  /*2f30*/  FSEL R55, R82, -INF , P0 ;  /* 0xff80000052377808 */ /* 0x000fc40000000000 */
[----:B------:R-:W-:Y:S01]  /*2f40*/  FSEL R144, R144, -INF , P0 ;  /* 0xff80000090907808 */ /* 0x000fe20000000000 */
[----:B--2---:R-:W-:Y:S01]  /*2f50*/  FMUL.FTZ R2, R8, c[0x0][0x320] ;  /* 0x0000c80008027a20 */ /* 0x004fe20000410000 */
[----:B------:R-:W-:Y:S02]  /*2f60*/  FSEL R133, R133, -INF , P0 ;  /* 0xff80000085857808 */ /* 0x000fe40000000000 */
[----:B------:R-:W-:Y:S01]  /*2f70*/  FSEL R101, R101, -INF , P3 ;  /* 0xff80000065657808 */ /* 0x000fe20001800000 */
[----:B------:R1:W-:Y:S01]  /*2f80*/  MUFU.TANH R8, R2 ;  /* 0x0000000200087308 */ /* 0x0003e20000002400 */
[----:B------:R-:W-:Y:S02]  /*2f90*/  FSEL R136, R136, -INF , P3 ;  /* 0xff80000088887808 */ /* 0x000fe40001800000 */
[----:B------:R-:W-:Y:S02]  /*2fa0*/  FSEL R132, R132, -INF , P3 ;  /* 0xff80000084847808 */ /* 0x000fe40001800000 */
[----:B------:R-:W-:-:S02]  /*2fb0*/  ISETP.GT.AND P0, PT, R0, 0x28, PT ;  /* 0x000000280000780c */ /* 0x000fc40003f04270 */
[----:B------:R-:W-:Y:S02]  /*2fc0*/  ISETP.GT.AND P3, PT, R0, 0x20, PT ;  /* 0x000000200000780c */ /* 0x000fe40003f64270 */
[----:B------:R-:W-:Y:S02]  /*2fd0*/  FSEL R105, R81, -INF , P2 ;  /* 0xff80000051697808 */ /* 0x000fe40001000000 */
[----:B------:R-:W-:Y:S02]  /*2fe0*/  FSEL R135, R135, -INF , P2 ;  /* 0xff80000087877808 */ /* 0x000fe40001000000 */
[----:B------:R-:W-:Y:S02]  /*2ff0*/  FSEL R134, R134, -INF , P2 ;  /* 0xff80000086867808 */ /* 0x000fe40001000000 */
[----:B---3--:R-:W-:Y:S01]  /*3000*/  FSEL R175, R7, -INF , P0 ;  /* 0xff80000007af7808 */ /* 0x008fe20000000000 */
[----:B-1----:R-:W-:Y:S01]  /*3010*/  FMUL.FTZ R2, R10, c[0x0][0x320] ;  /* 0x0000c8000a027a20 */ /* 0x002fe20000410000 */
[----:B------:R-:W-:Y:S01]  /*3020*/  ISETP.GT.AND P2, PT, R0, 0x21, PT ;  /* 0x000000210000780c */ /* 0x000fe20003f44270 */
[----:B------:R1:W-:Y:S01]  /*3030*/  MUFU.TANH R7, R4 ;  /* 0x0000000400077308 */ /* 0x0003e20000002400 */
[----:B------:R-:W-:-:S02]  /*3040*/  FSEL R147, R147, -INF , P3 ;  /* 0xff80000093937808 */ /* 0x000fc40001800000 */
[----:B------:R-:W-:Y:S02]  /*3050*/  FSEL R172, R172, -INF , P2 ;  /* 0xff800000acac7808 */ /* 0x000fe40001000000 */
[----:B------:R-:W-:Y:S02]  /*3060*/  FSEL R173, R61, -INF , P3 ;  /* 0xff8000003dad7808 */ /* 0x000fe40001800000 */
[----:B------:R-:W-:Y:S01]  /*3070*/  FSEL R186, R62, -INF , P3 ;  /* 0xff8000003eba7808 */ /* 0x000fe20001800000 */
[----:B------:R2:W3:Y:S01]  /*3080*/  MUFU.TANH R6, R2 ;  /* 0x0000000200067308 */ /* 0x0004e20000002400 */
[----:B------:R-:W-:Y:S02]  /*3090*/  FSEL R177, R177, -INF , P3 ;  /* 0xff800000b1b17808 */ /* 0x000fe40001800000 */
[----:B------:R-:W-:Y:S02]  /*30a0*/  FSEL R174, R60, -INF , P2 ;  /* 0xff8000003cae7808 */ /* 0x000fe40001000000 */
[----:B------:R-:W-:-:S02]  /*30b0*/  FSEL R187, R63, -INF , P2 ;  /* 0xff8000003fbb7808 */ /* 0x000fc40001000000 */
[----:B------:R-:W-:Y:S01]  /*30c0*/  FSEL R179, R179, -INF , P2 ;  /* 0xff800000b3b37808 */ /* 0x000fe20001000000 */
[----:B------:R5:W3:Y:S01]  /*30d0*/  MUFU.TANH R10, R5 ;  /* 0x00000005000a7308 */ /* 0x000ae20000002400 */
[----:B-1----:R-:W-:Y:S02]  /*30e0*/  FMNMX.FTZ R4, R28, R29, !PT ;  /* 0x0000001d1c047209 */ /* 0x002fe40007810000 */
[----:B------:R-:W-:Y:S02]  /*30f0*/  ISETP.GT.AND P3, PT, R0, 0x29, PT ;  /* 0x000000290000780c */ /* 0x000fe40003f64270 */
[----:B------:R-:W-:Y:S02]  /*3100*/  FMNMX.FTZ R4, R36, R4, !PT ;  /* 0x0000000424047209 */ /* 0x000fe40007810000 */
[----:B------:R-:W-:Y:S02]  /*3110*/  ISETP.GT.AND P2, PT, R0, 0x30, PT ;  /* 0x000000300000780c */ /* 0x000fe40003f44270 */
[----:B--2---:R-:W-:-:S02]  /*3120*/  FMNMX.FTZ R2, R21, R22, !PT ;  /* 0x0000001615027209 */ /* 0x004fc40007810000 */
[----:B------:R-:W-:Y:S02]  /*3130*/  FSEL R146, R52, -INF , P0 ;  /* 0xff80000034927808 */ /* 0x000fe40000000000 */
[----:B------:R-:W-:Y:S02]  /*3140*/  FMNMX.FTZ R2, R23, R2, !PT ;  /* 0x0000000217027209 */ /* 0x000fe40007810000 */
[----:B------:R-:W-:Y:S01]  /*3150*/  FMNMX.FTZ R4, R37, R4, !PT ;  /* 0x0000000425047209 */ /* 0x000fe20007810000 */
[----:B-----5:R-:W-:Y:S01]  /*3160*/  FMUL.FTZ R5, R19, c[0x0][0x320] ;  /* 0x0000c80013057a20 */ /* 0x020fe20000410000 */
[----:B------:R-:W-:Y:S02]  /*3170*/  FMNMX.FTZ R2, R24, R2, !PT ;  /* 0x0000000218027209 */ /* 0x000fe40007810000 */
[----:B------:R-:W-:Y:S02]  /*3180*/  FSEL R185, R57, -INF , P0 ;  /* 0xff80000039b97808 */ /* 0x000fe40000000000 */
[----:B------:R-:W-:-:S02]  /*3190*/  FMNMX.FTZ R2, R47, R2, !PT ;  /* 0x000000022f027209 */ /* 0x000fc40007810000 */
[----:B------:R-:W-:Y:S02]  /*31a0*/  FSEL R184, R59, -INF , P0 ;  /* 0xff8000003bb87808 */ /* 0x000fe40000000000 */
[----:B------:R-:W-:Y:S02]  /*31b0*/  FMNMX.FTZ R2, R54, R2, !PT ;  /* 0x0000000236027209 */ /* 0x000fe40007810000 */
[----:B------:R-:W-:Y:S02]  /*31c0*/  FSEL R176, R12, -INF , P3 ;  /* 0xff8000000cb07808 */ /* 0x000fe40001800000 */
[----:B------:R-:W-:Y:S02]  /*31d0*/  FMNMX.FTZ R2, R53, R2, !PT ;  /* 0x0000000235027209 */ /* 0x000fe40007810000 */
[----:B------:R-:W-:Y:S02]  /*31e0*/  FSEL R145, R40, -INF , P3 ;  /* 0xff80000028917808 */ /* 0x000fe40001800000 */
[----:B------:R-:W-:-:S02]  /*31f0*/  FMNMX.FTZ R2, R55, R2, !PT ;  /* 0x0000000237027209 */ /* 0x000fc40007810000 */
[----:B------:R-:W-:Y:S02]  /*3200*/  FSEL R192, R56, -INF , P3 ;  /* 0xff80000038c07808 */ /* 0x000fe40001800000 */
[----:B------:R-:W-:Y:S02]  /*3210*/  FMNMX.FTZ R2, R147, R2, !PT ;  /* 0x0000000293027209 */ /* 0x000fe40007810000 */
[----:B------:R-:W-:Y:S02]  /*3220*/  FSEL R178, R58, -INF , P3 ;  /* 0xff8000003ab27808 */ /* 0x000fe40001800000 */
[----:B------:R-:W-:Y:S02]  /*3230*/  FMNMX.FTZ R2, R172, R2, !PT ;  /* 0x00000002ac027209 */ /* 0x000fe40007810000 */
[----:B---3--:R-:W-:Y:S02]  /*3240*/  FSEL R227, R6, -INF , P2 ;  /* 0xff80000006e37808 */ /* 0x008fe40001000000 */
[----:B------:R-:W-:-:S02]  /*3250*/  FSEL R210, R8, -INF , P2 ;  /* 0xff80000008d27808 */ /* 0x000fc40001000000 */
[----:B------:R-:W-:Y:S01]  /*3260*/  FSEL R180, R13, -INF , P2 ;  /* 0xff8000000db47808 */ /* 0x000fe20001000000 */
[----:B------:R1:W2:Y:S01]  /*3270*/  MUFU.TANH R8, R5 ;  /* 0x0000000500087308 */ /* 0x0002a20000002400 */
[----:B------:R-:W-:Y:S02]  /*3280*/  FSEL R244, R20, -INF , P2 ;  /* 0xff80000014f47808 */ /* 0x000fe40001000000 */
[C---:B------:R-:W-:Y:S02]  /*3290*/  ISETP.GT.AND P0, PT, R0.reuse, 0x31, PT ;  /* 0x000000310000780c */ /* 0x040fe40003f04270 */
[C---:B------:R-:W-:Y:S02]  /*32a0*/  ISETP.GT.AND P3, PT, R0.reuse, 0x38, PT ;  /* 0x000000380000780c */ /* 0x040fe40003f64270 */
[----:B------:R-:W-:Y:S02]  /*32b0*/  ISETP.GT.AND P2, PT, R0, 0x39, PT ;  /* 0x000000390000780c */ /* 0x000fe40003f44270 */
[----:B------:R-:W-:-:S02]  /*32c0*/  FMNMX.FTZ R0, R146, R2, !PT ;  /* 0x0000000292007209 */ /* 0x000fc40007810000 */
[----:B------:R-:W-:Y:S01]  /*32d0*/  FMNMX.FTZ R2, R100, R4, !PT ;  /* 0x0000000464027209 */ /* 0x000fe20007810000 */
[----:B------:R-:W-:Y:S01]  /*32e0*/  FMUL.FTZ R4, R18, c[0x0][0x320] ;  /* 0x0000c80012047a20 */ /* 0x000fe20000410000 */
[----:B------:R-:W-:Y:S02]  /*32f0*/  FMNMX.FTZ R0, R145, R0, !PT ;  /* 0x0000000091007209 */ /* 0x000fe40007810000 */
[----:B------:R-:W-:Y:S01]  /*3300*/  FMNMX.FTZ R2, R101, R2, !PT ;  /* 0x0000000265027209 */ /* 0x000fe20007810000 */
[----:B-1----:R-:W-:Y:S01]  /*3310*/  FMUL.FTZ R5, R25, c[0x0][0x320] ;  /* 0x0000c80019057a20 */ /* 0x002fe20000410000 */
[----:B------:R-:W-:Y:S02]  /*3320*/  FSEL R203, R16, -INF , P0 ;  /* 0xff80000010cb7808 */ /* 0x000fe40000000000 */
[----:B------:R-:W-:Y:S01]  /*3330*/  FMNMX.FTZ R0, R210, R0, !PT ;  /* 0x00000000d2007209 */ /* 0x000fe20007810000 */
[----:B------:R-:W-:Y:S01]  /*3340*/  MUFU.TANH R12, R5 ;  /* 0x00000005000c7308 */ /* 0x000fe20000002400 */
[----:B------:R-:W-:-:S02]  /*3350*/  FMNMX.FTZ R2, R105, R2, !PT ;  /* 0x0000000269027209 */ /* 0x000fc40007810000 */
[----:B------:R-:W-:Y:S02]  /*3360*/  FSEL R204, R9, -INF , P3 ;  /* 0xff80000009cc7808 */ /* 0x000fe40001800000 */
[----:B------:R-:W-:Y:S02]  /*3370*/  FMNMX.FTZ R0, R203, R0, !PT ;  /* 0x00000000cb007209 */ /* 0x000fe40007810000 */
[----:B------:R-:W-:Y:S01]  /*3380*/  FMNMX.FTZ R2, R106, R2, !PT ;  /* 0x000000026a027209 */ /* 0x000fe20007810000 */
[----:B------:R1:W3:Y:S01]  /*3390*/  MUFU.TANH R9, R4 ;  /* 0x0000000400097308 */ /* 0x0002e20000002400 */
[----:B------:R-:W-:Y:S02]  /*33a0*/  FSEL R206, R7, -INF , P2 ;  /* 0xff80000007ce7808 */ /* 0x000fe40001000000 */
[----:B------:R-:W-:Y:S02]  /*33b0*/  FMNMX.FTZ R0, R204, R0, !PT ;  /* 0x00000000cc007209 */ /* 0x000fe40007810000 */
[----:B------:R-:W-:-:S02]  /*33c0*/  FMNMX.FTZ R2, R173, R2, !PT ;  /* 0x00000002ad027209 */ /* 0x000fc40007810000 */
[----:B------:R-:W-:Y:S02]  /*33d0*/  FMNMX.FTZ R6, R206, R0, !PT ;  /* 0x00000000ce067209 */ /* 0x000fe40007810000 */
[----:B------:R-:W-:Y:S02]  /*33e0*/  FMNMX.FTZ R0, R174, R2, !PT ;  /* 0x00000002ae007209 */ /* 0x000fe40007810000 */
[----:B------:R-:W-:Y:S01]  /*33f0*/  FSEL R207, R10, -INF , P0 ;  /* 0xff8000000acf7808 */ /* 0x000fe20000000000 */
[----:B------:R-:W5:Y:S01]  /*3400*/  SHFL.BFLY PT, R7, R6, 0x2, 0x1f ;  /* 0x0c401f0006077f89 */ /* 0x000f6200000e0000 */
[----:B------:R-:W-:Y:S02]  /*3410*/  FMNMX.FTZ R0, R175, R0, !PT ;  /* 0x00000000af007209 */ /* 0x000fe40007810000 */
[----:B--2---:R-:W-:Y:S01]  /*3420*/  FSEL R209, R8, -INF , P2 ;  /* 0xff80000008d17808 */ /* 0x004fe20001000000 */
[----:B------:R-:W-:Y:S01]  /*3430*/  FMUL.FTZ R8, R33, c[0x0][0x320] ;  /* 0x0000c80021087a20 */ /* 0x000fe20000410000 */
[----:B-1----:R-:W-:-:S02]  /*3440*/  FMNMX.FTZ R4, R38, R39, !PT ;  /* 0x0000002726047209 */ /* 0x002fc40007810000 */
[----:B------:R-:W-:Y:S02]  /*3450*/  FMNMX.FTZ R0, R176, R0, !PT ;  /* 0x00000000b0007209 */ /* 0x000fe40007810000 */
[----:B------:R-:W-:Y:S01]  /*3460*/  FMNMX.FTZ R4, R41, R4, !PT ;  /* 0x0000000429047209 */ /* 0x000fe20007810000 */
[----:B------:R-:W-:Y:S01]  /*3470*/  MUFU.TANH R8, R8 ;  /* 0x0000000800087308 */ /* 0x000fe20000002400 */
[----:B------:R-:W-:Y:S02]  /*3480*/  FMNMX.FTZ R0, R227, R0, !PT ;  /* 0x00000000e3007209 */ /* 0x000fe40007810000 */
[----:B------:R-:W-:Y:S01]  /*3490*/  FMNMX.FTZ R2, R42, R4, !PT ;  /* 0x000000042a027209 */ /* 0x000fe20007810000 */
[----:B------:R-:W-:Y:S01]  /*34a0*/  FMUL.FTZ R4, R32, c[0x0][0x320] ;  /* 0x0000c80020047a20 */ /* 0x000fe20000410000 */
[----:B---3--:R-:W-:Y:S01]  /*34b0*/  FSEL R205, R9, -INF , P3 ;  /* 0xff80000009cd7808 */ /* 0x008fe20001800000 */
[----:B------:R-:W-:Y:S01]  /*34c0*/  FMUL.FTZ R9, R35, c[0x0][0x320] ;  /* 0x0000c80023097a20 */ /* 0x000fe20000410000 */
[----:B------:R-:W-:Y:S01]  /*34d0*/  FMNMX.FTZ R2, R107, R2, !PT ;  /* 0x000000026b027209 */ /* 0x000fe20007810000 */
[----:B------:R1:W2:Y:S01]  /*34e0*/  MUFU.TANH R11, R4 ;  /* 0x00000004000b7308 */ /* 0x0002a20000002400 */
[----:B------:R-:W-:-:S02]  /*34f0*/  FMNMX.FTZ R0, R207, R0, !PT ;  /* 0x00000000cf007209 */ /* 0x000fc40007810000 */
[----:B------:R-:W-:Y:S02]  /*3500*/  FMNMX.FTZ R2, R132, R2, !PT ;  /* 0x0000000284027209 */ /* 0x000fe40007810000 */
[----:B------:R-:W-:Y:S02]  /*3510*/  FMNMX.FTZ R0, R205, R0, !PT ;  /* 0x00000000cd007209 */ /* 0x000fe40007810000 */
[----:B------:R-:W-:Y:S02]  /*3520*/  FMNMX.FTZ R2, R134, R2, !PT ;  /* 0x0000000286027209 */ /* 0x000fe40007810000 */
[----:B------:R-:W-:Y:S02]  /*3530*/  FMNMX.FTZ R5, R209, R0, !PT ;  /* 0x00000000d1057209 */ /* 0x000fe40007810000 */
[----:B------:R-:W-:Y:S02]  /*3540*/  FMNMX.FTZ R2, R133, R2, !PT ;  /* 0x0000000285027209 */ /* 0x000fe40007810000 */
[----:B-----5:R-:W-:Y:S01]  /*3550*/  FMNMX.FTZ R102, R6, R7, !PT ;  /* 0x0000000706667209 */ /* 0x020fe20007810000 */
[----:B------:R-:W-:Y:S01]  /*3560*/  FMUL.FTZ R6, R27, c[0x0][0x320] ;  /* 0x0000c8001b067a20 */ /* 0x000fe20000410000 */
[----:B------:R-:W-:Y:S01]  /*3570*/  FMNMX.FTZ R2, R177, R2, !PT ;  /* 0x00000002b1027209 */ /* 0x000fe20007810000 */
[----:B------:R-:W3:Y:S01]  /*3580*/  SHFL.BFLY PT, R7, R5, 0x2, 0x1f ;  /* 0x0c401f0005077f89 */ /* 0x000ee200000e0000 */
[----:B-1----:R-:W-:Y:S01]  /*3590*/  FMNMX.FTZ R4, R43, R46, !PT ;  /* 0x0000002e2b047209 */ /* 0x002fe20007810000 */
[----:B------:R1:W5:Y:S01]  /*35a0*/  MUFU.TANH R10, R6 ;  /* 0x00000006000a7308 */ /* 0x0003620000002400 */
[----:B------:R-:W-:-:S02]  /*35b0*/  FMNMX.FTZ R0, R179, R2, !PT ;  /* 0x00000002b3007209 */ /* 0x000fc40007810000 */
[----:B------:R-:W-:Y:S02]  /*35c0*/  FMNMX.FTZ R4, R45, R4, !PT ;  /* 0x000000042d047209 */ /* 0x000fe40007810000 */
[----:B------:R-:W-:Y:S02]  /*35d0*/  FMNMX.FTZ R0, R184, R0, !PT ;  /* 0x00000000b8007209 */ /* 0x000fe40007810000 */
[----:B------:R-:W-:Y:S02]  /*35e0*/  FMNMX.FTZ R2, R44, R4, !PT ;  /* 0x000000042c027209 */ /* 0x000fe40007810000 */
[----:B------:R-:W-:Y:S01]  /*35f0*/  FMNMX.FTZ R0, R178, R0, !PT ;  /* 0x00000000b2007209 */ /* 0x000fe20007810000 */
[----:B------:R-:W4:Y:S01]  /*3600*/  SHFL.BFLY PT, R4, R102, 0x1, 0x1f ;  /* 0x0c201f0066047f89 */ /* 0x000f2200000e0000 */
[----:B------:R-:W-:Y:S02]  /*3610*/  FMNMX.FTZ R2, R137, R2, !PT ;  /* 0x0000000289027209 */ /* 0x000fe40007810000 */
[----:B------:R-:W-:-:S02]  /*3620*/  FSEL R208, R12, -INF , P0 ;  /* 0xff8000000cd07808 */ /* 0x000fc40000000000 */
[----:B------:R-:W-:Y:S01]  /*3630*/  FMNMX.FTZ R0, R244, R0, !PT ;  /* 0x00000000f4007209 */ /* 0x000fe20007810000 */
[----:B-1----:R-:W-:Y:S01]  /*3640*/  FMUL.FTZ R6, R34, c[0x0][0x320] ;  /* 0x0000c80022067a20 */ /* 0x002fe20000410000 */
[----:B------:R-:W-:Y:S02]  /*3650*/  FMNMX.FTZ R2, R136, R2, !PT ;  /* 0x0000000288027209 */ /* 0x000fe40007810000 */
[----:B--2---:R-:W-:Y:S02]  /*3660*/  FSEL R215, R11, -INF , P3 ;  /* 0xff8000000bd77808 */ /* 0x004fe40001800000 */
[----:B------:R-:W-:Y:S01]  /*3670*/  FMNMX.FTZ R0, R208, R0, !PT ;  /* 0x00000000d0007209 */ /* 0x000fe20007810000 */
[----:B------:R1:W2:Y:S01]  /*3680*/  MUFU.TANH R11, R6 ;  /* 0x00000006000b7308 */ /* 0x0002a20000002400 */
[----:B------:R-:W-:Y:S02]  /*3690*/  FMNMX.FTZ R2, R135, R2, !PT ;  /* 0x0000000287027209 */ /* 0x000fe40007810000 */
[----:B------:R-:W-:-:S02]  /*36a0*/  FSEL R224, R8, -INF , P2 ;  /* 0xff80000008e07808 */ /* 0x000fc40001000000 */
[----:B------:R-:W-:Y:S02]  /*36b0*/  FMNMX.FTZ R0, R215, R0, !PT ;  /* 0x00000000d7007209 */ /* 0x000fe40007810000 */
[----:B------:R-:W-:Y:S02]  /*36c0*/  FMNMX.FTZ R2, R144, R2, !PT ;  /* 0x0000000290027209 */ /* 0x000fe40007810000 */
[----:B---3--:R-:W-:Y:S02]  /*36d0*/  FMNMX.FTZ R7, R5, R7, !PT ;  /* 0x0000000705077209 */ /* 0x008fe40007810000 */
[----:B------:R-:W-:Y:S01]  /*36e0*/  FMNMX.FTZ R2, R186, R2, !PT ;  /* 0x00000002ba027209 */ /* 0x000fe20007810000 */
[----:B------:R3:W3:Y:S01]  /*36f0*/  MUFU.TANH R5, R9 ;  /* 0x0000000900057308 */ /* 0x0006e20000002400 */
[----:B-----5:R-:W-:Y:S02]  /*3700*/  FSEL R223, R10, -INF , P0 ;  /* 0xff8000000adf7808 */ /* 0x020fe40000000000 */
[----:B----4-:R-:W-:Y:S01]  /*3710*/  FMNMX.FTZ R102, R102, R4, !PT ;  /* 0x0000000466667209 */ /* 0x010fe20007810000 */
[----:B------:R-:W-:Y:S01]  /*3720*/  IMAD R4, R151, 0x20, R149 ;  /* 0x0000002097047824 */ /* 0x000fe200078e0295 */
[----:B-1----:R-:W-:-:S02]  /*3730*/  FMNMX.FTZ R6, R224, R0, !PT ;  /* 0x00000000e0067209 */ /* 0x002fc40007810000 */
[----:B------:R-:W-:Y:S01]  /*3740*/  FMNMX.FTZ R0, R187, R2, !PT ;  /* 0x00000002bb007209 */ /* 0x000fe20007810000 */
[C---:B------:R-:W-:Y:S01]  /*3750*/  FMUL.FTZ R13, R102.reuse, c[0x0][0x2d0] ;  /* 0x0000b400660d7a20 */ /* 0x040fe20000410000 */
[----:B--2---:R-:W-:Y:S01]  /*3760*/  FSEL R222, R11, -INF , P3 ;  /* 0xff8000000bde7808 */ /* 0x004fe20001800000 */
[----:B------:R-:W1:Y:S01]  /*3770*/  SHFL.BFLY PT, R8, R6, 0x2, 0x1f ;  /* 0x0c401f0006087f89 */ /* 0x000e6200000e0000 */
[----:B------:R-:W-:Y:S02]  /*3780*/  FMNMX.FTZ R0, R185, R0, !PT ;  /* 0x00000000b9007209 */ /* 0x000fe40007810000 */
[----:B------:R-:W-:Y:S02]  /*3790*/  FSETP.NEU.FTZ.AND P0, PT, R102, -INF , PT ;  /* 0xff8000006600780b */ /* 0x000fe40003f1d000 */
[----:B------:R-:W-:Y:S01]  /*37a0*/  FMNMX.FTZ R0, R192, R0, !PT ;  /* 0x00000000c0007209 */ /* 0x000fe20007810000 */
[----:B---3--:R-:W2:Y:S01]  /*37b0*/  SHFL.BFLY PT, R9, R7, 0x1, 0x1f ;  /* 0x0c201f0007097f89 */ /* 0x008ea200000e0000 */
[----:B------:R-:W-:-:S02]  /*37c0*/  FSEL R225, R5, -INF , P2 ;  /* 0xff80000005e17808 */ /* 0x000fc40001000000 */
[----:B------:R-:W-:Y:S02]  /*37d0*/  FMNMX.FTZ R2, R180, R0, !PT ;  /* 0x00000000b4027209 */ /* 0x000fe40007810000 */
[----:B------:R-:W-:Y:S02]  /*37e0*/  FSEL R13, R13, RZ, P0 ;  /* 0x000000ff0d0d7208 */ /* 0x000fe40000000000 */
[----:B------:R-:W-:-:S03]  /*37f0*/  FMNMX.FTZ R2, R223, R2, !PT ;  /* 0x00000002df027209 */ /* 0x000fc60007810000 */
[--C-:B------:R-:W-:Y:S01]  /*3800*/  FFMA.FTZ R0, R21, c[0x0][0x2d0], -R13.reuse ;  /* 0x0000b40015007a23 */ /* 0x100fe2000001080d */
[----:B------:R-:W-:Y:S01]  /*3810*/  FMNMX.FTZ R2, R222, R2, !PT ;  /* 0x00000002de027209 */ /* 0x000fe20007810000 */
[----:B------:R-:W-:Y:S02]  /*3820*/  FFMA.FTZ R5, R22, c[0x0][0x2d0], -R13 ;  /* 0x0000b40016057a23 */ /* 0x000fe4000001080d */
[----:B------:R3:W-:Y:S01]  /*3830*/  MUFU.EX2 R252, R0 ;  /* 0x0000000000fc7308 */ /* 0x0007e20000000800 */
[----:B-1----:R-:W-:Y:S02]  /*3840*/  FMNMX.FTZ R8, R6, R8, !PT ;  /* 0x0000000806087209 */ /* 0x002fe40007810000 */
[----:B------:R-:W-:-:S05]  /*3850*/  FMNMX.FTZ R6, R225, R2, !PT ;  /* 0x00000002e1067209 */ /* 0x000fca0007810000 */
[----:B------:R1:W-:Y:S01]  /*3860*/  MUFU.EX2 R250, R5 ;  /* 0x0000000500fa7308 */ /* 0x0003e20000000800 */
[----:B------:R-:W4:Y:S01]  /*3870*/  SHFL.BFLY PT, R10, R8, 0x1, 0x1f ;  /* 0x0c201f00080a7f89 */ /* 0x000f2200000e0000 */
[----:B--2---:R-:W-:Y:S01]  /*3880*/  FMNMX.FTZ R2, R7, R9, !PT ;  /* 0x0000000907027209 */ /* 0x004fe20007810000 */
[----:B------:R-:W-:Y:S02]  /*3890*/  FFMA.FTZ R7, R23, c[0x0][0x2d0], -R13 ;  /* 0x0000b40017077a23 */ /* 0x000fe4000001080d */
[----:B------:R-:W2:Y:S02]  /*38a0*/  SHFL.BFLY PT, R9, R6, 0x2, 0x1f ;  /* 0x0c401f0006097f89 */ /* 0x000ea400000e0000 */
[----:B------:R-:W-:Y:S01]  /*38b0*/  FMUL.FTZ R12, R2, c[0x0][0x2d0] ;  /* 0x0000b400020c7a20 */ /* 0x000fe20000410000 */
[----:B------:R5:W-:Y:S01]  /*38c0*/  MUFU.EX2 R249, R7 ;  /* 0x0000000700f97308 */ /* 0x000be20000000800 */
[----:B---3--:R-:W-:Y:S01]  /*38d0*/  IMAD.IADD R0, R150, 0x1, R4 ;  /* 0x0000000196007824 */ /* 0x008fe200078e0204 */
[----:B------:R-:W-:Y:S01]  /*38e0*/  @P1 LEA R4, P0, R164, R14, 0x1 ;  /* 0x0000000ea4041211 */ /* 0x000fe200078008ff */
[----:B------:R-:W-:-:S02]  /*38f0*/  IMAD.MOV.U32 R14, RZ, RZ, R163 ;  /* 0x000000ffff0e7224 */ /* 0x000fc400078e00a3 */
[----:B------:R-:W-:Y:S01]  /*3900*/  IMAD.SHL.U32 R217, R0, 0x2, RZ ;  /* 0x0000000200d97824 */ /* 0x000fe200078e00ff */
[----:B-1----:R-:W-:-:S03]  /*3910*/  @P1 LEA.HI.X R5, R164, R15, R165, 0x1, P0 ;  /* 0x0000000fa4051211 */ /* 0x002fc600000f0ca5 */
[----:B------:R-:W-:Y:S01]  /*3920*/  IMAD R218, R3, 0x2, R217 ;  /* 0x0000000203da7824 */ /* 0x000fe200078e02d9 */
[----:B------:R-:W-:Y:S01]  /*3930*/  FSETP.NEU.FTZ.AND P0, PT, R2, -INF , PT ;  /* 0xff8000000200780b */ /* 0x000fe20003f1d000 */
[----:B------:R-:W-:Y:S01]  /*3940*/  IMAD.MOV.U32 R15, RZ, RZ, R181 ;  /* 0x000000ffff0f7224 */ /* 0x000fe200078e00b5 */
[----:B------:R2:W-:Y:S02]  /*3950*/  @P1 LDGSTS.E.BYPASS.LTC128B.128 [R233+0x3900], [R4.64], !P5 ;  /* 0x0390000004e91fae */ /* 0x0005e4000e901d46 */
[----:B------:R-:W-:Y:S01]  /*3960*/  FSEL R12, R12, RZ, P0 ;  /* 0x000000ff0c0c7208 */ /* 0x000fe20000000000 */
[----:B-----5:R-:W-:Y:S01]  /*3970*/  FFMA.FTZ R7, R24, c[0x0][0x2d0], -R13 ;  /* 0x0000b40018077a23 */ /* 0x020fe2000001080d */
[----:B------:R2:W-:Y:S01]  /*3980*/  @P1 LDGSTS.E.BYPASS.LTC128B.128 [R233+0x4900], [R4.64+0x40], !P4 ;  /* 0x0490004004e91fae */ /* 0x0005e2000e101d46 */
[----:B----4-:R-:W-:Y:S02]  /*3990*/  FMNMX.FTZ R104, R8, R10, !PT ;  /* 0x0000000a08687209 */ /* 0x010fe40007810000 */
[--C-:B------:R-:W-:Y:S01]  /*39a0*/  FFMA.FTZ R0, R29, c[0x0][0x2d0], -R12.reuse ;  /* 0x0000b4001d007a23 */ /* 0x100fe2000001080c */
[----:B------:R1:W3:Y:S01]  /*39b0*/  MUFU.EX2 R251, R7 ;  /* 0x0000000700fb7308 */ /* 0x0002e20000000800 */
[----:B------:R2:W-:Y:S01]  /*39c0*/  @P1 LDGSTS.E.BYPASS.LTC128B.128 [R233+0x5900], [R4.64+0x80], !P6 ;  /* 0x0590008004e91fae */ /* 0x0005e2000f101d46 */
[----:B------:R-:W-:Y:S01]  /*39d0*/  FSETP.NEU.FTZ.AND P0, PT, R104, -INF , PT ;  /* 0xff8000006800780b */ /* 0x000fe20003f1d000 */
[----:B------:R-:W-:-:S02]  /*39e0*/  FFMA.FTZ R3, R37, c[0x0][0x2d0], -R12 ;  /* 0x0000b40025037a23 */ /* 0x000fc4000001080c */
[----:B------:R-:W-:Y:S03]  /*39f0*/  LDSM.16.MT88.4 R24, [R217+0x100] ;  /* 0x00010000d918783b */ /* 0x000fe60000004200 */
[----:B------:R4:W-:Y:S01]  /*3a00*/  MUFU.EX2 R246, R0 ;  /* 0x0000000000f67308 */ /* 0x0009e20000000800 */
[----:B------:R-:W-:Y:S04]  /*3a10*/  LDSM.16.MT88.4 R16, [R218+0x100] ;  /* 0x00010000da10783b */ /* 0x000fe80000004200 */
[----:B------:R-:W-:Y:S03]  /*3a20*/  LDSM.16.MT88.4 R20, [R217+0x1100] ;  /* 0x00110000d914783b */ /* 0x000fe60000004200 */
[----:B------:R-:W-:Y:S01]  /*3a30*/  MUFU.EX2 R247, R3 ;  /* 0x0000000300f77308 */ /* 0x000fe20000000800 */
[--C-:B-1----:R-:W-:Y:S01]  /*3a40*/  FFMA.FTZ R7, R28, c[0x0][0x2d0], -R12.reuse ;  /* 0x0000b4001c077a23 */ /* 0x102fe2000001080c */
[----:B------:R-:W-:Y:S04]  /*3a50*/  LDSM.16.MT88.4 R32, [R217+0x2100] ;  /* 0x00210000d920783b */ /* 0x000fe80000004200 */
[----:B------:R-:W-:Y:S01]  /*3a60*/  LDSM.16.MT88.4 R28, [R218+0x1100] ;  /* 0x00110000da1c783b */ /* 0x000fe20000004200 */
[----:B----4-:R-:W-:Y:S01]  /*3a70*/  FFMA.FTZ R0, R36, c[0x0][0x2d0], -R12 ;  /* 0x0000b40024007a23 */ /* 0x010fe2000001080c */
[----:B------:R-:W-:Y:S02]  /*3a80*/  MUFU.EX2 R248, R7 ;  /* 0x0000000700f87308 */ /* 0x000fe40000000800 */
[----:B------:R-:W0:Y:S01]  /*3a90*/  LDGDEPBAR ;  /* 0x00000000000079af */ /* 0x000e220000000000 */
[----:B--2---:R-:W-:-:S02]  /*3aa0*/  FMNMX.FTZ R4, R6, R9, !PT ;  /* 0x0000000906047209 */ /* 0x004fc40007810000 */
[----:B---3--:R-:W-:-:S03]  /*3ab0*/  F2FP.PACK_AB R6, R251, R249 ;  /* 0x000000f9fb06723e */ /* 0x008fc600000000ff */
[----:B------:R-:W1:Y:S01]  /*3ac0*/  SHFL.BFLY PT, R5, R4, 0x1, 0x1f ;  /* 0x0c201f0004057f89 */ /* 0x000e6200000e0000 */
[----:B------:R2:W3:Y:S02]  /*3ad0*/  MUFU.EX2 R245, R0 ;  /* 0x0000000000f57308 */ /* 0x0004e40000000800 */
[----:B--2---:R-:W-:Y:S01]  /*3ae0*/  FMUL.FTZ R0, R104, c[0x0][0x2d0] ;  /* 0x0000b40068007a20 */ /* 0x004fe20000410000 */
[----:B---3--:R-:W-:-:S04]  /*3af0*/  F2FP.PACK_AB R7, R247, R245 ;  /* 0x000000f5f707723e */ /* 0x008fc800000000ff */
[----:B------:R-:W-:Y:S02]  /*3b00*/  FSEL R0, R0, RZ, P0 ;  /* 0x000000ff00007208 */ /* 0x000fe40000000000 */
[----:B-1----:R-:W-:Y:S02]  /*3b10*/  FMNMX.FTZ R103, R4, R5, !PT ;  /* 0x0000000504677209 */ /* 0x002fe40007810000 */
[----:B------:R-:W-:Y:S01]  /*3b20*/  F2FP.PACK_AB R4, R250, R252 ;  /* 0x000000fcfa04723e */ /* 0x000fe200000000ff */
[--C-:B------:R-:W-:Y:S01]  /*3b30*/  FFMA.FTZ R3, R38, c[0x0][0x2d0], -R0.reuse ;  /* 0x0000b40026037a23 */ /* 0x100fe20000010800 */
[----:B------:R-:W-:Y:S01]  /*3b40*/  FSETP.NEU.FTZ.AND P0, PT, R103, -INF , PT ;  /* 0xff8000006700780b */ /* 0x000fe20003f1d000 */
[--C-:B------:R-:W-:Y:S01]  /*3b50*/  FFMA.FTZ R8, R41, c[0x0][0x2d0], -R0.reuse ;  /* 0x0000b40029087a23 */ /* 0x100fe20000010800 */
[----:B------:R-:W-:Y:S01]  /*3b60*/  F2FP.PACK_AB R5, R246, R248 ;  /* 0x000000f8f605723e */ /* 0x000fe200000000ff */
[----:B------:R1:W-:Y:S06]  /*3b70*/  MUFU.EX2 R241, R3 ;  /* 0x0000000300f17308 */ /* 0x0003ec0000000800 */
[C---:B------:R-:W-:Y:S02]  /*3b80*/  HMMA.16816.F32 R120, R4.reuse, R24, RZ ;  /* 0x000000180478723c */ /* 0x040fe400000018ff */
[----:B------:R2:W-:Y:S06]  /*3b90*/  MUFU.EX2 R242, R8 ;  /* 0x0000000800f27308 */ /* 0x0005ec0000000800 */
[----:B------:R-:W-:Y:S01]  /*3ba0*/  HMMA.16816.F32 R116, R4, R16, RZ ;  /* 0x000000100474723c */ /* 0x000fe200000018ff */
[----:B-1----:R-:W-:-:S02]  /*3bb0*/  FFMA.FTZ R3, R39, c[0x0][0x2d0], -R0 ;  /* 0x0000b40027037a23 */ /* 0x002fc40000010800 */
[----:B------:R-:W1:Y:S02]  /*3bc0*/  LDSM.16.MT88.4 R36, [R218+0x2100] ;  /* 0x00210000da24783b */ /* 0x000e640000004200 */
[----:B------:R3:W-:Y:S03]  /*3bd0*/  MUFU.EX2 R236, R3 ;  /* 0x0000000300ec7308 */ /* 0x0007e60000000800 */
[----:B------:R-:W-:Y:S01]  /*3be0*/  HMMA.16816.F32 R112, R4, R20, RZ ;  /* 0x000000140470723c */ /* 0x000fe200000018ff */
[----:B--2---:R-:W-:-:S04]  /*3bf0*/  FFMA.FTZ R8, R42, c[0x0][0x2d0], -R0 ;  /* 0x0000b4002a087a23 */ /* 0x004fc80000010800 */
[----:B------:R-:W2:Y:S03]  /*3c00*/  MUFU.EX2 R243, R8 ;  /* 0x0000000800f37308 */ /* 0x000ea60000000800 */
[----:B------:R-:W-:Y:S01]  /*3c10*/  HMMA.16816.F32 R108, R4, R28, RZ ;  /* 0x0000001c046c723c */ /* 0x000fe200000018ff */
[----:B---3--:R-:W-:-:S07]  /*3c20*/  FMUL.FTZ R3, R103, c[0x0][0x2d0] ;  /* 0x0000b40067037a20 */ /* 0x008fce0000410000 */
[----:B------:R-:W-:Y:S01]  /*3c30*/  HMMA.16816.F32 R96, R4, R32, RZ ;  /* 0x000000200460723c */ /* 0x000fe200000018ff */
[----:B------:R-:W-:Y:S02]  /*3c40*/  FSEL R3, R3, RZ, P0 ;  /* 0x000000ff03037208 */ /* 0x000fe40000000000 */
[----:B--2---:R-:W-:-:S03]  /*3c50*/  F2FP.PACK_AB R10, R243, R242 ;  /* 0x000000f2f30a723e */ /* 0x004fc600000000ff */
[--C-:B------:R-:W-:Y:S02]  /*3c60*/  FFMA.FTZ R8, R43, c[0x0][0x2d0], -R3.reuse ;  /* 0x0000b4002b087a23 */ /* 0x100fe40000010803 */
[C---:B------:R-:W-:Y:S01]  /*3c70*/  HMMA.16816.F32 R88, R4.reuse, R26, RZ ;  /* 0x0000001a0458723c */ /* 0x040fe200000018ff */
[----:B------:R-:W-:Y:S01]  /*3c80*/  LDSM.16.MT88.4 R40, [R218+0x2500] ;  /* 0x00250000da28783b */ /* 0x000fe20000004200 */
[----:B------:R2:W-:Y:S06]  /*3c90*/  MUFU.EX2 R232, R8 ;  /* 0x0000000800e87308 */ /* 0x0005ec0000000800 */
[C---:B------:R-:W-:Y:S08]  /*3ca0*/  HMMA.16816.F32 R84, R4.reuse, R18, RZ ;  /* 0x000000120454723c */ /* 0x040ff000000018ff */
[----:B-1----:R-:W-:Y:S01]  /*3cb0*/  HMMA.16816.F32 R92, R4, R36, RZ ;  /* 0x00000024045c723c */ /* 0x002fe200000018ff */
[----:B--2---:R-:W-:-:S04]  /*3cc0*/  FFMA.FTZ R8, R46, c[0x0][0x2d0], -R3 ;  /* 0x0000b4002e087a23 */ /* 0x004fc80000010803 */
[----:B------:R1:W2:Y:S03]  /*3cd0*/  MUFU.EX2 R231, R8 ;  /* 0x0000000800e77308 */ /* 0x0002a60000000800 */
[C---:B------:R-:W-:Y:S08]  /*3ce0*/  HMMA.16816.F32 R80, R4.reuse, R22, RZ ;  /* 0x000000160450723c */ /* 0x040ff000000018ff */
[----:B------:R-:W-:Y:S01]  /*3cf0*/  HMMA.16816.F32 R76, R4, R30, RZ ;  /* 0x0000001e044c723c */ /* 0x000fe200000018ff */
[----:B-1----:R-:W-:-:S07]  /*3d00*/  FFMA.FTZ R8, R45, c[0x0][0x2d0], -R3 ;  /* 0x0000b4002d087a23 */ /* 0x002fce0000010803 */
[C---:B------:R-:W-:Y:S01]  /*3d10*/  HMMA.16816.F32 R72, R4.reuse, R34, RZ ;  /* 0x000000220448723c */ /* 0x040fe200000018ff */
[----:B--2---:R-:W-:Y:S01]  /*3d20*/  F2FP.PACK_AB R9, R231, R232 ;  /* 0x000000e8e709723e */ /* 0x004fe200000000ff */
[----:B------:R1:W-:Y:S06]  /*3d30*/  MUFU.EX2 R235, R8 ;  /* 0x0000000800eb7308 */ /* 0x0003ec0000000800 */
[----:B------:R-:W-:Y:S07]  /*3d40*/  HMMA.16816.F32 R64, R4, R38, RZ ;  /* 0x000000260440723c */ /* 0x000fee00000018ff */
[----:B------:R-:W-:-:S02]  /*3d50*/  FFMA.FTZ R4, R47, c[0x0][0x2d0], -R13 ;  /* 0x0000b4002f047a23 */ /* 0x000fc4000001080d */
[----:B-1----:R-:W-:Y:S02]  /*3d60*/  FFMA.FTZ R8, R44, c[0x0][0x2d0], -R3 ;  /* 0x0000b4002c087a23 */ /* 0x002fe40000010803 */
[----:B------:R1:W-:Y:S08]  /*3d70*/  MUFU.EX2 R234, R4 ;  /* 0x0000000400ea7308 */ /* 0x0003f00000000800 */
[----:B------:R2:W3:Y:S01]  /*3d80*/  MUFU.EX2 R240, R8 ;  /* 0x0000000800f07308 */ /* 0x0004e20000000800 */
[----:B-1----:R-:W-:-:S07]  /*3d90*/  FFMA.FTZ R4, R54, c[0x0][0x2d0], -R13 ;  /* 0x0000b40036047a23 */ /* 0x002fce000001080d */
[----:B------:R1:W-:Y:S01]  /*3da0*/  MUFU.EX2 R239, R4 ;  /* 0x0000000400ef7308 */ /* 0x0003e20000000800 */
[----:B--2---:R-:W-:Y:S02]  /*3db0*/  F2FP.PACK_AB R8, R236, R241 ;  /* 0x000000f1ec08723e */ /* 0x004fe400000000ff */
[----:B---3--:R-:W-:-:S07]  /*3dc0*/  F2FP.PACK_AB R11, R240, R235 ;  /* 0x000000ebf00b723e */ /* 0x008fce00000000ff */
[----:B------:R-:W-:Y:S01]  /*3dd0*/  HMMA.16816.F32 R68, R8, R24, RZ ;  /* 0x000000180844723c */ /* 0x000fe200000018ff */
[----:B-1----:R-:W-:-:S04]  /*3de0*/  FFMA.FTZ R4, R53, c[0x0][0x2d0], -R13 ;  /* 0x0000b40035047a23 */ /* 0x002fc8000001080d */
[----:B------:R1:W-:Y:S03]  /*3df0*/  MUFU.EX2 R238, R4 ;  /* 0x0000000400ee7308 */ /* 0x0003e60000000800 */
[C---:B------:R-:W-:Y:S01]  /*3e00*/  HMMA.16816.F32 R140, R8.reuse, R26, RZ ;  /* 0x0000001a088c723c */ /* 0x040fe200000018ff */
[----:B------:R-:W2:Y:S07]  /*3e10*/  LDSM.16.MT88.4 R24, [R217+0x500] ;  /* 0x00050000d918783b */ /* 0x000eae0000004200 */
[----:B------:R-:W-:Y:S01]  /*3e20*/  HMMA.16816.F32 R60, R8, R16, RZ ;  /* 0x00000010083c723c */ /* 0x000fe200000018ff */
[----:B-1----:R-:W-:-:S07]  /*3e30*/  FFMA.FTZ R4, R55, c[0x0][0x2d0], -R13 ;  /* 0x0000b40037047a23 */ /* 0x002fce000001080d */
[C---:B------:R-:W-:Y:S01]  /*3e40*/  HMMA.16816.F32 R128, R8.reuse, R18, RZ ;  /* 0x000000120880723c */ /* 0x040fe200000018ff */
[----:B------:R-:W-:Y:S01]  /*3e50*/  LDSM.16.MT88.4 R16, [R217+0x1500] ;  /* 0x00150000d910783b */ /* 0x000fe20000004200 */
[----:B------:R1:W3:Y:S06]  /*3e60*/  MUFU.EX2 R237, R4 ;  /* 0x0000000400ed7308 */ /* 0x0002ec0000000800 */
[C---:B------:R-:W-:Y:S08]  /*3e70*/  HMMA.16816.F32 R56, R8.reuse, R20, RZ ;  /* 0x000000140838723c */ /* 0x040ff000000018ff */
[----:B------:R-:W-:Y:S01]  /*3e80*/  HMMA.16816.F32 R124, R8, R22, RZ ;  /* 0x00000016087c723c */ /* 0x000fe200000018ff */
[----:B------:R-:W4:Y:S01]  /*3e90*/  LDSM.16.MT88.4 R20, [R218+0x500] ;  /* 0x00050000da14783b */ /* 0x000f220000004200 */
[----:B-1----:R-:W-:Y:S01]  /*3ea0*/  FFMA.FTZ R4, R100, c[0x0][0x2d0], -R12 ;  /* 0x0000b40064047a23 */ /* 0x002fe2000001080c */
[----:B---3--:R-:W-:-:S03]  /*3eb0*/  F2FP.PACK_AB R6, R237, R238 ;  /* 0x000000eeed06723e */ /* 0x008fc600000000ff */
[----:B------:R1:W-:Y:S02]  /*3ec0*/  MUFU.EX2 R226, R4 ;  /* 0x0000000400e27308 */ /* 0x0003e40000000800 */
[C---:B------:R-:W-:Y:S08]  /*3ed0*/  HMMA.16816.F32 R52, R8.reuse, R28, RZ ;  /* 0x0000001c0834723c */ /* 0x040ff000000018ff */
[----:B------:R-:W-:Y:S01]  /*3ee0*/  HMMA.16816.F32 R148, R8, R30, RZ ;  /* 0x0000001e0894723c */ /* 0x000fe200000018ff */
[----:B------:R-:W-:Y:S01]  /*3ef0*/  LDSM.16.MT88.4 R28, [R218+0x1500] ;  /* 0x00150000da1c783b */ /* 0x000fe20000004200 */
[----:B-1----:R-:W-:-:S06]  /*3f00*/  FFMA.FTZ R4, R101, c[0x0][0x2d0], -R12 ;  /* 0x0000b40065047a23 */ /* 0x002fcc000001080c */
[C---:B------:R-:W-:Y:S01]  /*3f10*/  HMMA.16816.F32 R48, R8.reuse, R32, RZ ;  /* 0x000000200830723c */ /* 0x040fe200000018ff */
[----:B------:R1:W3:Y:S07]  /*3f20*/  MUFU.EX2 R230, R4 ;  /* 0x0000000400e67308 */ /* 0x0002ee0000000800 */
[C---:B------:R-:W-:Y:S01]  /*3f30*/  HMMA.16816.F32 R156, R8.reuse, R34, RZ ;  /* 0x00000022089c723c */ /* 0x040fe200000018ff */
[----:B------:R-:W5:Y:S07]  /*3f40*/  LDSM.16.MT88.4 R32, [R217+0x2500] ;  /* 0x00250000d920783b */ /* 0x000f6e0000004200 */
[----:B------:R-:W-:Y:S01]  /*3f50*/  HMMA.16816.F32 R44, R8, R36, RZ ;  /* 0x00000024082c723c */ /* 0x000fe200000018ff */
[----:B-1----:R-:W-:Y:S01]  /*3f60*/  FFMA.FTZ R4, R105, c[0x0][0x2d0], -R12 ;  /* 0x0000b40069047a23 */ /* 0x002fe2000001080c */
[----:B---3--:R-:W-:-:S03]  /*3f70*/  F2FP.PACK_AB R5, R230, R226 ;  /* 0x000000e2e605723e */ /* 0x008fc600000000ff */
[----:B------:R1:W-:Y:S03]  /*3f80*/  MUFU.EX2 R229, R4 ;  /* 0x0000000400e57308 */ /* 0x0003e60000000800 */
[----:B------:R-:W-:Y:S01]  /*3f90*/  HMMA.16816.F32 R160, R8, R38, RZ ;  /* 0x0000002608a0723c */ /* 0x000fe200000018ff */
[----:B------:R-:W-:Y:S06]  /*3fa0*/  LDSM.16.MT88.4 R36, [R218+0x2900] ;  /* 0x00290000da24783b */ /* 0x000fec0000004200 */
[----:B------:R-:W-:-:S04]  /*3fb0*/  FFMA.FTZ R8, R134, c[0x0][0x2d0], -R0 ;  /* 0x0000b40086087a23 */ /* 0x000fc80000010800 */
[----:B------:R3:W-:Y:S01]  /*3fc0*/  MUFU.EX2 R212, R8 ;  /* 0x0000000800d47308 */ /* 0x0007e20000000800 */
[----:B-1----:R-:W-:-:S07]  /*3fd0*/  FFMA.FTZ R4, R106, c[0x0][0x2d0], -R12 ;  /* 0x0000b4006a047a23 */ /* 0x002fce000001080c */
[----:B------:R1:W1:Y:S01]  /*3fe0*/  MUFU.EX2 R228, R4 ;  /* 0x0000000400e47308 */ /* 0x0002620000000800 */
[----:B---3--:R-:W-:-:S07]  /*3ff0*/  FFMA.FTZ R8, R133, c[0x0][0x2d0], -R0 ;  /* 0x0000b40085087a23 */ /* 0x008fce0000010800 */
[----:B------:R3:W-:Y:S01]  /*4000*/  MUFU.EX2 R211, R8 ;  /* 0x0000000800d37308 */ /* 0x0007e20000000800 */
[----:B-1----:R-:W-:Y:S01]  /*4010*/  FFMA.FTZ R4, R107, c[0x0][0x2d0], -R0 ;  /* 0x0000b4006b047a23 */ /* 0x002fe20000010800 */
[----:B------:R-:W-:-:S06]  /*4020*/  F2FP.PACK_AB R7, R228, R229 ;  /* 0x000000e5e407723e */ /* 0x000fcc00000000ff */
[----:B------:R1:W-:Y:S01]  /*4030*/  MUFU.EX2 R214, R4 ;  /* 0x0000000400d67308 */ /* 0x0003e20000000800 */
[----:B---3--:R-:W-:-:S07]  /*4040*/  FFMA.FTZ R8, R137, c[0x0][0x2d0], -R3 ;  /* 0x0000b40089087a23 */ /* 0x008fce0000010803 */
[----:B------:R3:W-:Y:S01]  /*4050*/  MUFU.EX2 R201, R8 ;  /* 0x0000000800c97308 */ /* 0x0007e20000000800 */
[----:B-1----:R-:W-:-:S07]  /*4060*/  FFMA.FTZ R4, R132, c[0x0][0x2d0], -R0 ;  /* 0x0000b40084047a23 */ /* 0x002fce0000010800 */
[----:B------:R1:W1:Y:S01]  /*4070*/  MUFU.EX2 R213, R4 ;  /* 0x0000000400d57308 */ /* 0x0002620000000800 */
[----:B---3--:R-:W-:-:S07]  /*4080*/  FFMA.FTZ R8, R136, c[0x0][0x2d0], -R3 ;  /* 0x0000b40088087a23 */ /* 0x008fce0000010803 */
[----:B------:R3:W3:Y:S01]  /*4090*/  MUFU.EX2 R202, R8 ;  /* 0x0000000800ca7308 */ /* 0x0006e20000000800 */
[----:B-1----:R-:W-:-:S07]  /*40a0*/  F2FP.PACK_AB R4, R239, R234 ;  /* 0x000000eaef04723e */ /* 0x002fce00000000ff */
[----:B--2---:R-:W-:Y:S01]  /*40b0*/  HMMA.16816.F32 R168, R4, R24, R120 ;  /* 0x0000001804a8723c */ /* 0x004fe20000001878 */
[----:B---3--:R-:W-:-:S07]  /*40c0*/  FFMA.FTZ R8, R135, c[0x0][0x2d0], -R3 ;  /* 0x0000b40087087a23 */ /* 0x008fce0000010803 */
[C---:B----4-:R-:W-:Y:S01]  /*40d0*/  HMMA.16816.F32 R164, R4.reuse, R20, R116 ;  /* 0x0000001404a4723c */ /* 0x050fe20000001874 */
[----:B------:R1:W-:Y:S07]  /*40e0*/  MUFU.EX2 R200, R8 ;  /* 0x0000000800c87308 */ /* 0x0003ee0000000800 */
[C---:B------:R-:W-:Y:S08]  /*40f0*/  HMMA.16816.F32 R152, R4.reuse, R16, R112 ;  /* 0x000000100498723c */ /* 0x040ff00000001870 */
[----:B-----5:R-:W-:Y:S01]  /*4100*/  HMMA.16816.F32 R120, R4, R32, R96 ;  /* 0x000000200478723c */ /* 0x020fe20000001860 */
[----:B-1----:R-:W-:-:S04]  /*4110*/  FFMA.FTZ R8, R144, c[0x0][0x2d0], -R3 ;  /* 0x0000b40090087a23 */ /* 0x002fc80000010803 */
[----:B------:R1:W2:Y:S03]  /*4120*/  MUFU.EX2 R199, R8 ;  /* 0x0000000800c77308 */ /* 0x0002a60000000800 */
[C---:B------:R-:W-:Y:S08]  /*4130*/  HMMA.16816.F32 R112, R4.reuse, R40, R92 ;  /* 0x000000280470723c */ /* 0x040ff0000000185c */
[----:B------:R-:W-:Y:S01]  /*4140*/  HMMA.16816.F32 R116, R4, R26, R88 ;  /* 0x0000001a0474723c */ /* 0x000fe20000001858 */
[----:B-1----:R-:W-:-:S07]  /*4150*/  FFMA.FTZ R8, R147, c[0x0][0x2d0], -R13 ;  /* 0x0000b40093087a23 */ /* 0x002fce000001080d */
[C---:B------:R-:W-:Y:S01]  /*4160*/  HMMA.16816.F32 R132, R4.reuse, R22, R84 ;  /* 0x000000160484723c */ /* 0x040fe20000001854 */
[----:B------:R1:W-:Y:S07]  /*4170*/  MUFU.EX2 R198, R8 ;  /* 0x0000000800c67308 */ /* 0x0003ee0000000800 */
[C---:B------:R-:W-:Y:S08]  /*4180*/  HMMA.16816.F32 R136, R4.reuse, R28, R108 ;  /* 0x0000001c0488723c */ /* 0x040ff0000000186c */
[----:B------:R-:W-:Y:S01]  /*4190*/  HMMA.16816.F32 R96, R4, R18, R80 ;  /* 0x000000120460723c */ /* 0x000fe20000001850 */
[----:B-1----:R-:W-:-:S04]  /*41a0*/  FFMA.FTZ R8, R172, c[0x0][0x2d0], -R13 ;  /* 0x0000b400ac087a23 */ /* 0x002fc8000001080d */
[----:B------:R1:W3:Y:S03]  /*41b0*/  MUFU.EX2 R197, R8 ;  /* 0x0000000800c57308 */ /* 0x0002e60000000800 */
[C---:B------:R-:W-:Y:S08]  /*41c0*/  HMMA.16816.F32 R92, R4.reuse, R30, R76 ;  /* 0x0000001e045c723c */ /* 0x040ff0000000184c */
[----:B------:R-:W-:Y:S01]  /*41d0*/  HMMA.16816.F32 R88, R4, R34, R72 ;  /* 0x000000220458723c */ /* 0x000fe20000001848 */
[----:B-1----:R-:W-:-:S07]  /*41e0*/  FFMA.FTZ R8, R146, c[0x0][0x2d0], -R13 ;  /* 0x0000b40092087a23 */ /* 0x002fce000001080d */
[----:B------:R-:W-:Y:S01]  /*41f0*/  HMMA.16816.F32 R84, R4, R42, R64 ;  /* 0x0000002a0454723c */ /* 0x000fe20000001840 */
[----:B------:R1:W-:Y:S06]  /*4200*/  MUFU.EX2 R196, R8 ;  /* 0x0000000800c47308 */ /* 0x0003ec0000000800 */
[----:B------:R-:W-:Y:S02]  /*4210*/  F2FP.PACK_AB R4, R213, R214 ;  /* 0x000000d6d504723e */ /* 0x000fe400000000ff */
[----:B------:R-:W-:Y:S02]  /*4220*/  F2FP.PACK_AB R6, R211, R212 ;  /* 0x000000d4d306723e */ /* 0x000fe400000000ff */
[----:B------:R-:W-:-:S02]  /*4230*/  F2FP.PACK_AB R5, R202, R201 ;  /* 0x000000c9ca05723e */ /* 0x000fc400000000ff */
[----:B--2---:R-:W-:Y:S01]  /*4240*/  F2FP.PACK_AB R7, R199, R200 ;  /* 0x000000c8c707723e */ /* 0x004fe200000000ff */
[----:B-1----:R-:W-:-:S06]  /*4250*/  FFMA.FTZ R8, R145, c[0x0][0x2d0], -R13 ;  /* 0x0000b40091087a23 */ /* 0x002fcc000001080d */
[C---:B------:R-:W-:Y:S01]  /*4260*/  HMMA.16816.F32 R188, R4.reuse, R40, R44 ;  /* 0x0000002804bc723c */ /* 0x040fe2000000182c */
[----:B------:R1:W2:Y:S07]  /*4270*/  MUFU.EX2 R183, R8 ;  /* 0x0000000800b77308 */ /* 0x0002ae0000000800 */
[C---:B------:R-:W-:Y:S07]  /*4280*/  HMMA.16816.F32 R44, R4.reuse, R30, R148 ;  /* 0x0000001e042c723c */ /* 0x040fee0000001894 */
[----:B------:R-:W-:Y:S01]  /*4290*/  IMAD.MOV.U32 R151, RZ, RZ, R180 ;  /* 0x000000ffff977224 */ /* 0x000fe200078e00b4 */
[----:B------:R-:W-:Y:S01]  /*42a0*/  HMMA.16816.F32 R80, R4, R24, R68 ;  /* 0x000000180450723c */ /* 0x000fe20000001844 */
[----:B-1----:R-:W-:-:S04]  /*42b0*/  FFMA.FTZ R8, R173, c[0x0][0x2d0], -R12 ;  /* 0x0000b400ad087a23 */ /* 0x002fc8000001080c */
[----:B------:R1:W-:Y:S03]  /*42c0*/  MUFU.EX2 R182, R8 ;  /* 0x0000000800b67308 */ /* 0x0003e60000000800 */
[C---:B------:R-:W-:Y:S08]  /*42d0*/  HMMA.16816.F32 R64, R4.reuse, R32, R48 ;  /* 0x000000200440723c */ /* 0x040ff00000001830 */
[----:B------:R-:W-:Y:S01]  /*42e0*/  HMMA.16816.F32 R76, R4, R20, R60 ;  /* 0x00000014044c723c */ /* 0x000fe2000000183c */
[----:B-1----:R-:W-:-:S07]  /*42f0*/  FFMA.FTZ R8, R174, c[0x0][0x2d0], -R12 ;  /* 0x0000b400ae087a23 */ /* 0x002fce000001080c */
[C---:B------:R-:W-:Y:S01]  /*4300*/  HMMA.16816.F32 R72, R4.reuse, R16, R56 ;  /* 0x000000100448723c */ /* 0x040fe20000001838 */
[----:B------:R1:W4:Y:S07]  /*4310*/  MUFU.EX2 R181, R8 ;  /* 0x0000000800b57308 */ /* 0x00032e0000000800 */
[C---:B------:R-:W-:Y:S01]  /*4320*/  HMMA.16816.F32 R68, R4.reuse, R28, R52 ;  /* 0x0000001c0444723c */ /* 0x040fe20000001834 */
[----:B------:R-:W-:Y:S07]  /*4330*/  LDSM.16.MT88.4 R28, [R218+0x1900] ;  /* 0x00190000da1c783b */ /* 0x000fee0000004200 */
[C---:B------:R-:W-:Y:S01]  /*4340*/  HMMA.16816.F32 R48, R4.reuse, R18, R124 ;  /* 0x000000120430723c */ /* 0x040fe2000000187c */
[--C-:B-1----:R-:W-:Y:S01]  /*4350*/  FFMA.FTZ R8, R175, c[0x0][0x2d0], -R12.reuse ;  /* 0x0000b400af087a23 */ /* 0x102fe2000001080c */
[----:B------:R-:W1:Y:S03]  /*4360*/  LDSM.16.MT88.4 R16, [R218+0x900] ;  /* 0x00090000da10783b */ /* 0x000e660000004200 */
[----:B------:R5:W-:Y:S03]  /*4370*/  MUFU.EX2 R175, R8 ;  /* 0x0000000800af7308 */ /* 0x000be60000000800 */
[C---:B------:R-:W-:Y:S01]  /*4380*/  HMMA.16816.F32 R60, R4.reuse, R26, R140 ;  /* 0x0000001a043c723c */ /* 0x040fe2000000188c */
[----:B------:R-:W1:Y:S07]  /*4390*/  LDSM.16.MT88.4 R24, [R217+0x900] ;  /* 0x00090000d918783b */ /* 0x000e6e0000004200 */
[----:B------:R-:W-:Y:S01]  /*43a0*/  HMMA.16816.F32 R52, R4, R22, R128 ;  /* 0x000000160434723c */ /* 0x000fe20000001880 */
[----:B------:R-:W1:Y:S01]  /*43b0*/  LDSM.16.MT88.4 R20, [R217+0x1900] ;  /* 0x00190000d914783b */ /* 0x000e620000004200 */
[----:B-----5:R-:W-:-:S06]  /*43c0*/  FFMA.FTZ R8, R176, c[0x0][0x2d0], -R12 ;  /* 0x0000b400b0087a23 */ /* 0x020fcc000001080c */
[C---:B------:R-:W-:Y:S01]  /*43d0*/  HMMA.16816.F32 R56, R4.reuse, R34, R156 ;  /* 0x000000220438723c */ /* 0x040fe2000000189c */
[----:B------:R5:W2:Y:S01]  /*43e0*/  MUFU.EX2 R180, R8 ;  /* 0x0000000800b47308 */ /* 0x000aa20000000800 */
[----:B------:R-:W1:Y:S06]  /*43f0*/  LDSM.16.MT88.4 R32, [R217+0x2900] ;  /* 0x00290000d920783b */ /* 0x000e6c0000004200 */
[----:B------:R-:W-:Y:S07]  /*4400*/  HMMA.16816.F32 R40, R4, R42, R160 ;  /* 0x0000002a0428723c */ /* 0x000fee00000018a0 */
[----:B---3--:R-:W-:Y:S01]  /*4410*/  F2FP.PACK_AB R4, R197, R198 ;  /* 0x000000c6c504723e */ /* 0x008fe200000000ff */
[----:B-----5:R-:W-:Y:S01]  /*4420*/  FFMA.FTZ R8, R177, c[0x0][0x2d0], -R0 ;  /* 0x0000b400b1087a23 */ /* 0x020fe20000010800 */
[----:B--2---:R-:W-:-:S02]  /*4430*/  F2FP.PACK_AB R6, R183, R196 ;  /* 0x000000c4b706723e */ /* 0x004fc400000000ff */
[----:B----4-:R-:W-:Y:S01]  /*4440*/  F2FP.PACK_AB R5, R181, R182 ;  /* 0x000000b6b505723e */ /* 0x010fe200000000ff */
[----:B------:R2:W-:Y:S01]  /*4450*/  MUFU.EX2 R174, R8 ;  /* 0x0000000800ae7308 */ /* 0x0005e20000000800 */
[----:B------:R-:W-:-:S07]  /*4460*/  F2FP.PACK_AB R7, R180, R175 ;  /* 0x000000afb407723e */ /* 0x000fce00000000ff */
[----:B-1----:R-:W-:Y:S01]  /*4470*/  HMMA.16816.F32 R128, R4, R16, R164 ;  /* 0x000000100480723c */ /* 0x002fe200000018a4 */
[----:B--2---:R-:W-:-:S07]  /*4480*/  FFMA.FTZ R8, R179, c[0x0][0x2d0], -R0 ;  /* 0x0000b400b3087a23 */ /* 0x004fce0000010800 */
[C---:B------:R-:W-:Y:S01]  /*4490*/  HMMA.16816.F32 R108, R4.reuse, R24, R168 ;  /* 0x00000018046c723c */ /* 0x040fe200000018a8 */
[----:B------:R-:W-:Y:S01]  /*44a0*/  LDSM.16.MT88.4 R168, [R218+0x1d00] ;  /* 0x001d0000daa8783b */ /* 0x000fe20000004200 */
[----:B------:R1:W2:Y:S06]  /*44b0*/  MUFU.EX2 R107, R8 ;  /* 0x00000008006b7308 */ /* 0x0002ac0000000800 */
[C---:B------:R-:W-:Y:S01]  /*44c0*/  HMMA.16816.F32 R144, R4.reuse, R20, R152 ;  /* 0x000000140490723c */ /* 0x040fe20000001898 */
[----:B------:R-:W-:Y:S07]  /*44d0*/  LDSM.16.MT88.4 R152, [R217+0x1d00] ;  /* 0x001d0000d998783b */ /* 0x000fee0000004200 */
[----:B------:R-:W-:Y:S01]  /*44e0*/  HMMA.16816.F32 R160, R4, R28, R136 ;  /* 0x0000001c04a0723c */ /* 0x000fe20000001888 */
[----:B------:R-:W-:Y:S01]  /*44f0*/  LDSM.16.MT88.4 R136, [R218+0xd00] ;  /* 0x000d0000da88783b */ /* 0x000fe20000004200 */
[----:B-1----:R-:W-:-:S04]  /*4500*/  FFMA.FTZ R8, R184, c[0x0][0x2d0], -R0 ;  /* 0x0000b400b8087a23 */ /* 0x002fc80000010800 */
[----:B------:R1:W-:Y:S02]  /*4510*/  MUFU.EX2 R172, R8 ;  /* 0x0000000800ac7308 */ /* 0x0003e40000000800 */
[C---:B------:R-:W-:Y:S08]  /*4520*/  HMMA.16816.F32 R116, R4.reuse, R26, R116 ;  /* 0x0000001a0474723c */ /* 0x040ff00000001874 */
[----:B------:R-:W-:Y:S01]  /*4530*/  HMMA.16816.F32 R132, R4, R18, R132 ;  /* 0x000000120484723c */ /* 0x000fe20000001884 */
[----:B-1----:R-:W-:-:S07]  /*4540*/  FFMA.FTZ R8, R178, c[0x0][0x2d0], -R0 ;  /* 0x0000b400b2087a23 */ /* 0x002fce0000010800 */
[C---:B------:R-:W-:Y:S01]  /*4550*/  HMMA.16816.F32 R96, R4.reuse, R22, R96 ;  /* 0x000000160460723c */ /* 0x040fe20000001860 */
[----:B------:R1:W3:Y:S07]  /*4560*/  MUFU.EX2 R173, R8 ;  /* 0x0000000800ad7308 */ /* 0x0002ee0000000800 */
[C---:B------:R-:W-:Y:S08]  /*4570*/  HMMA.16816.F32 R164, R4.reuse, R30, R92 ;  /* 0x0000001e04a4723c */ /* 0x040ff0000000185c */
[----:B------:R-:W-:Y:S01]  /*4580*/  HMMA.16816.F32 R88, R4, R34, R88 ;  /* 0x000000220458723c */ /* 0x000fe20000001858 */
[----:B-1----:R-:W-:-:S04]  /*4590*/  FFMA.FTZ R8, R186, c[0x0][0x2d0], -R3 ;  /* 0x0000b400ba087a23 */ /* 0x002fc80000010803 */
[----:B------:R1:W-:Y:S02]  /*45a0*/  MUFU.EX2 R106, R8 ;  /* 0x00000008006a7308 */ /* 0x0003e40000000800 */
[----:B-1----:R-:W-:-:S06]  /*45b0*/  FFMA.FTZ R8, R187, c[0x0][0x2d0], -R3 ;  /* 0x0000b400bb087a23 */ /* 0x002fcc0000010803 */
[----:B------:R1:W4:Y:S02]  /*45c0*/  MUFU.EX2 R105, R8 ;  /* 0x0000000800697308 */ /* 0x0003240000000800 */
[--C-:B-1----:R-:W-:Y:S02]  /*45d0*/  FFMA.FTZ R8, R185, c[0x0][0x2d0], -R3.reuse ;  /* 0x0000b400b9087a23 */ /* 0x102fe40000010803 */
[----:B------:R-:W-:Y:S01]  /*45e0*/  HMMA.16816.F32 R184, R4, R32, R120 ;  /* 0x0000002004b8723c */ /* 0x000fe20000001878 */
[----:B------:R-:W-:Y:S03]  /*45f0*/  LDSM.16.MT88.4 R120, [R217+0xd00] ;  /* 0x000d0000d978783b */ /* 0x000fe60000004200 */
[----:B------:R1:W-:Y:S02]  /*4600*/  MUFU.EX2 R101, R8 ;  /* 0x0000000800657308 */ /* 0x0003e40000000800 */
[----:B-1----:R-:W-:-:S02]  /*4610*/  FFMA.FTZ R8, R192, c[0x0][0x2d0], -R3 ;  /* 0x0000b400c0087a23 */ /* 0x002fc40000010803 */
[C---:B------:R-:W-:Y:S04]  /*4620*/  HMMA.16816.F32 R192, R4.reuse, R36, R112 ;  /* 0x0000002404c0723c */ /* 0x040fe80000001870 */
[----:B------:R1:W5:Y:S04]  /*4630*/  MUFU.EX2 R100, R8 ;  /* 0x0000000800647308 */ /* 0x0003680000000800 */
[----:B------:R-:W-:Y:S07]  /*4640*/  HMMA.16816.F32 R112, R4, R38, R84 ;  /* 0x000000260470723c */ /* 0x000fee0000001854 */
[----:B--2---:R-:W-:-:S02]  /*4650*/  F2FP.PACK_AB R4, R107, R174 ;  /* 0x000000ae6b04723e */ /* 0x004fc400000000ff */
[----:B---3--:R-:W-:Y:S01]  /*4660*/  F2FP.PACK_AB R6, R173, R172 ;  /* 0x000000acad06723e */ /* 0x008fe200000000ff */
[----:B-1----:R-:W-:Y:S01]  /*4670*/  FFMA.FTZ R8, R210, c[0x0][0x2d0], -R13 ;  /* 0x0000b400d2087a23 */ /* 0x002fe2000001080d */
[----:B----4-:R-:W-:Y:S01]  /*4680*/  F2FP.PACK_AB R5, R105, R106 ;  /* 0x0000006a6905723e */ /* 0x010fe200000000ff */
[----:B------:R-:W-:Y:S01]  /*4690*/  IMAD.MOV.U32 R210, RZ, RZ, R14 ;  /* 0x000000ffffd27224 */ /* 0x000fe200078e000e */
[----:B-----5:R-:W-:-:S07]  /*46a0*/  F2FP.PACK_AB R7, R100, R101 ;  /* 0x000000656407723e */ /* 0x020fce00000000ff */
[C---:B------:R-:W-:Y:S08]  /*46b0*/  HMMA.16816.F32 R156, R4.reuse, R26, R60 ;  /* 0x0000001a049c723c */ /* 0x040ff0000000183c */
[C---:B------:R-:W-:Y:S01]  /*46c0*/  HMMA.16816.F32 R60, R4.reuse, R18, R52 ;  /* 0x00000012043c723c */ /* 0x040fe20000001834 */
[----:B------:R1:W-:Y:S06]  /*46d0*/  MUFU.EX2 R52, R8 ;  /* 0x0000000800347308 */ /* 0x0003ec0000000800 */
[----:B------:R-:W-:Y:S01]  /*46e0*/  IMAD.MOV.U32 R55, RZ, RZ, R15 ;  /* 0x000000ffff377224 */ /* 0x000fe200078e000f */
[----:B------:R-:W-:Y:S01]  /*46f0*/  HMMA.16816.F32 R176, R4, R24, R80 ;  /* 0x0000001804b0723c */ /* 0x000fe20000001850 */
[----:B------:R-:W2:Y:S03]  /*4700*/  LDSM.16.MT88.4 R80, [R217+0x2d00] ;  /* 0x002d0000d950783b */ /* 0x000ea60000004200 */
[----:B------:R-:W-:-:S04]  /*4710*/  ISETP.GE.AND P0, PT, R210, R55, PT ;  /* 0x00000037d200720c */ /* 0x000fc80003f06270 */
[----:B------:R-:W-:Y:S01]  /*4720*/  HMMA.16816.F32 R48, R4, R22, R48 ;  /* 0x000000160430723c */ /* 0x000fe20000001830 */
[----:B-1----:R-:W-:-:S04]  /*4730*/  FFMA.FTZ R8, R203, c[0x0][0x2d0], -R13 ;  /* 0x0000b400cb087a23 */ /* 0x002fc8000001080d */
[----:B------:R1:W3:Y:S03]  /*4740*/  MUFU.EX2 R27, R8 ;  /* 0x00000008001b7308 */ /* 0x0002e60000000800 */
[C---:B------:R-:W-:Y:S08]  /*4750*/  HMMA.16816.F32 R140, R4.reuse, R20, R72 ;  /* 0x00000014048c723c */ /* 0x040ff00000001848 */
[----:B------:R-:W-:Y:S01]  /*4760*/  HMMA.16816.F32 R124, R4, R16, R76 ;  /* 0x00000010047c723c */ /* 0x000fe2000000184c */
[----:B-1----:R-:W-:Y:S01]  /*4770*/  FFMA.FTZ R8, R204, c[0x0][0x2d0], -R13 ;  /* 0x0000b400cc087a23 */ /* 0x002fe2000001080d */
[----:B---3--:R-:W-:-:S06]  /*4780*/  F2FP.PACK_AB R92, R27, R52 ;  /* 0x000000341b5c723e */ /* 0x008fcc00000000ff */
        /* <DEDUP_REMOVED lines=8> */
[----:B-1----:R-:W-:Y:S01]  /*4810*/  FFMA.FTZ R8, R227, c[0x0][0x2d0], -R12 ;  /* 0x0000b400e3087a23 */ /* 0x002fe2000001080c */
[----:B---3--:R-:W-:-:S06]  /*4820*/  F2FP.PACK_AB R94, R25, R26 ;  /* 0x0000001a195e723e */ /* 0x008fcc00000000ff */
[----:B------:R-:W-:Y:S01]  /*4830*/  HMMA.16816.F32 R40, R4, R38, R40 ;  /* 0x000000260428723c */ /* 0x000fe20000001828 */
[----:B------:R1:W-:Y:S06]  /*4840*/  MUFU.EX2 R24, R8 ;  /* 0x0000000800187308 */ /* 0x0003ec0000000800 */
[----:B------:R-:W-:Y:S02]  /*4850*/  FFMA.FTZ R4, R215, c[0x0][0x2d0], -R0 ;  /* 0x0000b400d7047a23 */ /* 0x000fe40000010800 */
[----:B------:R-:W-:Y:S02]  /*4860*/  FADD.FTZ R5, R232, R231 ;  /* 0x000000e7e8057221 */ /* 0x000fe40000010000 */
[----:B------:R3:W-:Y:S01]  /*4870*/  MUFU.EX2 R18, R4 ;  /* 0x0000000400127308 */ /* 0x0007e20000000800 */
[----:B-1----:R-:W-:-:S07]  /*4880*/  FFMA.FTZ R8, R207, c[0x0][0x2d0], -R12 ;  /* 0x0000b400cf087a23 */ /* 0x002fce000001080c */
[----:B------:R1:W4:Y:S01]  /*4890*/  MUFU.EX2 R23, R8 ;  /* 0x0000000800177308 */ /* 0x0003220000000800 */
[----:B---3--:R-:W-:-:S04]  /*48a0*/  FADD.FTZ R4, R252, R250 ;  /* 0x000000fafc047221 */ /* 0x008fc80000010000 */
[----:B------:R-:W-:Y:S02]  /*48b0*/  FADD.FTZ R7, R249, R4 ;  /* 0x00000004f9077221 */ /* 0x000fe40000010000 */
[----:B-1----:R-:W-:Y:S01]  /*48c0*/  FFMA.FTZ R8, R205, c[0x0][0x2d0], -R12 ;  /* 0x0000b400cd087a23 */ /* 0x002fe2000001080c */
[----:B----4-:R-:W-:-:S03]  /*48d0*/  F2FP.PACK_AB R93, R23, R24 ;  /* 0x00000018175d723e */ /* 0x010fc600000000ff */
[----:B------:R1:W-:Y:S02]  /*48e0*/  MUFU.EX2 R21, R8 ;  /* 0x0000000800157308 */ /* 0x0003e40000000800 */
[----:B-1----:R-:W-:Y:S02]  /*48f0*/  FFMA.FTZ R8, R209, c[0x0][0x2d0], -R12 ;  /* 0x0000b400d1087a23 */ /* 0x002fe4000001080c */
[----:B------:R-:W-:-:S04]  /*4900*/  FADD.FTZ R12, R235, R5 ;  /* 0x00000005eb0c7221 */ /* 0x000fc80000010000 */
[----:B------:R1:W3:Y:S01]  /*4910*/  MUFU.EX2 R22, R8 ;  /* 0x0000000800167308 */ /* 0x0002e20000000800 */
[----:B------:R-:W-:Y:S02]  /*4920*/  FADD.FTZ R4, R240, R12 ;  /* 0x0000000cf0047221 */ /* 0x000fe40000010000 */
[----:B-1----:R-:W-:Y:S01]  /*4930*/  FFMA.FTZ R8, R244, c[0x0][0x2d0], -R0 ;  /* 0x0000b400f4087a23 */ /* 0x002fe20000010800 */
[----:B---3--:R-:W-:-:S04]  /*4940*/  F2FP.PACK_AB R95, R22, R21 ;  /* 0x00000015165f723e */ /* 0x008fc800000000ff */
[----:B------:R1:W-:Y:S03]  /*4950*/  MUFU.EX2 R20, R8 ;  /* 0x0000000800147308 */ /* 0x0003e60000000800 */
[C---:B--2---:R-:W-:Y:S08]  /*4960*/  HMMA.16816.F32 R76, R92.reuse, R82, R88 ;  /* 0x000000525c4c723c */ /* 0x044ff00000001858 */
[----:B------:R-:W-:Y:S01]  /*4970*/  HMMA.16816.F32 R108, R92, R120, R108 ;  /* 0x000000785c6c723c */ /* 0x000fe2000000186c */
[----:B-1----:R-:W-:-:S02]  /*4980*/  FFMA.FTZ R8, R208, c[0x0][0x2d0], -R0 ;  /* 0x0000b400d0087a23 */ /* 0x002fc40000010800 */
[----:B------:R-:W-:Y:S02]  /*4990*/  FFMA.FTZ R0, R224, c[0x0][0x2d0], -R0 ;  /* 0x0000b400e0007a23 */ /* 0x000fe40000010800 */
[----:B------:R1:W2:Y:S03]  /*49a0*/  MUFU.EX2 R19, R8 ;  /* 0x0000000800137308 */ /* 0x0002a60000000800 */
[C---:B------:R-:W-:Y:S05]  /*49b0*/  HMMA.16816.F32 R116, R92.reuse, R122, R116 ;  /* 0x0000007a5c74723c */ /* 0x040fea0000001874 */
[----:B------:R3:W4:Y:S03]  /*49c0*/  MUFU.EX2 R17, R0 ;  /* 0x0000000000117308 */ /* 0x0007260000000800 */
[C---:B------:R-:W-:Y:S01]  /*49d0*/  HMMA.16816.F32 R128, R92.reuse, R136, R128 ;  /* 0x000000885c80723c */ /* 0x040fe20000001880 */
[----:B-1----:R-:W1:Y:S07]  /*49e0*/  LDSM.16.MT88.4 R8, [R218+0x2d00] ;  /* 0x002d0000da08783b */ /* 0x002e6e0000004200 */
[----:B------:R-:W-:Y:S01]  /*49f0*/  HMMA.16816.F32 R132, R92, R138, R132 ;  /* 0x0000008a5c84723c */ /* 0x000fe20000001884 */
[----:B---3--:R-:W-:-:S07]  /*4a00*/  FFMA.FTZ R0, R151, c[0x0][0x2d0], -R3 ;  /* 0x0000b40097007a23 */ /* 0x008fce0000010803 */
[C---:B------:R-:W-:Y:S01]  /*4a10*/  HMMA.16816.F32 R144, R92.reuse, R152, R144 ;  /* 0x000000985c90723c */ /* 0x040fe20000001890 */
[----:B------:R3:W-:Y:S07]  /*4a20*/  MUFU.EX2 R13, R0 ;  /* 0x00000000000d7308 */ /* 0x0007ee0000000800 */
[C---:B------:R-:W-:Y:S07]  /*4a30*/  HMMA.16816.F32 R148, R92.reuse, R154, R96 ;  /* 0x0000009a5c94723c */ /* 0x040fee0000001860 */
[----:B--2---:R-:W-:Y:S01]  /*4a40*/  F2FP.PACK_AB R96, R19, R20 ;  /* 0x000000141360723e */ /* 0x004fe200000000ff */
[----:B------:R-:W-:Y:S01]  /*4a50*/  HMMA.16816.F32 R160, R92, R168, R160 ;  /* 0x000000a85ca0723c */ /* 0x000fe200000018a0 */
[----:B----4-:R-:W-:Y:S01]  /*4a60*/  F2FP.PACK_AB R98, R17, R18 ;  /* 0x000000121162723e */ /* 0x010fe200000000ff */
[----:B---3--:R-:W-:-:S04]  /*4a70*/  FFMA.FTZ R0, R223, c[0x0][0x2d0], -R3 ;  /* 0x0000b400df007a23 */ /* 0x008fc80000010803 */
[----:B------:R2:W3:Y:S02]  /*4a80*/  MUFU.EX2 R14, R0 ;  /* 0x00000000000e7308 */ /* 0x0004e40000000800 */
[C---:B------:R-:W-:Y:S08]  /*4a90*/  HMMA.16816.F32 R164, R92.reuse, R170, R164 ;  /* 0x000000aa5ca4723c */ /* 0x040ff000000018a4 */
[----:B------:R-:W-:Y:S01]  /*4aa0*/  HMMA.16816.F32 R72, R92, R80, R184 ;  /* 0x000000505c48723c */ /* 0x000fe200000018b8 */
[--C-:B--2---:R-:W-:Y:S01]  /*4ab0*/  FFMA.FTZ R0, R222, c[0x0][0x2d0], -R3.reuse ;  /* 0x0000b400de007a23 */ /* 0x104fe20000010803 */
[----:B---3--:R-:W-:Y:S01]  /*4ac0*/  F2FP.PACK_AB R97, R14, R13 ;  /* 0x0000000d0e61723e */ /* 0x008fe200000000ff */
[----:B------:R-:W-:-:S05]  /*4ad0*/  FFMA.FTZ R3, R225, c[0x0][0x2d0], -R3 ;  /* 0x0000b400e1037a23 */ /* 0x000fca0000010803 */
[C---:B-1----:R-:W-:Y:S01]  /*4ae0*/  HMMA.16816.F32 R88, R92.reuse, R8, R192 ;  /* 0x000000085c58723c */ /* 0x042fe200000018c0 */
[----:B------:R1:W-:Y:S07]  /*4af0*/  MUFU.EX2 R15, R0 ;  /* 0x00000000000f7308 */ /* 0x0003ee0000000800 */
[----:B------:R-:W-:Y:S01]  /*4b00*/  HMMA.16816.F32 R92, R92, R10, R112 ;  /* 0x0000000a5c5c723c */ /* 0x000fe20000001870 */
[----:B------:R2:W3:Y:S01]  /*4b10*/  MUFU.EX2 R16, R3 ;  /* 0x0000000300107308 */ /* 0x0004e20000000800 */
[----:B-1----:R-:W-:-:S04]  /*4b20*/  FADD.FTZ R0, R241, R236 ;  /* 0x000000ecf1007221 */ /* 0x002fc80000010000 */
[----:B------:R-:W-:Y:S02]  /*4b30*/  FADD.FTZ R0, R242, R0 ;  /* 0x00000000f2007221 */ /* 0x000fe40000010000 */
[----:B--2---:R-:W-:Y:S01]  /*4b40*/  FADD.FTZ R3, R248, R246 ;  /* 0x000000f6f8037221 */ /* 0x004fe20000010000 */
[----:B---3--:R-:W-:Y:S01]  /*4b50*/  F2FP.PACK_AB R99, R16, R15 ;  /* 0x0000000f1063723e */ /* 0x008fe200000000ff */
[----:B------:R-:W-:Y:S02]  /*4b60*/  FADD.FTZ R5, R243, R0 ;  /* 0x00000000f3057221 */ /* 0x000fe40000010000 */
[----:B------:R-:W-:Y:S02]  /*4b70*/  FADD.FTZ R6, R245, R3 ;  /* 0x00000003f5067221 */ /* 0x000fe40000010000 */
[----:B------:R-:W-:Y:S02]  /*4b80*/  FADD.FTZ R3, R251, R7 ;  /* 0x00000007fb037221 */ /* 0x000fe40000010000 */
[----:B------:R-:W-:Y:S01]  /*4b90*/  FADD.FTZ R0, R247, R6 ;  /* 0x00000006f7007221 */ /* 0x000fe20000010000 */
[----:B------:R-:W-:Y:S01]  /*4ba0*/  HMMA.16816.F32 R112, R96, R120, R176 ;  /* 0x000000786070723c */ /* 0x000fe200000018b0 */
[----:B------:R-:W-:-:S02]  /*4bb0*/  FADD.FTZ R7, R214, R5 ;  /* 0x00000005d6077221 */ /* 0x000fc40000010000 */
[----:B------:R-:W-:Y:S02]  /*4bc0*/  FADD.FTZ R5, R226, R0 ;  /* 0x00000000e2057221 */ /* 0x000fe40000010000 */
[----:B------:R-:W-:Y:S02]  /*4bd0*/  FADD.FTZ R0, R213, R7 ;  /* 0x00000007d5007221 */ /* 0x000fe40000010000 */
[----:B------:R-:W-:Y:S01]  /*4be0*/  FADD.FTZ R6, R201, R4 ;  /* 0x00000004c9067221 */ /* 0x000fe20000010000 */
[----:B------:R-:W-:Y:S01]  /*4bf0*/  HMMA.16816.F32 R120, R96, R122, R156 ;  /* 0x0000007a6078723c */ /* 0x000fe2000000189c */
[----:B------:R-:W-:Y:S02]  /*4c00*/  FADD.FTZ R4, R234, R3 ;  /* 0x00000003ea047221 */ /* 0x000fe40000010000 */
[----:B------:R-:W-:Y:S02]  /*4c10*/  FADD.FTZ R0, R212, R0 ;  /* 0x00000000d4007221 */ /* 0x000fe40000010000 */
[----:B------:R-:W-:-:S02]  /*4c20*/  FADD.FTZ R3, R202, R6 ;  /* 0x00000006ca037221 */ /* 0x000fc40000010000 */
[----:B------:R-:W-:Y:S01]  /*4c30*/  FADD.FTZ R5, R230, R5 ;  /* 0x00000005e6057221 */ /* 0x000fe20000010000 */
[C---:B------:R-:W-:Y:S01]  /*4c40*/  HMMA.16816.F32 R156, R96.reuse, R168, R68 ;  /* 0x000000a8609c723c */ /* 0x040fe20000001844 */
        /* <DEDUP_REMOVED lines=44> */
[----:B------:R1:W-:Y:S01]  /*4f10*/  STL [R1], R0 ;  /* 0x0000000001007387 */ /* 0x0003e20000100800 */
[----:B------:R-:W-:Y:S01]  /*4f20*/  FADD.FTZ R4, R26, R4 ;  /* 0x000000041a047221 */ /* 0x000fe20000010000 */
[----:B------:R-:W-:Y:S01]  /*4f30*/  HMMA.16816.F32 R96, R96, R10, R40 ;  /* 0x0000000a6060723c */ /* 0x000fe20000001828 */
[----:B------:R-:W-:Y:S02]  /*4f40*/  FADD.FTZ R6, R16, R3 ;  /* 0x0000000310067221 */ /* 0x000fe40000010000 */
[----:B------:R-:W-:-:S03]  /*4f50*/  FADD.FTZ R3, R25, R4 ;  /* 0x0000000419037221 */ /* 0x000fc60000010000 */
[----:B------:R2:W-:Y:S01]  /*4f60*/  STL [R1+0x4], R6 ;  /* 0x0000040601007387 */ /* 0x0005e20000100800 */
[----:B-1----:R-:W-:-:S05]  /*4f70*/  FADD.FTZ R0, R22, R5 ;  /* 0x0000000516007221 */ /* 0x002fca0000010000 */
[----:B------:R2:W-:Y:S04]  /*4f80*/  STL [R1+0xc], R0 ;  /* 0x00000c0001007387 */ /* 0x0005e80000100800 */
[----:B------:R2:W-:Y:S01]  /*4f90*/  STL [R1+0x8], R3 ;  /* 0x0000080301007387 */ /* 0x0005e20000100800 */
[----:B------:R-:W-:Y:S05]  /*4fa0*/  @!P0 BRA `(.L_x_10) ;  /* 0x0000402000008947 */ /* 0x000fea0003800000 */
[----:B------:R-:W3:Y:S04]  /*4fb0*/  LDL.64 R30, [R1+0x40] ;  /* 0x00004000011e7983 */ /* 0x000ee80000100a00 */
[----:B------:R-:W4:Y:S04]  /*4fc0*/  LDL.64 R28, [R1+0x48] ;  /* 0x00004800011c7983 */ /* 0x000f280000100a00 */
[----:B------:R-:W5:Y:S04]  /*4fd0*/  LDL R53, [R1+0x30] ;  /* 0x0000300001357983 */ /* 0x000f680000100800 */
[----:B--2---:R-:W2:Y:S01]  /*4fe0*/  LDL.64 R54, [R1+0x38] ;  /* 0x0000380001367983 */ /* 0x004ea20000100a00 */
[----:B------:R-:W-:Y:S01]  /*4ff0*/  IMAD.MOV.U32 R106, RZ, RZ, R2 ;  /* 0x000000ffff6a7224 */ /* 0x000fe200078e0002 */
[C---:B------:R-:W-:Y:S01]  /*5000*/  IADD3 R232, R221.reuse, 0x400, RZ ;  /* 0x00000400dde87810 */ /* 0x040fe20007ffe0ff */
[----:B------:R-:W-:Y:S01]  /*5010*/  IMAD.MOV.U32 R234, RZ, RZ, R210 ;  /* 0x000000ffffea7224 */ /* 0x000fe200078e00d2 */
[C---:B------:R-:W-:Y:S01]  /*5020*/  IADD3 R231, R221.reuse, 0x800, RZ ;  /* 0x00000800dde77810 */ /* 0x040fe20007ffe0ff */
[----:B------:R-:W-:Y:S01]  /*5030*/  IMAD.MOV.U32 R100, RZ, RZ, R103 ;  /* 0x000000ffff647224 */ /* 0x000fe200078e0067 */
[C---:B------:R-:W-:Y:S01]  /*5040*/  IADD3 R230, R221.reuse, 0xc00, RZ ;  /* 0x00000c00dde67810 */ /* 0x040fe20007ffe0ff */
[----:B------:R-:W-:Y:S01]  /*5050*/  IMAD.MOV.U32 R3, RZ, RZ, R104 ;  /* 0x000000ffff037224 */ /* 0x000fe200078e0068 */
[C---:B------:R-:W-:Y:S01]  /*5060*/  IADD3 R229, R221.reuse, 0x1000, RZ ;  /* 0x00001000dde57810 */ /* 0x040fe20007ffe0ff */
[----:B------:R-:W-:Y:S01]  /*5070*/  IMAD.MOV.U32 R105, RZ, RZ, R102 ;  /* 0x000000ffff697224 */ /* 0x000fe200078e0066 */
[----:B------:R-:W-:-:S02]  /*5080*/  IADD3 R228, R221, 0x1400, RZ ;  /* 0x00001400dde47810 */ /* 0x000fc40007ffe0ff */
[C---:B------:R-:W-:Y:S02]  /*5090*/  IADD3 R227, R221.reuse, 0x1800, RZ ;  /* 0x00001800dde37810 */ /* 0x040fe40007ffe0ff */
[C---:B------:R-:W-:Y:S02]  /*50a0*/  IADD3 R226, R221.reuse, 0x1c00, RZ ;  /* 0x00001c00dde27810 */ /* 0x040fe40007ffe0ff */
[C---:B------:R-:W-:Y:S02]  /*50b0*/  IADD3 R225, R221.reuse, 0x2000, RZ ;  /* 0x00002000dde17810 */ /* 0x040fe40007ffe0ff */
[C---:B------:R-:W-:Y:S02]  /*50c0*/  IADD3 R224, R221.reuse, 0x2400, RZ ;  /* 0x00002400dde07810 */ /* 0x040fe40007ffe0ff */
[C---:B------:R-:W-:Y:S02]  /*50d0*/  IADD3 R223, R221.reuse, 0x2800, RZ ;  /* 0x00002800dddf7810 */ /* 0x040fe40007ffe0ff */
[----:B------:R-:W-:-:S02]  /*50e0*/  IADD3 R222, R221, 0x2c00, RZ ;  /* 0x00002c00ddde7810 */ /* 0x000fc40007ffe0ff */
[C---:B---3--:R-:W-:Y:S02]  /*50f0*/  IADD3 R0, P3, R30.reuse, 0x20, RZ ;  /* 0x000000201e007810 */ /* 0x048fe40007f7e0ff */
[----:B------:R-:W-:Y:S02]  /*5100*/  IADD3 R4, P2, R30, 0x40, RZ ;  /* 0x000000401e047810 */ /* 0x000fe40007f5e0ff */
[C---:B----4-:R-:W-:Y:S01]  /*5110*/  IADD3 R2, P1, R28.reuse, 0x20, RZ ;  /* 0x000000201c027810 */ /* 0x050fe20007f3e0ff */
[----:B------:R1:W-:Y:S04]  /*5120*/  STL [R1+0x2c], R0 ;  /* 0x00002c0001007387 */ /* 0x0003e80000100800 */
[----:B------:R5:W-:Y:S04]  /*5130*/  STL [R1+0x24], R4 ;  /* 0x0000240401007387 */ /* 0x000be80000100800 */
[----:B------:R2:W-:Y:S01]  /*5140*/  STL [R1+0x1c], R2 ;  /* 0x00001c0201007387 */ /* 0x0005e20000100800 */
[----:B-1----:R-:W-:Y:S01]  /*5150*/  IADD3 R0, P0, R28, 0x40, RZ ;  /* 0x000000401c007810 */ /* 0x002fe20007f1e0ff */
[----:B-----5:R-:W-:-:S04]  /*5160*/  IMAD.X R4, RZ, RZ, R53, P2 ;  /* 0x000000ffff047224 */ /* 0x020fc800010e0635 */
[----:B------:R1:W-:Y:S01]  /*5170*/  STL [R1+0x14], R0 ;  /* 0x0000140001007387 */ /* 0x0003e20000100800 */
[----:B--2---:R-:W-:Y:S02]  /*5180*/  IMAD.X R2, RZ, RZ, R55, P1 ;  /* 0x000000ffff027224 */ /* 0x004fe400008e0637 */
[----:B-1----:R-:W-:-:S05]  /*5190*/  IMAD.X R0, RZ, RZ, R53, P3 ;  /* 0x000000ffff007224 */ /* 0x002fca00018e0635 */
[----:B------:R1:W-:Y:S04]  /*51a0*/  STL [R1+0x28], R0 ;  /* 0x0000280001007387 */ /* 0x0003e80000100800 */
[----:B------:R2:W-:Y:S01]  /*51b0*/  STL [R1+0x20], R4 ;  /* 0x0000200401007387 */ /* 0x0005e20000100800 */
[----:B-1----:R-:W-:-:S05]  /*51c0*/  IMAD.X R0, RZ, RZ, R55, P0 ;  /* 0x000000ffff007224 */ /* 0x002fca00000e0637 */
[----:B------:R2:W-:Y:S04]  /*51d0*/  STL [R1+0x10], R0 ;  /* 0x0000100001007387 */ /* 0x0005e80000100800 */
[----:B------:R2:W-:Y:S02]  /*51e0*/  STL [R1+0x18], R2 ;  /* 0x0000180201007387 */ /* 0x0005e40000100800 */
.L_x_11:
[----:B--2---:R-:W2:Y:S01]  /*51f0*/  LDL R0, [R1+0x58] ;  /* 0x0000580001007983 */ /* 0x004ea20000100800 */
[----:B------:R-:W-:Y:S04]  /*5200*/  DEPBAR.LE SB0, 0x0 ;  /* 0x000080000000791a */ /* 0x000fe80000000000 */
[----:B------:R-:W3:Y:S01]  /*5210*/  LDL.64 R194, [R1+0x40] ;  /* 0x0000400001c27983 */ /* 0x000ee20000100a00 */
[----:B------:R-:W-:Y:S01]  /*5220*/  IMAD.WIDE.U32 R44, R234, c[0x0][0x208], RZ ;  /* 0x00008200ea2c7a25 */ /* 0x000fe200078e00ff */
[----:B------:R-:W-:Y:S02]  /*5230*/  MOV R54, c[0x0][0x208] ;  /* 0x0000820000367a02 */ /* 0x000fe40000000f00 */
[----:B------:R-:W-:Y:S02]  /*5240*/  MOV R55, c[0x0][0x20c] ;  /* 0x0000830000377a02 */ /* 0x000fe40000000f00 */
[----:B------:R-:W4:Y:S01]  /*5250*/  LDL R2, [R1+0x5c] ;  /* 0x00005c0001027983 */ /* 0x000f220000100800 */
[----:B------:R-:W-:Y:S03]  /*5260*/  SHF.L.U32 R52, R44, 0x6, RZ ;  /* 0x000000062c347819 */ /* 0x000fe600000006ff */
[----:B------:R-:W5:Y:S04]  /*5270*/  LDL R59, [R1+0x2c] ;  /* 0x00002c00013b7983 */ /* 0x000f680000100800 */
[----:B------:R-:W5:Y:S04]  /*5280*/  LDL R56, [R1+0x28] ;  /* 0x0000280001387983 */ /* 0x000f680000100800 */
[----:B------:R-:W5:Y:S04]  /*5290*/  LDL R57, [R1+0x30] ;  /* 0x0000300001397983 */ /* 0x000f680000100800 */
[----:B------:R-:W5:Y:S04]  /*52a0*/  LDL R58, [R1+0x24] ;  /* 0x00002400013a7983 */ /* 0x000f680000100800 */
[----:B------:R-:W5:Y:S04]  /*52b0*/  LDL R193, [R1+0x20] ;  /* 0x0000200001c17983 */ /* 0x000f680000100800 */
[----:B------:R-:W-:Y:S08]  /*52c0*/  BAR.SYNC.DEFER_BLOCKING 0x0 ;  /* 0x0000000000007b1d */ /* 0x000ff00000010000 */
[----:B------:R-:W-:Y:S08]  /*52d0*/  LDSM.16.M88.4 R64, [R219+0x6100] ;  /* 0x00610000db40783b */ /* 0x000ff00000000200 */
[----:B------:R-:W1:Y:S08]  /*52e0*/  LDSM.16.M88.4 R16, [R216+0x3100] ;  /* 0x00310000d810783b */ /* 0x000e700000000200 */
[----:B------:R-:W1:Y:S08]  /*52f0*/  LDSM.16.M88.4 R60, [R219+0x7100] ;  /* 0x00710000db3c783b */ /* 0x000e700000000200 */
[----:B------:R-:W1:Y:S08]  /*5300*/  LDSM.16.M88.4 R32, [R216+0x3500] ;  /* 0x00350000d820783b */ /* 0x000e700000000200 */
[----:B------:R-:W1:Y:S08]  /*5310*/  LDSM.16.M88.4 R48, [R216+0x3900] ;  /* 0x00390000d830783b */ /* 0x000e700000000200 */
[----:B------:R-:W2:Y:S01]  /*5320*/  LDSM.16.M88.4 R172, [R216+0x3d00] ;  /* 0x003d0000d8ac783b */ /* 0x000ea20000000200 */
[-C--:B-1----:R-:W-:Y:S07]  /*5330*/  HMMA.16816.F32 R4, R64, R16.reuse, RZ ;  /* 0x000000104004723c */ /* 0x082fee00000018ff */
[----:B------:R-:W-:Y:S01]  /*5340*/  LDSM.16.M88.4 R176, [R220+0x6100] ;  /* 0x00610000dcb0783b */ /* 0x000fe20000000200 */
[C---:B------:R-:W-:Y:S07]  /*5350*/  HMMA.16816.F32 R8, R60.reuse, R16, RZ ;  /* 0x000000103c08723c */ /* 0x040fee00000018ff */
[----:B------:R-:W1:Y:S01]  /*5360*/  LDSM.16.M88.4 R180, [R221] ;  /* 0x00000000ddb4783b */ /* 0x000e620000000200 */
[-C--:B------:R-:W-:Y:S07]  /*5370*/  HMMA.16816.F32 R12, R60, R18.reuse, RZ ;  /* 0x000000123c0c723c */ /* 0x080fee00000018ff */
[----:B------:R-:W1:Y:S01]  /*5380*/  LDSM.16.M88.4 R184, [R220+0x7100] ;  /* 0x00710000dcb8783b */ /* 0x000e620000000200 */
[C---:B------:R-:W-:Y:S07]  /*5390*/  HMMA.16816.F32 R16, R64.reuse, R18, RZ ;  /* 0x000000124010723c */ /* 0x040fee00000018ff */
[----:B------:R-:W1:Y:S01]  /*53a0*/  LDSM.16.M88.4 R188, [R232] ;  /* 0x00000000e8bc783b */ /* 0x000e620000000200 */
[-C--:B------:R-:W-:Y:S07]  /*53b0*/  HMMA.16816.F32 R20, R64, R32.reuse, RZ ;  /* 0x000000204014723c */ /* 0x080fee00000018ff */
[----:B------:R-:W-:Y:S01]  /*53c0*/  LDSM.16.M88.4 R196, [R230] ;  /* 0x00000000e6c4783b */ /* 0x000fe20000000200 */
[C---:B------:R-:W-:Y:S08]  /*53d0*/  HMMA.16816.F32 R24, R60.reuse, R32, RZ ;  /* 0x000000203c18723c */ /* 0x040ff000000018ff */
[-C--:B------:R-:W-:Y:S08]  /*53e0*/  HMMA.16816.F32 R28, R60, R34.reuse, RZ ;  /* 0x000000223c1c723c */ /* 0x080ff000000018ff */
[C---:B------:R-:W-:Y:S08]  /*53f0*/  HMMA.16816.F32 R32, R64.reuse, R34, RZ ;  /* 0x000000224020723c */ /* 0x040ff000000018ff */
[-C--:B------:R-:W-:Y:S08]  /*5400*/  HMMA.16816.F32 R36, R64, R48.reuse, RZ ;  /* 0x000000304024723c */ /* 0x080ff000000018ff */
[C---:B------:R-:W-:Y:S02]  /*5410*/  HMMA.16816.F32 R40, R60.reuse, R48, RZ ;  /* 0x000000303c28723c */ /* 0x040fe400000018ff */
[----:B--2---:R-:W-:Y:S02]  /*5420*/  ISETP.NE.AND P4, PT, R0, RZ, PT ;  /* 0x000000ff0000720c */ /* 0x004fe40003f85270 */
[----:B------:R-:W-:Y:S05]  /*5430*/  SHF.R.S32.HI R0, RZ, 0x1f, R234 ;  /* 0x0000001fff007819 */ /* 0x000fea00000114ea */
[----:B------:R-:W-:Y:S04]  /*5440*/  IMAD R0, R0, c[0x0][0x208], RZ ;  /* 0x0000820000007a24 */ /* 0x000fe800078e02ff */
[----:B------:R-:W-:Y:S01]  /*5450*/  IMAD R0, R234, c[0x0][0x20c], R0 ;  /* 0x00008300ea007a24 */ /* 0x000fe200078e0200 */
[----:B----4-:R-:W-:Y:S02]  /*5460*/  ISETP.NE.AND P5, PT, R2, RZ, PT ;  /* 0x000000ff0200720c */ /* 0x010fe40003fa5270 */
[C---:B---3--:R-:W-:Y:S02]  /*5470*/  IADD3 R2, P3, R52.reuse, R194, RZ ;  /* 0x000000c234027210 */ /* 0x048fe40007f7e0ff */
[----:B------:R-:W-:Y:S02]  /*5480*/  IADD3 R0, R45, R0, RZ ;  /* 0x000000002d007210 */ /* 0x000fe40007ffe0ff */
[----:B-----5:R-:W-:Y:S02]  /*5490*/  IADD3 R48, P1, R52, R59, RZ ;  /* 0x0000003b34307210 */ /* 0x020fe40007f3e0ff */
[----:B------:R-:W-:Y:S02]  /*54a0*/  SHF.L.U64.HI R0, R44, 0x6, R0 ;  /* 0x000000062c007819 */ /* 0x000fe40000010200 */
[-C--:B------:R-:W-:Y:S01]  /*54b0*/  HMMA.16816.F32 R44, R60, R50.reuse, RZ ;  /* 0x000000323c2c723c */ /* 0x080fe200000018ff */
[----:B------:R-:W-:Y:S02]  /*54c0*/  LEA R208, P2, R2, c[0x0][0x1f8], 0x1 ;  /* 0x00007e0002d07a11 */ /* 0x000fe400078408ff */
[----:B------:R-:W-:Y:S02]  /*54d0*/  LEA R206, P0, R48, c[0x0][0x1f8], 0x1 ;  /* 0x00007e0030ce7a11 */ /* 0x000fe400078008ff */
[C---:B------:R-:W-:Y:S02]  /*54e0*/  IADD3.X R49, R0.reuse, R57, RZ, P3, !PT ;  /* 0x0000003900317210 */ /* 0x040fe40001ffe4ff */
[----:B------:R-:W-:Y:S02]  /*54f0*/  IADD3.X R53, R0, R56, RZ, P1, !PT ;  /* 0x0000003800357210 */ /* 0x000fe40000ffe4ff */
[----:B------:R-:W-:Y:S03]  /*5500*/  LEA.HI.X R209, R2, c[0x0][0x1fc], R49, 0x1, P2 ;  /* 0x00007f0002d17a11 */ /* 0x000fe600010f0c31 */
[----:B------:R-:W-:Y:S02]  /*5510*/  LEA.HI.X R207, R48, c[0x0][0x1fc], R53, 0x1, P0 ;  /* 0x00007f0030cf7a11 */ /* 0x000fe400000f0c35 */
[C---:B------:R-:W-:Y:S02]  /*5520*/  HMMA.16816.F32 R48, R64.reuse, R50, RZ ;  /* 0x000000324030723c */ /* 0x040fe400000018ff */
[----:B------:R-:W-:Y:S02]  /*5530*/  LEA R2, P0, R54, R52, 0x5 ;  /* 0x0000003436027211 */ /* 0x000fe400078028ff */
[----:B------:R-:W-:Y:S02]  /*5540*/  IADD3 R102, P3, R52, R58, RZ ;  /* 0x0000003a34667210 */ /* 0x000fe40007f7e0ff */
[----:B------:R-:W-:Y:S02]  /*5550*/  LEA.HI.X R101, R54, R0, R55, 0x5, P0 ;  /* 0x0000000036657211 */ /* 0x000fe400000f2c37 */
[-C--:B------:R-:W-:Y:S01]  /*5560*/  HMMA.16816.F32 R52, R64, R172.reuse, RZ ;  /* 0x000000ac4034723c */ /* 0x080fe200000018ff */
[C---:B------:R-:W-:Y:S03]  /*5570*/  IADD3 R103, P2, R2.reuse, R194, RZ ;  /* 0x000000c202677210 */ /* 0x040fe60007f5e0ff */
[C---:B------:R-:W-:Y:S02]  /*5580*/  IADD3 R104, P1, R2.reuse, R59, RZ ;  /* 0x0000003b02687210 */ /* 0x040fe40007f3e0ff */
[----:B------:R-:W-:Y:S02]  /*5590*/  IADD3 R2, P0, R2, R58, RZ ;  /* 0x0000003a02027210 */ /* 0x000fe40007f1e0ff */
[C---:B------:R-:W-:Y:S04]  /*55a0*/  IADD3.X R192, R101.reuse, R56, RZ, P1, !PT ;  /* 0x0000003865c07210 */ /* 0x040fe80000ffe4ff */
[C---:B------:R-:W-:Y:S02]  /*55b0*/  IADD3.X R107, R101.reuse, R57, RZ, P2, !PT ;  /* 0x00000039656b7210 */ /* 0x040fe400017fe4ff */
[C---:B------:R-:W-:Y:S02]  /*55c0*/  HMMA.16816.F32 R56, R60.reuse, R172, RZ ;  /* 0x000000ac3c38723c */ /* 0x040fe400000018ff */
[-C--:B------:R-:W-:Y:S02]  /*55d0*/  IADD3.X R0, R0, R193.reuse, RZ, P3, !PT ;  /* 0x000000c100007210 */ /* 0x080fe40001ffe4ff */
[C---:B------:R-:W-:Y:S02]  /*55e0*/  LEA R202, P1, R104.reuse, c[0x0][0x1f8], 0x1 ;  /* 0x00007e0068ca7a11 */ /* 0x040fe400078208ff */
[----:B------:R-:W-:Y:S02]  /*55f0*/  IADD3.X R101, R101, R193, RZ, P0, !PT ;  /* 0x000000c165657210 */ /* 0x000fe400007fe4ff */
[-C--:B------:R-:W-:Y:S01]  /*5600*/  HMMA.16816.F32 R60, R60, R174.reuse, RZ ;  /* 0x000000ae3c3c723c */ /* 0x080fe200000018ff */
[----:B------:R-:W-:Y:S02]  /*5610*/  LEA.HI.X R203, R104, c[0x0][0x1fc], R192, 0x1, P1 ;  /* 0x00007f0068cb7a11 */ /* 0x000fe400008f0cc0 */
[----:B------:R-:W2:Y:S01]  /*5620*/  LDSM.16.M88.4 R192, [R231] ;  /* 0x00000000e7c0783b */ /* 0x000ea20000000200 */
[C---:B------:R-:W-:Y:S02]  /*5630*/  LEA R200, P3, R102.reuse, c[0x0][0x1f8], 0x1 ;  /* 0x00007e0066c87a11 */ /* 0x040fe400078608ff */
[C---:B------:R-:W-:Y:S02]  /*5640*/  LEA R204, P2, R103.reuse, c[0x0][0x1f8], 0x1 ;  /* 0x00007e0067cc7a11 */ /* 0x040fe400078408ff */
[----:B------:R-:W-:Y:S03]  /*5650*/  HMMA.16816.F32 R64, R64, R174, RZ ;  /* 0x000000ae4040723c */ /* 0x000fe600000018ff */
[----:B------:R-:W-:Y:S01]  /*5660*/  @!PT LDS RZ, [RZ] ;  /* 0x00000000fffff984 */ /* 0x000fe20000000800 */
[----:B------:R-:W-:Y:S01]  /*5670*/  @!PT LDS RZ, [RZ] ;  /* 0x00000000fffff984 */ /* 0x000fe20000000800 */
[----:B------:R-:W-:Y:S01]  /*5680*/  @!PT LDS RZ, [RZ] ;  /* 0x00000000fffff984 */ /* 0x000fe20000000800 */
[----:B------:R3:W-:Y:S01]  /*5690*/  LDGSTS.E.BYPASS.LTC128B.128 [R233+0x100], [R208.64], !P5 ;  /* 0x00100000d0e97fae */ /* 0x0007e2000e901d46 */
[----:B------:R-:W-:Y:S02]  /*56a0*/  LEA.HI.X R201, R102, c[0x0][0x1fc], R0, 0x1, P3 ;  /* 0x00007f0066c97a11 */ /* 0x000fe400018f0c00 */
[----:B------:R-:W-:Y:S02]  /*56b0*/  LEA.HI.X R205, R103, c[0x0][0x1fc], R107, 0x1, P2 ;  /* 0x00007f0067cd7a11 */ /* 0x000fe400010f0c6b */
[-C--:B-1----:R-:W-:Y:S03]  /*56c0*/  HMMA.16816.F32 R4, R176, R180.reuse, R4 ;  /* 0x000000b4b004723c */ /* 0x082fe60000001804 */
[----:B------:R1:W-:Y:S02]  /*56d0*/  LDGSTS.E.BYPASS.LTC128B.128 [R233+0x1100], [R206.64], !P4 ;  /* 0x01100000cee97fae */ /* 0x0003e4000e101d46 */
[C---:B------:R-:W-:Y:S03]  /*56e0*/  LEA R172, P0, R2.reuse, c[0x0][0x1f8], 0x1 ;  /* 0x00007e0002ac7a11 */ /* 0x040fe600078008ff */
[C---:B------:R-:W-:Y:S03]  /*56f0*/  HMMA.16816.F32 R8, R184.reuse, R180, R8 ;  /* 0x000000b4b808723c */ /* 0x040fe60000001808 */
[----:B------:R4:W-:Y:S01]  /*5700*/  LDGSTS.E.BYPASS.LTC128B.128 [R233+0x2100], [R200.64], !P6 ;  /* 0x02100000c8e97fae */ /* 0x0009e2000f101d46 */
[----:B------:R-:W-:Y:S04]  /*5710*/  LEA.HI.X R173, R2, c[0x0][0x1fc], R101, 0x1, P0 ;  /* 0x00007f0002ad7a11 */ /* 0x000fe800000f0c65 */
[-C--:B------:R-:W-:Y:S03]  /*5720*/  HMMA.16816.F32 R12, R184, R182.reuse, R12 ;  /* 0x000000b6b80c723c */ /* 0x080fe6000000180c */
[----:B------:R1:W-:Y:S05]  /*5730*/  LDGSTS.E.BYPASS.LTC128B.128 [R233+0x900], [R204.64], !P5 ;  /* 0x00900000cce97fae */ /* 0x0003ea000e901d46 */
[C---:B------:R-:W-:Y:S03]  /*5740*/  HMMA.16816.F32 R16, R176.reuse, R182, R16 ;  /* 0x000000b6b010723c */ /* 0x040fe60000001810 */
[----:B------:R4:W-:Y:S05]  /*5750*/  LDGSTS.E.BYPASS.LTC128B.128 [R233+0x1900], [R202.64], !P4 ;  /* 0x01900000cae97fae */ /* 0x0009ea000e101d46 */
[-C--:B------:R-:W-:Y:S03]  /*5760*/  HMMA.16816.F32 R20, R176, R188.reuse, R20 ;  /* 0x000000bcb014723c */ /* 0x080fe60000001814 */
[----:B------:R5:W-:Y:S05]  /*5770*/  LDGSTS.E.BYPASS.LTC128B.128 [R233+0x2900], [R172.64], !P6 ;  /* 0x02900000ace97fae */ /* 0x000bea000f101d46 */
[C---:B------:R-:W-:Y:S03]  /*5780*/  HMMA.16816.F32 R24, R184.reuse, R188, R24 ;  /* 0x000000bcb818723c */ /* 0x040fe60000001818 */
[----:B------:R-:W-:Y:S05]  /*5790*/  LDSM.16.M88.4 R180, [R216+0x4500] ;  /* 0x00450000d8b4783b */ /* 0x000fea0000000200 */
[-C--:B------:R-:W-:Y:S03]  /*57a0*/  HMMA.16816.F32 R28, R184, R190.reuse, R28 ;  /* 0x000000beb81c723c */ /* 0x080fe6000000181c */
[----:B------:R-:W0:Y:S05]  /*57b0*/  LDGDEPBAR ;  /* 0x00000000000079af */ /* 0x000e2a0000000000 */
[C---:B------:R-:W-:Y:S03]  /*57c0*/  HMMA.16816.F32 R32, R176.reuse, R190, R32 ;  /* 0x000000beb020723c */ /* 0x040fe60000001820 */
[----:B----4-:R-:W-:Y:S05]  /*57d0*/  LDSM.16.M88.4 R200, [R216+0x4100] ;  /* 0x00410000d8c8783b */ /* 0x010fea0000000200 */
[-C--:B--2---:R-:W-:Y:S03]  /*57e0*/  HMMA.16816.F32 R36, R176, R192.reuse, R36 ;  /* 0x000000c0b024723c */ /* 0x084fe60000001824 */
[----:B-----5:R-:W2:Y:S05]  /*57f0*/  LDSM.16.M88.4 R172, [R219+0x8100] ;  /* 0x00810000dbac783b */ /* 0x020eaa0000000200 */
[C---:B------:R-:W-:Y:S03]  /*5800*/  HMMA.16816.F32 R40, R184.reuse, R192, R40 ;  /* 0x000000c0b828723c */ /* 0x040fe60000001828 */
[----:B-1----:R-:W1:Y:S05]  /*5810*/  LDSM.16.M88.4 R204, [R219+0x9100] ;  /* 0x00910000dbcc783b */ /* 0x002e6a0000000200 */
[-C--:B------:R-:W-:Y:S03]  /*5820*/  HMMA.16816.F32 R44, R184, R194.reuse, R44 ;  /* 0x000000c2b82c723c */ /* 0x080fe6000000182c */
[----:B------:R-:W-:Y:S05]  /*5830*/  LDSM.16.M88.4 R188, [R220+0x8100] ;  /* 0x00810000dcbc783b */ /* 0x000fea0000000200 */
[C---:B------:R-:W-:Y:S03]  /*5840*/  HMMA.16816.F32 R48, R176.reuse, R194, R48 ;  /* 0x000000c2b030723c */ /* 0x040fe60000001830 */
[----:B------:R-:W-:Y:S05]  /*5850*/  LDSM.16.M88.4 R192, [R229] ;  /* 0x00000000e5c0783b */ /* 0x000fea0000000200 */
[-C--:B------:R-:W-:Y:S03]  /*5860*/  HMMA.16816.F32 R52, R176, R196.reuse, R52 ;  /* 0x000000c4b034723c */ /* 0x080fe60000001834 */
[----:B---3--:R-:W-:Y:S05]  /*5870*/  LDSM.16.M88.4 R208, [R228] ;  /* 0x00000000e4d0783b */ /* 0x008fea0000000200 */
[C---:B------:R-:W-:Y:S03]  /*5880*/  HMMA.16816.F32 R56, R184.reuse, R196, R56 ;  /* 0x000000c4b838723c */ /* 0x040fe60000001838 */
[----:B------:R-:W-:Y:S05]  /*5890*/  LDSM.16.M88.4 R212, [R225] ;  /* 0x00000000e1d4783b */ /* 0x000fea0000000200 */
[-C--:B------:R-:W-:Y:S03]  /*58a0*/  HMMA.16816.F32 R60, R184, R198.reuse, R60 ;  /* 0x000000c6b83c723c */ /* 0x080fe6000000183c */
[----:B------:R-:W-:Y:S05]  /*58b0*/  LDSM.16.M88.4 R184, [R216+0x4d00] ;  /* 0x004d0000d8b8783b */ /* 0x000fea0000000200 */
[----:B------:R-:W-:Y:S03]  /*58c0*/  HMMA.16816.F32 R64, R176, R198, R64 ;  /* 0x000000c6b040723c */ /* 0x000fe60000001840 */
[----:B------:R-:W3:Y:S05]  /*58d0*/  LDSM.16.M88.4 R176, [R216+0x4900] ;  /* 0x00490000d8b0783b */ /* 0x000eea0000000200 */
[-C--:B--2---:R-:W-:Y:S03]  /*58e0*/  HMMA.16816.F32 R4, R172, R200.reuse, R4 ;  /* 0x000000c8ac04723c */ /* 0x084fe60000001804 */
[----:B------:R-:W2:Y:S05]  /*58f0*/  LDSM.16.M88.4 R196, [R220+0x9100] ;  /* 0x00910000dcc4783b */ /* 0x000eaa0000000200 */
[C---:B-1----:R-:W-:Y:S08]  /*5900*/  HMMA.16816.F32 R8, R204.reuse, R200, R8 ;  /* 0x000000c8cc08723c */ /* 0x042ff00000001808 */
[-C--:B------:R-:W-:Y:S08]  /*5910*/  HMMA.16816.F32 R12, R204, R202.reuse, R12 ;  /* 0x000000cacc0c723c */ /* 0x080ff0000000180c */
[C---:B------:R-:W-:Y:S01]  /*5920*/  HMMA.16816.F32 R16, R172.reuse, R202, R16 ;  /* 0x000000caac10723c */ /* 0x040fe20000001810 */
[----:B------:R-:W1:Y:S07]  /*5930*/  LDSM.16.M88.4 R200, [R227] ;  /* 0x00000000e3c8783b */ /* 0x000e6e0000000200 */
[-C--:B------:R-:W-:Y:S08]  /*5940*/  HMMA.16816.F32 R20, R172, R180.reuse, R20 ;  /* 0x000000b4ac14723c */ /* 0x080ff00000001814 */
[C---:B------:R-:W-:Y:S08]  /*5950*/  HMMA.16816.F32 R24, R204.reuse, R180, R24 ;  /* 0x000000b4cc18723c */ /* 0x040ff00000001818 */
[-C--:B------:R-:W-:Y:S08]  /*5960*/  HMMA.16816.F32 R28, R204, R182.reuse, R28 ;  /* 0x000000b6cc1c723c */ /* 0x080ff0000000181c */
[C---:B------:R-:W-:Y:S01]  /*5970*/  HMMA.16816.F32 R32, R172.reuse, R182, R32 ;  /* 0x000000b6ac20723c */ /* 0x040fe20000001820 */
[----:B------:R-:W4:Y:S07]  /*5980*/  LDSM.16.M88.4 R180, [R226] ;  /* 0x00000000e2b4783b */ /* 0x000f2e0000000200 */
[-C--:B---3--:R-:W-:Y:S08]  /*5990*/  HMMA.16816.F32 R36, R172, R176.reuse, R36 ;  /* 0x000000b0ac24723c */ /* 0x088ff00000001824 */
[C---:B------:R-:W-:Y:S08]  /*59a0*/  HMMA.16816.F32 R40, R204.reuse, R176, R40 ;  /* 0x000000b0cc28723c */ /* 0x040ff00000001828 */
[-C--:B------:R-:W-:Y:S08]  /*59b0*/  HMMA.16816.F32 R44, R204, R178.reuse, R44 ;  /* 0x000000b2cc2c723c */ /* 0x080ff0000000182c */
[C---:B------:R-:W-:Y:S01]  /*59c0*/  HMMA.16816.F32 R48, R172.reuse, R178, R48 ;  /* 0x000000b2ac30723c */ /* 0x040fe20000001830 */
[----:B------:R-:W-:Y:S07]  /*59d0*/  LDSM.16.M88.4 R176, [R216+0x5100] ;  /* 0x00510000d8b0783b */ /* 0x000fee0000000200 */
[-C--:B------:R-:W-:Y:S08]  /*59e0*/  HMMA.16816.F32 R52, R172, R184.reuse, R52 ;  /* 0x000000b8ac34723c */ /* 0x080ff00000001834 */
[C---:B------:R-:W-:Y:S08]  /*59f0*/  HMMA.16816.F32 R56, R204.reuse, R184, R56 ;  /* 0x000000b8cc38723c */ /* 0x040ff00000001838 */
[-C--:B------:R-:W-:Y:S01]  /*5a00*/  HMMA.16816.F32 R60, R204, R186.reuse, R60 ;  /* 0x000000bacc3c723c */ /* 0x080fe2000000183c */
[----:B------:R-:W-:Y:S07]  /*5a10*/  LDSM.16.M88.4 R204, [R216+0x5d00] ;  /* 0x005d0000d8cc783b */ /* 0x000fee0000000200 */
[----:B------:R-:W-:Y:S01]  /*5a20*/  HMMA.16816.F32 R64, R172, R186, R64 ;  /* 0x000000baac40723c */ /* 0x000fe20000001840 */
[----:B------:R-:W3:Y:S07]  /*5a30*/  LDSM.16.M88.4 R172, [R219+0xa100] ;  /* 0x00a10000dbac783b */ /* 0x000eee0000000200 */
[-C--:B------:R-:W-:Y:S01]  /*5a40*/  HMMA.16816.F32 R4, R188, R192.reuse, R4 ;  /* 0x000000c0bc04723c */ /* 0x080fe20000001804 */
[----:B------:R-:W5:Y:S07]  /*5a50*/  LDSM.16.M88.4 R184, [R219+0xb100] ;  /* 0x00b10000dbb8783b */ /* 0x000f6e0000000200 */
[C---:B--2---:R-:W-:Y:S08]  /*5a60*/  HMMA.16816.F32 R8, R196.reuse, R192, R8 ;  /* 0x000000c0c408723c */ /* 0x044ff00000001808 */
[-C--:B------:R-:W-:Y:S08]  /*5a70*/  HMMA.16816.F32 R12, R196, R194.reuse, R12 ;  /* 0x000000c2c40c723c */ /* 0x080ff0000000180c */
[C---:B------:R-:W-:Y:S01]  /*5a80*/  HMMA.16816.F32 R16, R188.reuse, R194, R16 ;  /* 0x000000c2bc10723c */ /* 0x040fe20000001810 */
[----:B------:R-:W2:Y:S07]  /*5a90*/  LDSM.16.M88.4 R192, [R216+0x5500] ;  /* 0x00550000d8c0783b */ /* 0x000eae0000000200 */
[-C--:B------:R-:W-:Y:S08]  /*5aa0*/  HMMA.16816.F32 R20, R188, R208.reuse, R20 ;  /* 0x000000d0bc14723c */ /* 0x080ff00000001814 */
[C---:B------:R-:W-:Y:S08]  /*5ab0*/  HMMA.16816.F32 R24, R196.reuse, R208, R24 ;  /* 0x000000d0c418723c */ /* 0x040ff00000001818 */
[-C--:B------:R-:W-:Y:S08]  /*5ac0*/  HMMA.16816.F32 R28, R196, R210.reuse, R28 ;  /* 0x000000d2c41c723c */ /* 0x080ff0000000181c */
[C---:B------:R-:W-:Y:S01]  /*5ad0*/  HMMA.16816.F32 R32, R188.reuse, R210, R32 ;  /* 0x000000d2bc20723c */ /* 0x040fe20000001820 */
[----:B------:R-:W-:Y:S07]  /*5ae0*/  LDSM.16.M88.4 R208, [R220+0xa100] ;  /* 0x00a10000dcd0783b */ /* 0x000fee0000000200 */
[-C--:B-1----:R-:W-:Y:S08]  /*5af0*/  HMMA.16816.F32 R36, R188, R200.reuse, R36 ;  /* 0x000000c8bc24723c */ /* 0x082ff00000001824 */
[C---:B------:R-:W-:Y:S08]  /*5b00*/  HMMA.16816.F32 R40, R196.reuse, R200, R40 ;  /* 0x000000c8c428723c */ /* 0x040ff00000001828 */
[-C--:B------:R-:W-:Y:S08]  /*5b10*/  HMMA.16816.F32 R44, R196, R202.reuse, R44 ;  /* 0x000000cac42c723c */ /* 0x080ff0000000182c */
[C---:B------:R-:W-:Y:S01]  /*5b20*/  HMMA.16816.F32 R48, R188.reuse, R202, R48 ;  /* 0x000000cabc30723c */ /* 0x040fe20000001830 */
[----:B------:R-:W1:Y:S07]  /*5b30*/  LDSM.16.M88.4 R200, [R216+0x5900] ;  /* 0x00590000d8c8783b */ /* 0x000e6e0000000200 */
[-C--:B----4-:R-:W-:Y:S08]  /*5b40*/  HMMA.16816.F32 R52, R188, R180.reuse, R52 ;  /* 0x000000b4bc34723c */ /* 0x090ff00000001834 */
[C---:B------:R-:W-:Y:S08]  /*5b50*/  HMMA.16816.F32 R56, R196.reuse, R180, R56 ;  /* 0x000000b4c438723c */ /* 0x040ff00000001838 */
[-C--:B------:R-:W-:Y:S08]  /*5b60*/  HMMA.16816.F32 R60, R196, R182.reuse, R60 ;  /* 0x000000b6c43c723c */ /* 0x080ff0000000183c */
[----:B------:R-:W-:Y:S08]  /*5b70*/  HMMA.16816.F32 R64, R188, R182, R64 ;  /* 0x000000b6bc40723c */ /* 0x000ff00000001840 */
[-C--:B---3--:R-:W-:Y:S08]  /*5b80*/  HMMA.16816.F32 R4, R172, R176.reuse, R4 ;  /* 0x000000b0ac04723c */ /* 0x088ff00000001804 */
[C---:B-----5:R-:W-:Y:S08]  /*5b90*/  HMMA.16816.F32 R8, R184.reuse, R176, R8 ;  /* 0x000000b0b808723c */ /* 0x060ff00000001808 */
[-C--:B------:R-:W-:Y:S08]  /*5ba0*/  HMMA.16816.F32 R12, R184, R178.reuse, R12 ;  /* 0x000000b2b80c723c */ /* 0x080ff0000000180c */
[C---:B------:R-:W-:Y:S01]  /*5bb0*/  HMMA.16816.F32 R16, R172.reuse, R178, R16 ;  /* 0x000000b2ac10723c */ /* 0x040fe20000001810 */
[----:B------:R-:W3:Y:S07]  /*5bc0*/  LDSM.16.M88.4 R176, [R220+0xb100] ;  /* 0x00b10000dcb0783b */ /* 0x000eee0000000200 */
[-C--:B--2---:R-:W-:Y:S08]  /*5bd0*/  HMMA.16816.F32 R20, R172, R192.reuse, R20 ;  /* 0x000000c0ac14723c */ /* 0x084ff00000001814 */
[C---:B------:R-:W-:Y:S08]  /*5be0*/  HMMA.16816.F32 R24, R184.reuse, R192, R24 ;  /* 0x000000c0b818723c */ /* 0x040ff00000001818 */
[-C--:B------:R-:W-:Y:S08]  /*5bf0*/  HMMA.16816.F32 R28, R184, R194.reuse, R28 ;  /* 0x000000c2b81c723c */ /* 0x080ff0000000181c */
[C---:B------:R-:W-:Y:S08]  /*5c00*/  HMMA.16816.F32 R32, R172.reuse, R194, R32 ;  /* 0x000000c2ac20723c */ /* 0x040ff00000001820 */
[-C--:B-1----:R-:W-:Y:S08]  /*5c10*/  HMMA.16816.F32 R36, R172, R200.reuse, R36 ;  /* 0x000000c8ac24723c */ /* 0x082ff00000001824 */
[C---:B------:R-:W-:Y:S08]  /*5c20*/  HMMA.16816.F32 R40, R184.reuse, R200, R40 ;  /* 0x000000c8b828723c */ /* 0x040ff00000001828 */
[-C--:B------:R-:W-:Y:S08]  /*5c30*/  HMMA.16816.F32 R44, R184, R202.reuse, R44 ;  /* 0x000000cab82c723c */ /* 0x080ff0000000182c */
[C---:B------:R-:W-:Y:S08]  /*5c40*/  HMMA.16816.F32 R48, R172.reuse, R202, R48 ;  /* 0x000000caac30723c */ /* 0x040ff00000001830 */
[-C--:B------:R-:W-:Y:S08]  /*5c50*/  HMMA.16816.F32 R52, R172, R204.reuse, R52 ;  /* 0x000000ccac34723c */ /* 0x080ff00000001834 */
[C---:B------:R-:W-:Y:S08]  /*5c60*/  HMMA.16816.F32 R56, R184.reuse, R204, R56 ;  /* 0x000000ccb838723c */ /* 0x040ff00000001838 */
[-C--:B------:R-:W-:Y:S08]  /*5c70*/  HMMA.16816.F32 R60, R184, R206.reuse, R60 ;  /* 0x000000ceb83c723c */ /* 0x080ff0000000183c */
[----:B------:R-:W-:Y:S08]  /*5c80*/  HMMA.16816.F32 R64, R172, R206, R64 ;  /* 0x000000ceac40723c */ /* 0x000ff00000001840 */
[-C--:B------:R-:W-:Y:S08]  /*5c90*/  HMMA.16816.F32 R4, R208, R212.reuse, R4 ;  /* 0x000000d4d004723c */ /* 0x080ff00000001804 */
[C---:B---3--:R-:W-:Y:S08]  /*5ca0*/  HMMA.16816.F32 R8, R176.reuse, R212, R8 ;  /* 0x000000d4b008723c */ /* 0x048ff00000001808 */
[-C--:B------:R-:W-:Y:S08]  /*5cb0*/  HMMA.16816.F32 R12, R176, R214.reuse, R12 ;  /* 0x000000d6b00c723c */ /* 0x080ff0000000180c */
[----:B------:R-:W-:Y:S01]  /*5cc0*/  FMUL.FTZ R4, R4, c[0x0][0x320] ;  /* 0x0000c80004047a20 */ /* 0x000fe20000410000 */
[C---:B------:R-:W-:Y:S03]  /*5cd0*/  HMMA.16816.F32 R16, R208.reuse, R214, R16 ;  /* 0x000000d6d010723c */ /* 0x040fe60000001810 */
[----:B------:R-:W-:Y:S01]  /*5ce0*/  MUFU.TANH R175, R4 ;  /* 0x0000000400af7308 */ /* 0x000fe20000002400 */
[----:B------:R-:W-:Y:S02]  /*5cf0*/  FMUL.FTZ R5, R5, c[0x0][0x320] ;  /* 0x0000c80005057a20 */ /* 0x000fe40000410000 */
[----:B------:R-:W-:Y:S02]  /*5d00*/  FMUL.FTZ R6, R6, c[0x0][0x320] ;  /* 0x0000c80006067a20 */ /* 0x000fe40000410000 */
[----:B------:R-:W-:Y:S04]  /*5d10*/  FMUL.FTZ R7, R7, c[0x0][0x320] ;  /* 0x0000c80007077a20 */ /* 0x000fe80000410000 */
[----:B------:R-:W-:Y:S01]  /*5d20*/  FMUL.FTZ R8, R8, c[0x0][0x320] ;  /* 0x0000c80008087a20 */ /* 0x000fe20000410000 */
[----:B------:R-:W-:Y:S01]  /*5d30*/  MUFU.TANH R174, R5 ;  /* 0x0000000500ae7308 */ /* 0x000fe20000002400 */
[----:B------:R-:W-:Y:S02]  /*5d40*/  FMUL.FTZ R9, R9, c[0x0][0x320] ;  /* 0x0000c80009097a20 */ /* 0x000fe40000410000 */
[----:B------:R-:W-:Y:S02]  /*5d50*/  FMUL.FTZ R10, R10, c[0x0][0x320] ;  /* 0x0000c8000a0a7a20 */ /* 0x000fe40000410000 */
[----:B------:R-:W-:Y:S02]  /*5d60*/  FMUL.FTZ R11, R11, c[0x0][0x320] ;  /* 0x0000c8000b0b7a20 */ /* 0x000fe40000410000 */
[----:B------:R-:W-:Y:S02]  /*5d70*/  FMUL.FTZ R12, R12, c[0x0][0x320] ;  /* 0x0000c8000c0c7a20 */ /* 0x000fe40000410000 */
[----:B------:R-:W-:Y:S01]  /*5d80*/  FMUL.FTZ R13, R13, c[0x0][0x320] ;  /* 0x0000c8000d0d7a20 */ /* 0x000fe20000410000 */
[----:B------:R-:W1:Y:S01]  /*5d90*/  MUFU.TANH R181, R6 ;  /* 0x0000000600b57308 */ /* 0x000e620000002400 */
[----:B------:R-:W-:Y:S02]  /*5da0*/  FMUL.FTZ R17, R17, c[0x0][0x320] ;  /* 0x0000c80011117a20 */ /* 0x000fe40000410000 */
[----:B------:R-:W-:Y:S02]  /*5db0*/  FMUL.FTZ R16, R16, c[0x0][0x320] ;  /* 0x0000c80010107a20 */ /* 0x000fe40000410000 */
[----:B------:R-:W-:Y:S02]  /*5dc0*/  FMUL.FTZ R14, R14, c[0x0][0x320] ;  /* 0x0000c8000e0e7a20 */ /* 0x000fe40000410000 */
[----:B------:R-:W-:Y:S02]  /*5dd0*/  FMUL.FTZ R15, R15, c[0x0][0x320] ;  /* 0x0000c8000f0f7a20 */ /* 0x000fe40000410000 */
[----:B------:R-:W-:Y:S01]  /*5de0*/  FMUL.FTZ R18, R18, c[0x0][0x320] ;  /* 0x0000c80012127a20 */ /* 0x000fe20000410000 */
[----:B------:R-:W-:Y:S01]  /*5df0*/  MUFU.TANH R16, R16 ;  /* 0x0000001000107308 */ /* 0x000fe20000002400 */
[----:B------:R-:W-:Y:S09]  /*5e00*/  FMUL.FTZ R19, R19, c[0x0][0x320] ;  /* 0x0000c80013137a20 */ /* 0x000ff20000410000 */
[----:B------:R2:W3:Y:S01]  /*5e10*/  MUFU.TANH R180, R7 ;  /* 0x0000000700b47308 */ /* 0x0004e20000002400 */
[----:B-1----:R-:W-:Y:S09]  /*5e20*/  FMNMX.FTZ R2, R181, R100, !PT ;  /* 0x00000064b5027209 */ /* 0x002ff20007810000 */
[----:B------:R-:W-:Y:S10]  /*5e30*/  MUFU.TANH R184, R12 ;  /* 0x0000000c00b87308 */ /* 0x000ff40000002400 */
[----:B------:R-:W1:Y:S01]  /*5e40*/  MUFU.TANH R182, R8 ;  /* 0x0000000800b67308 */ /* 0x000e620000002400 */
[----:B--2---:R-:W2:Y:S01]  /*5e50*/  LDSM.16.M88.4 R4, [R224] ;  /* 0x00000000e004783b */ /* 0x004ea20000000200 */
[----:B---3--:R-:W-:Y:S08]  /*5e60*/  FMNMX.FTZ R2, R180, R2, !PT ;  /* 0x00000002b4027209 */ /* 0x008ff00007810000 */
[----:B------:R-:W-:Y:S10]  /*5e70*/  MUFU.TANH R183, R13 ;  /* 0x0000000d00b77308 */ /* 0x000ff40000002400 */
[----:B------:R-:W3:Y:S01]  /*5e80*/  MUFU.TANH R185, R9 ;  /* 0x0000000900b97308 */ /* 0x000ee20000002400 */
[----:B-1----:R-:W-:Y:S09]  /*5e90*/  FMNMX.FTZ R0, R182, R105, !PT ;  /* 0x00000069b6007209 */ /* 0x002ff20007810000 */
[----:B------:R-:W-:Y:S10]  /*5ea0*/  MUFU.TANH R187, R14 ;  /* 0x0000000e00bb7308 */ /* 0x000ff40000002400 */
[----:B------:R-:W-:Y:S01]  /*5eb0*/  MUFU.TANH R188, R10 ;  /* 0x0000000a00bc7308 */ /* 0x000fe20000002400 */
[-C--:B--2---:R-:W-:Y:S03]  /*5ec0*/  HMMA.16816.F32 R20, R208, R4.reuse, R20 ;  /* 0x00000004d014723c */ /* 0x084fe60000001814 */
[----:B---3--:R-:W-:Y:S06]  /*5ed0*/  FMNMX.FTZ R0, R185, R0, !PT ;  /* 0x00000000b9007209 */ /* 0x008fec0007810000 */
[----:B------:R-:W-:Y:S03]  /*5ee0*/  MUFU.TANH R186, R15 ;  /* 0x0000000f00ba7308 */ /* 0x000fe60000002400 */
[----:B------:R-:W-:Y:S01]  /*5ef0*/  FMNMX.FTZ R0, R184, R0, !PT ;  /* 0x00000000b8007209 */ /* 0x000fe20007810000 */
[C---:B------:R-:W-:Y:S04]  /*5f00*/  HMMA.16816.F32 R24, R176.reuse, R4, R24 ;  /* 0x00000004b018723c */ /* 0x040fe80000001818 */
[----:B------:R-:W-:Y:S02]  /*5f10*/  FMNMX.FTZ R0, R183, R0, !PT ;  /* 0x00000000b7007209 */ /* 0x000fe40007810000 */
[----:B------:R1:W-:Y:S02]  /*5f20*/  MUFU.TANH R189, R11 ;  /* 0x0000000b00bd7308 */ /* 0x0003e40000002400 */
[-C--:B------:R-:W-:Y:S04]  /*5f30*/  HMMA.16816.F32 R28, R176, R6.reuse, R28 ;  /* 0x00000006b01c723c */ /* 0x080fe8000000181c */
[----:B------:R-:W-:Y:S04]  /*5f40*/  FMUL.FTZ R21, R21, c[0x0][0x320] ;  /* 0x0000c80015157a20 */ /* 0x000fe80000410000 */
[C---:B------:R-:W-:Y:S01]  /*5f50*/  HMMA.16816.F32 R32, R208.reuse, R6, R32 ;  /* 0x00000006d020723c */ /* 0x040fe20000001820 */
[----:B------:R-:W-:Y:S01]  /*5f60*/  MUFU.TANH R17, R17 ;  /* 0x0000001100117308 */ /* 0x000fe20000002400 */
[----:B------:R-:W-:Y:S02]  /*5f70*/  LDSM.16.M88.4 R4, [R222] ;  /* 0x00000000de04783b */ /* 0x000fe40000000200 */
[----:B------:R-:W-:Y:S02]  /*5f80*/  FMUL.FTZ R20, R20, c[0x0][0x320] ;  /* 0x0000c80014147a20 */ /* 0x000fe40000410000 */
[----:B------:R-:W-:Y:S02]  /*5f90*/  FMUL.FTZ R22, R22, c[0x0][0x320] ;  /* 0x0000c80016167a20 */ /* 0x000fe40000410000 */
[----:B------:R-:W-:Y:S03]  /*5fa0*/  FMUL.FTZ R24, R24, c[0x0][0x320] ;  /* 0x0000c80018187a20 */ /* 0x000fe60000410000 */
[----:B------:R-:W-:Y:S01]  /*5fb0*/  MUFU.TANH R192, R20 ;  /* 0x0000001400c07308 */ /* 0x000fe20000002400 */
[----:B------:R-:W-:Y:S02]  /*5fc0*/  FMUL.FTZ R23, R23, c[0x0][0x320] ;  /* 0x0000c80017177a20 */ /* 0x000fe40000410000 */
[----:B------:R-:W-:Y:S01]  /*5fd0*/  FMUL.FTZ R26, R26, c[0x0][0x320] ;  /* 0x0000c8001a1a7a20 */ /* 0x000fe20000410000 */
[----:B-1----:R-:W1:Y:S01]  /*5fe0*/  LDSM.16.M88.4 R8, [R223] ;  /* 0x00000000df08783b */ /* 0x002e620000000200 */
[----:B------:R-:W-:Y:S04]  /*5ff0*/  DEPBAR.LE SB0, 0x0 ;  /* 0x000080000000791a */ /* 0x000fe80000000000 */
[----:B------:R-:W-:Y:S01]  /*6000*/  FMUL.FTZ R31, R31, c[0x0][0x320] ;  /* 0x0000c8001f1f7a20 */ /* 0x000fe20000410000 */
[----:B------:R2:W3:Y:S01]  /*6010*/  MUFU.TANH R199, R24 ;  /* 0x0000001800c77308 */ /* 0x0004e20000002400 */
[----:B------:R-:W-:Y:S01]  /*6020*/  FMUL.FTZ R30, R30, c[0x0][0x320] ;  /* 0x0000c8001e1e7a20 */ /* 0x000fe20000410000 */
[----:B------:R-:W-:Y:S01]  /*6030*/  BAR.SYNC.DEFER_BLOCKING 0x0 ;  /* 0x0000000000007b1d */ /* 0x000fe20000010000 */
[----:B------:R-:W-:Y:S02]  /*6040*/  FMUL.FTZ R34, R34, c[0x0][0x320] ;  /* 0x0000c80022227a20 */ /* 0x000fe40000410000 */
[----:B------:R-:W-:Y:S02]  /*6050*/  FMUL.FTZ R28, R28, c[0x0][0x320] ;  /* 0x0000c8001c1c7a20 */ /* 0x000fe40000410000 */
[----:B------:R-:W-:Y:S02]  /*6060*/  FMUL.FTZ R32, R32, c[0x0][0x320] ;  /* 0x0000c80020207a20 */ /* 0x000fe40000410000 */
[----:B------:R-:W-:Y:S01]  /*6070*/  FMUL.FTZ R33, R33, c[0x0][0x320] ;  /* 0x0000c80021217a20 */ /* 0x000fe20000410000 */
[----:B------:R-:W4:Y:S01]  /*6080*/  MUFU.TANH R18, R18 ;  /* 0x0000001200127308 */ /* 0x000f220000002400 */
[----:B------:R-:W-:Y:S02]  /*6090*/  FMUL.FTZ R35, R35, c[0x0][0x320] ;  /* 0x0000c80023237a20 */ /* 0x000fe40000410000 */
[----:B------:R-:W-:Y:S02]  /*60a0*/  FMUL.FTZ R25, R25, c[0x0][0x320] ;  /* 0x0000c80019197a20 */ /* 0x000fe40000410000 */
[----:B------:R-:W-:Y:S02]  /*60b0*/  FMUL.FTZ R29, R29, c[0x0][0x320] ;  /* 0x0000c8001d1d7a20 */ /* 0x000fe40000410000 */
[----:B------:R-:W-:Y:S03]  /*60c0*/  FMUL.FTZ R27, R27, c[0x0][0x320] ;  /* 0x0000c8001b1b7a20 */ /* 0x000fe60000410000 */
[----:B------:R-:W-:Y:S01]  /*60d0*/  MUFU.TANH R235, R31 ;  /* 0x0000001f00eb7308 */ /* 0x000fe20000002400 */
[----:B--2---:R-:W2:Y:S01]  /*60e0*/  LDL R24, [R1+0x1c] ;  /* 0x00001c0001187983 */ /* 0x004ea20000100800 */
[----:B---3--:R-:W-:Y:S08]  /*60f0*/  FMNMX.FTZ R0, R199, R0, !PT ;  /* 0x00000000c7007209 */ /* 0x008ff00007810000 */
[----:B------:R3:W-:Y:S01]  /*6100*/  MUFU.TANH R193, R21 ;  /* 0x0000001500c17308 */ /* 0x0007e20000002400 */
[-C--:B-1----:R-:W-:Y:S05]  /*6110*/  HMMA.16816.F32 R36, R208, R8.reuse, R36 ;  /* 0x00000008d024723c */ /* 0x082fea0000001824 */
[----:B----4-:R-:W-:Y:S04]  /*6120*/  FMNMX.FTZ R2, R18, R2, !PT ;  /* 0x0000000212027209 */ /* 0x010fe80007810000 */
[----:B------:R-:W1:Y:S01]  /*6130*/  MUFU.TANH R19, R19 ;  /* 0x0000001300137308 */ /* 0x000e620000002400 */
[C---:B------:R-:W-:Y:S01]  /*6140*/  HMMA.16816.F32 R40, R176.reuse, R8, R40 ;  /* 0x00000008b028723c */ /* 0x040fe20000001828 */
[----:B------:R-:W4:Y:S08]  /*6150*/  LDL R8, [R1+0x54] ;  /* 0x0000540001087983 */ /* 0x000f300000100800 */
[----:B------:R-:W-:Y:S01]  /*6160*/  MUFU.TANH R190, R32 ;  /* 0x0000002000be7308 */ /* 0x000fe20000002400 */
[-C--:B------:R-:W-:Y:S01]  /*6170*/  HMMA.16816.F32 R44, R176, R10.reuse, R44 ;  /* 0x0000000ab02c723c */ /* 0x080fe2000000182c */
[----:B---3--:R-:W3:Y:S03]  /*6180*/  LDL R21, [R1+0x18] ;  /* 0x0000180001157983 */ /* 0x008ee60000100800 */
[----:B------:R-:W-:Y:S04]  /*6190*/  FMUL.FTZ R36, R36, c[0x0][0x320] ;  /* 0x0000c80024247a20 */ /* 0x000fe80000410000 */
[C---:B------:R-:W-:Y:S01]  /*61a0*/  HMMA.16816.F32 R48, R208.reuse, R10, R48 ;  /* 0x0000000ad030723c */ /* 0x040fe20000001830 */
[----:B------:R-:W5:Y:S03]  /*61b0*/  MUFU.TANH R196, R22 ;  /* 0x0000001600c47308 */ /* 0x000f660000002400 */
[----:B------:R-:W-:Y:S01]  /*61c0*/  FMUL.FTZ R37, R37, c[0x0][0x320] ;  /* 0x0000c80025257a20 */ /* 0x000fe20000410000 */
[----:B-1----:R-:W-:Y:S01]  /*61d0*/  FMNMX.FTZ R2, R19, R2, !PT ;  /* 0x0000000213027209 */ /* 0x002fe20007810000 */
[----:B------:R-:W-:Y:S02]  /*61e0*/  FMUL.FTZ R38, R38, c[0x0][0x320] ;  /* 0x0000c80026267a20 */ /* 0x000fe40000410000 */
[-C--:B------:R-:W-:Y:S03]  /*61f0*/  HMMA.16816.F32 R52, R208, R4.reuse, R52 ;  /* 0x00000004d034723c */ /* 0x080fe60000001834 */
[----:B------:R-:W-:Y:S01]  /*6200*/  MUFU.TANH R191, R33 ;  /* 0x0000002100bf7308 */ /* 0x000fe20000002400 */
[----:B------:R-:W-:Y:S02]  /*6210*/  FMUL.FTZ R39, R39, c[0x0][0x320] ;  /* 0x0000c80027277a20 */ /* 0x000fe40000410000 */
[----:B------:R-:W-:Y:S02]  /*6220*/  FMUL.FTZ R43, R43, c[0x0][0x320] ;  /* 0x0000c8002b2b7a20 */ /* 0x000fe40000410000 */
[C---:B------:R-:W-:Y:S04]  /*6230*/  HMMA.16816.F32 R56, R176.reuse, R4, R56 ;  /* 0x00000004b038723c */ /* 0x040fe80000001838 */
[----:B------:R-:W-:Y:S01]  /*6240*/  FMUL.FTZ R45, R45, c[0x0][0x320] ;  /* 0x0000c8002d2d7a20 */ /* 0x000fe20000410000 */
[----:B------:R1:W1:Y:S01]  /*6250*/  MUFU.TANH R197, R23 ;  /* 0x0000001700c57308 */ /* 0x0002620000002400 */
[----:B------:R-:W-:Y:S01]  /*6260*/  FMUL.FTZ R44, R44, c[0x0][0x320] ;  /* 0x0000c8002c2c7a20 */ /* 0x000fe20000410000 */
[----:B------:R-:W-:Y:S01]  /*6270*/  FMNMX.FTZ R4, R175, R3, !PT ;  /* 0x00000003af047209 */ /* 0x000fe20007810000 */
[-C--:B------:R-:W-:Y:S04]  /*6280*/  HMMA.16816.F32 R60, R176, R6.reuse, R60 ;  /* 0x00000006b03c723c */ /* 0x080fe8000000183c */
[----:B------:R-:W-:Y:S01]  /*6290*/  FMNMX.FTZ R4, R174, R4, !PT ;  /* 0x00000004ae047209 */ /* 0x000fe20007810000 */
[----:B------:R-:W-:Y:S01]  /*62a0*/  FMUL.FTZ R49, R49, c[0x0][0x320] ;  /* 0x0000c80031317a20 */ /* 0x000fe20000410000 */
[----:B-----5:R-:W-:Y:S01]  /*62b0*/  FMNMX.FTZ R2, R196, R2, !PT ;  /* 0x00000002c4027209 */ /* 0x020fe20007810000 */
[----:B------:R-:W-:Y:S01]  /*62c0*/  MUFU.TANH R176, R43 ;  /* 0x0000002b00b07308 */ /* 0x000fe20000002400 */
[----:B------:R-:W-:Y:S01]  /*62d0*/  FMUL.FTZ R55, R55, c[0x0][0x320] ;  /* 0x0000c80037377a20 */ /* 0x000fe20000410000 */
[----:B------:R-:W-:Y:S04]  /*62e0*/  HMMA.16816.F32 R64, R208, R6, R64 ;  /* 0x00000006d040723c */ /* 0x000fe80000001840 */
[----:B------:R-:W-:Y:S01]  /*62f0*/  FMNMX.FTZ R4, R16, R4, !PT ;  /* 0x0000000410047209 */ /* 0x000fe20007810000 */
[----:B------:R-:W-:Y:S01]  /*6300*/  FMUL.FTZ R52, R52, c[0x0][0x320] ;  /* 0x0000c80034347a20 */ /* 0x000fe20000410000 */
[----:B------:R-:W-:Y:S01]  /*6310*/  FMNMX.FTZ R5, R188, R106, !PT ;  /* 0x0000006abc057209 */ /* 0x000fe20007810000 */
[----:B------:R-:W-:Y:S01]  /*6320*/  FMUL.FTZ R53, R53, c[0x0][0x320] ;  /* 0x0000c80035357a20 */ /* 0x000fe20000410000 */
[----:B------:R-:W5:Y:S01]  /*6330*/  MUFU.TANH R241, R55 ;  /* 0x0000003700f17308 */ /* 0x000f620000002400 */
[----:B------:R-:W-:Y:S01]  /*6340*/  FMNMX.FTZ R4, R17, R4, !PT ;  /* 0x0000000411047209 */ /* 0x000fe20007810000 */
[----:B-1----:R-:W2:Y:S02]  /*6350*/  LDL.64 R22, [R1+0x38] ;  /* 0x0000380001167983 */ /* 0x002ea40000100a00 */
[----:B------:R-:W-:Y:S01]  /*6360*/  FMUL.FTZ R54, R54, c[0x0][0x320] ;  /* 0x0000c80036367a20 */ /* 0x000fe20000410000 */
[----:B------:R-:W-:Y:S01]  /*6370*/  FMNMX.FTZ R4, R192, R4, !PT ;  /* 0x00000004c0047209 */ /* 0x000fe20007810000 */
[----:B------:R-:W-:Y:S01]  /*6380*/  FMUL.FTZ R50, R50, c[0x0][0x320] ;  /* 0x0000c80032327a20 */ /* 0x000fe20000410000 */
[----:B------:R-:W-:Y:S01]  /*6390*/  FMNMX.FTZ R2, R197, R2, !PT ;  /* 0x00000002c5027209 */ /* 0x000fe20007810000 */
[----:B------:R-:W-:Y:S02]  /*63a0*/  FMUL.FTZ R51, R51, c[0x0][0x320] ;  /* 0x0000c80033337a20 */ /* 0x000fe40000410000 */
[----:B------:R-:W1:Y:S01]  /*63b0*/  MUFU.TANH R214, R36 ;  /* 0x0000002400d67308 */ /* 0x000e620000002400 */
[----:B------:R-:W-:Y:S01]  /*63c0*/  FMUL.FTZ R56, R56, c[0x0][0x320] ;  /* 0x0000c80038387a20 */ /* 0x000fe20000410000 */
[----:B------:R-:W-:Y:S01]  /*63d0*/  FMNMX.FTZ R4, R193, R4, !PT ;  /* 0x00000004c1047209 */ /* 0x000fe20007810000 */
[----:B------:R-:W-:Y:S01]  /*63e0*/  FMUL.FTZ R57, R57, c[0x0][0x320] ;  /* 0x0000c80039397a20 */ /* 0x000fe20000410000 */
[----:B------:R-:W-:Y:S01]  /*63f0*/  FMNMX.FTZ R5, R189, R5, !PT ;  /* 0x00000005bd057209 */ /* 0x000fe20007810000 */
[----:B------:R-:W-:Y:S01]  /*6400*/  FMUL.FTZ R60, R60, c[0x0][0x320] ;  /* 0x0000c8003c3c7a20 */ /* 0x000fe20000410000 */
[----:B------:R-:W-:Y:S01]  /*6410*/  FMNMX.FTZ R4, R190, R4, !PT ;  /* 0x00000004be047209 */ /* 0x000fe20007810000 */
[----:B------:R-:W-:Y:S01]  /*6420*/  FMUL.FTZ R65, R65, c[0x0][0x320] ;  /* 0x0000c80041417a20 */ /* 0x000fe20000410000 */
[----:B------:R-:W-:Y:S01]  /*6430*/  FMNMX.FTZ R5, R187, R5, !PT ;  /* 0x00000005bb057209 */ /* 0x000fe20007810000 */
[----:B------:R-:W-:Y:S01]  /*6440*/  FMUL.FTZ R66, R66, c[0x0][0x320] ;  /* 0x0000c80042427a20 */ /* 0x000fe20000410000 */
[----:B------:R-:W1:Y:S01]  /*6450*/  MUFU.TANH R194, R34 ;  /* 0x0000002200c27308 */ /* 0x000e620000002400 */
[----:B------:R-:W-:Y:S01]  /*6460*/  FMUL.FTZ R67, R67, c[0x0][0x320] ;  /* 0x0000c80043437a20 */ /* 0x000fe20000410000 */
[----:B------:R-:W-:Y:S01]  /*6470*/  FMNMX.FTZ R5, R186, R5, !PT ;  /* 0x00000005ba057209 */ /* 0x000fe20007810000 */
[----:B------:R-:W-:Y:S01]  /*6480*/  FMUL.FTZ R64, R64, c[0x0][0x320] ;  /* 0x0000c80040407a20 */ /* 0x000fe20000410000 */
[----:B-----5:R-:W-:Y:S01]  /*6490*/  MOV R211, R241 ;  /* 0x000000f100d37202 */ /* 0x020fe20000000f00 */
[----:B------:R-:W-:Y:S01]  /*64a0*/  FMUL.FTZ R61, R61, c[0x0][0x320] ;  /* 0x0000c8003d3d7a20 */ /* 0x000fe20000410000 */
[----:B------:R-:W-:Y:S01]  /*64b0*/  FMNMX.FTZ R4, R191, R4, !PT ;  /* 0x00000004bf047209 */ /* 0x000fe20007810000 */
[----:B------:R-:W-:Y:S02]  /*64c0*/  FMUL.FTZ R42, R42, c[0x0][0x320] ;  /* 0x0000c8002a2a7a20 */ /* 0x000fe40000410000 */
[----:B------:R-:W-:Y:S01]  /*64d0*/  FMUL.FTZ R46, R46, c[0x0][0x320] ;  /* 0x0000c8002e2e7a20 */ /* 0x000fe20000410000 */
[----:B------:R-:W5:Y:S01]  /*64e0*/  MUFU.TANH R215, R37 ;  /* 0x0000002500d77308 */ /* 0x000f620000002400 */
[----:B------:R-:W-:Y:S02]  /*64f0*/  FMUL.FTZ R48, R48, c[0x0][0x320] ;  /* 0x0000c80030307a20 */ /* 0x000fe40000410000 */
[----:B------:R-:W-:Y:S01]  /*6500*/  FMUL.FTZ R58, R58, c[0x0][0x320] ;  /* 0x0000c8003a3a7a20 */ /* 0x000fe20000410000 */
[----:B-1----:R-:W-:Y:S01]  /*6510*/  FMNMX.FTZ R4, R214, R4, !PT ;  /* 0x00000004d6047209 */ /* 0x002fe20007810000 */
[----:B------:R-:W-:Y:S02]  /*6520*/  FMUL.FTZ R59, R59, c[0x0][0x320] ;  /* 0x0000c8003b3b7a20 */ /* 0x000fe40000410000 */
[----:B------:R-:W-:Y:S02]  /*6530*/  FMUL.FTZ R62, R62, c[0x0][0x320] ;  /* 0x0000c8003e3e7a20 */ /* 0x000fe40000410000 */
[----:B------:R-:W-:Y:S01]  /*6540*/  FMUL.FTZ R40, R40, c[0x0][0x320] ;  /* 0x0000c80028287a20 */ /* 0x000fe20000410000 */
[----:B------:R-:W1:Y:S01]  /*6550*/  MUFU.TANH R195, R35 ;  /* 0x0000002300c37308 */ /* 0x000e620000002400 */
[----:B------:R-:W-:Y:S02]  /*6560*/  FMUL.FTZ R41, R41, c[0x0][0x320] ;  /* 0x0000c80029297a20 */ /* 0x000fe40000410000 */
[----:B------:R-:W-:Y:S01]  /*6570*/  FMUL.FTZ R47, R47, c[0x0][0x320] ;  /* 0x0000c8002f2f7a20 */ /* 0x000fe20000410000 */
[----:B------:R-:W-:Y:S06]  /*6580*/  FMNMX.FTZ R2, R194, R2, !PT ;  /* 0x00000002c2027209 */ /* 0x000fec0007810000 */
[----:B------:R-:W1:Y:S01]  /*6590*/  MUFU.TANH R243, R45 ;  /* 0x0000002d00f37308 */ /* 0x000e620000002400 */
[----:B-----5:R-:W-:Y:S09]  /*65a0*/  FMNMX.FTZ R4, R215, R4, !PT ;  /* 0x00000004d7047209 */ /* 0x020ff20007810000 */
[----:B------:R-:W5:Y:S01]  /*65b0*/  MUFU.TANH R202, R48 ;  /* 0x0000003000ca7308 */ /* 0x000f620000002400 */
[----:B-1----:R-:W-:Y:S09]  /*65c0*/  FMNMX.FTZ R2, R195, R2, !PT ;  /* 0x00000002c3027209 */ /* 0x002ff20007810000 */
[----:B------:R-:W1:Y:S01]  /*65d0*/  MUFU.TANH R236, R38 ;  /* 0x0000002600ec7308 */ /* 0x000e620000002400 */
[----:B------:R-:W-:Y:S09]  /*65e0*/  MOV R210, R243 ;  /* 0x000000f300d27202 */ /* 0x000ff20000000f00 */
[----:B------:R-:W1:Y:S01]  /*65f0*/  MUFU.TANH R198, R25 ;  /* 0x0000001900c67308 */ /* 0x000e620000002400 */
[----:B-----5:R-:W-:Y:S09]  /*6600*/  FMNMX.FTZ R4, R202, R4, !PT ;  /* 0x00000004ca047209 */ /* 0x020ff20007810000 */
[----:B------:R-:W5:Y:S01]  /*6610*/  MUFU.TANH R242, R44 ;  /* 0x0000002c00f27308 */ /* 0x000f620000002400 */
[----:B-1----:R-:W-:Y:S09]  /*6620*/  FMNMX.FTZ R2, R236, R2, !PT ;  /* 0x00000002ec027209 */ /* 0x002ff20007810000 */
[----:B------:R-:W1:Y:S01]  /*6630*/  MUFU.TANH R212, R49 ;  /* 0x0000003100d47308 */ /* 0x000e620000002400 */
[----:B------:R-:W-:Y:S09]  /*6640*/  FMNMX.FTZ R0, R198, R0, !PT ;  /* 0x00000000c6007209 */ /* 0x000ff20007810000 */
[----:B------:R-:W1:Y:S01]  /*6650*/  MUFU.TANH R246, R39 ;  /* 0x0000002700f67308 */ /* 0x000e620000002400 */
[----:B-----5:R-:W-:Y:S09]  /*6660*/  MOV R209, R242 ;  /* 0x000000f200d17202 */ /* 0x020ff20000000f00 */
[----:B------:R-:W5:Y:S01]  /*6670*/  MUFU.TANH R201, R28 ;  /* 0x0000001c00c97308 */ /* 0x000f620000002400 */
[----:B-1----:R-:W-:Y:S09]  /*6680*/  FMNMX.FTZ R4, R212, R4, !PT ;  /* 0x00000004d4047209 */ /* 0x002ff20007810000 */
[----:B------:R-:W1:Y:S01]  /*6690*/  MUFU.TANH R248, R52 ;  /* 0x0000003400f87308 */ /* 0x000e620000002400 */
[----:B------:R-:W-:Y:S09]  /*66a0*/  FMNMX.FTZ R2, R246, R2, !PT ;  /* 0x00000002f6027209 */ /* 0x000ff20007810000 */
[----:B------:R-:W1:Y:S01]  /*66b0*/  MUFU.TANH R249, R50 ;  /* 0x0000003200f97308 */ /* 0x000e620000002400 */
[----:B-----5:R-:W-:Y:S02]  /*66c0*/  FMNMX.FTZ R0, R201, R0, !PT ;  /* 0x00000000c9007209 */ /* 0x020fe40007810000 */
[----:B------:R-:W-:Y:S07]  /*66d0*/  MOV R28, 0x5 ;  /* 0x00000005001c7802 */ /* 0x000fee0000000f00 */
[----:B------:R-:W5:Y:S01]  /*66e0*/  MUFU.TANH R200, R29 ;  /* 0x0000001d00c87308 */ /* 0x000f620000002400 */
[----:B-1----:R-:W-:Y:S09]  /*66f0*/  FMNMX.FTZ R4, R248, R4, !PT ;  /* 0x00000004f8047209 */ /* 0x002ff20007810000 */
[----:B------:R-:W1:Y:S01]  /*6700*/  MUFU.TANH R244, R53 ;  /* 0x0000003500f47308 */ /* 0x000e620000002400 */
[----:B------:R-:W-:Y:S09]  /*6710*/  FMNMX.FTZ R2, R249, R2, !PT ;  /* 0x00000002f9027209 */ /* 0x000ff20007810000 */
[----:B------:R-:W1:Y:S01]  /*6720*/  MUFU.TANH R237, R51 ;  /* 0x0000003300ed7308 */ /* 0x000e620000002400 */
[----:B-----5:R-:W-:Y:S09]  /*6730*/  FMNMX.FTZ R0, R200, R0, !PT ;  /* 0x00000000c8007209 */ /* 0x020ff20007810000 */
        /* <DEDUP_REMOVED lines=9> */
[----:B------:R-:W-:Y:S04]  /*67d0*/  FMNMX.FTZ R2, R240, R2, !PT ;  /* 0x00000002f0027209 */ /* 0x000fe80007810000 */
[----:B------:R-:W-:Y:S05]  /*67e0*/  FMNMX.FTZ R2, R211, R2, !PT ;  /* 0x00000002d3027209 */ /* 0x000fea0007810000 */
[----:B------:R-:W3:Y:S01]  /*67f0*/  MUFU.TANH R243, R66 ;  /* 0x0000004200f37308 */ /* 0x000ee20000002400 */
[----:B-----5:R-:W-:Y:S04]  /*6800*/  FMNMX.FTZ R0, R247, R0, !PT ;  /* 0x00000000f7007209 */ /* 0x020fe80007810000 */
[----:B------:R-:W-:Y:S05]  /*6810*/  FMNMX.FTZ R0, R209, R0, !PT ;  /* 0x00000000d1007209 */ /* 0x000fea0007810000 */
[----:B------:R-:W5:Y:S01]  /*6820*/  MUFU.TANH R242, R67 ;  /* 0x0000004300f27308 */ /* 0x000f620000002400 */
[----:B------:R-:W-:Y:S02]  /*6830*/  FMNMX.FTZ R0, R210, R0, !PT ;  /* 0x00000000d2007209 */ /* 0x000fe40007810000 */
[C---:B----4-:R-:W-:Y:S02]  /*6840*/  ISETP.GT.AND P0, PT, R234.reuse, R8, PT ;  /* 0x00000008ea00720c */ /* 0x050fe40003f04270 */
[----:B------:R-:W-:Y:S02]  /*6850*/  IADD3 R234, R234, -0x1, RZ ;  /* 0xffffffffeaea7810 */ /* 0x000fe40007ffe0ff */
[----:B------:R-:W-:Y:S03]  /*6860*/  MOV R8, c[0x0][0x1e0] ;  /* 0x0000780000087a02 */ /* 0x000fe60000000f00 */
[----:B------:R-:W4:Y:S01]  /*6870*/  MUFU.TANH R51, R56 ;  /* 0x0000003800337308 */ /* 0x000f220000002400 */
[----:B-1----:R-:W-:Y:S02]  /*6880*/  FMNMX.FTZ R4, R179, R4, !PT ;  /* 0x00000004b3047209 */ /* 0x002fe40007810000 */
[----:B------:R-:W-:Y:S02]  /*6890*/  SHF.L.U32 R8, R8, 0x5, RZ ;  /* 0x0000000508087819 */ /* 0x000fe400000006ff */
[----:B---3--:R-:W-:Y:S01]  /*68a0*/  FMNMX.FTZ R2, R243, R2, !PT ;  /* 0x00000002f3027209 */ /* 0x008fe20007810000 */
[----:B------:R-:W1:Y:S04]  /*68b0*/  SHFL.BFLY PT, R7, R4, 0x2, 0x1f ;  /* 0x0c401f0004077f89 */ /* 0x000e6800000e0000 */
[----:B------:R-:W3:Y:S01]  /*68c0*/  MUFU.TANH R49, R57 ;  /* 0x0000003900317308 */ /* 0x000ee20000002400 */
[----:B-----5:R-:W-:Y:S05]  /*68d0*/  FMNMX.FTZ R2, R242, R2, !PT ;  /* 0x00000002f2027209 */ /* 0x020fea0007810000 */
[----:B------:R-:W5:Y:S04]  /*68e0*/  SHFL.BFLY PT, R6, R2, 0x2, 0x1f ;  /* 0x0c401f0002067f89 */ /* 0x000f6800000e0000 */
[----:B------:R-:W5:Y:S01]  /*68f0*/  MUFU.TANH R50, R60 ;  /* 0x0000003c00327308 */ /* 0x000f620000002400 */
[----:B----4-:R-:W-:Y:S09]  /*6900*/  FMNMX.FTZ R0, R51, R0, !PT ;  /* 0x0000000033007209 */ /* 0x010ff20007810000 */
[----:B------:R-:W4:Y:S01]  /*6910*/  MUFU.TANH R48, R61 ;  /* 0x0000003d00307308 */ /* 0x000f220000002400 */
[----:B-1----:R-:W-:Y:S02]  /*6920*/  FMNMX.FTZ R4, R4, R7, !PT ;  /* 0x0000000704047209 */ /* 0x002fe40007810000 */
[----:B---3--:R-:W-:Y:S03]  /*6930*/  FMNMX.FTZ R0, R49, R0, !PT ;  /* 0x0000000031007209 */ /* 0x008fe60007810000 */
[----:B------:R-:W1:Y:S04]  /*6940*/  SHFL.BFLY PT, R104, R4, 0x1, 0x1f ;  /* 0x0c201f0004687f89 */ /* 0x000e6800000e0000 */
[----:B------:R-:W3:Y:S01]  /*6950*/  MUFU.TANH R203, R26 ;  /* 0x0000001a00cb7308 */ /* 0x000ee20000002400 */
[----:B-----5:R-:W-:Y:S02]  /*6960*/  FMNMX.FTZ R2, R2, R6, !PT ;  /* 0x0000000602027209 */ /* 0x020fe40007810000 */
[----:B------:R-:W-:Y:S03]  /*6970*/  FMNMX.FTZ R0, R50, R0, !PT ;  /* 0x0000000032007209 */ /* 0x000fe60007810000 */
[----:B------:R-:W5:Y:S04]  /*6980*/  SHFL.BFLY PT, R103, R2, 0x1, 0x1f ;  /* 0x0c201f0002677f89 */ /* 0x000f6800000e0000 */
[----:B------:R-:W2:Y:S01]  /*6990*/  MUFU.TANH R204, R27 ;  /* 0x0000001b00cc7308 */ /* 0x000ea20000002400 */
[----:B----4-:R-:W-:Y:S05]  /*69a0*/  FMNMX.FTZ R0, R48, R0, !PT ;  /* 0x0000000030007209 */ /* 0x010fea0007810000 */
[----:B------:R-:W4:Y:S04]  /*69b0*/  SHFL.BFLY PT, R102, R0, 0x2, 0x1f ;  /* 0x0c401f0000667f89 */ /* 0x000f2800000e0000 */
[----:B------:R4:W4:Y:S01]  /*69c0*/  MUFU.TANH R213, R30 ;  /* 0x0000001e00d57308 */ /* 0x0009220000002400 */
[----:B-1----:R-:W-:Y:S02]  /*69d0*/  FMNMX.FTZ R104, R4, R104, !PT ;  /* 0x0000006804687209 */ /* 0x002fe40007810000 */
[----:B---3--:R-:W-:Y:S03]  /*69e0*/  FMNMX.FTZ R5, R203, R5, !PT ;  /* 0x00000005cb057209 */ /* 0x008fe60007810000 */
[----:B------:R-:W-:Y:S04]  /*69f0*/  FMUL.FTZ R173, R104, c[0x0][0x2d0] ;  /* 0x0000b40068ad7a20 */ /* 0x000fe80000410000 */
[----:B------:R-:W1:Y:S01]  /*6a00*/  MUFU.TANH R239, R42 ;  /* 0x0000002a00ef7308 */ /* 0x000e620000002400 */
[--C-:B------:R-:W-:Y:S01]  /*6a10*/  FFMA.FTZ R40, R193, c[0x0][0x2d0], -R173.reuse ;  /* 0x0000b400c1287a23 */ /* 0x100fe200000108ad */
[----:B-----5:R-:W-:Y:S02]  /*6a20*/  FMNMX.FTZ R103, R2, R103, !PT ;  /* 0x0000006702677209 */ /* 0x020fe40007810000 */
[----:B--2---:R-:W-:Y:S02]  /*6a30*/  FMNMX.FTZ R5, R204, R5, !PT ;  /* 0x00000005cc057209 */ /* 0x004fe40007810000 */
[----:B------:R-:W-:Y:S04]  /*6a40*/  MOV R27, c[0x0][0x1e0] ;  /* 0x00007800001b7a02 */ /* 0x000fe80000000f00 */
[----:B------:R-:W2:Y:S01]  /*6a50*/  MUFU.TANH R177, R46 ;  /* 0x0000002e00b17308 */ /* 0x000ea20000002400 */
[----:B------:R-:W-:Y:S02]  /*6a60*/  SHF.L.U64.HI R27, R27, R28, c[0x0][0x1e4] ;  /* 0x000079001b1b7619 */ /* 0x000fe4000001021c */
[----:B----4-:R-:W-:Y:S01]  /*6a70*/  FMNMX.FTZ R102, R0, R102, !PT ;  /* 0x0000006600667209 */ /* 0x010fe20007810000 */
[----:B------:R-:W3:Y:S01]  /*6a80*/  LDL.64 R30, [R1+0x48] ;  /* 0x00004800011e7983 */ /* 0x000ee20000100a00 */
[----:B------:R-:W-:Y:S04]  /*6a90*/  FMNMX.FTZ R5, R213, R5, !PT ;  /* 0x00000005d5057209 */ /* 0x000fe80007810000 */
[----:B------:R-:W-:Y:S01]  /*6aa0*/  FMNMX.FTZ R0, R235, R5, !PT ;  /* 0x00000005eb007209 */ /* 0x000fe20007810000 */
[----:B------:R-:W4:Y:S01]  /*6ab0*/  MUFU.TANH R178, R47 ;  /* 0x0000002f00b27308 */ /* 0x000f220000002400 */
[----:B------:R-:W5:Y:S02]  /*6ac0*/  SHFL.BFLY PT, R6, R102, 0x1, 0x1f ;  /* 0x0c201f0066067f89 */ /* 0x000f6400000e0000 */
[----:B-1----:R-:W-:Y:S01]  /*6ad0*/  FMNMX.FTZ R5, R239, R0, !PT ;  /* 0x00000000ef057209 */ /* 0x002fe20007810000 */
[----:B------:R-:W-:Y:S03]  /*6ae0*/  FMUL.FTZ R0, R63, c[0x0][0x320] ;  /* 0x0000c8003f007a20 */ /* 0x000fe60000410000 */
[----:B------:R-:W-:Y:S01]  /*6af0*/  FMNMX.FTZ R4, R176, R5, !PT ;  /* 0x00000005b0047209 */ /* 0x000fe20007810000 */
[--C-:B------:R-:W-:Y:S02]  /*6b00*/  FFMA.FTZ R5, R17, c[0x0][0x2d0], -R173.reuse ;  /* 0x0000b40011057a23 */ /* 0x100fe400000108ad */
[----:B------:R1:W-:Y:S01]  /*6b10*/  MUFU.TANH R172, R0 ;  /* 0x0000000000ac7308 */ /* 0x0003e20000002400 */
[----:B------:R-:W3:Y:S01]  /*6b20*/  LDL R17, [R1+0x14] ;  /* 0x0000140001117983 */ /* 0x000ee20000100800 */
[----:B--2---:R-:W-:Y:S08]  /*6b30*/  FMNMX.FTZ R4, R177, R4, !PT ;  /* 0x00000004b1047209 */ /* 0x004ff00007810000 */
[----:B------:R-:W2:Y:S01]  /*6b40*/  MUFU.EX2 R20, R5 ;  /* 0x0000000500147308 */ /* 0x000ea20000000800 */
[----:B----4-:R-:W-:Y:S01]  /*6b50*/  FMNMX.FTZ R2, R178, R4, !PT ;  /* 0x00000004b2027209 */ /* 0x010fe20007810000 */
[----:B------:R-:W-:Y:S01]  /*6b60*/  FFMA.FTZ R4, R175, c[0x0][0x2d0], -R173 ;  /* 0x0000b400af047a23 */ /* 0x000fe200000108ad */
[----:B-----5:R-:W-:Y:S01]  /*6b70*/  FMNMX.FTZ R102, R102, R6, !PT ;  /* 0x0000000666667209 */ /* 0x020fe20007810000 */
[----:B------:R-:W-:Y:S06]  /*6b80*/  @P0 IMAD.WIDE.U32 R6, R234, c[0x0][0x1e0], RZ ;  /* 0x00007800ea060a25 */ /* 0x000fec00078e00ff */
[----:B------:R4:W-:Y:S01]  /*6b90*/  MUFU.EX2 R42, R4 ;  /* 0x00000004002a7308 */ /* 0x0009e20000000800 */
[----:B------:R-:W-:Y:S02]  /*6ba0*/  FMUL.FTZ R175, R102, c[0x0][0x2d0] ;  /* 0x0000b40066af7a20 */ /* 0x000fe40000410000 */
[----:B-1----:R-:W-:Y:S02]  /*6bb0*/  FADD.FTZ R0, -R104, R3 ;  /* 0x0000000368007221 */ /* 0x002fe40000010100 */
[----:B------:R-:W-:Y:S02]  /*6bc0*/  FFMA.FTZ R11, R182, c[0x0][0x2d0], -R175 ;  /* 0x0000b400b60b7a23 */ /* 0x000fe400000108af */
[----:B------:R-:W-:Y:S03]  /*6bd0*/  FMUL.FTZ R0, R0, c[0x0][0x2d0] ;  /* 0x0000b40000007a20 */ /* 0x000fe60000410000 */
[----:B------:R-:W1:Y:S01]  /*6be0*/  MUFU.TANH R25, R58 ;  /* 0x0000003a00197308 */ /* 0x000e620000002400 */
[----:B--2---:R-:W-:Y:S09]  /*6bf0*/  MOV R182, R20 ;  /* 0x0000001400b67202 */ /* 0x004ff20000000f00 */
[----:B------:R2:W5:Y:S01]  /*6c00*/  MUFU.EX2 R101, R0 ;  /* 0x0000000000657308 */ /* 0x0005620000000800 */
[--C-:B----4-:R-:W-:Y:S02]  /*6c10*/  FFMA.FTZ R4, R174, c[0x0][0x2d0], -R173.reuse ;  /* 0x0000b400ae047a23 */ /* 0x110fe400000108ad */
[----:B------:R-:W-:Y:S07]  /*6c20*/  FMUL.FTZ R174, R103, c[0x0][0x2d0] ;  /* 0x0000b40067ae7a20 */ /* 0x000fee0000410000 */
[----:B------:R4:W-:Y:S01]  /*6c30*/  MUFU.EX2 R26, R4 ;  /* 0x00000004001a7308 */ /* 0x0009e20000000800 */
[--C-:B------:R-:W-:Y:S02]  /*6c40*/  FFMA.FTZ R5, R18, c[0x0][0x2d0], -R174.reuse ;  /* 0x0000b40012057a23 */ /* 0x100fe400000108ae */
[--C-:B------:R-:W-:Y:S01]  /*6c50*/  FFMA.FTZ R64, R195, c[0x0][0x2d0], -R174.reuse ;  /* 0x0000b400c3407a23 */ /* 0x100fe200000108ae */
[----:B-1----:R-:W-:Y:S01]  /*6c60*/  FMNMX.FTZ R2, R25, R2, !PT ;  /* 0x0000000219027209 */ /* 0x002fe20007810000 */
[--C-:B------:R-:W-:Y:S02]  /*6c70*/  FFMA.FTZ R56, R197, c[0x0][0x2d0], -R174.reuse ;  /* 0x0000b400c5387a23 */ /* 0x100fe400000108ae */
[----:B------:R-:W-:Y:S03]  /*6c80*/  FFMA.FTZ R60, R194, c[0x0][0x2d0], -R174 ;  /* 0x0000b400c23c7a23 */ /* 0x000fe600000108ae */
[----:B------:R1:W-:Y:S01]  /*6c90*/  MUFU.EX2 R46, R5 ;  /* 0x00000005002e7308 */ /* 0x0003e20000000800 */
[----:B--2---:R-:W-:Y:S02]  /*6ca0*/  FADD.FTZ R0, -R103, R100 ;  /* 0x0000006467007221 */ /* 0x004fe40000010100 */
[C---:B-----5:R-:W-:Y:S01]  /*6cb0*/  FMUL.FTZ R32, R101.reuse, R136 ;  /* 0x0000008865207220 */ /* 0x060fe20000410000 */
[----:B------:R-:W-:Y:S01]  /*6cc0*/  MOV R136, R243 ;  /* 0x000000f300887202 */ /* 0x000fe20000000f00 */
[----:B------:R-:W-:Y:S05]  /*6cd0*/  FMUL.FTZ R3, R0, c[0x0][0x2d0] ;  /* 0x0000b40000037a20 */ /* 0x000fea0000410000 */
[----:B------:R-:W2:Y:S01]  /*6ce0*/  MUFU.TANH R44, R59 ;  /* 0x0000003b002c7308 */ /* 0x000ea20000002400 */
[C---:B------:R-:W-:Y:S01]  /*6cf0*/  FMUL.FTZ R33, R101.reuse, R137 ;  /* 0x0000008965217220 */ /* 0x040fe20000410000 */
[----:B------:R-:W-:Y:S01]  /*6d00*/  MOV R137, R242 ;  /* 0x000000f200897202 */ /* 0x000fe20000000f00 */
[C---:B------:R-:W-:Y:S02]  /*6d10*/  FMUL.FTZ R65, R101.reuse, R169 ;  /* 0x000000a965417220 */ /* 0x040fe40000410000 */
[----:B----4-:R-:W-:Y:S02]  /*6d20*/  FFMA.FTZ R4, R16, c[0x0][0x2d0], -R173 ;  /* 0x0000b40010047a23 */ /* 0x010fe400000108ad */
[----:B------:R-:W4:Y:S01]  /*6d30*/  LDL R16, [R1+0x10] ;  /* 0x0000100001107983 */ /* 0x000f220000100800 */
[C---:B------:R-:W-:Y:S02]  /*6d40*/  FMUL.FTZ R68, R101.reuse, R68 ;  /* 0x0000004465447220 */ /* 0x040fe40000410000 */
[----:B------:R5:W-:Y:S01]  /*6d50*/  MUFU.EX2 R245, R4 ;  /* 0x0000000400f57308 */ /* 0x000be20000000800 */
[C---:B------:R-:W-:Y:S02]  /*6d60*/  FMUL.FTZ R69, R101.reuse, R69 ;  /* 0x0000004565457220 */ /* 0x040fe40000410000 */
[C---:B------:R-:W-:Y:S01]  /*6d70*/  FMUL.FTZ R80, R101.reuse, R80 ;  /* 0x0000005065507220 */ /* 0x040fe20000410000 */
[----:B-1----:R-:W-:Y:S01]  /*6d80*/  @P0 SHF.L.U32 R5, R6, 0x6, RZ ;  /* 0x0000000606050819 */ /* 0x002fe200000006ff */
[C---:B------:R-:W-:Y:S02]  /*6d90*/  FMUL.FTZ R81, R101.reuse, R81 ;  /* 0x0000005165517220 */ /* 0x040fe40000410000 */
[C---:B------:R-:W-:Y:S02]  /*6da0*/  FMUL.FTZ R84, R101.reuse, R84 ;  /* 0x0000005465547220 */ /* 0x040fe40000410000 */
[C---:B------:R-:W-:Y:S01]  /*6db0*/  FMUL.FTZ R85, R101.reuse, R85 ;  /* 0x0000005565557220 */ /* 0x040fe20000410000 */
[----:B------:R-:W-:Y:S01]  /*6dc0*/  MUFU.EX2 R43, R11 ;  /* 0x0000000b002b7308 */ /* 0x000fe20000000800 */
[C---:B------:R-:W-:Y:S02]  /*6dd0*/  FMUL.FTZ R96, R101.reuse, R96 ;  /* 0x0000006065607220 */ /* 0x040fe40000410000 */
[----:B------:R-:W-:Y:S01]  /*6de0*/  FMUL.FTZ R97, R101, R97 ;  /* 0x0000006165617220 */ /* 0x000fe20000410000 */
[----:B--2---:R-:W-:Y:S06]  /*6df0*/  FMNMX.FTZ R2, R44, R2, !PT ;  /* 0x000000022c027209 */ /* 0x004fec0007810000 */
[----:B------:R-:W1:Y:S01]  /*6e00*/  MUFU.TANH R107, R62 ;  /* 0x0000003e006b7308 */ /* 0x000e620000002400 */
[--C-:B-----5:R-:W-:Y:S09]  /*6e10*/  FFMA.FTZ R4, R181, c[0x0][0x2d0], -R174.reuse ;  /* 0x0000b400b5047a23 */ /* 0x120ff200000108ae */
[----:B------:R2:W-:Y:S10]  /*6e20*/  MUFU.EX2 R45, R4 ;  /* 0x00000004002d7308 */ /* 0x0005f40000000800 */
[----:B------:R5:W5:Y:S01]  /*6e30*/  MUFU.EX2 R100, R3 ;  /* 0x0000000300647308 */ /* 0x000b620000000800 */
[----:B-1----:R-:W-:Y:S01]  /*6e40*/  FMNMX.FTZ R0, R107, R2, !PT ;  /* 0x000000026b007209 */ /* 0x002fe20007810000 */
[----:B------:R-:W-:Y:S03]  /*6e50*/  FADD.FTZ R2, -R102, R105 ;  /* 0x0000006966027221 */ /* 0x000fe60000010100 */
[----:B------:R-:W-:Y:S05]  /*6e60*/  FMNMX.FTZ R0, R172, R0, !PT ;  /* 0x00000000ac007209 */ /* 0x000fea0007810000 */
[----:B------:R-:W-:Y:S01]  /*6e70*/  MUFU.EX2 R250, R40 ;  /* 0x0000002800fa7308 */ /* 0x000fe20000000800 */
[----:B--2---:R-:W-:Y:S09]  /*6e80*/  FFMA.FTZ R4, R180, c[0x0][0x2d0], -R174 ;  /* 0x0000b400b4047a23 */ /* 0x004ff200000108ae */
[----:B------:R1:W-:Y:S01]  /*6e90*/  MUFU.EX2 R181, R4 ;  /* 0x0000000400b57308 */ /* 0x0003e20000000800 */
[----:B-----5:R-:W-:Y:S02]  /*6ea0*/  FMUL.FTZ R3, R2, c[0x0][0x2d0] ;  /* 0x0000b40002037a20 */ /* 0x020fe40000410000 */
[----:B------:R-:W2:Y:S01]  /*6eb0*/  SHFL.BFLY PT, R2, R0, 0x2, 0x1f ;  /* 0x0c401f0000027f89 */ /* 0x000ea200000e0000 */
[C---:B------:R-:W-:Y:S01]  /*6ec0*/  FMUL.FTZ R34, R100.reuse, R138 ;  /* 0x0000008a64227220 */ /* 0x040fe20000410000 */
[----:B------:R-:W-:Y:S01]  /*6ed0*/  MOV R138, R241 ;  /* 0x000000f1008a7202 */ /* 0x000fe20000000f00 */
[C---:B------:R-:W-:Y:S04]  /*6ee0*/  FMUL.FTZ R35, R100.reuse, R139 ;  /* 0x0000008b64237220 */ /* 0x040fe80000410000 */
[----:B------:R-:W5:Y:S01]  /*6ef0*/  MUFU.EX2 R3, R3 ;  /* 0x0000000300037308 */ /* 0x000f620000000800 */
[----:B------:R-:W-:Y:S01]  /*6f00*/  MOV R139, R51 ;  /* 0x00000033008b7202 */ /* 0x000fe20000000f00 */
[C---:B------:R-:W-:Y:S02]  /*6f10*/  FMUL.FTZ R51, R100.reuse, R155 ;  /* 0x0000009b64337220 */ /* 0x040fe40000410000 */
[C---:B------:R-:W-:Y:S02]  /*6f20*/  FMUL.FTZ R66, R100.reuse, R170 ;  /* 0x000000aa64427220 */ /* 0x040fe40000410000 */
[C---:B------:R-:W-:Y:S02]  /*6f30*/  FMUL.FTZ R67, R100.reuse, R171 ;  /* 0x000000ab64437220 */ /* 0x040fe40000410000 */
[C---:B------:R-:W-:Y:S02]  /*6f40*/  FMUL.FTZ R70, R100.reuse, R70 ;  /* 0x0000004664467220 */ /* 0x040fe40000410000 */
[C---:B------:R-:W-:Y:S02]  /*6f50*/  FMUL.FTZ R71, R100.reuse, R71 ;  /* 0x0000004764477220 */ /* 0x040fe40000410000 */
[C---:B------:R-:W-:Y:S01]  /*6f60*/  FMUL.FTZ R82, R100.reuse, R82 ;  /* 0x0000005264527220 */ /* 0x040fe20000410000 */
[----:B-1----:R-:W-:Y:S01]  /*6f70*/  @P0 SHF.R.S32.HI R4, RZ, 0x1f, R234 ;  /* 0x0000001fff040819 */ /* 0x002fe200000114ea */
[C---:B------:R-:W-:Y:S02]  /*6f80*/  FMUL.FTZ R83, R100.reuse, R83 ;  /* 0x0000005364537220 */ /* 0x040fe40000410000 */
[----:B------:R-:W-:Y:S02]  /*6f90*/  FMUL.FTZ R86, R100, R86 ;  /* 0x0000005664567220 */ /* 0x000fe40000410000 */
[----:B------:R-:W-:Y:S01]  /*6fa0*/  @P0 IMAD R4, R4, c[0x0][0x1e0], RZ ;  /* 0x0000780004040a24 */ /* 0x000fe200078e02ff */
[----:B--2---:R-:W-:Y:S01]  /*6fb0*/  FMNMX.FTZ R0, R0, R2, !PT ;  /* 0x0000000200007209 */ /* 0x004fe20007810000 */
[----:B------:R-:W-:Y:S02]  /*6fc0*/  FMUL.FTZ R87, R100, R87 ;  /* 0x0000005764577220 */ /* 0x000fe40000410000 */
[----:B------:R-:W-:Y:S02]  /*6fd0*/  @P0 IMAD R4, R234, c[0x0][0x1e4], R4 ;  /* 0x00007900ea040a24 */ /* 0x000fe400078e0204 */
[----:B------:R-:W1:Y:S01]  /*6fe0*/  SHFL.BFLY PT, R2, R0, 0x1, 0x1f ;  /* 0x0c201f0000027f89 */ /* 0x000e6200000e0000 */
[C---:B-----5:R-:W-:Y:S01]  /*6ff0*/  FMUL.FTZ R28, R3.reuse, R132 ;  /* 0x00000084031c7220 */ /* 0x060fe20000410000 */
[----:B------:R-:W-:Y:S01]  /*7000*/  MOV R132, R43 ;  /* 0x0000002b00847202 */ /* 0x000fe20000000f00 */
[----:B------:R-:W-:Y:S01]  /*7010*/  FMUL.FTZ R29, R3, R133 ;  /* 0x00000085031d7220 */ /* 0x000fe20000410000 */
[----:B------:R-:W-:Y:S01]  /*7020*/  @P0 IADD3 R4, R7, R4, RZ ;  /* 0x0000000407040210 */ /* 0x000fe20007ffe0ff */
[C---:B------:R-:W-:Y:S01]  /*7030*/  FMUL.FTZ R40, R3.reuse, R144 ;  /* 0x0000009003287220 */ /* 0x040fe20000410000 */
[----:B------:R-:W-:Y:S01]  /*7040*/  MOV R144, R237 ;  /* 0x000000ed00907202 */ /* 0x000fe20000000f00 */
[C---:B------:R-:W-:Y:S01]  /*7050*/  FMUL.FTZ R41, R3.reuse, R145 ;  /* 0x0000009103297220 */ /* 0x040fe20000410000 */
[----:B------:R-:W-:Y:S01]  /*7060*/  @P0 SHF.L.U64.HI R4, R6, 0x6, R4 ;  /* 0x0000000606040819 */ /* 0x000fe20000010204 */
[C---:B------:R-:W-:Y:S01]  /*7070*/  FMUL.FTZ R57, R3.reuse, R161 ;  /* 0x000000a103397220 */ /* 0x040fe20000410000 */
[----:B------:R-:W-:Y:S01]  /*7080*/  MOV R145, R246 ;  /* 0x000000f600917202 */ /* 0x000fe20000000f00 */
[C---:B------:R-:W-:Y:S01]  /*7090*/  FMUL.FTZ R61, R3.reuse, R165 ;  /* 0x000000a5033d7220 */ /* 0x040fe20000410000 */
[----:B------:R-:W-:Y:S01]  /*70a0*/  MOV R133, R46 ;  /* 0x0000002e00857202 */ /* 0x000fe20000000f00 */
[----:B------:R2:W-:Y:S01]  /*70b0*/  MUFU.EX2 R246, R56 ;  /* 0x0000003800f67308 */ /* 0x0005e20000000800 */
[C---:B------:R-:W-:Y:S02]  /*70c0*/  FMUL.FTZ R72, R3.reuse, R72 ;  /* 0x0000004803487220 */ /* 0x040fe40000410000 */
[C---:B------:R-:W-:Y:S02]  /*70d0*/  FMUL.FTZ R73, R3.reuse, R73 ;  /* 0x0000004903497220 */ /* 0x040fe40000410000 */
[C---:B------:R-:W-:Y:S02]  /*70e0*/  FMUL.FTZ R76, R3.reuse, R76 ;  /* 0x0000004c034c7220 */ /* 0x040fe40000410000 */
[C---:B------:R-:W-:Y:S02]  /*70f0*/  FMUL.FTZ R77, R3.reuse, R77 ;  /* 0x0000004d034d7220 */ /* 0x040fe40000410000 */
[----:B------:R-:W-:Y:S01]  /*7100*/  FMUL.FTZ R88, R3, R88 ;  /* 0x0000005803587220 */ /* 0x000fe20000410000 */
[----:B-1----:R-:W-:Y:S01]  /*7110*/  FMNMX.FTZ R2, R0, R2, !PT ;  /* 0x0000000200027209 */ /* 0x002fe20007810000 */
[----:B------:R-:W-:Y:S02]  /*7120*/  FFMA.FTZ R0, R19, c[0x0][0x2d0], -R174 ;  /* 0x0000b40013007a23 */ /* 0x000fe400000108ae */
[----:B------:R-:W-:Y:S01]  /*7130*/  FFMA.FTZ R19, R184, c[0x0][0x2d0], -R175 ;  /* 0x0000b400b8137a23 */ /* 0x000fe200000108af */
[----:B------:R-:W-:Y:S01]  /*7140*/  MOV R184, R25 ;  /* 0x0000001900b87202 */ /* 0x000fe20000000f00 */
[----:B------:R-:W-:Y:S01]  /*7150*/  FMUL.FTZ R105, R2, c[0x0][0x2d0] ;  /* 0x0000b40002697a20 */ /* 0x000fe20000410000 */
[----:B------:R1:W-:Y:S01]  /*7160*/  MUFU.EX2 R180, R0 ;  /* 0x0000000000b47308 */ /* 0x0003e20000000800 */
[C---:B------:R-:W-:Y:S01]  /*7170*/  FMUL.FTZ R25, R3.reuse, R129 ;  /* 0x0000008103197220 */ /* 0x040fe20000410000 */
[----:B------:R-:W-:Y:S01]  /*7180*/  MOV R129, R44 ;  /* 0x0000002c00817202 */ /* 0x000fe20000000f00 */
[----:B------:R-:W-:Y:S02]  /*7190*/  FFMA.FTZ R44, R190, c[0x0][0x2d0], -R173 ;  /* 0x0000b400be2c7a23 */ /* 0x000fe400000108ad */
[C---:B------:R-:W-:Y:S02]  /*71a0*/  FMUL.FTZ R89, R3.reuse, R89 ;  /* 0x0000005903597220 */ /* 0x040fe40000410000 */
[C---:B--2---:R-:W-:Y:S02]  /*71b0*/  FMUL.FTZ R56, R3.reuse, R160 ;  /* 0x000000a003387220 */ /* 0x044fe40000410000 */
[C---:B------:R-:W-:Y:S01]  /*71c0*/  FMUL.FTZ R92, R3.reuse, R92 ;  /* 0x0000005c035c7220 */ /* 0x040fe20000410000 */
[----:B------:R2:W-:Y:S01]  /*71d0*/  MUFU.EX2 R20, R19 ;  /* 0x0000001300147308 */ /* 0x0005e20000000800 */
[----:B------:R-:W-:Y:S02]  /*71e0*/  FMUL.FTZ R93, R3, R93 ;  /* 0x0000005d035d7220 */ /* 0x000fe40000410000 */
[C---:B------:R-:W-:Y:S02]  /*71f0*/  FMUL.FTZ R98, R100.reuse, R98 ;  /* 0x0000006264627220 */ /* 0x040fe40000410000 */
[----:B------:R-:W-:Y:S02]  /*7200*/  FMUL.FTZ R99, R100, R99 ;  /* 0x0000006364637220 */ /* 0x000fe40000410000 */
[----:B------:R-:W-:Y:S06]  /*7210*/  FFMA.FTZ R107, R107, c[0x0][0x2d0], -R105 ;  /* 0x0000b4006b6b7a23 */ /* 0x000fec0000010869 */
[----:B------:R-:W-:Y:S01]  /*7220*/  MUFU.EX2 R107, R107 ;  /* 0x0000006b006b7308 */ /* 0x000fe20000000800 */
[----:B-1----:R-:W-:Y:S02]  /*7230*/  FADD.FTZ R0, -R2, R106 ;  /* 0x0000006a02007221 */ /* 0x002fe40000010100 */
[--C-:B------:R-:W-:Y:S02]  /*7240*/  FFMA.FTZ R106, R199, c[0x0][0x2d0], -R175.reuse ;  /* 0x0000b400c76a7a23 */ /* 0x100fe400000108af */
[----:B------:R-:W-:Y:S05]  /*7250*/  FMUL.FTZ R0, R0, c[0x0][0x2d0] ;  /* 0x0000b40000007a20 */ /* 0x000fea0000410000 */
[----:B------:R1:W-:Y:S01]  /*7260*/  MUFU.EX2 R243, R106 ;  /* 0x0000006a00f37308 */ /* 0x0003e20000000800 */
[----:B--2---:R-:W-:Y:S09]  /*7270*/  FMUL.FTZ R19, R100, R123 ;  /* 0x0000007b64137220 */ /* 0x004ff20000410000 */
[----:B------:R-:W2:Y:S01]  /*7280*/  MUFU.EX2 R0, R0 ;  /* 0x0000000000007308 */ /* 0x000ea20000000800 */
[--C-:B-1----:R-:W-:Y:S09]  /*7290*/  FFMA.FTZ R106, R198, c[0x0][0x2d0], -R175.reuse ;  /* 0x0000b400c66a7a23 */ /* 0x102ff200000108af */
[----:B------:R1:W-:Y:S01]  /*72a0*/  MUFU.EX2 R242, R106 ;  /* 0x0000006a00f27308 */ /* 0x0003e20000000800 */
[C---:B--2---:R-:W-:Y:S02]  /*72b0*/  FMUL.FTZ R47, R0.reuse, R151 ;  /* 0x00000097002f7220 */ /* 0x044fe40000410000 */
[C---:B------:R-:W-:Y:S02]  /*72c0*/  FMUL.FTZ R58, R0.reuse, R162 ;  /* 0x000000a2003a7220 */ /* 0x040fe40000410000 */
[C---:B------:R-:W-:Y:S02]  /*72d0*/  FMUL.FTZ R59, R0.reuse, R163 ;  /* 0x000000a3003b7220 */ /* 0x040fe40000410000 */
[C---:B------:R-:W-:Y:S02]  /*72e0*/  FMUL.FTZ R62, R0.reuse, R166 ;  /* 0x000000a6003e7220 */ /* 0x040fe40000410000 */
[C---:B------:R-:W-:Y:S02]  /*72f0*/  FMUL.FTZ R63, R0.reuse, R167 ;  /* 0x000000a7003f7220 */ /* 0x040fe40000410000 */
[C---:B------:R-:W-:Y:S01]  /*7300*/  FMUL.FTZ R74, R0.reuse, R74 ;  /* 0x0000004a004a7220 */ /* 0x040fe20000410000 */
[----:B---3--:R-:W-:Y:S01]  /*7310*/  @P0 IADD3 R7, P2, R5, R30, RZ ;  /* 0x0000001e05070210 */ /* 0x008fe20007f5e0ff */
[C---:B------:R-:W-:Y:S01]  /*7320*/  FMUL.FTZ R31, R0.reuse, R135 ;  /* 0x00000087001f7220 */ /* 0x040fe20000410000 */
[----:B------:R-:W-:Y:S01]  /*7330*/  MOV R135, R244 ;  /* 0x000000f400877202 */ /* 0x000fe20000000f00 */
[----:B------:R-:W-:Y:S01]  /*7340*/  FMUL.FTZ R75, R0, R75 ;  /* 0x0000004b004b7220 */ /* 0x000fe20000410000 */
[----:B------:R-:W-:Y:S01]  /*7350*/  @P0 LEA R14, P1, R7, c[0x0][0x1c8], 0x1 ;  /* 0x00007200070e0a11 */ /* 0x000fe200078208ff */
[----:B------:R2:W-:Y:S01]  /*7360*/  MUFU.EX2 R244, R64 ;  /* 0x0000004000f47308 */ /* 0x0005e20000000800 */
[----:B------:R-:W-:Y:S01]  /*7370*/  @P0 IADD3.X R6, R4, R23, RZ, P2, !PT ;  /* 0x0000001704060210 */ /* 0x000fe200017fe4ff */
[--C-:B-1----:R-:W-:Y:S02]  /*7380*/  FFMA.FTZ R106, R201, c[0x0][0x2d0], -R175.reuse ;  /* 0x0000b400c96a7a23 */ /* 0x102fe400000108af */
[C---:B------:R-:W-:Y:S01]  /*7390*/  FMUL.FTZ R78, R0.reuse, R78 ;  /* 0x0000004e004e7220 */ /* 0x040fe20000410000 */
[----:B------:R-:W-:Y:S01]  /*73a0*/  @P0 LEA.HI.X R15, R7, c[0x0][0x1cc], R6, 0x1, P1 ;  /* 0x00007300070f0a11 */ /* 0x000fe200008f0c06 */
[C---:B------:R-:W-:Y:S01]  /*73b0*/  FMUL.FTZ R79, R0.reuse, R79 ;  /* 0x0000004f004f7220 */ /* 0x040fe20000410000 */
[C---:B------:R-:W-:Y:S01]  /*73c0*/  @P0 IADD3 R6, P3, R5.reuse, R24, RZ ;  /* 0x0000001805060210 */ /* 0x040fe20007f7e0ff */
[C---:B------:R-:W-:Y:S02]  /*73d0*/  FMUL.FTZ R90, R0.reuse, R90 ;  /* 0x0000005a005a7220 */ /* 0x040fe40000410000 */
[----:B------:R1:W-:Y:S01]  /*73e0*/  @P0 LDGSTS.E.BYPASS.LTC128B.128 [R233+0x3100], [R14.64], !P5 ;  /* 0x031000000ee90fae */ /* 0x0003e2000e901d46 */
[----:B------:R3:W-:Y:S01]  /*73f0*/  MUFU.EX2 R241, R106 ;  /* 0x0000006a00f17308 */ /* 0x0007e20000000800 */
[----:B------:R-:W-:Y:S01]  /*7400*/  @P0 IADD3 R7, P2, R5, R17, RZ ;  /* 0x0000001105070210 */ /* 0x000fe20007f5e0ff */
[----:B------:R-:W-:Y:S01]  /*7410*/  FMUL.FTZ R91, R0, R91 ;  /* 0x0000005b005b7220 */ /* 0x000fe20000410000 */
[----:B------:R-:W-:Y:S01]  /*7420*/  @P0 IADD3 R5, P1, R8, R5, RZ ;  /* 0x0000000508050210 */ /* 0x000fe20007f3e0ff */
[----:B------:R-:W-:Y:S01]  /*7430*/  FMUL.FTZ R94, R0, R94 ;  /* 0x0000005e005e7220 */ /* 0x000fe20000410000 */
[----:B------:R-:W-:Y:S01]  /*7440*/  @P0 IADD3.X R8, R4, R21, RZ, P3, !PT ;  /* 0x0000001504080210 */ /* 0x000fe20001ffe4ff */
[----:B------:R-:W-:Y:S01]  /*7450*/  FMUL.FTZ R95, R0, R95 ;  /* 0x0000005f005f7220 */ /* 0x000fe20000410000 */
[C---:B------:R-:W-:Y:S04]  /*7460*/  @P0 LEA R10, P3, R6.reuse, c[0x0][0x1c8], 0x1 ;  /* 0x00007200060a0a11 */ /* 0x040fe800078608ff */
[----:B------:R-:W-:Y:S01]  /*7470*/  @P0 LEA.HI.X R11, R6, c[0x0][0x1cc], R8, 0x1, P3 ;  /* 0x00007300060b0a11 */ /* 0x000fe200018f0c08 */
[--C-:B------:R-:W-:Y:S01]  /*7480*/  FFMA.FTZ R6, R185, c[0x0][0x2d0], -R175.reuse ;  /* 0x0000b400b9067a23 */ /* 0x100fe200000108af */
[----:B------:R-:W-:Y:S01]  /*7490*/  MOV R185, R248 ;  /* 0x000000f800b97202 */ /* 0x000fe20000000f00 */
[----:B--2---:R-:W-:Y:S02]  /*74a0*/  FMUL.FTZ R64, R101, R168 ;  /* 0x000000a865407220 */ /* 0x004fe40000410000 */
[----:B------:R2:W-:Y:S01]  /*74b0*/  @P0 LDGSTS.E.BYPASS.LTC128B.128 [R233+0x4100], [R10.64], !P4 ;  /* 0x041000000ae90fae */ /* 0x0005e2000e101d46 */
[----:B---3--:R-:W-:Y:S02]  /*74c0*/  FFMA.FTZ R106, R200, c[0x0][0x2d0], -R175 ;  /* 0x0000b400c86a7a23 */ /* 0x008fe400000108af */
[C---:B-1----:R-:W-:Y:S02]  /*74d0*/  FMUL.FTZ R14, R0.reuse, R118 ;  /* 0x00000076000e7220 */ /* 0x042fe40000410000 */
[----:B------:R-:W-:Y:S02]  /*74e0*/  FMUL.FTZ R15, R0, R119 ;  /* 0x00000077000f7220 */ /* 0x000fe40000410000 */
[----:B--2---:R-:W-:Y:S01]  /*74f0*/  FFMA.FTZ R10, R188, c[0x0][0x2d0], -R105 ;  /* 0x0000b400bc0a7a23 */ /* 0x004fe20000010869 */
[----:B------:R-:W-:Y:S01]  /*7500*/  MOV R188, R247 ;  /* 0x000000f700bc7202 */ /* 0x000fe20000000f00 */
[C---:B------:R-:W-:Y:S02]  /*7510*/  FMUL.FTZ R11, R0.reuse, R111 ;  /* 0x0000006f000b7220 */ /* 0x040fe40000410000 */
[----:B------:R1:W-:Y:S02]  /*7520*/  MUFU.EX2 R205, R10 ;  /* 0x0000000a00cd7308 */ /* 0x0003e40000000800 */
[----:B-1----:R-:W-:Y:S01]  /*7530*/  FMUL.FTZ R10, R0, R110 ;  /* 0x0000006e000a7220 */ /* 0x002fe20000410000 */
[----:B----4-:R-:W-:Y:S02]  /*7540*/  @P0 IADD3.X R9, R4, R16, RZ, P2, !PT ;  /* 0x0000001004090210 */ /* 0x010fe400017fe4ff */
[----:B------:R-:W-:Y:S02]  /*7550*/  @P0 LEA R12, P2, R7, c[0x0][0x1c8], 0x1 ;  /* 0x00007200070c0a11 */ /* 0x000fe400078408ff */
[----:B------:R-:W-:Y:S01]  /*7560*/  @P0 IADD3.X R4, R27, R4, RZ, P1, !PT ;  /* 0x000000041b040210 */ /* 0x000fe20000ffe4ff */
[C---:B------:R-:W-:Y:S01]  /*7570*/  FMUL.FTZ R27, R0.reuse, R131 ;  /* 0x00000083001b7220 */ /* 0x040fe20000410000 */
[----:B------:R-:W-:Y:S02]  /*7580*/  @P0 LEA.HI.X R13, R7, c[0x0][0x1cc], R9, 0x1, P2 ;  /* 0x00007300070d0a11 */ /* 0x000fe400010f0c09 */
[C---:B------:R-:W-:Y:S02]  /*7590*/  @P0 IADD3 R7, P2, R5.reuse, R24, RZ ;  /* 0x0000001805070210 */ /* 0x040fe40007f5e0ff */
[----:B------:R1:W-:Y:S01]  /*75a0*/  MUFU.EX2 R24, R6 ;  /* 0x0000000600187308 */ /* 0x0003e20000000800 */
[C---:B------:R-:W-:Y:S01]  /*75b0*/  @P0 IADD3 R9, P3, R5.reuse, R30, RZ ;  /* 0x0000001e05090210 */ /* 0x040fe20007f7e0ff */
[----:B------:R2:W-:Y:S01]  /*75c0*/  @P0 LDGSTS.E.BYPASS.LTC128B.128 [R233+0x5100], [R12.64], !P6 ;  /* 0x051000000ce90fae */ /* 0x0005e2000f101d46 */
[----:B------:R-:W-:Y:S01]  /*75d0*/  @P0 IADD3 R5, P1, R5, R17, RZ ;  /* 0x0000001105050210 */ /* 0x000fe20007f3e0ff */
[----:B------:R-:W-:Y:S01]  /*75e0*/  FMUL.FTZ R30, R0, R134 ;  /* 0x00000086001e7220 */ /* 0x000fe20000410000 */
[C---:B------:R-:W-:Y:S02]  /*75f0*/  @P0 IADD3.X R17, R4.reuse, R23, RZ, P3, !PT ;  /* 0x0000001704110210 */ /* 0x040fe40001ffe4ff */
[C---:B------:R-:W-:Y:S02]  /*7600*/  @P0 LEA R8, P3, R9.reuse, c[0x0][0x1c8], 0x1 ;  /* 0x0000720009080a11 */ /* 0x040fe400078608ff */
[C---:B------:R-:W-:Y:S02]  /*7610*/  @P0 IADD3.X R18, R4.reuse, R21, RZ, P2, !PT ;  /* 0x0000001504120210 */ /* 0x040fe400017fe4ff */
[----:B------:R-:W-:Y:S01]  /*7620*/  @P0 LEA.HI.X R9, R9, c[0x0][0x1cc], R17, 0x1, P3 ;  /* 0x0000730009090a11 */ /* 0x000fe200018f0c11 */
[----:B------:R-:W-:Y:S01]  /*7630*/  FMUL.FTZ R17, R101, R121 ;  /* 0x0000007965117220 */ /* 0x000fe20000410000 */
[----:B------:R-:W-:Y:S02]  /*7640*/  @P0 IADD3.X R16, R4, R16, RZ, P1, !PT ;  /* 0x0000001004100210 */ /* 0x000fe40000ffe4ff */
[C---:B------:R-:W-:Y:S01]  /*7650*/  @P0 LEA R4, P1, R5.reuse, c[0x0][0x1c8], 0x1 ;  /* 0x0000720005040a11 */ /* 0x040fe200078208ff */
[----:B------:R3:W-:Y:S01]  /*7660*/  @P0 LDGSTS.E.BYPASS.LTC128B.128 [R233+0x3900], [R8.64], !P5 ;  /* 0x0390000008e90fae */ /* 0x0007e2000e901d46 */
[----:B------:R-:W-:Y:S02]  /*7670*/  MOV R131, R42 ;  /* 0x0000002a00837202 */ /* 0x000fe40000000f00 */
[----:B------:R-:W-:Y:S01]  /*7680*/  @P0 LEA.HI.X R5, R5, c[0x0][0x1cc], R16, 0x1, P1 ;  /* 0x0000730005050a11 */ /* 0x000fe200008f0c10 */
[----:B------:R-:W-:Y:S01]  /*7690*/  FFMA.FTZ R16, R183, c[0x0][0x2d0], -R175 ;  /* 0x0000b400b7107a23 */ /* 0x000fe200000108af */
[----:B------:R-:W-:Y:S02]  /*76a0*/  MOV R183, R20 ;  /* 0x0000001400b77202 */ /* 0x000fe40000000f00 */
[----:B------:R-:W-:Y:S01]  /*76b0*/  MOV R134, R245 ;  /* 0x000000f500867202 */ /* 0x000fe20000000f00 */
[----:B------:R-:W4:Y:S01]  /*76c0*/  MUFU.EX2 R252, R16 ;  /* 0x0000001000fc7308 */ /* 0x000f220000000800 */
[C---:B-1----:R-:W-:Y:S04]  /*76d0*/  @P0 LEA R6, P2, R7.reuse, c[0x0][0x1c8], 0x1 ;  /* 0x0000720007060a11 */ /* 0x042fe800078408ff */
[----:B------:R-:W-:Y:S01]  /*76e0*/  @P0 LEA.HI.X R7, R7, c[0x0][0x1cc], R18, 0x1, P2 ;  /* 0x0000730007070a11 */ /* 0x000fe200010f0c12 */
[C---:B--2---:R-:W-:Y:S02]  /*76f0*/  FMUL.FTZ R12, R3.reuse, R116 ;  /* 0x00000074030c7220 */ /* 0x044fe40000410000 */
[C---:B------:R-:W-:Y:S02]  /*7700*/  FMUL.FTZ R13, R3.reuse, R117 ;  /* 0x00000075030d7220 */ /* 0x040fe40000410000 */
[----:B------:R1:W-:Y:S01]  /*7710*/  @P0 LDGSTS.E.BYPASS.LTC128B.128 [R233+0x4900], [R6.64], !P4 ;  /* 0x0490000006e90fae */ /* 0x0003e2000e101d46 */
[----:B------:R-:W-:Y:S07]  /*7720*/  FMUL.FTZ R18, R100, R122 ;  /* 0x0000007a64127220 */ /* 0x000fee0000410000 */
[----:B------:R2:W-:Y:S01]  /*7730*/  @P0 LDGSTS.E.BYPASS.LTC128B.128 [R233+0x5900], [R4.64], !P6 ;  /* 0x0590000004e90fae */ /* 0x0005e2000f101d46 */
[C---:B---3--:R-:W-:Y:S02]  /*7740*/  FMUL.FTZ R8, R3.reuse, R108 ;  /* 0x0000006c03087220 */ /* 0x048fe40000410000 */
[----:B------:R-:W-:Y:S01]  /*7750*/  FMUL.FTZ R9, R3, R109 ;  /* 0x0000006d03097220 */ /* 0x000fe20000410000 */
[----:B----4-:R-:W-:Y:S01]  /*7760*/  F2FP.PACK_AB R110, R252, R183 ;  /* 0x000000b7fc6e723e */ /* 0x010fe200000000ff */
[----:B------:R-:W-:Y:S03]  /*7770*/  FMUL.FTZ R16, R101, R120 ;  /* 0x0000007865107220 */ /* 0x000fe60000410000 */
[----:B------:R-:W3:Y:S08]  /*7780*/  LDSM.16.MT88.4 R20, [R217+0x100] ;  /* 0x00010000d914783b */ /* 0x000ef00000004200 */
[----:B------:R-:W4:Y:S01]  /*7790*/  LDSM.16.MT88.4 R36, [R218+0x100] ;  /* 0x00010000da24783b */ /* 0x000f220000004200 */
[----:B-1----:R-:W-:Y:S01]  /*77a0*/  FMUL.FTZ R6, R100, R114 ;  /* 0x0000007264067220 */ /* 0x002fe20000410000 */
[----:B------:R-:W-:Y:S01]  /*77b0*/  F2FP.PACK_AB R114, R182, R245 ;  /* 0x000000f5b672723e */ /* 0x000fe200000000ff */
[----:B------:R-:W-:Y:S01]  /*77c0*/  FMUL.FTZ R7, R100, R115 ;  /* 0x0000007364077220 */ /* 0x000fe20000410000 */
[----:B------:R-:W-:Y:S01]  /*77d0*/  F2FP.PACK_AB R115, R180, R46 ;  /* 0x0000002eb473723e */ /* 0x000fe200000000ff */
[C---:B------:R-:W-:Y:S03]  /*77e0*/  FMUL.FTZ R46, R0.reuse, R150 ;  /* 0x00000096002e7220 */ /* 0x040fe60000410000 */
[----:B------:R-:W1:Y:S01]  /*77f0*/  LDSM.16.MT88.4 R52, [R217+0x1100] ;  /* 0x00110000d934783b */ /* 0x000e620000004200 */
[----:B------:R5:W-:Y:S01]  /*7800*/  MUFU.EX2 R245, R60 ;  /* 0x0000003c00f57308 */ /* 0x000be20000000800 */
[----:B--2---:R-:W-:Y:S01]  /*7810*/  FFMA.FTZ R4, R189, c[0x0][0x2d0], -R105 ;  /* 0x0000b400bd047a23 */ /* 0x004fe20000010869 */
[----:B------:R-:W-:Y:S01]  /*7820*/  MOV R189, R48 ;  /* 0x0000003000bd7202 */ /* 0x000fe20000000f00 */
[----:B------:R-:W-:Y:S01]  /*7830*/  FMUL.FTZ R5, R101, R113 ;  /* 0x0000007165057220 */ /* 0x000fe20000410000 */
[----:B------:R-:W-:Y:S01]  /*7840*/  F2FP.PACK_AB R113, R181, R45 ;  /* 0x0000002db571723e */ /* 0x000fe200000000ff */
[----:B------:R-:W-:Y:S02]  /*7850*/  FFMA.FTZ R48, R191, c[0x0][0x2d0], -R173 ;  /* 0x0000b400bf307a23 */ /* 0x000fe400000108ad */
[----:B------:R-:W2:Y:S01]  /*7860*/  LDSM.16.MT88.4 R116, [R218+0x1100] ;  /* 0x00110000da74783b */ /* 0x000ea20000004200 */
[----:B------:R-:W-:Y:S02]  /*7870*/  MOV R191, R185 ;  /* 0x000000b900bf7202 */ /* 0x000fe40000000f00 */
[----:B------:R3:W3:Y:S05]  /*7880*/  MUFU.EX2 R206, R4 ;  /* 0x0000000400ce7308 */ /* 0x0006ea0000000800 */
[----:B------:R-:W1:Y:S05]  /*7890*/  LDSM.16.MT88.4 R120, [R217+0x2100] ;  /* 0x00210000d978783b */ /* 0x000e6a0000004200 */
[----:B------:R4:W-:Y:S03]  /*78a0*/  MUFU.EX2 R248, R48 ;  /* 0x0000003000f87308 */ /* 0x0009e60000000800 */
[----:B------:R-:W-:Y:S01]  /*78b0*/  LDSM.16.MT88.4 R168, [R218+0x1d00] ;  /* 0x001d0000daa8783b */ /* 0x000fe20000004200 */
[----:B-----5:R-:W-:Y:S07]  /*78c0*/  FMUL.FTZ R60, R3, R164 ;  /* 0x000000a4033c7220 */ /* 0x020fee0000410000 */
[----:B------:R-:W0:Y:S01]  /*78d0*/  LDGDEPBAR ;  /* 0x00000000000079af */ /* 0x000e220000000000 */
[--C-:B---3--:R-:W-:Y:S01]  /*78e0*/  FFMA.FTZ R4, R187, c[0x0][0x2d0], -R105.reuse ;  /* 0x0000b400bb047a23 */ /* 0x108fe20000010869 */
[----:B------:R-:W-:Y:S01]  /*78f0*/  MOV R187, R26 ;  /* 0x0000001a00bb7202 */ /* 0x000fe20000000f00 */
[----:B------:R-:W-:Y:S01]  /*7900*/  FMUL.FTZ R26, R0, R130 ;  /* 0x00000082001a7220 */ /* 0x000fe20000410000 */
[----:B------:R-:W-:Y:S01]  /*7910*/  F2FP.PACK_AB R109, R206, R205 ;  /* 0x000000cdce6d723e */ /* 0x000fe200000000ff */
[----:B------:R3:W-:Y:S01]  /*7920*/  MUFU.EX2 R207, R4 ;  /* 0x0000000400cf7308 */ /* 0x0007e20000000800 */
[----:B------:R-:W-:Y:S01]  /*7930*/  MOV R130, R45 ;  /* 0x0000002d00827202 */ /* 0x000fe20000000f00 */
[----:B------:R-:W-:Y:S02]  /*7940*/  FMUL.FTZ R45, R3, R149 ;  /* 0x00000095032d7220 */ /* 0x000fe40000410000 */
[----:B----4-:R-:W-:Y:S02]  /*7950*/  FMUL.FTZ R48, R101, R152 ;  /* 0x0000009865307220 */ /* 0x010fe40000410000 */
[----:B---3--:R-:W-:Y:S01]  /*7960*/  FFMA.FTZ R4, R186, c[0x0][0x2d0], -R105 ;  /* 0x0000b400ba047a23 */ /* 0x008fe20000010869 */
[----:B------:R-:W-:Y:S01]  /*7970*/  MOV R186, R24 ;  /* 0x0000001800ba7202 */ /* 0x000fe20000000f00 */
[----:B------:R-:W-:Y:S01]  /*7980*/  FMUL.FTZ R24, R3, R128 ;  /* 0x0000008003187220 */ /* 0x000fe20000410000 */
[----:B------:R-:W-:Y:S01]  /*7990*/  MOV R128, R249 ;  /* 0x000000f900807202 */ /* 0x000fe20000000f00 */
[----:B------:R3:W4:Y:S01]  /*79a0*/  MUFU.EX2 R208, R4 ;  /* 0x0000000400d07308 */ /* 0x0007220000000800 */
[----:B------:R-:W-:Y:S01]  /*79b0*/  F2FP.PACK_AB R108, R186, R43 ;  /* 0x0000002bba6c723e */ /* 0x000fe200000000ff */
[----:B------:R-:W-:Y:S01]  /*79c0*/  FMUL.FTZ R43, R0, R147 ;  /* 0x00000093002b7220 */ /* 0x000fe20000410000 */
[----:B------:R-:W-:Y:S01]  /*79d0*/  MOV R147, R135 ;  /* 0x0000008700937202 */ /* 0x000fe20000000f00 */
[--C-:B------:R-:W-:Y:S01]  /*79e0*/  FFMA.FTZ R128, R128, c[0x0][0x2d0], -R174.reuse ;  /* 0x0000b40080807a23 */ /* 0x100fe200000108ae */
[----:B------:R-:W-:Y:S02]  /*79f0*/  MOV R135, R133 ;  /* 0x0000008500877202 */ /* 0x000fe40000000f00 */
[----:B------:R-:W-:Y:S03]  /*7a00*/  MOV R133, R131 ;  /* 0x0000008300857202 */ /* 0x000fe60000000f00 */
[----:B------:R5:W-:Y:S01]  /*7a10*/  MUFU.EX2 R249, R44 ;  /* 0x0000002c00f97308 */ /* 0x000be20000000800 */
[----:B---3--:R-:W-:Y:S01]  /*7a20*/  FMUL.FTZ R4, R101, R112 ;  /* 0x0000007065047220 */ /* 0x008fe20000410000 */
[----:B------:R-:W-:Y:S01]  /*7a30*/  F2FP.PACK_AB R112, R187, R42 ;  /* 0x0000002abb70723e */ /* 0x000fe200000000ff */
[----:B------:R-:W-:Y:S01]  /*7a40*/  FMUL.FTZ R42, R0, R146 ;  /* 0x00000092002a7220 */ /* 0x000fe20000410000 */
[----:B----4-:R-:W-:Y:S02]  /*7a50*/  F2FP.PACK_AB R111, R208, R207 ;  /* 0x000000cfd06f723e */ /* 0x010fe400000000ff */
[----:B------:R-:W-:Y:S03]  /*7a60*/  MOV R146, R236 ;  /* 0x000000ec00927202 */ /* 0x000fe60000000f00 */
[-C--:B------:R-:W-:Y:S05]  /*7a70*/  HMMA.16816.F32 R4, R112, R20.reuse, R4 ;  /* 0x000000147004723c */ /* 0x080fea0000001804 */
[----:B-----5:R-:W-:Y:S03]  /*7a80*/  FMUL.FTZ R44, R3, R148 ;  /* 0x00000094032c7220 */ /* 0x020fe60000410000 */
[C---:B------:R-:W-:Y:S07]  /*7a90*/  HMMA.16816.F32 R8, R108.reuse, R20, R8 ;  /* 0x000000146c08723c */ /* 0x040fee0000001808 */
[C---:B------:R-:W-:Y:S01]  /*7aa0*/  FMUL.FTZ R20, R101.reuse, R124 ;  /* 0x0000007c65147220 */ /* 0x040fe20000410000 */
[-C--:B------:R-:W-:Y:S04]  /*7ab0*/  HMMA.16816.F32 R12, R108, R22.reuse, R12 ;  /* 0x000000166c0c723c */ /* 0x080fe8000000180c */
[C---:B------:R-:W-:Y:S04]  /*7ac0*/  FMUL.FTZ R21, R101.reuse, R125 ;  /* 0x0000007d65157220 */ /* 0x040fe80000410000 */
[C---:B------:R-:W-:Y:S07]  /*7ad0*/  HMMA.16816.F32 R16, R112.reuse, R22, R16 ;  /* 0x000000167010723c */ /* 0x040fee0000001810 */
[C---:B------:R-:W-:Y:S02]  /*7ae0*/  FMUL.FTZ R22, R100.reuse, R126 ;  /* 0x0000007e64167220 */ /* 0x040fe40000410000 */
[----:B------:R-:W-:Y:S02]  /*7af0*/  FMUL.FTZ R23, R100, R127 ;  /* 0x0000007f64177220 */ /* 0x000fe40000410000 */
[----:B------:R-:W-:Y:S05]  /*7b00*/  LDSM.16.MT88.4 R124, [R218+0x500] ;  /* 0x00050000da7c783b */ /* 0x000fea0000004200 */
[-C--:B------:R-:W-:Y:S08]  /*7b10*/  HMMA.16816.F32 R20, R112, R36.reuse, R20 ;  /* 0x000000247014723c */ /* 0x080ff00000001814 */
[C---:B------:R-:W-:Y:S07]  /*7b20*/  HMMA.16816.F32 R24, R108.reuse, R36, R24 ;  /* 0x000000246c18723c */ /* 0x040fee0000001818 */
[----:B------:R-:W-:Y:S01]  /*7b30*/  FFMA.FTZ R36, R192, c[0x0][0x2d0], -R173 ;  /* 0x0000b400c0247a23 */ /* 0x000fe200000108ad */
[-C--:B------:R-:W-:Y:S03]  /*7b40*/  HMMA.16816.F32 R28, R108, R38.reuse, R28 ;  /* 0x000000266c1c723c */ /* 0x080fe6000000181c */
[----:B------:R3:W4:Y:S01]  /*7b50*/  MUFU.EX2 R251, R36 ;  /* 0x0000002400fb7308 */ /* 0x0007220000000800 */
[----:B------:R-:W-:Y:S01]  /*7b60*/  MOV R192, R50 ;  /* 0x0000003200c07202 */ /* 0x000fe20000000f00 */
[C---:B------:R-:W-:Y:S02]  /*7b70*/  FMUL.FTZ R50, R100.reuse, R154 ;  /* 0x0000009a64327220 */ /* 0x040fe40000410000 */
[C---:B------:R-:W-:Y:S01]  /*7b80*/  FMUL.FTZ R37, R101.reuse, R141 ;  /* 0x0000008d65257220 */ /* 0x040fe20000410000 */
[C---:B------:R-:W-:Y:S04]  /*7b90*/  HMMA.16816.F32 R32, R112.reuse, R38, R32 ;  /* 0x000000267020723c */ /* 0x040fe80000001820 */
[----:B------:R-:W-:Y:S02]  /*7ba0*/  MOV R141, R240 ;  /* 0x000000f0008d7202 */ /* 0x000fe40000000f00 */
[----:B------:R5:W-:Y:S01]  /*7bb0*/  MUFU.EX2 R240, R106 ;  /* 0x0000006a00f07308 */ /* 0x000be20000000800 */
[C---:B------:R-:W-:Y:S01]  /*7bc0*/  FMUL.FTZ R38, R100.reuse, R142 ;  /* 0x0000008e64267220 */ /* 0x040fe20000410000 */
[----:B------:R-:W-:Y:S01]  /*7bd0*/  MOV R142, R239 ;  /* 0x000000ef008e7202 */ /* 0x000fe20000000f00 */
[----:B------:R-:W-:Y:S03]  /*7be0*/  FMUL.FTZ R39, R100, R143 ;  /* 0x0000008f64277220 */ /* 0x000fe60000410000 */
[----:B------:R-:W-:Y:S01]  /*7bf0*/  MOV R143, R238 ;  /* 0x000000ee008f7202 */ /* 0x000fe20000000f00 */
[C---:B---3--:R-:W-:Y:S01]  /*7c00*/  FMUL.FTZ R36, R101.reuse, R140 ;  /* 0x0000008c65247220 */ /* 0x048fe20000410000 */
[----:B------:R-:W-:Y:S01]  /*7c10*/  MOV R140, R49 ;  /* 0x00000031008c7202 */ /* 0x000fe20000000f00 */
[----:B------:R-:W-:Y:S02]  /*7c20*/  FMUL.FTZ R49, R101, R153 ;  /* 0x0000009965317220 */ /* 0x000fe40000410000 */
[----:B------:R-:W-:Y:S03]  /*7c30*/  LDSM.16.MT88.4 R152, [R217+0x1d00] ;  /* 0x001d0000d998783b */ /* 0x000fe60000004200 */
[-C--:B-1----:R-:W-:Y:S03]  /*7c40*/  HMMA.16816.F32 R36, R112, R52.reuse, R36 ;  /* 0x000000347024723c */ /* 0x082fe60000001824 */
[--C-:B-----5:R-:W-:Y:S05]  /*7c50*/  FFMA.FTZ R106, R203, c[0x0][0x2d0], -R105.reuse ;  /* 0x0000b400cb6a7a23 */ /* 0x120fea0000010869 */
[C---:B------:R-:W-:Y:S07]  /*7c60*/  HMMA.16816.F32 R40, R108.reuse, R52, R40 ;  /* 0x000000346c28723c */ /* 0x040fee0000001828 */
[--C-:B------:R-:W-:Y:S01]  /*7c70*/  FFMA.FTZ R52, R196, c[0x0][0x2d0], -R174.reuse ;  /* 0x0000b400c4347a23 */ /* 0x100fe200000108ae */
[-C--:B------:R-:W-:Y:S01]  /*7c80*/  HMMA.16816.F32 R44, R108, R54.reuse, R44 ;  /* 0x000000366c2c723c */ /* 0x080fe2000000182c */
[----:B------:R1:W-:Y:S03]  /*7c90*/  MUFU.EX2 R196, R106 ;  /* 0x0000006a00c47308 */ /* 0x0003e60000000800 */
[C---:B------:R-:W-:Y:S04]  /*7ca0*/  FMUL.FTZ R53, R101.reuse, R157 ;  /* 0x0000009d65357220 */ /* 0x040fe80000410000 */
[C---:B------:R-:W-:Y:S03]  /*7cb0*/  HMMA.16816.F32 R48, R112.reuse, R54, R48 ;  /* 0x000000367030723c */ /* 0x040fe60000001830 */
[----:B------:R3:W5:Y:S04]  /*7cc0*/  MUFU.EX2 R247, R52 ;  /* 0x0000003400f77308 */ /* 0x0007680000000800 */
[C---:B------:R-:W-:Y:S02]  /*7cd0*/  FMUL.FTZ R54, R100.reuse, R158 ;  /* 0x0000009e64367220 */ /* 0x040fe40000410000 */
[----:B------:R-:W-:Y:S03]  /*7ce0*/  FMUL.FTZ R55, R100, R159 ;  /* 0x0000009f64377220 */ /* 0x000fe60000410000 */
[--C-:B-1----:R-:W-:Y:S04]  /*7cf0*/  FFMA.FTZ R106, R204, c[0x0][0x2d0], -R105.reuse ;  /* 0x0000b400cc6a7a23 */ /* 0x102fe80000010869 */
[----:B------:R1:W1:Y:S01]  /*7d00*/  MUFU.EX2 R195, R106 ;  /* 0x0000006a00c37308 */ /* 0x0002620000000800 */
[----:B---3--:R-:W-:Y:S07]  /*7d10*/  FMUL.FTZ R52, R101, R156 ;  /* 0x0000009c65347220 */ /* 0x008fee0000410000 */
[-C--:B--2---:R-:W-:Y:S08]  /*7d20*/  HMMA.16816.F32 R52, R112, R116.reuse, R52 ;  /* 0x000000747034723c */ /* 0x084ff00000001834 */
[C---:B------:R-:W-:Y:S04]  /*7d30*/  HMMA.16816.F32 R56, R108.reuse, R116, R56 ;  /* 0x000000746c38723c */ /* 0x040fe80000001838 */
[--C-:B-1----:R-:W-:Y:S02]  /*7d40*/  FFMA.FTZ R106, R213, c[0x0][0x2d0], -R105.reuse ;  /* 0x0000b400d56a7a23 */ /* 0x102fe40000010869 */
[----:B------:R-:W-:Y:S02]  /*7d50*/  MUFU.EX2 R213, R128 ;  /* 0x0000008000d57308 */ /* 0x000fe40000000800 */
[-C--:B------:R-:W-:Y:S08]  /*7d60*/  HMMA.16816.F32 R60, R108, R118.reuse, R60 ;  /* 0x000000766c3c723c */ /* 0x080ff0000000183c */
[C---:B------:R-:W-:Y:S01]  /*7d70*/  HMMA.16816.F32 R64, R112.reuse, R118, R64 ;  /* 0x000000767040723c */ /* 0x040fe20000001840 */
[----:B------:R1:W-:Y:S01]  /*7d80*/  MUFU.EX2 R190, R106 ;  /* 0x0000006a00be7308 */ /* 0x0003e20000000800 */
[----:B------:R-:W2:Y:S06]  /*7d90*/  LDSM.16.MT88.4 R116, [R218+0x2100] ;  /* 0x00210000da74783b */ /* 0x000eac0000004200 */
[-C--:B------:R-:W-:Y:S08]  /*7da0*/  HMMA.16816.F32 R68, R112, R120.reuse, R68 ;  /* 0x000000787044723c */ /* 0x080ff00000001844 */
[C---:B------:R-:W-:Y:S08]  /*7db0*/  HMMA.16816.F32 R72, R108.reuse, R120, R72 ;  /* 0x000000786c48723c */ /* 0x040ff00000001848 */
[-C--:B------:R-:W-:Y:S04]  /*7dc0*/  HMMA.16816.F32 R76, R108, R122.reuse, R76 ;  /* 0x0000007a6c4c723c */ /* 0x080fe8000000184c */
[----:B-1----:R-:W-:Y:S04]  /*7dd0*/  FFMA.FTZ R106, R235, c[0x0][0x2d0], -R105 ;  /* 0x0000b400eb6a7a23 */ /* 0x002fe80000010869 */
[C---:B------:R-:W-:Y:S01]  /*7de0*/  HMMA.16816.F32 R80, R112.reuse, R122, R80 ;  /* 0x0000007a7050723c */ /* 0x040fe20000001850 */
[----:B------:R1:W3:Y:S01]  /*7df0*/  MUFU.EX2 R193, R106 ;  /* 0x0000006a00c17308 */ /* 0x0002e20000000800 */
[----:B------:R-:W3:Y:S06]  /*7e00*/  LDSM.16.MT88.4 R120, [R217+0x500] ;  /* 0x00050000d978783b */ /* 0x000eec0000004200 */
[-C--:B--2---:R-:W-:Y:S08]  /*7e10*/  HMMA.16816.F32 R84, R112, R116.reuse, R84 ;  /* 0x000000747054723c */ /* 0x084ff00000001854 */
[C---:B------:R-:W-:Y:S04]  /*7e20*/  HMMA.16816.F32 R88, R108.reuse, R116, R88 ;  /* 0x000000746c58723c */ /* 0x040fe80000001858 */
[--C-:B-1----:R-:W-:Y:S04]  /*7e30*/  FFMA.FTZ R106, R214, c[0x0][0x2d0], -R173.reuse ;  /* 0x0000b400d66a7a23 */ /* 0x102fe800000108ad */
[-C--:B------:R-:W-:Y:S01]  /*7e40*/  HMMA.16816.F32 R92, R108, R118.reuse, R92 ;  /* 0x000000766c5c723c */ /* 0x080fe2000000185c */
[----:B------:R1:W-:Y:S06]  /*7e50*/  MUFU.EX2 R239, R106 ;  /* 0x0000006a00ef7308 */ /* 0x0003ec0000000800 */
[----:B----4-:R-:W-:Y:S01]  /*7e60*/  F2FP.PACK_AB R108, R250, R251 ;  /* 0x000000fbfa6c723e */ /* 0x010fe200000000ff */
[----:B------:R-:W-:Y:S01]  /*7e70*/  HMMA.16816.F32 R96, R112, R118, R96 ;  /* 0x000000767060723c */ /* 0x000fe20000001860 */
[----:B------:R-:W2:Y:S03]  /*7e80*/  LDSM.16.MT88.4 R116, [R217+0x1500] ;  /* 0x00150000d974783b */ /* 0x000ea60000004200 */
[----:B------:R-:W-:Y:S02]  /*7e90*/  F2FP.PACK_AB R110, R248, R249 ;  /* 0x000000f9f86e723e */ /* 0x000fe400000000ff */
[----:B-----5:R-:W-:Y:S02]  /*7ea0*/  F2FP.PACK_AB R109, R246, R247 ;  /* 0x000000f7f66d723e */ /* 0x020fe400000000ff */
[----:B------:R-:W-:Y:S04]  /*7eb0*/  F2FP.PACK_AB R111, R244, R245 ;  /* 0x000000f5f46f723e */ /* 0x000fe800000000ff */
[----:B------:R-:W-:Y:S02]  /*7ec0*/  F2FP.PACK_AB R112, R242, R243 ;  /* 0x000000f3f270723e */ /* 0x000fe400000000ff */
[----:B------:R-:W-:Y:S01]  /*7ed0*/  F2FP.PACK_AB R114, R240, R241 ;  /* 0x000000f1f072723e */ /* 0x000fe200000000ff */
[-C--:B---3--:R-:W-:Y:S05]  /*7ee0*/  HMMA.16816.F32 R4, R108, R120.reuse, R4 ;  /* 0x000000786c04723c */ /* 0x088fea0000001804 */
[--C-:B-1----:R-:W-:Y:S01]  /*7ef0*/  FFMA.FTZ R106, R215, c[0x0][0x2d0], -R173.reuse ;  /* 0x0000b400d76a7a23 */ /* 0x102fe200000108ad */
[----:B------:R-:W-:Y:S02]  /*7f00*/  F2FP.PACK_AB R113, R195, R196 ;  /* 0x000000c4c371723e */ /* 0x000fe400000000ff */
[----:B------:R-:W-:Y:S01]  /*7f10*/  F2FP.PACK_AB R115, R193, R190 ;  /* 0x000000bec173723e */ /* 0x000fe200000000ff */
[----:B------:R1:W3:Y:S06]  /*7f20*/  MUFU.EX2 R237, R106 ;  /* 0x0000006a00ed7308 */ /* 0x0002ec0000000800 */
[C---:B------:R-:W-:Y:S08]  /*7f30*/  HMMA.16816.F32 R8, R112.reuse, R120, R8 ;  /* 0x000000787008723c */ /* 0x040ff00000001808 */
[-C--:B------:R-:W-:Y:S08]  /*7f40*/  HMMA.16816.F32 R12, R112, R122.reuse, R12 ;  /* 0x0000007a700c723c */ /* 0x080ff0000000180c */
[C---:B------:R-:W-:Y:S01]  /*7f50*/  HMMA.16816.F32 R16, R108.reuse, R122, R16 ;  /* 0x0000007a6c10723c */ /* 0x040fe20000001810 */
[----:B------:R-:W4:Y:S03]  /*7f60*/  LDSM.16.MT88.4 R120, [R218+0x1500] ;  /* 0x00150000da78783b */ /* 0x000f260000004200 */
[--C-:B-1----:R-:W-:Y:S04]  /*7f70*/  FFMA.FTZ R106, R202, c[0x0][0x2d0], -R173.reuse ;  /* 0x0000b400ca6a7a23 */ /* 0x102fe800000108ad */
[-C--:B------:R-:W-:Y:S01]  /*7f80*/  HMMA.16816.F32 R20, R108, R124.reuse, R20 ;  /* 0x0000007c6c14723c */ /* 0x080fe20000001814 */
[----:B------:R1:W-:Y:S07]  /*7f90*/  MUFU.EX2 R238, R106 ;  /* 0x0000006a00ee7308 */ /* 0x0003ee0000000800 */
[C---:B------:R-:W-:Y:S08]  /*7fa0*/  HMMA.16816.F32 R24, R112.reuse, R124, R24 ;  /* 0x0000007c7018723c */ /* 0x040ff00000001818 */
[-C--:B------:R-:W-:Y:S08]  /*7fb0*/  HMMA.16816.F32 R28, R112, R126.reuse, R28 ;  /* 0x0000007e701c723c */ /* 0x080ff0000000181c */
[C---:B------:R-:W-:Y:S01]  /*7fc0*/  HMMA.16816.F32 R32, R108.reuse, R126, R32 ;  /* 0x0000007e6c20723c */ /* 0x040fe20000001820 */
[----:B------:R-:W5:Y:S03]  /*7fd0*/  LDSM.16.MT88.4 R124, [R217+0x2500] ;  /* 0x00250000d97c783b */ /* 0x000f660000004200 */
[----:B-1----:R-:W-:Y:S04]  /*7fe0*/  FFMA.FTZ R106, R212, c[0x0][0x2d0], -R173 ;  /* 0x0000b400d46a7a23 */ /* 0x002fe800000108ad */
[-C--:B--2---:R-:W-:Y:S01]  /*7ff0*/  HMMA.16816.F32 R36, R108, R116.reuse, R36 ;  /* 0x000000746c24723c */ /* 0x084fe20000001824 */
[----:B------:R1:W2:Y:S07]  /*8000*/  MUFU.EX2 R236, R106 ;  /* 0x0000006a00ec7308 */ /* 0x0002ae0000000800 */
[C---:B------:R-:W-:Y:S08]  /*8010*/  HMMA.16816.F32 R40, R112.reuse, R116, R40 ;  /* 0x000000747028723c */ /* 0x040ff00000001828 */
[-C--:B------:R-:W-:Y:S08]  /*8020*/  HMMA.16816.F32 R44, R112, R118.reuse, R44 ;  /* 0x00000076702c723c */ /* 0x080ff0000000182c */
[C---:B------:R-:W-:Y:S01]  /*8030*/  HMMA.16816.F32 R48, R108.reuse, R118, R48 ;  /* 0x000000766c30723c */ /* 0x040fe20000001830 */
[----:B------:R-:W2:Y:S03]  /*8040*/  LDSM.16.MT88.4 R116, [R218+0x2500] ;  /* 0x00250000da74783b */ /* 0x000ea60000004200 */
[--C-:B-1----:R-:W-:Y:S01]  /*8050*/  FFMA.FTZ R106, R146, c[0x0][0x2d0], -R174.reuse ;  /* 0x0000b400926a7a23 */ /* 0x102fe200000108ae */
[----:B------:R-:W-:Y:S02]  /*8060*/  MOV R146, R138 ;  /* 0x0000008a00927202 */ /* 0x000fe40000000f00 */
[----:B------:R-:W-:Y:S01]  /*8070*/  MOV R138, R134 ;  /* 0x00000086008a7202 */ /* 0x000fe20000000f00 */
[-C--:B----4-:R-:W-:Y:S01]  /*8080*/  HMMA.16816.F32 R52, R108, R120.reuse, R52 ;  /* 0x000000786c34723c */ /* 0x090fe20000001834 */
[----:B------:R1:W-:Y:S03]  /*8090*/  MUFU.EX2 R235, R106 ;  /* 0x0000006a00eb7308 */ /* 0x0003e60000000800 */
[----:B------:R-:W-:Y:S02]  /*80a0*/  MOV R134, R132 ;  /* 0x0000008400867202 */ /* 0x000fe40000000f00 */
[----:B------:R-:W-:Y:S02]  /*80b0*/  MOV R132, R130 ;  /* 0x0000008200847202 */ /* 0x000fe40000000f00 */
[C---:B------:R-:W-:Y:S08]  /*80c0*/  HMMA.16816.F32 R56, R112.reuse, R120, R56 ;  /* 0x000000787038723c */ /* 0x040ff00000001838 */
[-C--:B------:R-:W-:Y:S08]  /*80d0*/  HMMA.16816.F32 R60, R112, R122.reuse, R60 ;  /* 0x0000007a703c723c */ /* 0x080ff0000000183c */
[C---:B------:R-:W-:Y:S01]  /*80e0*/  HMMA.16816.F32 R64, R108.reuse, R122, R64 ;  /* 0x0000007a6c40723c */ /* 0x040fe20000001840 */
[----:B------:R-:W-:Y:S03]  /*80f0*/  LDSM.16.MT88.4 R120, [R218+0x900] ;  /* 0x00090000da78783b */ /* 0x000fe60000004200 */
[--C-:B-1----:R-:W-:Y:S01]  /*8100*/  FFMA.FTZ R106, R145, c[0x0][0x2d0], -R174.reuse ;  /* 0x0000b400916a7a23 */ /* 0x102fe200000108ae */
[----:B------:R-:W-:Y:S02]  /*8110*/  MOV R145, R141 ;  /* 0x0000008d00917202 */ /* 0x000fe40000000f00 */
[----:B------:R-:W-:Y:S01]  /*8120*/  MOV R141, R140 ;  /* 0x0000008c008d7202 */ /* 0x000fe20000000f00 */
[-C--:B-----5:R-:W-:Y:S01]  /*8130*/  HMMA.16816.F32 R68, R108, R124.reuse, R68 ;  /* 0x0000007c6c44723c */ /* 0x0a0fe20000001844 */
[----:B------:R1:W4:Y:S03]  /*8140*/  MUFU.EX2 R215, R106 ;  /* 0x0000006a00d77308 */ /* 0x0003260000000800 */
[----:B------:R-:W-:Y:S02]  /*8150*/  MOV R140, R192 ;  /* 0x000000c0008c7202 */ /* 0x000fe40000000f00 */
[----:B------:R-:W-:Y:S02]  /*8160*/  MOV R192, R139 ;  /* 0x0000008b00c07202 */ /* 0x000fe40000000f00 */
[C---:B------:R-:W-:Y:S04]  /*8170*/  HMMA.16816.F32 R72, R112.reuse, R124, R72 ;  /* 0x0000007c7048723c */ /* 0x040fe80000001848 */
[----:B------:R-:W-:Y:S02]  /*8180*/  MOV R139, R129 ;  /* 0x00000081008b7202 */ /* 0x000fe40000000f00 */
[----:B------:R-:W5:Y:S02]  /*8190*/  LDSM.16.MT88.4 R128, [R217+0x900] ;  /* 0x00090000d980783b */ /* 0x000f640000004200 */
[-C--:B------:R-:W-:Y:S08]  /*81a0*/  HMMA.16816.F32 R76, R112, R126.reuse, R76 ;  /* 0x0000007e704c723c */ /* 0x080ff0000000184c */
[C---:B------:R-:W-:Y:S01]  /*81b0*/  HMMA.16816.F32 R80, R108.reuse, R126, R80 ;  /* 0x0000007e6c50723c */ /* 0x040fe20000001850 */
[----:B------:R-:W-:Y:S03]  /*81c0*/  LDSM.16.MT88.4 R124, [R218+0x1900] ;  /* 0x00190000da7c783b */ /* 0x000fe60000004200 */
[--C-:B-1----:R-:W-:Y:S04]  /*81d0*/  FFMA.FTZ R106, R144, c[0x0][0x2d0], -R174.reuse ;  /* 0x0000b400906a7a23 */ /* 0x102fe800000108ae */
[-C--:B--2---:R-:W-:Y:S01]  /*81e0*/  HMMA.16816.F32 R84, R108, R116.reuse, R84 ;  /* 0x000000746c54723c */ /* 0x084fe20000001854 */
[----:B------:R1:W2:Y:S07]  /*81f0*/  MUFU.EX2 R214, R106 ;  /* 0x0000006a00d67308 */ /* 0x0002ae0000000800 */
[C---:B------:R-:W-:Y:S08]  /*8200*/  HMMA.16816.F32 R88, R112.reuse, R116, R88 ;  /* 0x000000747058723c */ /* 0x040ff00000001858 */
[-C--:B------:R-:W-:Y:S08]  /*8210*/  HMMA.16816.F32 R92, R112, R118.reuse, R92 ;  /* 0x00000076705c723c */ /* 0x080ff0000000185c */
[----:B------:R-:W-:Y:S01]  /*8220*/  HMMA.16816.F32 R96, R108, R118, R96 ;  /* 0x000000766c60723c */ /* 0x000fe20000001860 */
[----:B------:R-:W5:Y:S03]  /*8230*/  LDSM.16.MT88.4 R116, [R217+0x1900] ;  /* 0x00190000d974783b */ /* 0x000f660000004200 */
[--C-:B-1----:R-:W-:Y:S01]  /*8240*/  FFMA.FTZ R106, R143, c[0x0][0x2d0], -R175.reuse ;  /* 0x0000b4008f6a7a23 */ /* 0x102fe200000108af */
[----:B------:R-:W-:Y:S02]  /*8250*/  MOV R143, R136 ;  /* 0x00000088008f7202 */ /* 0x000fe40000000f00 */
[----:B------:R-:W-:Y:S01]  /*8260*/  MOV R136, R187 ;  /* 0x000000bb00887202 */ /* 0x000fe20000000f00 */
[----:B------:R1:W-:Y:S01]  /*8270*/  MUFU.EX2 R212, R106 ;  /* 0x0000006a00d47308 */ /* 0x0003e20000000800 */
[----:B---3--:R-:W-:Y:S03]  /*8280*/  F2FP.PACK_AB R108, R237, R239 ;  /* 0x000000efed6c723e */ /* 0x008fe600000000ff */
[----:B------:R-:W-:Y:S02]  /*8290*/  F2FP.PACK_AB R110, R236, R238 ;  /* 0x000000eeec6e723e */ /* 0x000fe400000000ff */
[----:B----4-:R-:W-:Y:S02]  /*82a0*/  F2FP.PACK_AB R109, R215, R235 ;  /* 0x000000ebd76d723e */ /* 0x010fe400000000ff */
[----:B--2---:R-:W-:Y:S07]  /*82b0*/  F2FP.PACK_AB R111, R214, R213 ;  /* 0x000000d5d66f723e */ /* 0x004fee00000000ff */
[-C--:B-----5:R-:W-:Y:S03]  /*82c0*/  HMMA.16816.F32 R4, R108, R128.reuse, R4 ;  /* 0x000000806c04723c */ /* 0x0a0fe60000001804 */
[--C-:B-1----:R-:W-:Y:S01]  /*82d0*/  FFMA.FTZ R106, R188, c[0x0][0x2d0], -R175.reuse ;  /* 0x0000b400bc6a7a23 */ /* 0x102fe200000108af */
[----:B------:R-:W-:Y:S03]  /*82e0*/  MOV R188, R211 ;  /* 0x000000d300bc7202 */ /* 0x000fe60000000f00 */
[----:B------:R1:W2:Y:S01]  /*82f0*/  MUFU.EX2 R211, R106 ;  /* 0x0000006a00d37308 */ /* 0x0002a20000000800 */
[----:B------:R-:W-:Y:S01]  /*8300*/  MOV R144, R188 ;  /* 0x000000bc00907202 */ /* 0x000fe20000000f00 */
[--C-:B-1----:R-:W-:Y:S03]  /*8310*/  FFMA.FTZ R106, R209, c[0x0][0x2d0], -R175.reuse ;  /* 0x0000b400d16a7a23 */ /* 0x102fe600000108af */
[----:B--2---:R-:W-:Y:S05]  /*8320*/  F2FP.PACK_AB R112, R211, R212 ;  /* 0x000000d4d370723e */ /* 0x004fea00000000ff */
[----:B------:R1:W-:Y:S02]  /*8330*/  MUFU.EX2 R209, R106 ;  /* 0x0000006a00d17308 */ /* 0x0003e40000000800 */
[----:B-1----:R-:W-:Y:S08]  /*8340*/  FFMA.FTZ R106, R210, c[0x0][0x2d0], -R175 ;  /* 0x0000b400d26a7a23 */ /* 0x002ff000000108af */
[----:B------:R1:W2:Y:S02]  /*8350*/  MUFU.EX2 R210, R106 ;  /* 0x0000006a00d27308 */ /* 0x0002a40000000800 */
[--C-:B-1----:R-:W-:Y:S01]  /*8360*/  FFMA.FTZ R106, R142, c[0x0][0x2d0], -R105.reuse ;  /* 0x0000b4008e6a7a23 */ /* 0x102fe20000010869 */
[----:B------:R-:W-:Y:S02]  /*8370*/  MOV R142, R137 ;  /* 0x00000089008e7202 */ /* 0x000fe40000000f00 */
[----:B------:R-:W-:Y:S05]  /*8380*/  MOV R137, R186 ;  /* 0x000000ba00897202 */ /* 0x000fea0000000f00 */
[----:B------:R1:W-:Y:S01]  /*8390*/  MUFU.EX2 R188, R106 ;  /* 0x0000006a00bc7308 */ /* 0x0003e20000000800 */
[----:B--2---:R-:W-:Y:S01]  /*83a0*/  F2FP.PACK_AB R114, R210, R209 ;  /* 0x000000d1d272723e */ /* 0x004fe200000000ff */
[--C-:B-1----:R-:W-:Y:S08]  /*83b0*/  FFMA.FTZ R106, R176, c[0x0][0x2d0], -R105.reuse ;  /* 0x0000b400b06a7a23 */ /* 0x102ff00000010869 */
[----:B------:R1:W2:Y:S02]  /*83c0*/  MUFU.EX2 R187, R106 ;  /* 0x0000006a00bb7308 */ /* 0x0002a40000000800 */
[--C-:B-1----:R-:W-:Y:S01]  /*83d0*/  FFMA.FTZ R106, R177, c[0x0][0x2d0], -R105.reuse ;  /* 0x0000b400b16a7a23 */ /* 0x102fe20000010869 */
[----:B--2---:R-:W-:Y:S07]  /*83e0*/  F2FP.PACK_AB R113, R187, R188 ;  /* 0x000000bcbb71723e */ /* 0x004fee00000000ff */
[----:B------:R1:W-:Y:S02]  /*83f0*/  MUFU.EX2 R186, R106 ;  /* 0x0000006a00ba7308 */ /* 0x0003e40000000800 */
[----:B-1----:R-:W-:Y:S08]  /*8400*/  FFMA.FTZ R106, R178, c[0x0][0x2d0], -R105 ;  /* 0x0000b400b26a7a23 */ /* 0x002ff00000010869 */
[----:B------:R1:W2:Y:S02]  /*8410*/  MUFU.EX2 R185, R106 ;  /* 0x0000006a00b97308 */ /* 0x0002a40000000800 */
[--C-:B-1----:R-:W-:Y:S01]  /*8420*/  FFMA.FTZ R106, R191, c[0x0][0x2d0], -R173.reuse ;  /* 0x0000b400bf6a7a23 */ /* 0x102fe200000108ad */
[----:B--2---:R-:W-:Y:S07]  /*8430*/  F2FP.PACK_AB R115, R185, R186 ;  /* 0x000000bab973723e */ /* 0x004fee00000000ff */
[----:B------:R1:W-:Y:S01]  /*8440*/  MUFU.EX2 R203, R106 ;  /* 0x0000006a00cb7308 */ /* 0x0003e20000000800 */
[C---:B------:R-:W-:Y:S07]  /*8450*/  HMMA.16816.F32 R8, R112.reuse, R128, R8 ;  /* 0x000000807008723c */ /* 0x040fee0000001808 */
[--C-:B------:R-:W-:Y:S01]  /*8460*/  FFMA.FTZ R128, R146, c[0x0][0x2d0], -R173.reuse ;  /* 0x0000b40092807a23 */ /* 0x100fe200000108ad */
[-C--:B------:R-:W-:Y:S03]  /*8470*/  HMMA.16816.F32 R12, R112, R130.reuse, R12 ;  /* 0x00000082700c723c */ /* 0x080fe6000000180c */
[----:B------:R-:W-:Y:S01]  /*8480*/  MUFU.EX2 R202, R128 ;  /* 0x0000008000ca7308 */ /* 0x000fe20000000800 */
[----:B------:R-:W-:Y:S04]  /*8490*/  MOV R146, R136 ;  /* 0x0000008800927202 */ /* 0x000fe80000000f00 */
[C---:B------:R-:W-:Y:S04]  /*84a0*/  HMMA.16816.F32 R16, R108.reuse, R130, R16 ;  /* 0x000000826c10723c */ /* 0x040fe80000001810 */
[--C-:B-1----:R-:W-:Y:S04]  /*84b0*/  FFMA.FTZ R106, R147, c[0x0][0x2d0], -R173.reuse ;  /* 0x0000b400936a7a23 */ /* 0x102fe800000108ad */
[-C--:B------:R-:W-:Y:S01]  /*84c0*/  HMMA.16816.F32 R20, R108, R120.reuse, R20 ;  /* 0x000000786c14723c */ /* 0x080fe20000001814 */
[----:B------:R1:W-:Y:S07]  /*84d0*/  MUFU.EX2 R204, R106 ;  /* 0x0000006a00cc7308 */ /* 0x0003ee0000000800 */
[C---:B------:R-:W-:Y:S08]  /*84e0*/  HMMA.16816.F32 R24, R112.reuse, R120, R24 ;  /* 0x000000787018723c */ /* 0x040ff00000001818 */
[-C--:B------:R-:W-:Y:S08]  /*84f0*/  HMMA.16816.F32 R28, R112, R122.reuse, R28 ;  /* 0x0000007a701c723c */ /* 0x080ff0000000181c */
[C---:B------:R-:W-:Y:S01]  /*8500*/  HMMA.16816.F32 R32, R108.reuse, R122, R32 ;  /* 0x0000007a6c20723c */ /* 0x040fe20000001820 */
[----:B------:R-:W2:Y:S03]  /*8510*/  LDSM.16.MT88.4 R120, [R217+0x2900] ;  /* 0x00290000d978783b */ /* 0x000ea60000004200 */
[----:B-1----:R-:W-:Y:S04]  /*8520*/  FFMA.FTZ R106, R179, c[0x0][0x2d0], -R173 ;  /* 0x0000b400b36a7a23 */ /* 0x002fe800000108ad */
[-C--:B------:R-:W-:Y:S01]  /*8530*/  HMMA.16816.F32 R36, R108, R116.reuse, R36 ;  /* 0x000000746c24723c */ /* 0x080fe20000001824 */
[----:B------:R1:W-:Y:S07]  /*8540*/  MUFU.EX2 R201, R106 ;  /* 0x0000006a00c97308 */ /* 0x0003ee0000000800 */
[C---:B------:R-:W-:Y:S08]  /*8550*/  HMMA.16816.F32 R40, R112.reuse, R116, R40 ;  /* 0x000000747028723c */ /* 0x040ff00000001828 */
[-C--:B------:R-:W-:Y:S08]  /*8560*/  HMMA.16816.F32 R44, R112, R118.reuse, R44 ;  /* 0x00000076702c723c */ /* 0x080ff0000000182c */
[C---:B------:R-:W-:Y:S01]  /*8570*/  HMMA.16816.F32 R48, R108.reuse, R118, R48 ;  /* 0x000000766c30723c */ /* 0x040fe20000001830 */
[----:B------:R-:W3:Y:S03]  /*8580*/  LDSM.16.MT88.4 R116, [R218+0x2900] ;  /* 0x00290000da74783b */ /* 0x000ee60000004200 */
[--C-:B-1----:R-:W-:Y:S01]  /*8590*/  FFMA.FTZ R106, R145, c[0x0][0x2d0], -R174.reuse ;  /* 0x0000b400916a7a23 */ /* 0x102fe200000108ae */
[----:B------:R-:W-:Y:S03]  /*85a0*/  MOV R145, R183 ;  /* 0x000000b700917202 */ /* 0x000fe60000000f00 */
[-C--:B------:R-:W-:Y:S01]  /*85b0*/  HMMA.16816.F32 R52, R108, R124.reuse, R52 ;  /* 0x0000007c6c34723c */ /* 0x080fe20000001834 */
[----:B------:R1:W-:Y:S07]  /*85c0*/  MUFU.EX2 R199, R106 ;  /* 0x0000006a00c77308 */ /* 0x0003ee0000000800 */
[C---:B------:R-:W-:Y:S07]  /*85d0*/  HMMA.16816.F32 R56, R112.reuse, R124, R56 ;  /* 0x0000007c7038723c */ /* 0x040fee0000001838 */
[--C-:B------:R-:W-:Y:S01]  /*85e0*/  FFMA.FTZ R124, R141, c[0x0][0x2d0], -R175.reuse ;  /* 0x0000b4008d7c7a23 */ /* 0x100fe200000108af */
[-C--:B------:R-:W-:Y:S03]  /*85f0*/  HMMA.16816.F32 R60, R112, R126.reuse, R60 ;  /* 0x0000007e703c723c */ /* 0x080fe6000000183c */
[----:B------:R4:W-:Y:S01]  /*8600*/  MUFU.EX2 R194, R124 ;  /* 0x0000007c00c27308 */ /* 0x0009e20000000800 */
[----:B------:R-:W-:Y:S04]  /*8610*/  MOV R141, R137 ;  /* 0x00000089008d7202 */ /* 0x000fe80000000f00 */
[C---:B------:R-:W-:Y:S04]  /*8620*/  HMMA.16816.F32 R64, R108.reuse, R126, R64 ;  /* 0x0000007e6c40723c */ /* 0x040fe80000001840 */
[--C-:B-1----:R-:W-:Y:S01]  /*8630*/  FFMA.FTZ R106, R144, c[0x0][0x2d0], -R174.reuse ;  /* 0x0000b400906a7a23 */ /* 0x102fe200000108ae */
[----:B------:R-:W-:Y:S03]  /*8640*/  MOV R144, R182 ;  /* 0x000000b600907202 */ /* 0x000fe60000000f00 */
[-C--:B--2---:R-:W-:Y:S01]  /*8650*/  HMMA.16816.F32 R68, R108, R120.reuse, R68 ;  /* 0x000000786c44723c */ /* 0x084fe20000001844 */
[----:B------:R1:W2:Y:S07]  /*8660*/  MUFU.EX2 R200, R106 ;  /* 0x0000006a00c87308 */ /* 0x0002ae0000000800 */
[C---:B------:R-:W-:Y:S01]  /*8670*/  HMMA.16816.F32 R72, R112.reuse, R120, R72 ;  /* 0x000000787048723c */ /* 0x040fe20000001848 */
[----:B----4-:R-:W4:Y:S07]  /*8680*/  LDSM.16.MT88.4 R124, [R217+0xd00] ;  /* 0x000d0000d97c783b */ /* 0x010f2e0000004200 */
[-C--:B------:R-:W-:Y:S08]  /*8690*/  HMMA.16816.F32 R76, R112, R122.reuse, R76 ;  /* 0x0000007a704c723c */ /* 0x080ff0000000184c */
[C---:B------:R-:W-:Y:S04]  /*86a0*/  HMMA.16816.F32 R80, R108.reuse, R122, R80 ;  /* 0x0000007a6c50723c */ /* 0x040fe80000001850 */
[--C-:B-1----:R-:W-:Y:S01]  /*86b0*/  FFMA.FTZ R106, R143, c[0x0][0x2d0], -R174.reuse ;  /* 0x0000b4008f6a7a23 */ /* 0x102fe200000108ae */
[----:B------:R-:W-:Y:S02]  /*86c0*/  MOV R143, R180 ;  /* 0x000000b4008f7202 */ /* 0x000fe40000000f00 */
[----:B--2---:R-:W-:Y:S01]  /*86d0*/  F2FP.PACK_AB R173, R200, R199 ;  /* 0x000000c7c8ad723e */ /* 0x004fe200000000ff */
[-C--:B---3--:R-:W-:Y:S01]  /*86e0*/  HMMA.16816.F32 R84, R108, R116.reuse, R84 ;  /* 0x000000746c54723c */ /* 0x088fe20000001854 */
[----:B------:R1:W-:Y:S07]  /*86f0*/  MUFU.EX2 R198, R106 ;  /* 0x0000006a00c67308 */ /* 0x0003ee0000000800 */
[C---:B------:R-:W-:Y:S08]  /*8700*/  HMMA.16816.F32 R88, R112.reuse, R116, R88 ;  /* 0x000000747058723c */ /* 0x040ff00000001858 */
[-C--:B------:R-:W-:Y:S08]  /*8710*/  HMMA.16816.F32 R92, R112, R118.reuse, R92 ;  /* 0x00000076705c723c */ /* 0x080ff0000000185c */
[----:B------:R-:W-:Y:S04]  /*8720*/  HMMA.16816.F32 R96, R108, R118, R96 ;  /* 0x000000766c60723c */ /* 0x000fe80000001860 */
[----:B-1----:R-:W-:Y:S01]  /*8730*/  FFMA.FTZ R106, R142, c[0x0][0x2d0], -R174 ;  /* 0x0000b4008e6a7a23 */ /* 0x002fe200000108ae */
[----:B------:R-:W-:Y:S02]  /*8740*/  F2FP.PACK_AB R174, R201, R202 ;  /* 0x000000cac9ae723e */ /* 0x000fe400000000ff */
[----:B------:R-:W-:Y:S01]  /*8750*/  MOV R142, R181 ;  /* 0x000000b5008e7202 */ /* 0x000fe20000000f00 */
[----:B------:R1:W-:Y:S01]  /*8760*/  MUFU.EX2 R197, R106 ;  /* 0x0000006a00c57308 */ /* 0x0003e20000000800 */
[----:B------:R-:W-:Y:S03]  /*8770*/  LDSM.16.MT88.4 R180, [R217+0x2d00] ;  /* 0x002d0000d9b4783b */ /* 0x000fe60000004200 */
[--C-:B-1----:R-:W-:Y:S06]  /*8780*/  FFMA.FTZ R106, R192, c[0x0][0x2d0], -R175.reuse ;  /* 0x0000b400c06a7a23 */ /* 0x102fec00000108af */
[----:B------:R1:W2:Y:S02]  /*8790*/  MUFU.EX2 R192, R106 ;  /* 0x0000006a00c07308 */ /* 0x0002a40000000800 */
[--C-:B-1----:R-:W-:Y:S01]  /*87a0*/  FFMA.FTZ R106, R140, c[0x0][0x2d0], -R175.reuse ;  /* 0x0000b4008c6a7a23 */ /* 0x102fe200000108af */
[----:B------:R-:W-:Y:S02]  /*87b0*/  MOV R140, R138 ;  /* 0x0000008a008c7202 */ /* 0x000fe40000000f00 */
[----:B--2---:R-:W-:Y:S05]  /*87c0*/  F2FP.PACK_AB R176, R194, R192 ;  /* 0x000000c0c2b0723e */ /* 0x004fea00000000ff */
[----:B------:R1:W-:Y:S02]  /*87d0*/  MUFU.EX2 R191, R106 ;  /* 0x0000006a00bf7308 */ /* 0x0003e40000000800 */
[----:B-1----:R-:W-:Y:S01]  /*87e0*/  FFMA.FTZ R106, R189, c[0x0][0x2d0], -R175 ;  /* 0x0000b400bd6a7a23 */ /* 0x002fe200000108af */
[----:B------:R-:W-:Y:S07]  /*87f0*/  F2FP.PACK_AB R175, R197, R198 ;  /* 0x000000c6c5af723e */ /* 0x000fee00000000ff */
[----:B------:R1:W2:Y:S02]  /*8800*/  MUFU.EX2 R189, R106 ;  /* 0x0000006a00bd7308 */ /* 0x0002a40000000800 */
[--C-:B-1----:R-:W-:Y:S01]  /*8810*/  FFMA.FTZ R106, R184, c[0x0][0x2d0], -R105.reuse ;  /* 0x0000b400b86a7a23 */ /* 0x102fe20000010869 */
[----:B--2---:R-:W-:Y:S07]  /*8820*/  F2FP.PACK_AB R178, R189, R191 ;  /* 0x000000bfbdb2723e */ /* 0x004fee00000000ff */
[----:B------:R1:W-:Y:S02]  /*8830*/  MUFU.EX2 R184, R106 ;  /* 0x0000006a00b87308 */ /* 0x0003e40000000800 */
[--C-:B-1----:R-:W-:Y:S02]  /*8840*/  FFMA.FTZ R106, R139, c[0x0][0x2d0], -R105.reuse ;  /* 0x0000b4008b6a7a23 */ /* 0x102fe40000010869 */
[----:B------:R-:W-:Y:S01]  /*8850*/  FFMA.FTZ R105, R172, c[0x0][0x2d0], -R105 ;  /* 0x0000b400ac697a23 */ /* 0x000fe20000010869 */
[----:B------:R-:W-:Y:S01]  /*8860*/  F2FP.PACK_AB R172, R204, R203 ;  /* 0x000000cbccac723e */ /* 0x000fe200000000ff */
[----:B------:R-:W1:Y:S04]  /*8870*/  LDSM.16.MT88.4 R136, [R218+0xd00] ;  /* 0x000d0000da88783b */ /* 0x000e680000004200 */
[----:B------:R-:W2:Y:S02]  /*8880*/  MUFU.EX2 R106, R106 ;  /* 0x0000006a006a7308 */ /* 0x000ea40000000800 */
[-C--:B----4-:R-:W-:Y:S02]  /*8890*/  HMMA.16816.F32 R112, R172, R124.reuse, R4 ;  /* 0x0000007cac70723c */ /* 0x090fe40000001804 */
[----:B------:R-:W3:Y:S06]  /*88a0*/  LDSM.16.MT88.4 R4, [R218+0x2d00] ;  /* 0x002d0000da04783b */ /* 0x000eec0000004200 */
[----:B------:R-:W4:Y:S01]  /*88b0*/  MUFU.EX2 R105, R105 ;  /* 0x0000006900697308 */ /* 0x000f220000000800 */
[----:B--2---:R-:W-:Y:S03]  /*88c0*/  F2FP.PACK_AB R177, R106, R184 ;  /* 0x000000b86ab1723e */ /* 0x004fe600000000ff */
[----:B----4-:R-:W-:Y:S07]  /*88d0*/  F2FP.PACK_AB R179, R105, R107 ;  /* 0x0000006b69b3723e */ /* 0x010fee00000000ff */
[C---:B------:R-:W-:Y:S07]  /*88e0*/  HMMA.16816.F32 R108, R176.reuse, R124, R8 ;  /* 0x0000007cb06c723c */ /* 0x040fee0000001808 */
[----:B------:R-:W-:Y:S01]  /*88f0*/  MOV R11, R143 ;  /* 0x0000008f000b7202 */ /* 0x000fe20000000f00 */
[-C--:B------:R-:W-:Y:S04]  /*8900*/  HMMA.16816.F32 R116, R176, R126.reuse, R12 ;  /* 0x0000007eb074723c */ /* 0x080fe8000000180c */
[----:B------:R-:W-:Y:S02]  /*8910*/  MOV R10, R144 ;  /* 0x00000090000a7202 */ /* 0x000fe40000000f00 */
[----:B------:R-:W-:Y:S02]  /*8920*/  MOV R8, R145 ;  /* 0x0000009100087202 */ /* 0x000fe40000000f00 */
[C---:B------:R-:W-:Y:S01]  /*8930*/  HMMA.16816.F32 R120, R172.reuse, R126, R16 ;  /* 0x0000007eac78723c */ /* 0x040fe20000001810 */
[----:B------:R-:W2:Y:S03]  /*8940*/  LDL.LU R16, [R1+0x4] ;  /* 0x0000040001107983 */ /* 0x000ea60000300800 */
[----:B------:R-:W-:Y:S01]  /*8950*/  MOV R13, R141 ;  /* 0x0000008d000d7202 */ /* 0x000fe20000000f00 */
[----:B------:R-:W4:Y:S01]  /*8960*/  LDL.LU R18, [R1+0x8] ;  /* 0x0000080001127983 */ /* 0x000f220000300800 */
[----:B------:R-:W-:Y:S02]  /*8970*/  MOV R14, R140 ;  /* 0x0000008c000e7202 */ /* 0x000fe40000000f00 */
[-C--:B-1----:R-:W-:Y:S01]  /*8980*/  HMMA.16816.F32 R124, R172, R136.reuse, R20 ;  /* 0x00000088ac7c723c */ /* 0x082fe20000001814 */
[----:B------:R-:W5:Y:S03]  /*8990*/  LDL.LU R19, [R1+0xc] ;  /* 0x00000c0001137983 */ /* 0x000f660000300800 */
[----:B------:R-:W-:Y:S01]  /*89a0*/  MOV R15, R135 ;  /* 0x00000087000f7202 */ /* 0x000fe20000000f00 */
[----:B------:R-:W5:Y:S01]  /*89b0*/  LDL.LU R22, [R1] ;  /* 0x0000000001167983 */ /* 0x000f620000300800 */
[----:B------:R-:W-:Y:S02]  /*89c0*/  MOV R17, R134 ;  /* 0x0000008600117202 */ /* 0x000fe40000000f00 */
[C---:B------:R-:W-:Y:S04]  /*89d0*/  HMMA.16816.F32 R128, R176.reuse, R136, R24 ;  /* 0x00000088b080723c */ /* 0x040fe80000001818 */
[----:B------:R-:W-:Y:S02]  /*89e0*/  MOV R21, R133 ;  /* 0x0000008500157202 */ /* 0x000fe40000000f00 */
[----:B------:R-:W-:Y:S02]  /*89f0*/  MOV R23, R132 ;  /* 0x0000008400177202 */ /* 0x000fe40000000f00 */
[-C--:B------:R-:W-:Y:S04]  /*8a00*/  HMMA.16816.F32 R132, R176, R138.reuse, R28 ;  /* 0x0000008ab084723c */ /* 0x080fe8000000181c */
[----:B------:R-:W-:Y:S02]  /*8a10*/  MOV R9, R146 ;  /* 0x0000009200097202 */ /* 0x000fe40000000f00 */
[----:B------:R-:W-:Y:S02]  /*8a20*/  MOV R12, R142 ;  /* 0x0000008e000c7202 */ /* 0x000fe40000000f00 */
[C---:B------:R-:W-:Y:S08]  /*8a30*/  HMMA.16816.F32 R136, R172.reuse, R138, R32 ;  /* 0x0000008aac88723c */ /* 0x040ff00000001820 */
[-C--:B------:R-:W-:Y:S08]  /*8a40*/  HMMA.16816.F32 R140, R172, R152.reuse, R36 ;  /* 0x00000098ac8c723c */ /* 0x080ff00000001824 */
        /* <DEDUP_REMOVED lines=11> */
[-C--:B---3--:R-:W-:Y:S08]  /*8b00*/  HMMA.16816.F32 R84, R172, R4.reuse, R84 ;  /* 0x00000004ac54723c */ /* 0x088ff00000001854 */
[C---:B------:R-:W-:Y:S08]  /*8b10*/  HMMA.16816.F32 R88, R176.reuse, R4, R88 ;  /* 0x00000004b058723c */ /* 0x040ff00000001858 */
[-C--:B------:R-:W-:Y:S08]  /*8b20*/  HMMA.16816.F32 R92, R176, R6.reuse, R92 ;  /* 0x00000006b05c723c */ /* 0x080ff0000000185c */
[----:B------:R-:W-:Y:S04]  /*8b30*/  HMMA.16816.F32 R96, R172, R6, R96 ;  /* 0x00000006ac60723c */ /* 0x000fe80000001860 */
[----:B--2---:R-:W-:Y:S02]  /*8b40*/  FFMA.FTZ R100, R100, R16, R23 ;  /* 0x0000001064647223 */ /* 0x004fe40000010017 */
[----:B----4-:R-:W-:Y:S02]  /*8b50*/  FFMA.FTZ R3, R3, R18, R17 ;  /* 0x0000001203037223 */ /* 0x010fe40000010011 */
[----:B------:R-:W-:Y:S01]  /*8b60*/  FADD.FTZ R12, R12, R100 ;  /* 0x000000640c0c7221 */ /* 0x000fe20000010000 */
[----:B------:R-:W-:Y:S03]  /*8b70*/  MOV R100, R103 ;  /* 0x0000006700647202 */ /* 0x000fe60000000f00 */
[----:B-----5:R-:W-:Y:S02]  /*8b80*/  FFMA.FTZ R0, R0, R19, R205 ;  /* 0x0000001300007223 */ /* 0x020fe400000100cd */
[----:B------:R-:W-:Y:S02]  /*8b90*/  FADD.FTZ R3, R13, R3 ;  /* 0x000000030d037221 */ /* 0x000fe40000010000 */
[----:B------:R-:W-:Y:S02]  /*8ba0*/  FFMA.FTZ R101, R101, R22, R21 ;  /* 0x0000001665657223 */ /* 0x000fe40000010015 */
[----:B------:R-:W-:Y:S02]  /*8bb0*/  FADD.FTZ R0, R206, R0 ;  /* 0x00000000ce007221 */ /* 0x000fe40000010000 */
        /* <DEDUP_REMOVED lines=51> */
[----:B------:R-:W-:Y:S01]  /*8ef0*/  FADD.FTZ R7, R106, R4 ;  /* 0x000000046a077221 */ /* 0x000fe20000010000 */
[----:B------:R-:W-:Y:S01]  /*8f00*/  MOV R106, R2 ;  /* 0x00000002006a7202 */ /* 0x000fe20000000f00 */
[----:B------:R-:W-:Y:S01]  /*8f10*/  FADD.FTZ R4, R198, R0 ;  /* 0x00000000c6047221 */ /* 0x000fe20000010000 */
[----:B------:R-:W-:Y:S01]  /*8f20*/  STL [R1], R5 ;  /* 0x0000000501007387 */ /* 0x000fe20000100800 */
[----:B------:R-:W-:Y:S02]  /*8f30*/  FADD.FTZ R3, R189, R3 ;  /* 0x00000003bd037221 */ /* 0x000fe40000010000 */
[----:B------:R-:W-:Y:S02]  /*8f40*/  FADD.FTZ R4, R197, R4 ;  /* 0x00000004c5047221 */ /* 0x000fe40000010000 */
[----:B------:R-:W-:Y:S03]  /*8f50*/  FADD.FTZ R0, R107, R7 ;  /* 0x000000076b007221 */ /* 0x000fe60000010000 */
[----:B------:R-:W-:Y:S01]  /*8f60*/  STL [R1+0x4], R4 ;  /* 0x0000040401007387 */ /* 0x000fe20000100800 */
[----:B------:R-:W-:Y:S01]  /*8f70*/  FADD.FTZ R0, R105, R0 ;  /* 0x0000000069007221 */ /* 0x000fe20000010000 */
[----:B------:R-:W-:Y:S02]  /*8f80*/  MOV R105, R102 ;  /* 0x0000006600697202 */ /* 0x000fe40000000f00 */
[----:B------:R1:W-:Y:S04]  /*8f90*/  STL [R1+0x8], R3 ;  /* 0x0000080301007387 */ /* 0x0003e80000100800 */
[----:B------:R2:W-:Y:S01]  /*8fa0*/  STL [R1+0xc], R0 ;  /* 0x00000c0001007387 */ /* 0x0005e20000100800 */
[----:B-1----:R-:W-:Y:S01]  /*8fb0*/  MOV R3, R104 ;  /* 0x0000006800037202 */ /* 0x002fe20000000f00 */
[----:B------:R-:W-:-:S05]  /*8fc0*/  @P0 BRA `(.L_x_11) ;  /* 0xffffc22000000947 */ /* 0x000fca000383ffff */
.L_x_10:
[----:B--2---:R-:W2:Y:S04]  /*8fd0*/  LDL.LU R0, [R1] ;  /* 0x0000000001007983 */ /* 0x004ea80000300800 */
[----:B------:R-:W3:Y:S04]  /*8fe0*/  LDL.LU R4, [R1+0x4] ;  /* 0x0000040001047983 */ /* 0x000ee80000300800 */
[----:B------:R-:W4:Y:S04]  /*8ff0*/  LDL.LU R8, [R1+0x8] ;  /* 0x0000080001087983 */ /* 0x000f280000300800 */
[----:B------:R-:W5:Y:S01]  /*9000*/  LDL.LU R5, [R1+0xc] ;  /* 0x00000c0001057983 */ /* 0x000f620000300800 */
[----:B------:R-:W-:-:S02]  /*9010*/  MOV R18, 0xff800000 ;  /* 0xff80000000127802 */ /* 0x000fc40000000f00 */
[----:B------:R-:W-:Y:S02]  /*9020*/  MOV R19, 0xff800000 ;  /* 0xff80000000137802 */ /* 0x000fe40000000f00 */
[----:B------:R-:W-:Y:S02]  /*9030*/  MOV R20, 0xff800000 ;  /* 0xff80000000147802 */ /* 0x000fe40000000f00 */
[----:B------:R-:W-:Y:S02]  /*9040*/  MOV R21, 0xff800000 ;  /* 0xff80000000157802 */ /* 0x000fe40000000f00 */
[----:B------:R-:W-:Y:S01]  /*9050*/  PLOP3.LUT P4, PT, PT, PT, PT, 0x8, 0x0 ;  /* 0x000000000000781c */ /* 0x000fe20003f8e170 */
[----:B--2---:R-:W1:Y:S04]  /*9060*/  SHFL.BFLY PT, R11, R0, 0x2, 0x1f ;  /* 0x0c401f00000b7f89 */ /* 0x004e6800000e0000 */
[----:B---3--:R-:W2:Y:S04]  /*9070*/  SHFL.BFLY PT, R9, R4, 0x2, 0x1f ;  /* 0x0c401f0004097f89 */ /* 0x008ea800000e0000 */
[----:B----4-:R-:W3:Y:S04]  /*9080*/  SHFL.BFLY PT, R7, R8, 0x2, 0x1f ;  /* 0x0c401f0008077f89 */ /* 0x010ee800000e0000 */
[----:B-----5:R-:W4:Y:S01]  /*9090*/  SHFL.BFLY PT, R6, R5, 0x2, 0x1f ;  /* 0x0c401f0005067f89 */ /* 0x020f2200000e0000 */
[----:B-1----:R-:W-:-:S02]  /*90a0*/  FADD.FTZ R11, R11, R0 ;  /* 0x000000000b0b7221 */ /* 0x002fc40000010000 */
[----:B--2---:R-:W-:-:S03]  /*90b0*/  FADD.FTZ R9, R9, R4 ;  /* 0x0000000409097221 */ /* 0x004fc60000010000 */
[----:B------:R-:W1:Y:S01]  /*90c0*/  SHFL.BFLY PT, R0, R11, 0x1, 0x1f ;  /* 0x0c201f000b007f89 */ /* 0x000e6200000e0000 */
[----:B---3--:R-:W-:-:S03]  /*90d0*/  FADD.FTZ R7, R7, R8 ;  /* 0x0000000807077221 */ /* 0x008fc60000010000 */
[----:B------:R-:W2:Y:S01]  /*90e0*/  SHFL.BFLY PT, R4, R9, 0x1, 0x1f ;  /* 0x0c201f0009047f89 */ /* 0x000ea200000e0000 */
[----:B----4-:R-:W-:-:S03]  /*90f0*/  FADD.FTZ R6, R6, R5 ;  /* 0x0000000506067221 */ /* 0x010fc60000010000 */
[----:B------:R-:W3:Y:S04]  /*9100*/  SHFL.BFLY PT, R3, R7, 0x1, 0x1f ;  /* 0x0c201f0007037f89 */ /* 0x000ee800000e0000 */
[----:B------:R-:W4:Y:S01]  /*9110*/  SHFL.BFLY PT, R5, R6, 0x1, 0x1f ;  /* 0x0c201f0006057f89 */ /* 0x000f2200000e0000 */
[----:B-1----:R-:W-:Y:S01]  /*9120*/  FADD.FTZ R11, R11, R0 ;  /* 0x000000000b0b7221 */ /* 0x002fe20000010000 */
[----:B------:R-:W-:Y:S01]  /*9130*/  MOV R0, RZ ;  /* 0x000000ff00007202 */ /* 0x000fe20000000f00 */
[----:B--2---:R-:W-:-:S03]  /*9140*/  FADD.FTZ R9, R9, R4 ;  /* 0x0000000409097221 */ /* 0x004fc60000010000 */
[----:B------:R-:W-:Y:S02]  /*9150*/  FSETP.NE.FTZ.AND P3, PT, R11, RZ, PT ;  /* 0x000000ff0b00720b */ /* 0x000fe40003f75000 */
[----:B------:R-:W-:Y:S01]  /*9160*/  MOV R4, RZ ;  /* 0x000000ff00047202 */ /* 0x000fe20000000f00 */
[----:B---3--:R-:W-:Y:S01]  /*9170*/  FADD.FTZ R7, R7, R3 ;  /* 0x0000000307077221 */ /* 0x008fe20000010000 */
[----:B------:R-:W-:Y:S02]  /*9180*/  FSETP.NE.FTZ.AND P2, PT, R9, RZ, PT ;  /* 0x000000ff0900720b */ /* 0x000fe40003f55000 */
[----:B------:R-:W-:Y:S01]  /*9190*/  MOV R3, RZ ;  /* 0x000000ff00037202 */ /* 0x000fe20000000f00 */
[----:B----4-:R-:W-:Y:S01]  /*91a0*/  FADD.FTZ R6, R5, R6 ;  /* 0x0000000605067221 */ /* 0x010fe20000010000 */
[----:B------:R-:W-:-:S04]  /*91b0*/  FSETP.NE.FTZ.AND P1, PT, R7, RZ, PT ;  /* 0x000000ff0700720b */ /* 0x000fc80003f35000 */
[----:B------:R-:W-:Y:S01]  /*91c0*/  FSETP.NE.FTZ.AND P0, PT, R6, RZ, PT ;  /* 0x000000ff0600720b */ /* 0x000fe20003f15000 */
[----:B------:R-:W1:Y:S08]  /*91d0*/  @P3 MUFU.RCP R0, R11 ;  /* 0x0000000b00003308 */ /* 0x000e700000001000 */
[----:B------:R-:W2:Y:S04]  /*91e0*/  @P1 MUFU.RCP R3, R7 ;  /* 0x0000000700031308 */ /* 0x000ea80000001000 */
[----:B------:R-:W-:Y:S01]  /*91f0*/  @P0 MOV R8, 0x3f317218 ;  /* 0x3f31721800080802 */ /* 0x000fe20000000f00 */
[----:B-1----:R-:W-:-:S03]  /*9200*/  FMUL.FTZ R112, R0, R112 ;  /* 0x0000007000707220 */ /* 0x002fc60000410000 */
[----:B------:R-:W1:Y:S01]  /*9210*/  @P2 MUFU.RCP R4, R9 ;  /* 0x0000000900042308 */ /* 0x000e620000001000 */
[C---:B------:R-:W-:Y:S02]  /*9220*/  FMUL.FTZ R113, R0.reuse, R113 ;  /* 0x0000007100717220 */ /* 0x040fe40000410000 */
[C---:B------:R-:W-:Y:S02]  /*9230*/  FMUL.FTZ R120, R0.reuse, R120 ;  /* 0x0000007800787220 */ /* 0x040fe40000410000 */
[C---:B------:R-:W-:Y:S02]  /*9240*/  FMUL.FTZ R121, R0.reuse, R121 ;  /* 0x0000007900797220 */ /* 0x040fe40000410000 */
[C---:B------:R-:W-:Y:S01]  /*9250*/  FMUL.FTZ R124, R0.reuse, R124 ;  /* 0x0000007c007c7220 */ /* 0x040fe20000410000 */
[----:B------:R-:W-:Y:S01]  /*9260*/  @P3 MUFU.LG2 R11, R11 ;  /* 0x0000000b000b3308 */ /* 0x000fe20000000c00 */
[C---:B------:R-:W-:Y:S02]  /*9270*/  FMUL.FTZ R125, R0.reuse, R125 ;  /* 0x0000007d007d7220 */ /* 0x040fe40000410000 */
[----:B------:R-:W-:-:S02]  /*9280*/  FMUL.FTZ R136, R0, R136 ;  /* 0x0000008800887220 */ /* 0x000fc40000410000 */
[C---:B------:R-:W-:Y:S02]  /*9290*/  FMUL.FTZ R137, R0.reuse, R137 ;  /* 0x0000008900897220 */ /* 0x040fe40000410000 */
[C---:B------:R-:W-:Y:S01]  /*92a0*/  FMUL.FTZ R140, R0.reuse, R140 ;  /* 0x0000008c008c7220 */ /* 0x040fe20000410000 */
[----:B------:R-:W-:Y:S01]  /*92b0*/  @P2 MUFU.LG2 R9, R9 ;  /* 0x0000000900092308 */ /* 0x000fe20000000c00 */
[C---:B------:R-:W-:Y:S02]  /*92c0*/  FMUL.FTZ R141, R0.reuse, R141 ;  /* 0x0000008d008d7220 */ /* 0x040fe40000410000 */
[C---:B------:R-:W-:Y:S02]  /*92d0*/  FMUL.FTZ R152, R0.reuse, R152 ;  /* 0x0000009800987220 */ /* 0x040fe40000410000 */
[C---:B------:R-:W-:Y:S02]  /*92e0*/  FMUL.FTZ R153, R0.reuse, R153 ;  /* 0x0000009900997220 */ /* 0x040fe40000410000 */
[C---:B------:R-:W-:Y:S01]  /*92f0*/  FMUL.FTZ R156, R0.reuse, R156 ;  /* 0x0000009c009c7220 */ /* 0x040fe20000410000 */
[----:B------:R-:W-:Y:S01]  /*9300*/  @P1 MUFU.LG2 R7, R7 ;  /* 0x0000000700071308 */ /* 0x000fe20000000c00 */
[----:B------:R-:W-:-:S02]  /*9310*/  FMUL.FTZ R157, R0, R157 ;  /* 0x0000009d009d7220 */ /* 0x000fc40000410000 */
[C---:B------:R-:W-:Y:S02]  /*9320*/  FMUL.FTZ R168, R0.reuse, R168 ;  /* 0x000000a800a87220 */ /* 0x040fe40000410000 */
[C---:B------:R-:W-:Y:S02]  /*9330*/  FMUL.FTZ R169, R0.reuse, R169 ;  /* 0x000000a900a97220 */ /* 0x040fe40000410000 */
[C---:B------:R-:W-:Y:S02]  /*9340*/  FMUL.FTZ R68, R0.reuse, R68 ;  /* 0x0000004400447220 */ /* 0x040fe40000410000 */
[C---:B------:R-:W-:Y:S02]  /*9350*/  FMUL.FTZ R69, R0.reuse, R69 ;  /* 0x0000004500457220 */ /* 0x040fe40000410000 */
[C---:B------:R-:W-:Y:S02]  /*9360*/  FMUL.FTZ R80, R0.reuse, R80 ;  /* 0x0000005000507220 */ /* 0x040fe40000410000 */
[----:B------:R-:W-:-:S02]  /*9370*/  FMUL.FTZ R81, R0, R81 ;  /* 0x0000005100517220 */ /* 0x000fc40000410000 */
[C---:B------:R-:W-:Y:S02]  /*9380*/  FMUL.FTZ R84, R0.reuse, R84 ;  /* 0x0000005400547220 */ /* 0x040fe40000410000 */
[C---:B------:R-:W-:Y:S02]  /*9390*/  FMUL.FTZ R85, R0.reuse, R85 ;  /* 0x0000005500557220 */ /* 0x040fe40000410000 */
[C---:B------:R-:W-:Y:S02]  /*93a0*/  FMUL.FTZ R96, R0.reuse, R96 ;  /* 0x0000006000607220 */ /* 0x040fe40000410000 */
[----:B------:R-:W-:Y:S01]  /*93b0*/  FMUL.FTZ R97, R0, R97 ;  /* 0x0000006100617220 */ /* 0x000fe20000410000 */
[----:B------:R-:W-:Y:S01]  /*93c0*/  MOV R0, RZ ;  /* 0x000000ff00007202 */ /* 0x000fe20000000f00 */
[C---:B--2---:R-:W-:Y:S02]  /*93d0*/  FMUL.FTZ R108, R3.reuse, R108 ;  /* 0x0000006c036c7220 */ /* 0x044fe40000410000 */
[----:B------:R-:W-:-:S02]  /*93e0*/  FMUL.FTZ R109, R3, R109 ;  /* 0x0000006d036d7220 */ /* 0x000fc40000410000 */
[C---:B------:R-:W-:Y:S01]  /*93f0*/  FMUL.FTZ R116, R3.reuse, R116 ;  /* 0x0000007403747220 */ /* 0x040fe20000410000 */
[----:B------:R-:W2:Y:S01]  /*9400*/  @P0 MUFU.RCP R0, R6 ;  /* 0x0000000600000308 */ /* 0x000ea20000001000 */
[C---:B------:R-:W-:Y:S02]  /*9410*/  FMUL.FTZ R117, R3.reuse, R117 ;  /* 0x0000007503757220 */ /* 0x040fe40000410000 */
[C---:B------:R-:W-:Y:S02]  /*9420*/  FMUL.FTZ R128, R3.reuse, R128 ;  /* 0x0000008003807220 */ /* 0x040fe40000410000 */
[C---:B------:R-:W-:Y:S02]  /*9430*/  FMUL.FTZ R129, R3.reuse, R129 ;  /* 0x0000008103817220 */ /* 0x040fe40000410000 */
[C---:B------:R-:W-:Y:S01]  /*9440*/  FMUL.FTZ R132, R3.reuse, R132 ;  /* 0x0000008403847220 */ /* 0x040fe20000410000 */
[----:B------:R-:W3:Y:S01]  /*9450*/  @P0 MUFU.LG2 R6, R6 ;  /* 0x0000000600060308 */ /* 0x000ee20000000c00 */
        /* <DEDUP_REMOVED lines=17> */
[----:B------:R-:W-:Y:S01]  /*9570*/  @P2 MOV R3, 0x3f317218 ;  /* 0x3f31721800032802 */ /* 0x000fe20000000f00 */
[C---:B-1----:R-:W-:Y:S02]  /*9580*/  FMUL.FTZ R114, R4.reuse, R114 ;  /* 0x0000007204727220 */ /* 0x042fe40000410000 */
        /* <DEDUP_REMOVED lines=24> */
[C---:B--2---:R-:W-:Y:S02]  /*9710*/  FMUL.FTZ R110, R0.reuse, R110 ;  /* 0x0000006e006e7220 */ /* 0x044fe40000410000 */
        /* <DEDUP_REMOVED lines=24> */
[----:B------:R-:W-:Y:S02]  /*98a0*/  @P2 FMUL.FTZ R5, R3, c[0x0][0x2d0] ;  /* 0x0000b40003052a20 */ /* 0x000fe40000410000 */
[----:B------:R-:W-:-:S02]  /*98b0*/  @P3 FMUL.FTZ R10, R4, c[0x0][0x2d0] ;  /* 0x0000b400040a3a20 */ /* 0x000fc40000410000 */
[----:B------:R-:W-:Y:S02]  /*98c0*/  @P1 FMUL.FTZ R3, R0, c[0x0][0x2d0] ;  /* 0x0000b40000031a20 */ /* 0x000fe40000410000 */
[----:B------:R-:W-:Y:S02]  /*98d0*/  @P3 FMUL.FTZ R11, R11, 0.69314718246459960938 ;  /* 0x3f3172180b0b3820 */ /* 0x000fe40000410000 */
[----:B------:R-:W-:Y:S02]  /*98e0*/  @P2 FMUL.FTZ R9, R9, 0.69314718246459960938 ;  /* 0x3f31721809092820 */ /* 0x000fe40000410000 */
[----:B------:R-:W-:Y:S02]  /*98f0*/  @P1 FMUL.FTZ R7, R7, 0.69314718246459960938 ;  /* 0x3f31721807071820 */ /* 0x000fe40000410000 */
[----:B---3--:R-:W-:Y:S02]  /*9900*/  @P0 FMUL.FTZ R4, R6, 0.69314718246459960938 ;  /* 0x3f31721806040820 */ /* 0x008fe40000410000 */
[----:B------:R-:W-:-:S02]  /*9910*/  @P0 FMUL.FTZ R0, R8, c[0x0][0x2d0] ;  /* 0x0000b40008000a20 */ /* 0x000fc40000410000 */
[----:B------:R-:W-:Y:S02]  /*9920*/  @P3 FFMA.FTZ R18, R10, R104, R11 ;  /* 0x000000680a123223 */ /* 0x000fe4000001000b */
[----:B------:R-:W-:Y:S02]  /*9930*/  @P2 FFMA.FTZ R19, R5, R103, R9 ;  /* 0x0000006705132223 */ /* 0x000fe40000010009 */
[----:B------:R-:W-:Y:S02]  /*9940*/  @P1 FFMA.FTZ R20, R3, R102, R7 ;  /* 0x0000006603141223 */ /* 0x000fe40000010007 */
[----:B------:R-:W-:Y:S02]  /*9950*/  @P0 FFMA.FTZ R21, R0, R2, R4 ;  /* 0x0000000200150223 */ /* 0x000fe40000010004 */
.L_x_3:
[----:B-1----:R-:W-:Y:S05]  /*9960*/  @P4 BRA `(.L_x_12) ;  /* 0x00001a2000004947 */ /* 0x002fea0003800000 */
[----:B------:R-:W2:Y:S01]  /*9970*/  LDL.LU R14, [R1+0x50] ;  /* 0x00005000010e7983 */ /* 0x000ea20000300800 */
[----:B------:R-:W-:Y:S01]  /*9980*/  MOV R24, c[0x0][0x4e8] ;  /* 0x00013a0000187a02 */ /* 0x000fe20000000f00 */
[----:B------:R-:W-:Y:S02]  /*9990*/  BSSY B0, `(.L_x_13) ;  /* 0x00000c1000007945 */ /* 0x000fe40003800000 */
[----:B------:R-:W1:Y:S01]  /*99a0*/  S2R R16, SR_TID.X ;  /* 0x0000000000107919 */ /* 0x000e620000002100 */
[C---:B------:R-:W-:Y:S01]  /*99b0*/  ISETP.NE.AND P0, PT, R24.reuse, 0x1, PT ;  /* 0x000000011800780c */ /* 0x040fe20003f05270 */
[----:B------:R-:W-:-:S02]  /*99c0*/  IMAD R24, R24, c[0x0][0x388], RZ ;  /* 0x0000e20018187a24 */ /* 0x000fc400078e02ff */
[----:B------:R-:W3:Y:S04]  /*99d0*/  S2R R12, SR_CTAID.Y ;  /* 0x00000000000c7919 */ /* 0x000ee80000002600 */
[----:B------:R-:W4:Y:S04]  /*99e0*/  S2R R13, SR_CTAID.Z ;  /* 0x00000000000d7919 */ /* 0x000f280000002700 */
[----:B------:R-:W5:Y:S01]  /*99f0*/  S2R R15, SR_CTAID.X ;  /* 0x00000000000f7919 */ /* 0x000f620000002500 */
[----:B-1----:R-:W-:-:S04]  /*9a00*/  SHF.R.S32.HI R11, RZ, 0x1f, R16 ;  /* 0x0000001fff0b7819 */ /* 0x002fc80000011410 */
[CC--:B------:R-:W-:Y:S02]  /*9a10*/  LEA.HI R4, R11.reuse, R16.reuse, RZ, 0x2 ;  /* 0x000000100b047211 */ /* 0x0c0fe400078f10ff */
[----:B------:R-:W-:Y:S02]  /*9a20*/  LEA.HI R11, R11, R16, RZ, 0x5 ;  /* 0x000000100b0b7211 */ /* 0x000fe400078f28ff */
[----:B------:R-:W-:Y:S02]  /*9a30*/  LOP3.LUT R4, R4, 0xfffffffc, RZ, 0xc0, !PT ;  /* 0xfffffffc04047812 */ /* 0x000fe400078ec0ff */
[--C-:B------:R-:W-:Y:S02]  /*9a40*/  SHF.R.S32.HI R6, RZ, 0x5, R11.reuse ;  /* 0x00000005ff067819 */ /* 0x100fe4000001140b */
[----:B------:R-:W-:Y:S02]  /*9a50*/  SHF.R.S32.HI R5, RZ, 0x1f, R11 ;  /* 0x0000001fff057819 */ /* 0x000fe4000001140b */
[----:B------:R-:W-:Y:S01]  /*9a60*/  LOP3.LUT R11, R11, 0xffffffe0, RZ, 0xc0, !PT ;  /* 0xffffffe00b0b7812 */ /* 0x000fe200078ec0ff */
[----:B------:R-:W-:Y:S01]  /*9a70*/  BAR.SYNC.DEFER_BLOCKING 0x1, 0x80 ;  /* 0x0042000000007b1d */ /* 0x000fe20000010000 */
[----:B--2---:R-:W-:Y:S01]  /*9a80*/  SHF.R.S32.HI R10, RZ, 0x1f, R14 ;  /* 0x0000001fff0a7819 */ /* 0x004fe2000001140e */
[----:B------:R-:W-:-:S04]  /*9a90*/  IMAD.WIDE.U32 R2, R14, c[0x0][0x4d0], RZ ;  /* 0x000134000e027a25 */ /* 0x000fc800078e00ff */
[----:B------:R-:W-:Y:S02]  /*9aa0*/  IMAD R0, R10, c[0x0][0x4d0], RZ ;  /* 0x000134000a007a24 */ /* 0x000fe400078e02ff */
[----:B------:R-:W-:Y:S02]  /*9ab0*/  IMAD.MOV R9, RZ, RZ, -R14 ;  /* 0x000000ffff097224 */ /* 0x000fe400078e0a0e */
[----:B------:R-:W-:Y:S02]  /*9ac0*/  IMAD R8, R14, c[0x0][0x4d4], R0 ;  /* 0x000135000e087a24 */ /* 0x000fe400078e0200 */
[----:B------:R-:W-:Y:S01]  /*9ad0*/  IMAD.IADD R0, R16, 0x1, -R4 ;  /* 0x0000000110007824 */ /* 0x000fe200078e0a04 */
[----:B------:R-:W-:Y:S01]  /*9ae0*/  LEA.HI R4, R5, R6, RZ, 0x2 ;  /* 0x0000000605047211 */ /* 0x000fe200078f10ff */
[----:B------:R-:W-:Y:S01]  /*9af0*/  IMAD.IADD R5, R3, 0x1, R8 ;  /* 0x0000000103057824 */ /* 0x000fe200078e0208 */
[----:B------:R-:W-:Y:S01]  /*9b00*/  IADD3 R16, -R11, R16, RZ ;  /* 0x000000100b107210 */ /* 0x000fe20007ffe1ff */
[----:B---3--:R-:W-:Y:S01]  /*9b10*/  IMAD R12, R9, c[0x0][0x550], R12 ;  /* 0x00015400090c7a24 */ /* 0x008fe200078e020c */
[----:B------:R-:W-:-:S02]  /*9b20*/  LEA.HI R7, R0, R0, RZ, 0x1 ;  /* 0x0000000000077211 */ /* 0x000fc400078f08ff */
[----:B------:R-:W-:Y:S01]  /*9b30*/  LOP3.LUT R8, R4, 0xffffffc, RZ, 0xc0, !PT ;  /* 0x0ffffffc04087812 */ /* 0x000fe200078ec0ff */
[----:B------:R-:W-:Y:S01]  /*9b40*/  IMAD.MOV.U32 R4, RZ, RZ, R2 ;  /* 0x000000ffff047224 */ /* 0x000fe200078e0002 */
[C---:B------:R-:W-:Y:S01]  /*9b50*/  LOP3.LUT R3, R7.reuse, 0x1ffffffe, RZ, 0xc0, !PT ;  /* 0x1ffffffe07037812 */ /* 0x040fe200078ec0ff */
[----:B------:R-:W-:Y:S01]  /*9b60*/  IMAD.SHL.U32 R2, R7, 0x20, RZ ;  /* 0x0000002007027824 */ /* 0x000fe200078e00ff */
[----:B------:R-:W-:Y:S01]  /*9b70*/  SHF.R.S32.HI R7, RZ, 0x1f, R16 ;  /* 0x0000001fff077819 */ /* 0x000fe20000011410 */
[----:B------:R-:W-:Y:S01]  /*9b80*/  IMAD.IADD R9, R6, 0x1, -R8 ;  /* 0x0000000106097824 */ /* 0x000fe200078e0a08 */
[----:B------:R-:W-:Y:S01]  /*9b90*/  IADD3 R8, R0, -R3, RZ ;  /* 0x8000000300087210 */ /* 0x000fe20007ffe0ff */
[----:B------:R-:W-:Y:S01]  /*9ba0*/  IMAD R0, R10, c[0x0][0x438], RZ ;  /* 0x00010e000a007a24 */ /* 0x000fe200078e02ff */
[----:B------:R-:W-:Y:S01]  /*9bb0*/  LEA.HI R17, R7, R16, RZ, 0x2 ;  /* 0x0000001007117211 */ /* 0x000fe200078f10ff */
[----:B----4-:R-:W-:Y:S01]  /*9bc0*/  IMAD.WIDE.U32 R4, R13, c[0x0][0x4d8], R4 ;  /* 0x000136000d047a25 */ /* 0x010fe200078e0004 */
[----:B------:R-:W-:-:S02]  /*9bd0*/  SHF.R.S32.HI R10, RZ, 0x1f, R13 ;  /* 0x0000001fff0a7819 */ /* 0x000fc4000001140d */
[----:B------:R-:W-:Y:S01]  /*9be0*/  SHF.R.S32.HI R7, RZ, 0x2, R17 ;  /* 0x00000002ff077819 */ /* 0x000fe20000011411 */
[----:B------:R-:W-:Y:S01]  /*9bf0*/  IMAD R6, R14, c[0x0][0x43c], R0 ;  /* 0x00010f000e067a24 */ /* 0x000fe200078e0200 */
[----:B------:R-:W-:Y:S01]  /*9c00*/  LOP3.LUT R0, R2, 0xffffffc0, RZ, 0xc0, !PT ;  /* 0xffffffc002007812 */ /* 0x000fe200078ec0ff */
[----:B------:R-:W-:Y:S01]  /*9c10*/  IMAD.WIDE.U32 R2, R14, c[0x0][0x438], RZ ;  /* 0x00010e000e027a25 */ /* 0x000fe200078e00ff */
[----:B------:R-:W-:-:S03]  /*9c20*/  LOP3.LUT P1, RZ, R16, 0x3, RZ, 0xc0, !PT ;  /* 0x0000000310ff7812 */ /* 0x000fc6000782c0ff */
[----:B------:R-:W-:Y:S02]  /*9c30*/  IMAD R8, R8, 0x8, R0 ;  /* 0x0000000808087824 */ /* 0x000fe400078e0200 */
[----:B------:R-:W-:Y:S02]  /*9c40*/  IMAD R14, R9, 0x10, R7 ;  /* 0x00000010090e7824 */ /* 0x000fe400078e0207 */
[----:B------:R-:W-:Y:S02]  /*9c50*/  IMAD R11, R10, c[0x0][0x4d8], RZ ;  /* 0x000136000a0b7a24 */ /* 0x000fe400078e02ff */
[----:B------:R-:W-:Y:S02]  /*9c60*/  IMAD.IADD R8, R14, 0x1, R8 ;  /* 0x000000010e087824 */ /* 0x000fe400078e0208 */
[----:B------:R-:W-:Y:S02]  /*9c70*/  IMAD.IADD R3, R3, 0x1, R6 ;  /* 0x0000000103037824 */ /* 0x000fe400078e0206 */
[----:B------:R-:W-:-:S02]  /*9c80*/  IMAD R6, R10, c[0x0][0x440], RZ ;  /* 0x000110000a067a24 */ /* 0x000fc400078e02ff */
[----:B-----5:R-:W-:Y:S02]  /*9c90*/  IMAD R8, R15, 0x80, R8 ;  /* 0x000000800f087824 */ /* 0x020fe400078e0208 */
[C---:B------:R-:W-:Y:S02]  /*9ca0*/  IMAD R0, R13.reuse, c[0x0][0x4dc], R11 ;  /* 0x000137000d007a24 */ /* 0x040fe400078e020b */
[C---:B------:R-:W-:Y:S02]  /*9cb0*/  IMAD R6, R13.reuse, c[0x0][0x444], R6 ;  /* 0x000111000d067a24 */ /* 0x040fe400078e0206 */
[----:B------:R-:W-:Y:S01]  /*9cc0*/  IMAD.WIDE.U32 R2, R13, c[0x0][0x440], R2 ;  /* 0x000110000d027a25 */ /* 0x000fe200078e0002 */
[----:B------:R-:W-:Y:S02]  /*9cd0*/  IADD3 R5, R5, R0, RZ ;  /* 0x0000000005057210 */ /* 0x000fe40007ffe0ff */
[----:B------:R-:W-:Y:S01]  /*9ce0*/  SHF.R.S32.HI R0, RZ, 0x1f, R12 ;  /* 0x0000001fff007819 */ /* 0x000fe2000001140c */
[----:B------:R-:W-:Y:S01]  /*9cf0*/  @P0 IMAD.HI.U32 R11, R8, c[0x0][0x4ec], RZ ;  /* 0x00013b00080b0a27 */ /* 0x000fe200078e00ff */
[----:B------:R-:W-:-:S03]  /*9d00*/  IADD3 R3, R3, R6, RZ ;  /* 0x0000000603037210 */ /* 0x000fc60007ffe0ff */
[----:B------:R-:W-:-:S04]  /*9d10*/  @P0 IMAD.HI.U32 R10, R8, c[0x0][0x4ec], RZ ;  /* 0x00013b00080a0a27 */ /* 0x000fc800078e00ff */
[--C-:B------:R-:W-:Y:S01]  /*9d20*/  IMAD.MOV.U32 R6, RZ, RZ, R8.reuse ;  /* 0x000000ffff067224 */ /* 0x100fe200078e0008 */
[----:B------:R-:W-:Y:S01]  /*9d30*/  @P0 SHF.R.U32.HI R6, RZ, c[0x0][0x4f0], R11 ;  /* 0x00013c00ff060a19 */ /* 0x000fe2000001160b */
[----:B------:R-:W-:Y:S01]  /*9d40*/  IMAD.MOV.U32 R7, RZ, RZ, R8 ;  /* 0x000000ffff077224 */ /* 0x000fe200078e0008 */
[----:B------:R-:W-:Y:S01]  /*9d50*/  @P0 SHF.R.U32.HI R7, RZ, c[0x0][0x4f0], R10 ;  /* 0x00013c00ff070a19 */ /* 0x000fe2000001160a */
[----:B------:R-:W-:Y:S01]  /*9d60*/  IMAD R9, R0, c[0x0][0x448], RZ ;  /* 0x0001120000097a24 */ /* 0x000fe200078e02ff */
[----:B------:R-:W-:Y:S01]  /*9d70*/  IADD3 R10, -R6, RZ, RZ ;  /* 0x000000ff060a7210 */ /* 0x000fe20007ffe1ff */
[----:B------:R-:W-:Y:S02]  /*9d80*/  IMAD R0, R0, c[0x0][0x4e0], RZ ;  /* 0x0001380000007a24 */ /* 0x000fe400078e02ff */
[C---:B------:R-:W-:Y:S01]  /*9d90*/  IMAD R11, R12.reuse, c[0x0][0x44c], R9 ;  /* 0x000113000c0b7a24 */ /* 0x040fe200078e0209 */
[----:B------:R-:W-:Y:S01]  /*9da0*/  SHF.R.S32.HI R9, RZ, 0x1f, R7 ;  /* 0x0000001fff097819 */ /* 0x000fe20000011407 */
[----:B------:R-:W-:-:S02]  /*9db0*/  IMAD R13, R12, c[0x0][0x4e4], R0 ;  /* 0x000139000c0d7a24 */ /* 0x000fc400078e0200 */
[----:B------:R-:W-:-:S04]  /*9dc0*/  IMAD.WIDE.U32 R4, R12, c[0x0][0x4e0], R4 ;  /* 0x000138000c047a25 */ /* 0x000fc800078e0004 */
[----:B------:R-:W-:Y:S01]  /*9dd0*/  IMAD R0, R10, c[0x0][0x4e8], R8 ;  /* 0x00013a000a007a24 */ /* 0x000fe200078e0208 */
[----:B------:R-:W-:Y:S01]  /*9de0*/  SHF.R.S32.HI R10, RZ, 0x1f, R6 ;  /* 0x0000001fff0a7819 */ /* 0x000fe20000011406 */
[----:B------:R-:W-:Y:S01]  /*9df0*/  IMAD R9, R9, c[0x0][0x430], RZ ;  /* 0x00010c0009097a24 */ /* 0x000fe200078e02ff */
[----:B------:R-:W-:Y:S01]  /*9e00*/  IADD3 R4, P0, R6, R4, RZ ;  /* 0x0000000406047210 */ /* 0x000fe20007f1e0ff */
[----:B------:R-:W-:Y:S01]  /*9e10*/  IMAD.WIDE.U32 R2, R12, c[0x0][0x448], R2 ;  /* 0x000112000c027a25 */ /* 0x000fe200078e0002 */
[----:B------:R-:W-:Y:S02]  /*9e20*/  SHF.R.S32.HI R6, RZ, 0x1f, R0 ;  /* 0x0000001fff067819 */ /* 0x000fe40000011400 */
[----:B------:R-:W-:Y:S01]  /*9e30*/  IADD3.X R5, R10, R5, R13, P0, !PT ;  /* 0x000000050a057210 */ /* 0x000fe200007fe40d */
[----:B------:R-:W-:Y:S02]  /*9e40*/  IMAD R10, R7, c[0x0][0x434], R9 ;  /* 0x00010d00070a7a24 */ /* 0x000fe400078e0209 */
[----:B------:R-:W-:-:S02]  /*9e50*/  IMAD R9, R6, c[0x0][0x4c8], RZ ;  /* 0x0001320006097a24 */ /* 0x000fc400078e02ff */
[----:B------:R-:W-:Y:S02]  /*9e60*/  IMAD.MOV R6, RZ, RZ, -R7 ;  /* 0x000000ffff067224 */ /* 0x000fe400078e0a07 */
[----:B------:R-:W-:-:S04]  /*9e70*/  IMAD.WIDE.U32 R4, R0, c[0x0][0x4c8], R4 ;  /* 0x0001320000047a25 */ /* 0x000fc800078e0004 */
[----:B------:R-:W-:Y:S02]  /*9e80*/  IMAD R0, R0, c[0x0][0x4cc], R9 ;  /* 0x0001330000007a24 */ /* 0x000fe400078e0209 */
[----:B------:R-:W-:Y:S02]  /*9e90*/  IMAD.IADD R3, R3, 0x1, R11 ;  /* 0x0000000103037824 */ /* 0x000fe400078e020b */
[----:B------:R-:W-:Y:S01]  /*9ea0*/  IMAD R13, R6, c[0x0][0x4e8], R8 ;  /* 0x00013a00060d7a24 */ /* 0x000fe200078e0208 */
[C---:B------:R-:W-:Y:S01]  /*9eb0*/  LEA R6, P0, R4.reuse, c[0x0][0x4a8], 0x2 ;  /* 0x00012a0004067a11 */ /* 0x040fe200078010ff */
[----:B------:R-:W-:Y:S02]  /*9ec0*/  IMAD.IADD R0, R5, 0x1, R0 ;  /* 0x0000000105007824 */ /* 0x000fe400078e0200 */
[----:B------:R-:W-:Y:S01]  /*9ed0*/  IMAD.WIDE.U32 R2, R7, c[0x0][0x430], R2 ;  /* 0x00010c0007027a25 */ /* 0x000fe200078e0002 */
[----:B------:R-:W-:Y:S01]  /*9ee0*/  SHF.R.S32.HI R7, RZ, 0x1f, R13 ;  /* 0x0000001fff077819 */ /* 0x000fe2000001140d */
[----:B------:R-:W-:Y:S01]  /*9ef0*/  SHFL.IDX PT, R8, R6, 0x2, 0x1c1f ;  /* 0x005c1f0006087f89 */ /* 0x000fe200000e0000 */
[----:B------:R-:W-:Y:S01]  /*9f00*/  LEA.HI.X R0, R4, c[0x0][0x4ac], R0, 0x2, P0 ;  /* 0x00012b0004007a11 */ /* 0x000fe200000f1400 */
[----:B------:R-:W-:Y:S01]  /*9f10*/  IMAD R12, R15, 0x80, R14 ;  /* 0x000000800f0c7824 */ /* 0x000fe200078e020e */
[----:B------:R-:W-:Y:S01]  /*9f20*/  IADD3 R3, R3, R10, RZ ;  /* 0x0000000a03037210 */ /* 0x000fe20007ffe0ff */
[----:B------:R-:W-:Y:S01]  /*9f30*/  IMAD R7, R7, c[0x0][0x428], RZ ;  /* 0x00010a0007077a24 */ /* 0x000fe200078e02ff */
[----:B------:R-:W-:Y:S02]  /*9f40*/  SHFL.IDX PT, R4, R6, RZ, 0x1c1f ;  /* 0x001c1fff06047589 */ /* 0x000fe400000e0000 */
[C---:B------:R-:W-:Y:S01]  /*9f50*/  IADD3 R14, R12.reuse, 0x40, RZ ;  /* 0x000000400c0e7810 */ /* 0x040fe20007ffe0ff */
[C---:B------:R-:W-:Y:S01]  /*9f60*/  IMAD R15, R13.reuse, c[0x0][0x42c], R7 ;  /* 0x00010b000d0f7a24 */ /* 0x040fe200078e0207 */
[----:B------:R-:W1:Y:S01]  /*9f70*/  SHFL.IDX PT, R5, R0, RZ, 0x1c1f ;  /* 0x001c1fff00057589 */ /* 0x000e6200000e0000 */
[----:B------:R-:W-:Y:S01]  /*9f80*/  IMAD.WIDE.U32 R2, R13, c[0x0][0x428], R2 ;  /* 0x00010a000d027a25 */ /* 0x000fe200078e0002 */
[----:B------:R-:W-:-:S02]  /*9f90*/  IADD3 R13, R12, 0x48, RZ ;  /* 0x000000480c0d7810 */ /* 0x000fc40007ffe0ff */
[----:B------:R-:W-:Y:S01]  /*9fa0*/  SHFL.IDX PT, R10, R6, 0x1, 0x1c1f ;  /* 0x003c1f00060a7f89 */ /* 0x000fe200000e0000 */
[-C--:B------:R-:W-:Y:S02]  /*9fb0*/  ISETP.GE.OR P4, PT, R12, R24.reuse, P1 ;  /* 0x000000180c00720c */ /* 0x080fe40000f86670 */
[-C--:B------:R-:W-:Y:S01]  /*9fc0*/  ISETP.GE.OR P2, PT, R14, R24.reuse, P1 ;  /* 0x000000180e00720c */ /* 0x080fe20000f46670 */
[----:B------:R-:W2:Y:S01]  /*9fd0*/  SHFL.IDX PT, R11, R0, 0x1, 0x1c1f ;  /* 0x003c1f00000b7f89 */ /* 0x000ea200000e0000 */
[----:B------:R-:W-:Y:S02]  /*9fe0*/  IADD3 R3, R3, R15, RZ ;  /* 0x0000000f03037210 */ /* 0x000fe40007ffe0ff */
[----:B------:R-:W-:Y:S01]  /*9ff0*/  LEA R23, P0, R2, c[0x0][0x400], 0x2 ;  /* 0x0001000002177a11 */ /* 0x000fe200078010ff */
[----:B------:R-:W3:Y:S01]  /*a000*/  SHFL.IDX PT, R9, R0, 0x2, 0x1c1f ;  /* 0x005c1f0000097f89 */ /* 0x000ee200000e0000 */
[-C--:B------:R-:W-:Y:S02]  /*a010*/  ISETP.GE.AND P5, PT, R14, R24.reuse, PT ;  /* 0x000000180e00720c */ /* 0x080fe40003fa6270 */
[----:B------:R-:W-:Y:S01]  /*a020*/  LEA.HI.X R22, R2, c[0x0][0x404], R3, 0x2, P0 ;  /* 0x0001010002167a11 */ /* 0x000fe200000f1403 */
[----:B------:R-:W-:Y:S01]  /*a030*/  SHFL.IDX PT, R6, R6, 0x3, 0x1c1f ;  /* 0x007c1f0006067f89 */ /* 0x000fe200000e0000 */
[----:B------:R-:W-:-:S03]  /*a040*/  ISETP.GE.AND P6, PT, R13, R24, PT ;  /* 0x000000180d00720c */ /* 0x000fc60003fc6270 */
[----:B------:R4:W5:Y:S04]  /*a050*/  SHFL.IDX PT, R7, R0, 0x3, 0x1c1f ;  /* 0x007c1f0000077f89 */ /* 0x00096800000e0000 */
[----:B-1----:R1:W-:Y:S04]  /*a060*/  @!P4 ST.E [R4.64], R18 ;  /* 0x000000120400c985 */ /* 0x0023e8000c101906 */
[----:B------:R1:W1:Y:S04]  /*a070*/  SHFL.IDX PT, R2, R23, RZ, 0x1c1f ;  /* 0x001c1fff17027589 */ /* 0x00026800000e0000 */
[----:B------:R1:W1:Y:S01]  /*a080*/  SHFL.IDX PT, R3, R22, RZ, 0x1c1f ;  /* 0x001c1fff16037589 */ /* 0x00026200000e0000 */
[----:B----4-:R-:W-:-:S04]  /*a090*/  IADD3 R0, R12, 0x8, RZ ;  /* 0x000000080c007810 */ /* 0x010fc80007ffe0ff */
[CC--:B------:R-:W-:Y:S02]  /*a0a0*/  ISETP.GE.OR P3, PT, R0.reuse, R24.reuse, P1 ;  /* 0x000000180000720c */ /* 0x0c0fe40000f66670 */
[-C--:B------:R-:W-:Y:S02]  /*a0b0*/  ISETP.GE.OR P1, PT, R13, R24.reuse, P1 ;  /* 0x000000180d00720c */ /* 0x080fe40000f26670 */
[----:B------:R-:W-:Y:S02]  /*a0c0*/  ISETP.GE.AND P0, PT, R0, R24, PT ;  /* 0x000000180000720c */ /* 0x000fe40003f06270 */
[----:B------:R-:W-:-:S05]  /*a0d0*/  LOP3.LUT R0, R17, 0x7ffffffc, RZ, 0xc0, !PT ;  /* 0x7ffffffc11007812 */ /* 0x000fca00078ec0ff */
[----:B------:R-:W-:Y:S02]  /*a0e0*/  IMAD.IADD R0, R16, 0x1, -R0 ;  /* 0x0000000110007824 */ /* 0x000fe400078e0a00 */
[----:B--2---:R2:W-:Y:S03]  /*a0f0*/  @!P3 ST.E [R10.64], R19 ;  /* 0x000000130a00b985 */ /* 0x0045e6000c101906 */
[----:B------:R-:W-:Y:S01]  /*a100*/  SHF.L.U32 R0, R0, 0x1, RZ ;  /* 0x0000000100007819 */ /* 0x000fe200000006ff */
[----:B---3--:R2:W-:Y:S04]  /*a110*/  @!P2 ST.E [R8.64], R20 ;  /* 0x000000140800a985 */ /* 0x0085e8000c101906 */
[----:B-----5:R2:W-:Y:S01]  /*a120*/  @!P1 ST.E [R6.64], R21 ;  /* 0x0000001506009985 */ /* 0x0205e2000c101906 */
[----:B------:R-:W-:-:S13]  /*a130*/  ISETP.GE.AND P1, PT, R12, R24, PT ;  /* 0x000000180c00720c */ /* 0x000fda0003f26270 */
[----:B------:R-:W-:Y:S05]  /*a140*/  @P1 BRA `(.L_x_14) ;  /* 0x0000045000001947 */ /* 0x000fea0003800000 */
[C---:B-12---:R-:W-:Y:S02]  /*a150*/  IADD3 R6, R0.reuse, 0x8, RZ ;  /* 0x0000000800067810 */ /* 0x046fe40007ffe0ff */
[----:B------:R-:W-:Y:S02]  /*a160*/  IADD3 R5, R0, 0x10, RZ ;  /* 0x0000001000057810 */ /* 0x000fe40007ffe0ff */
[----:B------:R-:W-:Y:S02]  /*a170*/  ISETP.GE.AND P3, PT, R6, c[0x0][0x3c8], PT ;  /* 0x0000f20006007a0c */ /* 0x000fe40003f66270 */
[----:B------:R-:W-:Y:S02]  /*a180*/  ISETP.GE.AND P2, PT, R5, c[0x0][0x3c8], PT ;  /* 0x0000f20005007a0c */ /* 0x000fe40003f46270 */
[C---:B------:R-:W-:Y:S02]  /*a190*/  IADD3 R4, R0.reuse, 0x18, RZ ;  /* 0x0000001800047810 */ /* 0x040fe40007ffe0ff */
[----:B------:R-:W-:-:S02]  /*a1a0*/  ISETP.GE.AND P4, PT, R0, c[0x0][0x3c8], PT ;  /* 0x0000f20000007a0c */ /* 0x000fc40003f86270 */
[----:B------:R-:W-:-:S05]  /*a1b0*/  ISETP.GE.AND P1, PT, R4, c[0x0][0x3c8], PT ;  /* 0x0000f20004007a0c */ /* 0x000fca0003f26270 */
[----:B------:R-:W-:Y:S02]  /*a1c0*/  @!P3 LEA.HI R6, R6, R6, RZ, 0x1 ;  /* 0x000000060606b211 */ /* 0x000fe400078f08ff */
[----:B------:R-:W-:Y:S02]  /*a1d0*/  @!P2 LEA.HI R5, R5, R5, RZ, 0x1 ;  /* 0x000000050505a211 */ /* 0x000fe400078f08ff */
[----:B------:R-:W-:Y:S02]  /*a1e0*/  @!P3 LOP3.LUT R6, R6, 0xfffffffe, RZ, 0xc0, !PT ;  /* 0xfffffffe0606b812 */ /* 0x000fe400078ec0ff */
[----:B------:R-:W-:Y:S01]  /*a1f0*/  @!P2 LOP3.LUT R5, R5, 0xfffffffe, RZ, 0xc0, !PT ;  /* 0xfffffffe0505a812 */ /* 0x000fe200078ec0ff */
[----:B------:R-:W-:Y:S01]  /*a200*/  @!P4 IMAD.WIDE R8, R0, 0x4, R2 ;  /* 0x000000040008c825 */ /* 0x000fe200078e0202 */
[----:B------:R-:W-:-:S03]  /*a210*/  @!P1 LEA.HI R10, R4, R4, RZ, 0x1 ;  /* 0x00000004040a9211 */ /* 0x000fc600078f08ff */
[--C-:B------:R-:W-:Y:S01]  /*a220*/  @!P3 IMAD.WIDE R6, R6, 0x4, R2.reuse ;  /* 0x000000040606b825 */ /* 0x100fe200078e0202 */
[----:B------:R1:W-:Y:S03]  /*a230*/  @!P4 ST.E.64 [R8.64], R112 ;  /* 0x000000700800c985 */ /* 0x0003e6000c101b06 */
[----:B------:R-:W-:Y:S01]  /*a240*/  @!P2 IMAD.WIDE R4, R5, 0x4, R2 ;  /* 0x000000040504a825 */ /* 0x000fe200078e0202 */
[----:B------:R2:W-:Y:S04]  /*a250*/  @!P3 ST.E.64 [R6.64], R120 ;  /* 0x000000780600b985 */ /* 0x0005e8000c101b06 */
[----:B------:R3:W-:Y:S01]  /*a260*/  @!P2 ST.E.64 [R4.64], R124 ;  /* 0x0000007c0400a985 */ /* 0x0007e2000c101b06 */
[----:B-1----:R-:W-:-:S02]  /*a270*/  @!P1 LOP3.LUT R8, R10, 0xfffffffe, RZ, 0xc0, !PT ;  /* 0xfffffffe0a089812 */ /* 0x002fc400078ec0ff */
[----:B------:R-:W-:-:S03]  /*a280*/  IADD3 R9, R0, 0x20, RZ ;  /* 0x0000002000097810 */ /* 0x000fc60007ffe0ff */
[----:B--2---:R-:W-:Y:S01]  /*a290*/  @!P1 IMAD.WIDE R6, R8, 0x4, R2 ;  /* 0x0000000408069825 */ /* 0x004fe200078e0202 */
[----:B------:R-:W-:Y:S02]  /*a2a0*/  ISETP.GE.AND P4, PT, R9, c[0x0][0x3c8], PT ;  /* 0x0000f20009007a0c */ /* 0x000fe40003f86270 */
[C---:B---3--:R-:W-:Y:S02]  /*a2b0*/  IADD3 R5, R0.reuse, 0x28, RZ ;  /* 0x0000002800057810 */ /* 0x048fe40007ffe0ff */
[C---:B------:R-:W-:Y:S01]  /*a2c0*/  IADD3 R4, R0.reuse, 0x30, RZ ;  /* 0x0000003000047810 */ /* 0x040fe20007ffe0ff */
[----:B------:R1:W-:Y:S01]  /*a2d0*/  @!P1 ST.E.64 [R6.64], R136 ;  /* 0x0000008806009985 */ /* 0x0003e2000c101b06 */
[----:B------:R-:W-:Y:S02]  /*a2e0*/  IADD3 R8, R0, 0x38, RZ ;  /* 0x0000003800087810 */ /* 0x000fe40007ffe0ff */
[----:B------:R-:W-:Y:S02]  /*a2f0*/  ISETP.GE.AND P3, PT, R5, c[0x0][0x3c8], PT ;  /* 0x0000f20005007a0c */ /* 0x000fe40003f66270 */
[----:B------:R-:W-:-:S02]  /*a300*/  ISETP.GE.AND P2, PT, R4, c[0x0][0x3c8], PT ;  /* 0x0000f20004007a0c */ /* 0x000fc40003f46270 */
[----:B------:R-:W-:Y:S02]  /*a310*/  ISETP.GE.AND P1, PT, R8, c[0x0][0x3c8], PT ;  /* 0x0000f20008007a0c */ /* 0x000fe40003f26270 */
[----:B------:R-:W-:-:S09]  /*a320*/  @!P4 LEA.HI R9, R9, R9, RZ, 0x1 ;  /* 0x000000090909c211 */ /* 0x000fd200078f08ff */
[----:B------:R-:W-:Y:S02]  /*a330*/  @!P2 LEA.HI R4, R4, R4, RZ, 0x1 ;  /* 0x000000040404a211 */ /* 0x000fe400078f08ff */
[----:B------:R-:W-:-:S04]  /*a340*/  @!P1 LEA.HI R8, R8, R8, RZ, 0x1 ;  /* 0x0000000808089211 */ /* 0x000fc800078f08ff */
[----:B------:R-:W-:Y:S02]  /*a350*/  @!P1 LOP3.LUT R10, R8, 0xfffffffe, RZ, 0xc0, !PT ;  /* 0xfffffffe080a9812 */ /* 0x000fe400078ec0ff */
[----:B-1----:R-:W-:Y:S02]  /*a360*/  @!P3 LEA.HI R6, R5, R5, RZ, 0x1 ;  /* 0x000000050506b211 */ /* 0x002fe400078f08ff */
[----:B------:R-:W-:Y:S02]  /*a370*/  @!P4 LOP3.LUT R5, R9, 0xfffffffe, RZ, 0xc0, !PT ;  /* 0xfffffffe0905c812 */ /* 0x000fe400078ec0ff */
[----:B------:R-:W-:Y:S02]  /*a380*/  @!P3 LOP3.LUT R9, R6, 0xfffffffe, RZ, 0xc0, !PT ;  /* 0xfffffffe0609b812 */ /* 0x000fe400078ec0ff */
[----:B------:R-:W-:Y:S01]  /*a390*/  @!P2 LOP3.LUT R6, R4, 0xfffffffe, RZ, 0xc0, !PT ;  /* 0xfffffffe0406a812 */ /* 0x000fe200078ec0ff */
[----:B------:R-:W-:-:S04]  /*a3a0*/  @!P4 IMAD.WIDE R4, R5, 0x4, R2 ;  /* 0x000000040504c825 */ /* 0x000fc800078e0202 */
[--C-:B------:R-:W-:Y:S01]  /*a3b0*/  @!P3 IMAD.WIDE R8, R9, 0x4, R2.reuse ;  /* 0x000000040908b825 */ /* 0x100fe200078e0202 */
[----:B------:R1:W-:Y:S03]  /*a3c0*/  @!P4 ST.E.64 [R4.64], R140 ;  /* 0x0000008c0400c985 */ /* 0x0003e6000c101b06 */
[--C-:B------:R-:W-:Y:S01]  /*a3d0*/  @!P2 IMAD.WIDE R6, R6, 0x4, R2.reuse ;  /* 0x000000040606a825 */ /* 0x100fe200078e0202 */
[----:B------:R2:W-:Y:S04]  /*a3e0*/  @!P3 ST.E.64 [R8.64], R152 ;  /* 0x000000980800b985 */ /* 0x0005e8000c101b06 */
[----:B------:R3:W-:Y:S01]  /*a3f0*/  @!P2 ST.E.64 [R6.64], R156 ;  /* 0x0000009c0600a985 */ /* 0x0007e2000c101b06 */
[----:B-1----:R-:W-:Y:S01]  /*a400*/  @!P1 IMAD.WIDE R4, R10, 0x4, R2 ;  /* 0x000000040a049825 */ /* 0x002fe200078e0202 */
[----:B--2---:R-:W-:-:S04]  /*a410*/  IADD3 R8, R0, 0x40, RZ ;  /* 0x0000004000087810 */ /* 0x004fc80007ffe0ff */
[----:B------:R1:W-:Y:S01]  /*a420*/  @!P1 ST.E.64 [R4.64], R168 ;  /* 0x000000a804009985 */ /* 0x0003e2000c101b06 */
[----:B---3--:R-:W-:Y:S02]  /*a430*/  IADD3 R6, R0, 0x48, RZ ;  /* 0x0000004800067810 */ /* 0x008fe40007ffe0ff */
[----:B------:R-:W-:Y:S02]  /*a440*/  ISETP.GE.AND P4, PT, R8, c[0x0][0x3c8], PT ;  /* 0x0000f20008007a0c */ /* 0x000fe40003f86270 */
[----:B------:R-:W-:-:S11]  /*a450*/  ISETP.GE.AND P3, PT, R6, c[0x0][0x3c8], PT ;  /* 0x0000f20006007a0c */ /* 0x000fd60003f66270 */
[----:B------:R-:W-:Y:S02]  /*a460*/  @!P4 LEA.HI R8, R8, R8, RZ, 0x1 ;  /* 0x000000080808c211 */ /* 0x000fe400078f08ff */
[----:B------:R-:W-:-:S04]  /*a470*/  @!P3 LEA.HI R7, R6, R6, RZ, 0x1 ;  /* 0x000000060607b211 */ /* 0x000fc800078f08ff */
[----:B------:R-:W-:Y:S02]  /*a480*/  @!P3 LOP3.LUT R7, R7, 0xfffffffe, RZ, 0xc0, !PT ;  /* 0xfffffffe0707b812 */ /* 0x000fe400078ec0ff */
[C---:B-1----:R-:W-:Y:S02]  /*a490*/  IADD3 R5, R0.reuse, 0x50, RZ ;  /* 0x0000005000057810 */ /* 0x042fe40007ffe0ff */
[----:B------:R-:W-:Y:S02]  /*a4a0*/  IADD3 R4, R0, 0x58, RZ ;  /* 0x0000005800047810 */ /* 0x000fe40007ffe0ff */
[----:B------:R-:W-:Y:S02]  /*a4b0*/  ISETP.GE.AND P2, PT, R5, c[0x0][0x3c8], PT ;  /* 0x0000f20005007a0c */ /* 0x000fe40003f46270 */
[----:B------:R-:W-:-:S11]  /*a4c0*/  ISETP.GE.AND P1, PT, R4, c[0x0][0x3c8], PT ;  /* 0x0000f20004007a0c */ /* 0x000fd60003f26270 */
[----:B------:R-:W-:Y:S02]  /*a4d0*/  @!P2 LEA.HI R6, R5, R5, RZ, 0x1 ;  /* 0x000000050506a211 */ /* 0x000fe400078f08ff */
[----:B------:R-:W-:Y:S02]  /*a4e0*/  @!P1 LEA.HI R4, R4, R4, RZ, 0x1 ;  /* 0x0000000404049211 */ /* 0x000fe400078f08ff */
[----:B------:R-:W-:Y:S02]  /*a4f0*/  @!P4 LOP3.LUT R5, R8, 0xfffffffe, RZ, 0xc0, !PT ;  /* 0xfffffffe0805c812 */ /* 0x000fe400078ec0ff */
[----:B------:R-:W-:Y:S01]  /*a500*/  @!P2 LOP3.LUT R10, R6, 0xfffffffe, RZ, 0xc0, !PT ;  /* 0xfffffffe060aa812 */ /* 0x000fe200078ec0ff */
[----:B------:R-:W-:Y:S01]  /*a510*/  @!P3 IMAD.WIDE R6, R7, 0x4, R2 ;  /* 0x000000040706b825 */ /* 0x000fe200078e0202 */
[----:B------:R-:W-:-:S03]  /*a520*/  @!P1 LOP3.LUT R11, R4, 0xfffffffe, RZ, 0xc0, !PT ;  /* 0xfffffffe040b9812 */ /* 0x000fc600078ec0ff */
[----:B------:R-:W-:-:S04]  /*a530*/  @!P4 IMAD.WIDE R8, R5, 0x4, R2 ;  /* 0x000000040508c825 */ /* 0x000fc800078e0202 */
[--C-:B------:R-:W-:Y:S01]  /*a540*/  @!P2 IMAD.WIDE R4, R10, 0x4, R2.reuse ;  /* 0x000000040a04a825 */ /* 0x100fe200078e0202 */
[----:B------:R1:W-:Y:S03]  /*a550*/  @!P4 ST.E.64 [R8.64], R68 ;  /* 0x000000440800c985 */ /* 0x0003e6000c101b06 */
[----:B------:R-:W-:Y:S01]  /*a560*/  @!P1 IMAD.WIDE R2, R11, 0x4, R2 ;  /* 0x000000040b029825 */ /* 0x000fe200078e0202 */
[----:B------:R1:W-:Y:S04]  /*a570*/  @!P3 ST.E.64 [R6.64], R80 ;  /* 0x000000500600b985 */ /* 0x0003e8000c101b06 */
[----:B------:R1:W-:Y:S04]  /*a580*/  @!P2 ST.E.64 [R4.64], R84 ;  /* 0x000000540400a985 */ /* 0x0003e8000c101b06 */
[----:B------:R1:W-:Y:S02]  /*a590*/  @!P1 ST.E.64 [R2.64], R96 ;  /* 0x0000006002009985 */ /* 0x0003e4000c101b06 */
.L_x_14:
[----:B-1----:R-:W-:Y:S05]  /*a5a0*/  BSYNC B0 ;  /* 0x0000000000007941 */ /* 0x002fea0003800000 */
.L_x_13:
[----:B------:R1:W3:Y:S01]  /*a5b0*/  SHFL.IDX PT, R3, R22, 0x1, 0x1c1f ;  /* 0x003c1f0016037f89 */ /* 0x0002e200000e0000 */
[----:B------:R-:W-:Y:S03]  /*a5c0*/  BSSY B0, `(.L_x_15) ;  /* 0x0000048000007945 */ /* 0x000fe60003800000 */
[----:B------:R1:W4:Y:S01]  /*a5d0*/  SHFL.IDX PT, R2, R23, 0x1, 0x1c1f ;  /* 0x003c1f0017027f89 */ /* 0x00032200000e0000 */
[----:B------:R-:W-:Y:S05]  /*a5e0*/  @P0 BRA `(.L_x_16) ;  /* 0x0000045000000947 */ /* 0x000fea0003800000 */
[C---:B------:R-:W-:Y:S02]  /*a5f0*/  IADD3 R4, R0.reuse, 0x8, RZ ;  /* 0x0000000800047810 */ /* 0x040fe40007ffe0ff */
[----:B------:R-:W-:-:S02]  /*a600*/  ISETP.GE.AND P1, PT, R0, c[0x0][0x3c8], PT ;  /* 0x0000f20000007a0c */ /* 0x000fc40003f26270 */
[----:B------:R-:W-:Y:S02]  /*a610*/  ISETP.GE.AND P0, PT, R4, c[0x0][0x3c8], PT ;  /* 0x0000f20004007a0c */ /* 0x000fe40003f06270 */
[C---:B--2---:R-:W-:Y:S02]  /*a620*/  IADD3 R8, R0.reuse, 0x10, RZ ;  /* 0x0000001000087810 */ /* 0x044fe40007ffe0ff */
[C---:B------:R-:W-:Y:S02]  /*a630*/  IADD3 R9, R0.reuse, 0x18, RZ ;  /* 0x0000001800097810 */ /* 0x040fe40007ffe0ff */
[C---:B------:R-:W-:Y:S02]  /*a640*/  IADD3 R10, R0.reuse, 0x20, RZ ;  /* 0x00000020000a7810 */ /* 0x040fe40007ffe0ff */
[----:B------:R-:W-:Y:S02]  /*a650*/  IADD3 R11, R0, 0x28, RZ ;  /* 0x00000028000b7810 */ /* 0x000fe40007ffe0ff */
[----:B------:R-:W-:Y:S01]  /*a660*/  ISETP.GE.AND P4, PT, R8, c[0x0][0x3c8], PT ;  /* 0x0000f20008007a0c */ /* 0x000fe20003f86270 */
[C---:B---34-:R-:W-:Y:S01]  /*a670*/  @!P1 IMAD.WIDE R6, R0.reuse, 0x4, R2 ;  /* 0x0000000400069825 */ /* 0x058fe200078e0202 */
[----:B------:R-:W-:-:S02]  /*a680*/  IADD3 R12, R0, 0x30, RZ ;  /* 0x00000030000c7810 */ /* 0x000fc40007ffe0ff */
[----:B------:R-:W-:Y:S02]  /*a690*/  @!P0 LEA.HI R4, R4, R4, RZ, 0x1 ;  /* 0x0000000404048211 */ /* 0x000fe400078f08ff */
[----:B------:R-:W-:Y:S01]  /*a6a0*/  ISETP.GE.AND P3, PT, R9, c[0x0][0x3c8], PT ;  /* 0x0000f20009007a0c */ /* 0x000fe20003f66270 */
[----:B------:R2:W-:Y:S01]  /*a6b0*/  @!P1 ST.E.64 [R6.64], R114 ;  /* 0x0000007206009985 */ /* 0x0005e2000c101b06 */
[----:B------:R-:W-:Y:S02]  /*a6c0*/  @!P0 LOP3.LUT R4, R4, 0xfffffffe, RZ, 0xc0, !PT ;  /* 0xfffffffe04048812 */ /* 0x000fe400078ec0ff */
[----:B------:R-:W-:Y:S02]  /*a6d0*/  ISETP.GE.AND P2, PT, R10, c[0x0][0x3c8], PT ;  /* 0x0000f2000a007a0c */ /* 0x000fe40003f46270 */
[----:B------:R-:W-:Y:S01]  /*a6e0*/  ISETP.GE.AND P1, PT, R11, c[0x0][0x3c8], PT ;  /* 0x0000f2000b007a0c */ /* 0x000fe20003f26270 */
[----:B------:R-:W-:-:S05]  /*a6f0*/  @!P0 IMAD.WIDE R4, R4, 0x4, R2 ;  /* 0x0000000404048825 */ /* 0x000fca00078e0202 */
[----:B------:R3:W-:Y:S01]  /*a700*/  @!P0 ST.E.64 [R4.64], R122 ;  /* 0x0000007a04008985 */ /* 0x0007e2000c101b06 */
[----:B------:R-:W-:-:S13]  /*a710*/  ISETP.GE.AND P0, PT, R12, c[0x0][0x3c8], PT ;  /* 0x0000f2000c007a0c */ /* 0x000fda0003f06270 */
[----:B------:R-:W-:Y:S02]  /*a720*/  @!P0 LEA.HI R12, R12, R12, RZ, 0x1 ;  /* 0x0000000c0c0c8211 */ /* 0x000fe400078f08ff */
[----:B--2---:R-:W-:Y:S02]  /*a730*/  @!P3 LEA.HI R6, R9, R9, RZ, 0x1 ;  /* 0x000000090906b211 */ /* 0x004fe400078f08ff */
[----:B------:R-:W-:Y:S02]  /*a740*/  @!P1 LEA.HI R7, R11, R11, RZ, 0x1 ;  /* 0x0000000b0b079211 */ /* 0x000fe400078f08ff */
[----:B------:R-:W-:Y:S02]  /*a750*/  @!P3 LOP3.LUT R6, R6, 0xfffffffe, RZ, 0xc0, !PT ;  /* 0xfffffffe0606b812 */ /* 0x000fe400078ec0ff */
[----:B------:R-:W-:Y:S02]  /*a760*/  @!P1 LOP3.LUT R7, R7, 0xfffffffe, RZ, 0xc0, !PT ;  /* 0xfffffffe07079812 */ /* 0x000fe400078ec0ff */
[----:B------:R-:W-:-:S02]  /*a770*/  @!P0 LOP3.LUT R12, R12, 0xfffffffe, RZ, 0xc0, !PT ;  /* 0xfffffffe0c0c8812 */ /* 0x000fc400078ec0ff */
[----:B---3--:R-:W-:Y:S01]  /*a780*/  @!P4 LEA.HI R4, R8, R8, RZ, 0x1 ;  /* 0x000000080804c211 */ /* 0x008fe200078f08ff */
[--C-:B------:R-:W-:Y:S01]  /*a790*/  @!P3 IMAD.WIDE R8, R6, 0x4, R2.reuse ;  /* 0x000000040608b825 */ /* 0x100fe200078e0202 */
[----:B------:R-:W-:Y:S02]  /*a7a0*/  @!P2 LEA.HI R5, R10, R10, RZ, 0x1 ;  /* 0x0000000a0a05a211 */ /* 0x000fe400078f08ff */
[----:B------:R-:W-:Y:S01]  /*a7b0*/  @!P4 LOP3.LUT R4, R4, 0xfffffffe, RZ, 0xc0, !PT ;  /* 0xfffffffe0404c812 */ /* 0x000fe200078ec0ff */
[----:B------:R-:W-:Y:S01]  /*a7c0*/  @!P1 IMAD.WIDE R6, R7, 0x4, R2 ;  /* 0x0000000407069825 */ /* 0x000fe200078e0202 */
[----:B------:R-:W-:-:S03]  /*a7d0*/  @!P2 LOP3.LUT R10, R5, 0xfffffffe, RZ, 0xc0, !PT ;  /* 0xfffffffe050aa812 */ /* 0x000fc600078ec0ff */
[----:B------:R-:W-:-:S04]  /*a7e0*/  @!P4 IMAD.WIDE R4, R4, 0x4, R2 ;  /* 0x000000040404c825 */ /* 0x000fc800078e0202 */
[--C-:B------:R-:W-:Y:S01]  /*a7f0*/  @!P2 IMAD.WIDE R10, R10, 0x4, R2.reuse ;  /* 0x000000040a0aa825 */ /* 0x100fe200078e0202 */
[----:B------:R2:W-:Y:S04]  /*a800*/  @!P4 ST.E.64 [R4.64], R126 ;  /* 0x0000007e0400c985 */ /* 0x0005e8000c101b06 */
[----:B------:R3:W-:Y:S04]  /*a810*/  @!P3 ST.E.64 [R8.64], R138 ;  /* 0x0000008a0800b985 */ /* 0x0007e8000c101b06 */
[----:B------:R-:W-:Y:S04]  /*a820*/  @!P2 ST.E.64 [R10.64], R142 ;  /* 0x0000008e0a00a985 */ /* 0x000fe8000c101b06 */
[----:B------:R4:W-:Y:S01]  /*a830*/  @!P1 ST.E.64 [R6.64], R154 ;  /* 0x0000009a06009985 */ /* 0x0009e2000c101b06 */
[----:B--2---:R-:W-:Y:S01]  /*a840*/  @!P0 IMAD.WIDE R4, R12, 0x4, R2 ;  /* 0x000000040c048825 */ /* 0x004fe200078e0202 */
[----:B---3--:R-:W-:-:S04]  /*a850*/  IADD3 R8, R0, 0x38, RZ ;  /* 0x0000003800087810 */ /* 0x008fc80007ffe0ff */
[----:B------:R2:W-:Y:S01]  /*a860*/  @!P0 ST.E.64 [R4.64], R158 ;  /* 0x0000009e04008985 */ /* 0x0005e2000c101b06 */
[----:B------:R-:W-:Y:S02]  /*a870*/  ISETP.GE.AND P4, PT, R8, c[0x0][0x3c8], PT ;  /* 0x0000f20008007a0c */ /* 0x000fe40003f86270 */
[C---:B----4-:R-:W-:Y:S02]  /*a880*/  IADD3 R7, R0.reuse, 0x40, RZ ;  /* 0x0000004000077810 */ /* 0x050fe40007ffe0ff */
[----:B------:R-:W-:Y:S02]  /*a890*/  IADD3 R6, R0, 0x48, RZ ;  /* 0x0000004800067810 */ /* 0x000fe40007ffe0ff */
[----:B------:R-:W-:Y:S02]  /*a8a0*/  ISETP.GE.AND P3, PT, R7, c[0x0][0x3c8], PT ;  /* 0x0000f20007007a0c */ /* 0x000fe40003f66270 */
[----:B------:R-:W-:-:S05]  /*a8b0*/  ISETP.GE.AND P2, PT, R6, c[0x0][0x3c8], PT ;  /* 0x0000f20006007a0c */ /* 0x000fca0003f46270 */
[----:B------:R-:W-:-:S06]  /*a8c0*/  @!P4 LEA.HI R9, R8, R8, RZ, 0x1 ;  /* 0x000000080809c211 */ /* 0x000fcc00078f08ff */
[----:B------:R-:W-:Y:S02]  /*a8d0*/  @!P3 LEA.HI R8, R7, R7, RZ, 0x1 ;  /* 0x000000070708b211 */ /* 0x000fe400078f08ff */
[----:B------:R-:W-:Y:S02]  /*a8e0*/  @!P2 LEA.HI R7, R6, R6, RZ, 0x1 ;  /* 0x000000060607a211 */ /* 0x000fe400078f08ff */
[----:B------:R-:W-:Y:S02]  /*a8f0*/  @!P3 LOP3.LUT R8, R8, 0xfffffffe, RZ, 0xc0, !PT ;  /* 0xfffffffe0808b812 */ /* 0x000fe400078ec0ff */
[C---:B--2---:R-:W-:Y:S02]  /*a900*/  IADD3 R5, R0.reuse, 0x50, RZ ;  /* 0x0000005000057810 */ /* 0x044fe40007ffe0ff */
[----:B------:R-:W-:Y:S02]  /*a910*/  IADD3 R4, R0, 0x58, RZ ;  /* 0x0000005800047810 */ /* 0x000fe40007ffe0ff */
[----:B------:R-:W-:-:S02]  /*a920*/  ISETP.GE.AND P1, PT, R5, c[0x0][0x3c8], PT ;  /* 0x0000f20005007a0c */ /* 0x000fc40003f26270 */
[----:B------:R-:W-:Y:S02]  /*a930*/  ISETP.GE.AND P0, PT, R4, c[0x0][0x3c8], PT ;  /* 0x0000f20004007a0c */ /* 0x000fe40003f06270 */
[----:B------:R-:W-:-:S09]  /*a940*/  @!P2 LOP3.LUT R7, R7, 0xfffffffe, RZ, 0xc0, !PT ;  /* 0xfffffffe0707a812 */ /* 0x000fd200078ec0ff */
[----:B------:R-:W-:Y:S02]  /*a950*/  @!P1 LEA.HI R6, R5, R5, RZ, 0x1 ;  /* 0x0000000505069211 */ /* 0x000fe400078f08ff */
[----:B------:R-:W-:Y:S02]  /*a960*/  @!P0 LEA.HI R4, R4, R4, RZ, 0x1 ;  /* 0x0000000404048211 */ /* 0x000fe400078f08ff */
[----:B------:R-:W-:Y:S01]  /*a970*/  @!P4 LOP3.LUT R5, R9, 0xfffffffe, RZ, 0xc0, !PT ;  /* 0xfffffffe0905c812 */ /* 0x000fe200078ec0ff */
[--C-:B------:R-:W-:Y:S01]  /*a980*/  @!P3 IMAD.WIDE R8, R8, 0x4, R2.reuse ;  /* 0x000000040808b825 */ /* 0x100fe200078e0202 */
[----:B------:R-:W-:Y:S02]  /*a990*/  @!P1 LOP3.LUT R12, R6, 0xfffffffe, RZ, 0xc0, !PT ;  /* 0xfffffffe060c9812 */ /* 0x000fe400078ec0ff */
[----:B------:R-:W-:Y:S01]  /*a9a0*/  @!P0 LOP3.LUT R13, R4, 0xfffffffe, RZ, 0xc0, !PT ;  /* 0xfffffffe040d8812 */ /* 0x000fe200078ec0ff */
[----:B------:R-:W-:-:S04]  /*a9b0*/  @!P4 IMAD.WIDE R10, R5, 0x4, R2 ;  /* 0x00000004050ac825 */ /* 0x000fc800078e0202 */
[--C-:B------:R-:W-:Y:S01]  /*a9c0*/  @!P2 IMAD.WIDE R6, R7, 0x4, R2.reuse ;  /* 0x000000040706a825 */ /* 0x100fe200078e0202 */
[----:B------:R2:W-:Y:S03]  /*a9d0*/  @!P4 ST.E.64 [R10.64], R170 ;  /* 0x000000aa0a00c985 */ /* 0x0005e6000c101b06 */
[--C-:B------:R-:W-:Y:S01]  /*a9e0*/  @!P1 IMAD.WIDE R4, R12, 0x4, R2.reuse ;  /* 0x000000040c049825 */ /* 0x100fe200078e0202 */
[----:B------:R2:W-:Y:S03]  /*a9f0*/  @!P3 ST.E.64 [R8.64], R70 ;  /* 0x000000460800b985 */ /* 0x0005e6000c101b06 */
[----:B------:R-:W-:Y:S01]  /*aa00*/  @!P0 IMAD.WIDE R2, R13, 0x4, R2 ;  /* 0x000000040d028825 */ /* 0x000fe200078e0202 */
[----:B------:R2:W-:Y:S04]  /*aa10*/  @!P2 ST.E.64 [R6.64], R82 ;  /* 0x000000520600a985 */ /* 0x0005e8000c101b06 */
[----:B------:R2:W-:Y:S04]  /*aa20*/  @!P1 ST.E.64 [R4.64], R86 ;  /* 0x0000005604009985 */ /* 0x0005e8000c101b06 */
[----:B------:R2:W-:Y:S02]  /*aa30*/  @!P0 ST.E.64 [R2.64], R98 ;  /* 0x0000006202008985 */ /* 0x0005e4000c101b06 */
.L_x_16:
[----:B------:R-:W-:Y:S05]  /*aa40*/  BSYNC B0 ;  /* 0x0000000000007941 */ /* 0x000fea0003800000 */
.L_x_15:
[----:B--23--:R2:W3:Y:S01]  /*aa50*/  SHFL.IDX PT, R3, R22, 0x2, 0x1c1f ;  /* 0x005c1f0016037f89 */ /* 0x00c4e200000e0000 */
[----:B------:R-:W-:Y:S03]  /*aa60*/  BSSY B0, `(.L_x_17) ;  /* 0x0000048000007945 */ /* 0x000fe60003800000 */
[----:B----4-:R2:W4:Y:S01]  /*aa70*/  SHFL.IDX PT, R2, R23, 0x2, 0x1c1f ;  /* 0x005c1f0017027f89 */ /* 0x01052200000e0000 */
[----:B------:R-:W-:Y:S05]  /*aa80*/  @P5 BRA `(.L_x_18) ;  /* 0x0000045000005947 */ /* 0x000fea0003800000 */
[C---:B------:R-:W-:Y:S02]  /*aa90*/  IADD3 R6, R0.reuse, 0x8, RZ ;  /* 0x0000000800067810 */ /* 0x040fe40007ffe0ff */
[----:B------:R-:W-:-:S02]  /*aaa0*/  IADD3 R5, R0, 0x10, RZ ;  /* 0x0000001000057810 */ /* 0x000fc40007ffe0ff */
[C---:B------:R-:W-:Y:S02]  /*aab0*/  IADD3 R4, R0.reuse, 0x18, RZ ;  /* 0x0000001800047810 */ /* 0x040fe40007ffe0ff */
[C---:B------:R-:W-:Y:S02]  /*aac0*/  ISETP.GE.AND P5, PT, R0.reuse, c[0x0][0x3c8], PT ;  /* 0x0000f20000007a0c */ /* 0x040fe40003fa6270 */
[----:B------:R-:W-:Y:S02]  /*aad0*/  IADD3 R7, R0, 0x20, RZ ;  /* 0x0000002000077810 */ /* 0x000fe40007ffe0ff */
[----:B------:R-:W-:Y:S02]  /*aae0*/  ISETP.GE.AND P4, PT, R6, c[0x0][0x3c8], PT ;  /* 0x0000f20006007a0c */ /* 0x000fe40003f86270 */
[----:B------:R-:W-:Y:S02]  /*aaf0*/  IADD3 R10, R0, 0x28, RZ ;  /* 0x00000028000a7810 */ /* 0x000fe40007ffe0ff */
[----:B------:R-:W-:-:S02]  /*ab00*/  ISETP.GE.AND P3, PT, R5, c[0x0][0x3c8], PT ;  /* 0x0000f20005007a0c */ /* 0x000fc40003f66270 */
[----:B------:R-:W-:Y:S02]  /*ab10*/  ISETP.GE.AND P2, PT, R4, c[0x0][0x3c8], PT ;  /* 0x0000f20004007a0c */ /* 0x000fe40003f46270 */
[----:B------:R-:W-:Y:S01]  /*ab20*/  ISETP.GE.AND P1, PT, R7, c[0x0][0x3c8], PT ;  /* 0x0000f20007007a0c */ /* 0x000fe20003f26270 */
[----:B---34-:R-:W-:Y:S01]  /*ab30*/  @!P5 IMAD.WIDE R8, R0, 0x4, R2 ;  /* 0x000000040008d825 */ /* 0x018fe200078e0202 */
[----:B------:R-:W-:-:S03]  /*ab40*/  ISETP.GE.AND P0, PT, R10, c[0x0][0x3c8], PT ;  /* 0x0000f2000a007a0c */ /* 0x000fc60003f06270 */
[----:B------:R-:W-:Y:S01]  /*ab50*/  @!P4 LEA.HI R6, R6, R6, RZ, 0x1 ;  /* 0x000000060606c211 */ /* 0x000fe200078f08ff */
[----:B------:R3:W-:Y:S03]  /*ab60*/  @!P5 ST.E.64 [R8.64], R108 ;  /* 0x0000006c0800d985 */ /* 0x0007e6000c101b06 */
[----:B------:R-:W-:Y:S02]  /*ab70*/  @!P3 LEA.HI R5, R5, R5, RZ, 0x1 ;  /* 0x000000050505b211 */ /* 0x000fe400078f08ff */
[----:B------:R-:W-:Y:S02]  /*ab80*/  @!P2 LEA.HI R4, R4, R4, RZ, 0x1 ;  /* 0x000000040404a211 */ /* 0x000fe400078f08ff */
[----:B------:R-:W-:Y:S02]  /*ab90*/  @!P4 LOP3.LUT R6, R6, 0xfffffffe, RZ, 0xc0, !PT ;  /* 0xfffffffe0606c812 */ /* 0x000fe400078ec0ff */
[----:B------:R-:W-:-:S02]  /*aba0*/  @!P1 LEA.HI R7, R7, R7, RZ, 0x1 ;  /* 0x0000000707079211 */ /* 0x000fc400078f08ff */
[----:B------:R-:W-:Y:S02]  /*abb0*/  @!P0 LEA.HI R10, R10, R10, RZ, 0x1 ;  /* 0x0000000a0a0a8211 */ /* 0x000fe400078f08ff */
[----:B------:R-:W-:Y:S02]  /*abc0*/  @!P2 LOP3.LUT R11, R4, 0xfffffffe, RZ, 0xc0, !PT ;  /* 0xfffffffe040ba812 */ /* 0x000fe400078ec0ff */
[----:B------:R-:W-:Y:S02]  /*abd0*/  @!P1 LOP3.LUT R7, R7, 0xfffffffe, RZ, 0xc0, !PT ;  /* 0xfffffffe07079812 */ /* 0x000fe400078ec0ff */
[----:B------:R-:W-:Y:S01]  /*abe0*/  @!P0 LOP3.LUT R12, R10, 0xfffffffe, RZ, 0xc0, !PT ;  /* 0xfffffffe0a0c8812 */ /* 0x000fe200078ec0ff */
[----:B------:R-:W-:Y:S01]  /*abf0*/  @!P2 IMAD.WIDE R10, R11, 0x4, R2 ;  /* 0x000000040b0aa825 */ /* 0x000fe200078e0202 */
[----:B---3--:R-:W-:-:S03]  /*ac00*/  @!P3 LOP3.LUT R8, R5, 0xfffffffe, RZ, 0xc0, !PT ;  /* 0xfffffffe0508b812 */ /* 0x008fc600078ec0ff */
[----:B------:R-:W-:-:S04]  /*ac10*/  @!P4 IMAD.WIDE R4, R6, 0x4, R2 ;  /* 0x000000040604c825 */ /* 0x000fc800078e0202 */
[--C-:B------:R-:W-:Y:S01]  /*ac20*/  @!P3 IMAD.WIDE R8, R8, 0x4, R2.reuse ;  /* 0x000000040808b825 */ /* 0x100fe200078e0202 */
[----:B------:R3:W-:Y:S03]  /*ac30*/  @!P4 ST.E.64 [R4.64], R116 ;  /* 0x000000740400c985 */ /* 0x0007e6000c101b06 */
[--C-:B------:R-:W-:Y:S01]  /*ac40*/  @!P1 IMAD.WIDE R6, R7, 0x4, R2.reuse ;  /* 0x0000000407069825 */ /* 0x100fe200078e0202 */
[----:B------:R4:W-:Y:S04]  /*ac50*/  @!P3 ST.E.64 [R8.64], R128 ;  /* 0x000000800800b985 */ /* 0x0009e8000c101b06 */
[----:B------:R-:W-:Y:S04]  /*ac60*/  @!P2 ST.E.64 [R10.64], R132 ;  /* 0x000000840a00a985 */ /* 0x000fe8000c101b06 */
[----:B------:R5:W-:Y:S01]  /*ac70*/  @!P1 ST.E.64 [R6.64], R144 ;  /* 0x0000009006009985 */ /* 0x000be2000c101b06 */
[----:B---3--:R-:W-:Y:S01]  /*ac80*/  @!P0 IMAD.WIDE R4, R12, 0x4, R2 ;  /* 0x000000040c048825 */ /* 0x008fe200078e0202 */
[----:B----4-:R-:W-:-:S04]  /*ac90*/  IADD3 R9, R0, 0x30, RZ ;  /* 0x0000003000097810 */ /* 0x010fc80007ffe0ff */
[----:B------:R3:W-:Y:S01]  /*aca0*/  @!P0 ST.E.64 [R4.64], R148 ;  /* 0x0000009404008985 */ /* 0x0007e2000c101b06 */
[----:B------:R-:W-:Y:S02]  /*acb0*/  IADD3 R8, R0, 0x38, RZ ;  /* 0x0000003800087810 */ /* 0x000fe40007ffe0ff */
[----:B------:R-:W-:Y:S02]  /*acc0*/  ISETP.GE.AND P5, PT, R9, c[0x0][0x3c8], PT ;  /* 0x0000f20009007a0c */ /* 0x000fe40003fa6270 */
[----:B------:R-:W-:Y:S02]  /*acd0*/  ISETP.GE.AND P4, PT, R8, c[0x0][0x3c8], PT ;  /* 0x0000f20008007a0c */ /* 0x000fe40003f86270 */
[C---:B-----5:R-:W-:Y:S02]  /*ace0*/  IADD3 R7, R0.reuse, 0x40, RZ ;  /* 0x0000004000077810 */ /* 0x060fe40007ffe0ff */
[----:B------:R-:W-:Y:S02]  /*acf0*/  IADD3 R6, R0, 0x48, RZ ;  /* 0x0000004800067810 */ /* 0x000fe40007ffe0ff */
[----:B------:R-:W-:-:S02]  /*ad00*/  ISETP.GE.AND P3, PT, R7, c[0x0][0x3c8], PT ;  /* 0x0000f20007007a0c */ /* 0x000fc40003f66270 */
[----:B------:R-:W-:-:S03]  /*ad10*/  ISETP.GE.AND P2, PT, R6, c[0x0][0x3c8], PT ;  /* 0x0000f20006007a0c */ /* 0x000fc60003f46270 */
[----:B------:R-:W-:Y:S02]  /*ad20*/  @!P5 LEA.HI R9, R9, R9, RZ, 0x1 ;  /* 0x000000090909d211 */ /* 0x000fe400078f08ff */
[----:B------:R-:W-:-:S04]  /*ad30*/  @!P4 LEA.HI R10, R8, R8, RZ, 0x1 ;  /* 0x00000008080ac211 */ /* 0x000fc800078f08ff */
[----:B------:R-:W-:Y:S02]  /*ad40*/  @!P4 LOP3.LUT R10, R10, 0xfffffffe, RZ, 0xc0, !PT ;  /* 0xfffffffe0a0ac812 */ /* 0x000fe400078ec0ff */
[----:B------:R-:W-:Y:S02]  /*ad50*/  @!P3 LEA.HI R8, R7, R7, RZ, 0x1 ;  /* 0x000000070708b211 */ /* 0x000fe400078f08ff */
[----:B------:R-:W-:Y:S01]  /*ad60*/  @!P2 LEA.HI R7, R6, R6, RZ, 0x1 ;  /* 0x000000060607a211 */ /* 0x000fe200078f08ff */
[----:B------:R-:W-:Y:S01]  /*ad70*/  @!P4 IMAD.WIDE R10, R10, 0x4, R2 ;  /* 0x000000040a0ac825 */ /* 0x000fe200078e0202 */
[----:B------:R-:W-:Y:S02]  /*ad80*/  @!P3 LOP3.LUT R8, R8, 0xfffffffe, RZ, 0xc0, !PT ;  /* 0xfffffffe0808b812 */ /* 0x000fe400078ec0ff */
[C---:B---3--:R-:W-:Y:S02]  /*ad90*/  IADD3 R5, R0.reuse, 0x50, RZ ;  /* 0x0000005000057810 */ /* 0x048fe40007ffe0ff */
[----:B------:R-:W-:-:S02]  /*ada0*/  IADD3 R4, R0, 0x58, RZ ;  /* 0x0000005800047810 */ /* 0x000fc40007ffe0ff */
[----:B------:R-:W-:Y:S02]  /*adb0*/  ISETP.GE.AND P1, PT, R5, c[0x0][0x3c8], PT ;  /* 0x0000f20005007a0c */ /* 0x000fe40003f26270 */
[----:B------:R-:W-:Y:S02]  /*adc0*/  ISETP.GE.AND P0, PT, R4, c[0x0][0x3c8], PT ;  /* 0x0000f20004007a0c */ /* 0x000fe40003f06270 */
[----:B------:R-:W-:-:S09]  /*add0*/  @!P2 LOP3.LUT R7, R7, 0xfffffffe, RZ, 0xc0, !PT ;  /* 0xfffffffe0707a812 */ /* 0x000fd200078ec0ff */
[----:B------:R-:W-:Y:S02]  /*ade0*/  @!P1 LEA.HI R6, R5, R5, RZ, 0x1 ;  /* 0x0000000505069211 */ /* 0x000fe400078f08ff */
[----:B------:R-:W-:Y:S01]  /*adf0*/  @!P5 LOP3.LUT R5, R9, 0xfffffffe, RZ, 0xc0, !PT ;  /* 0xfffffffe0905d812 */ /* 0x000fe200078ec0ff */
[--C-:B------:R-:W-:Y:S01]  /*ae00*/  @!P3 IMAD.WIDE R8, R8, 0x4, R2.reuse ;  /* 0x000000040808b825 */ /* 0x100fe200078e0202 */
[----:B------:R-:W-:Y:S02]  /*ae10*/  @!P0 LEA.HI R4, R4, R4, RZ, 0x1 ;  /* 0x0000000404048211 */ /* 0x000fe400078f08ff */
[----:B------:R-:W-:Y:S01]  /*ae20*/  @!P1 LOP3.LUT R14, R6, 0xfffffffe, RZ, 0xc0, !PT ;  /* 0xfffffffe060e9812 */ /* 0x000fe200078ec0ff */
[----:B------:R-:W-:Y:S01]  /*ae30*/  @!P5 IMAD.WIDE R12, R5, 0x4, R2 ;  /* 0x00000004050cd825 */ /* 0x000fe200078e0202 */
[----:B------:R-:W-:-:S03]  /*ae40*/  @!P0 LOP3.LUT R15, R4, 0xfffffffe, RZ, 0xc0, !PT ;  /* 0xfffffffe040f8812 */ /* 0x000fc600078ec0ff */
[--C-:B------:R-:W-:Y:S01]  /*ae50*/  @!P2 IMAD.WIDE R6, R7, 0x4, R2.reuse ;  /* 0x000000040706a825 */ /* 0x100fe200078e0202 */
[----:B------:R3:W-:Y:S03]  /*ae60*/  @!P5 ST.E.64 [R12.64], R160 ;  /* 0x000000a00c00d985 */ /* 0x0007e6000c101b06 */
[--C-:B------:R-:W-:Y:S01]  /*ae70*/  @!P1 IMAD.WIDE R4, R14, 0x4, R2.reuse ;  /* 0x000000040e049825 */ /* 0x100fe200078e0202 */
[----:B------:R3:W-:Y:S03]  /*ae80*/  @!P4 ST.E.64 [R10.64], R164 ;  /* 0x000000a40a00c985 */ /* 0x0007e6000c101b06 */
[----:B------:R-:W-:Y:S01]  /*ae90*/  @!P0 IMAD.WIDE R2, R15, 0x4, R2 ;  /* 0x000000040f028825 */ /* 0x000fe200078e0202 */
[----:B------:R3:W-:Y:S04]  /*aea0*/  @!P3 ST.E.64 [R8.64], R72 ;  /* 0x000000480800b985 */ /* 0x0007e8000c101b06 */
[----:B------:R3:W-:Y:S04]  /*aeb0*/  @!P2 ST.E.64 [R6.64], R76 ;  /* 0x0000004c0600a985 */ /* 0x0007e8000c101b06 */
[----:B------:R3:W-:Y:S04]  /*aec0*/  @!P1 ST.E.64 [R4.64], R88 ;  /* 0x0000005804009985 */ /* 0x0007e8000c101b06 */
[----:B------:R3:W-:Y:S02]  /*aed0*/  @!P0 ST.E.64 [R2.64], R92 ;  /* 0x0000005c02008985 */ /* 0x0007e4000c101b06 */
.L_x_18:
[----:B------:R-:W-:Y:S05]  /*aee0*/  BSYNC B0 ;  /* 0x0000000000007941 */ /* 0x000fea0003800000 */
.L_x_17:
[----:B---3--:R3:W1:Y:S04]  /*aef0*/  SHFL.IDX PT, R3, R22, 0x3, 0x1c1f ;  /* 0x007c1f0016037f89 */ /* 0x00866800000e0000 */
[----:B----4-:R3:W4:Y:S01]  /*af00*/  SHFL.IDX PT, R2, R23, 0x3, 0x1c1f ;  /* 0x007c1f0017027f89 */ /* 0x01072200000e0000 */
[----:B------:R-:W-:Y:S05]  /*af10*/  @P6 EXIT ;  /* 0x000000000000694d */ /* 0x000fea0003800000 */
[C---:B------:R-:W-:Y:S02]  /*af20*/  IADD3 R6, R0.reuse, 0x8, RZ ;  /* 0x0000000800067810 */ /* 0x040fe40007ffe0ff */
[----:B------:R-:W-:-:S02]  /*af30*/  IADD3 R5, R0, 0x10, RZ ;  /* 0x0000001000057810 */ /* 0x000fc40007ffe0ff */
[----:B------:R-:W-:Y:S02]  /*af40*/  IADD3 R4, R0, 0x18, RZ ;  /* 0x0000001800047810 */ /* 0x000fe40007ffe0ff */
[----:B------:R-:W-:Y:S02]  /*af50*/  ISETP.GE.AND P2, PT, R6, c[0x0][0x3c8], PT ;  /* 0x0000f20006007a0c */ /* 0x000fe40003f46270 */
[----:B------:R-:W-:Y:S02]  /*af60*/  ISETP.GE.AND P1, PT, R5, c[0x0][0x3c8], PT ;  /* 0x0000f20005007a0c */ /* 0x000fe40003f26270 */
[----:B------:R-:W-:Y:S02]  /*af70*/  ISETP.GE.AND P0, PT, R4, c[0x0][0x3c8], PT ;  /* 0x0000f20004007a0c */ /* 0x000fe40003f06270 */
[C---:B------:R-:W-:Y:S02]  /*af80*/  ISETP.GE.AND P3, PT, R0.reuse, c[0x0][0x3c8], PT ;  /* 0x0000f20000007a0c */ /* 0x040fe40003f66270 */
[----:B------:R-:W-:-:S02]  /*af90*/  IADD3 R13, R0, 0x20, RZ ;  /* 0x00000020000d7810 */ /* 0x000fc40007ffe0ff */
[----:B------:R-:W-:Y:S02]  /*afa0*/  IADD3 R14, R0, 0x28, RZ ;  /* 0x00000028000e7810 */ /* 0x000fe40007ffe0ff */
[----:B------:R-:W-:Y:S02]  /*afb0*/  ISETP.GE.AND P6, PT, R13, c[0x0][0x3c8], PT ;  /* 0x0000f2000d007a0c */ /* 0x000fe40003fc6270 */
[----:B------:R-:W-:Y:S02]  /*afc0*/  @!P2 LEA.HI R8, R6, R6, RZ, 0x1 ;  /* 0x000000060608a211 */ /* 0x000fe400078f08ff */
[----:B------:R-:W-:Y:S02]  /*afd0*/  @!P1 LEA.HI R5, R5, R5, RZ, 0x1 ;  /* 0x0000000505059211 */ /* 0x000fe400078f08ff */
[----:B------:R-:W-:Y:S01]  /*afe0*/  @!P0 LEA.HI R4, R4, R4, RZ, 0x1 ;  /* 0x0000000404048211 */ /* 0x000fe200078f08ff */
[----:B-1--4-:R-:W-:Y:S01]  /*aff0*/  @!P3 IMAD.WIDE R10, R0, 0x4, R2 ;  /* 0x00000004000ab825 */ /* 0x012fe200078e0202 */
[----:B------:R-:W-:-:S02]  /*b000*/  @!P2 LOP3.LUT R8, R8, 0xfffffffe, RZ, 0xc0, !PT ;  /* 0xfffffffe0808a812 */ /* 0x000fc400078ec0ff */
[----:B------:R-:W-:Y:S02]  /*b010*/  @!P1 LOP3.LUT R5, R5, 0xfffffffe, RZ, 0xc0, !PT ;  /* 0xfffffffe05059812 */ /* 0x000fe400078ec0ff */
[----:B------:R-:W-:Y:S01]  /*b020*/  ISETP.GE.AND P5, PT, R14, c[0x0][0x3c8], PT ;  /* 0x0000f2000e007a0c */ /* 0x000fe20003fa6270 */
[--C-:B------:R-:W-:Y:S01]  /*b030*/  @!P2 IMAD.WIDE R8, R8, 0x4, R2.reuse ;  /* 0x000000040808a825 */ /* 0x100fe200078e0202 */
[----:B------:R-:W-:Y:S01]  /*b040*/  @!P0 LOP3.LUT R4, R4, 0xfffffffe, RZ, 0xc0, !PT ;  /* 0xfffffffe04048812 */ /* 0x000fe200078ec0ff */
[----:B------:R1:W-:Y:S01]  /*b050*/  @!P3 ST.E.64 [R10.64], R110 ;  /* 0x0000006e0a00b985 */ /* 0x0003e2000c101b06 */
[----:B------:R-:W-:Y:S01]  /*b060*/  IADD3 R12, R0, 0x50, RZ ;  /* 0x00000050000c7810 */ /* 0x000fe20007ffe0ff */
[--C-:B------:R-:W-:Y:S02]  /*b070*/  @!P1 IMAD.WIDE R6, R5, 0x4, R2.reuse ;  /* 0x0000000405069825 */ /* 0x100fe400078e0202 */
[----:B------:R4:W-:Y:S02]  /*b080*/  @!P2 ST.E.64 [R8.64], R118 ;  /* 0x000000760800a985 */ /* 0x0009e4000c101b06 */
[----:B------:R-:W-:-:S02]  /*b090*/  @!P0 IMAD.WIDE R4, R4, 0x4, R2 ;  /* 0x0000000404048825 */ /* 0x000fc400078e0202 */
[----:B------:R-:W-:Y:S04]  /*b0a0*/  @!P1 ST.E.64 [R6.64], R130 ;  /* 0x0000008206009985 */ /* 0x000fe8000c101b06 */
[----:B------:R5:W-:Y:S01]  /*b0b0*/  @!P0 ST.E.64 [R4.64], R134 ;  /* 0x0000008604008985 */ /* 0x000be2000c101b06 */
[----:B------:R-:W-:Y:S02]  /*b0c0*/  ISETP.GE.AND P0, PT, R12, c[0x0][0x3c8], PT ;  /* 0x0000f2000c007a0c */ /* 0x000fe40003f06270 */
[C---:B-1----:R-:W-:Y:S02]  /*b0d0*/  IADD3 R10, R0.reuse, 0x40, RZ ;  /* 0x00000040000a7810 */ /* 0x042fe40007ffe0ff */
[C---:B------:R-:W-:Y:S02]  /*b0e0*/  IADD3 R11, R0.reuse, 0x48, RZ ;  /* 0x00000048000b7810 */ /* 0x040fe40007ffe0ff */
[----:B----4-:R-:W-:-:S02]  /*b0f0*/  IADD3 R8, R0, 0x30, RZ ;  /* 0x0000003000087810 */ /* 0x010fc40007ffe0ff */
[----:B------:R-:W-:Y:S02]  /*b100*/  IADD3 R9, R0, 0x38, RZ ;  /* 0x0000003800097810 */ /* 0x000fe40007ffe0ff */
[----:B------:R-:W-:Y:S02]  /*b110*/  ISETP.GE.AND P4, PT, R8, c[0x0][0x3c8], PT ;  /* 0x0000f20008007a0c */ /* 0x000fe40003f86270 */
[----:B------:R-:W-:Y:S02]  /*b120*/  ISETP.GE.AND P3, PT, R9, c[0x0][0x3c8], PT ;  /* 0x0000f20009007a0c */ /* 0x000fe40003f66270 */
[----:B-----5:R-:W-:Y:S02]  /*b130*/  @!P6 LEA.HI R4, R13, R13, RZ, 0x1 ;  /* 0x0000000d0d04e211 */ /* 0x020fe400078f08ff */
[----:B------:R-:W-:Y:S02]  /*b140*/  @!P5 LEA.HI R5, R14, R14, RZ, 0x1 ;  /* 0x0000000e0e05d211 */ /* 0x000fe400078f08ff */
[----:B------:R-:W-:-:S02]  /*b150*/  @!P6 LOP3.LUT R4, R4, 0xfffffffe, RZ, 0xc0, !PT ;  /* 0xfffffffe0404e812 */ /* 0x000fc400078ec0ff */
[----:B------:R-:W-:Y:S02]  /*b160*/  ISETP.GE.AND P2, PT, R10, c[0x0][0x3c8], PT ;  /* 0x0000f2000a007a0c */ /* 0x000fe40003f46270 */
[----:B------:R-:W-:Y:S01]  /*b170*/  @!P5 LOP3.LUT R5, R5, 0xfffffffe, RZ, 0xc0, !PT ;  /* 0xfffffffe0505d812 */ /* 0x000fe200078ec0ff */
[--C-:B------:R-:W-:Y:S01]  /*b180*/  @!P6 IMAD.WIDE R6, R4, 0x4, R2.reuse ;  /* 0x000000040406e825 */ /* 0x100fe200078e0202 */
[----:B------:R-:W-:Y:S02]  /*b190*/  ISETP.GE.AND P1, PT, R11, c[0x0][0x3c8], PT ;  /* 0x0000f2000b007a0c */ /* 0x000fe40003f26270 */
[----:B------:R-:W-:Y:S01]  /*b1a0*/  IADD3 R0, R0, 0x58, RZ ;  /* 0x0000005800007810 */ /* 0x000fe20007ffe0ff */
[----:B------:R-:W-:Y:S01]  /*b1b0*/  @!P5 IMAD.WIDE R4, R5, 0x4, R2 ;  /* 0x000000040504d825 */ /* 0x000fe200078e0202 */
[----:B------:R1:W-:Y:S04]  /*b1c0*/  @!P6 ST.E.64 [R6.64], R146 ;  /* 0x000000920600e985 */ /* 0x0003e8000c101b06 */
[----:B------:R4:W-:Y:S01]  /*b1d0*/  @!P5 ST.E.64 [R4.64], R150 ;  /* 0x000000960400d985 */ /* 0x0009e2000c101b06 */
[----:B-1----:R-:W-:-:S04]  /*b1e0*/  @!P2 LEA.HI R7, R10, R10, RZ, 0x1 ;  /* 0x0000000a0a07a211 */ /* 0x002fc800078f08ff */
[----:B------:R-:W-:Y:S02]  /*b1f0*/  @!P1 LEA.HI R6, R11, R11, RZ, 0x1 ;  /* 0x0000000b0b069211 */ /* 0x000fe400078f08ff */
[----:B----4-:R-:W-:Y:S02]  /*b200*/  @!P4 LEA.HI R4, R8, R8, RZ, 0x1 ;  /* 0x000000080804c211 */ /* 0x010fe400078f08ff */
[----:B------:R-:W-:Y:S02]  /*b210*/  @!P3 LEA.HI R8, R9, R9, RZ, 0x1 ;  /* 0x000000090908b211 */ /* 0x000fe400078f08ff */
[----:B------:R-:W-:Y:S02]  /*b220*/  @!P0 LEA.HI R5, R12, R12, RZ, 0x1 ;  /* 0x0000000c0c058211 */ /* 0x000fe400078f08ff */
[----:B------:R-:W-:Y:S02]  /*b230*/  @!P4 LOP3.LUT R4, R4, 0xfffffffe, RZ, 0xc0, !PT ;  /* 0xfffffffe0404c812 */ /* 0x000fe400078ec0ff */
[----:B------:R-:W-:-:S02]  /*b240*/  @!P3 LOP3.LUT R8, R8, 0xfffffffe, RZ, 0xc0, !PT ;  /* 0xfffffffe0808b812 */ /* 0x000fc400078ec0ff */
[----:B------:R-:W-:Y:S01]  /*b250*/  @!P2 LOP3.LUT R7, R7, 0xfffffffe, RZ, 0xc0, !PT ;  /* 0xfffffffe0707a812 */ /* 0x000fe200078ec0ff */
[--C-:B------:R-:W-:Y:S01]  /*b260*/  @!P4 IMAD.WIDE R12, R4, 0x4, R2.reuse ;  /* 0x00000004040cc825 */ /* 0x100fe200078e0202 */
[----:B------:R-:W-:Y:S02]  /*b270*/  @!P1 LOP3.LUT R6, R6, 0xfffffffe, RZ, 0xc0, !PT ;  /* 0xfffffffe06069812 */ /* 0x000fe400078ec0ff */
[----:B------:R-:W-:Y:S01]  /*b280*/  @!P0 LOP3.LUT R5, R5, 0xfffffffe, RZ, 0xc0, !PT ;  /* 0xfffffffe05058812 */ /* 0x000fe200078ec0ff */
[--C-:B------:R-:W-:Y:S01]  /*b290*/  @!P3 IMAD.WIDE R10, R8, 0x4, R2.reuse ;  /* 0x00000004080ab825 */ /* 0x100fe200078e0202 */
[----:B------:R1:W-:Y:S03]  /*b2a0*/  @!P4 ST.E.64 [R12.64], R162 ;  /* 0x000000a20c00c985 */ /* 0x0003e6000c101b06 */
[--C-:B------:R-:W-:Y:S01]  /*b2b0*/  @!P2 IMAD.WIDE R8, R7, 0x4, R2.reuse ;  /* 0x000000040708a825 */ /* 0x100fe200078e0202 */
[----:B------:R1:W-:Y:S03]  /*b2c0*/  @!P3 ST.E.64 [R10.64], R166 ;  /* 0x000000a60a00b985 */ /* 0x0003e6000c101b06 */
[--C-:B------:R-:W-:Y:S01]  /*b2d0*/  @!P1 IMAD.WIDE R6, R6, 0x4, R2.reuse ;  /* 0x0000000406069825 */ /* 0x100fe200078e0202 */
[----:B------:R1:W-:Y:S03]  /*b2e0*/  @!P2 ST.E.64 [R8.64], R74 ;  /* 0x0000004a0800a985 */ /* 0x0003e6000c101b06 */
[----:B------:R-:W-:Y:S01]  /*b2f0*/  @!P0 IMAD.WIDE R4, R5, 0x4, R2 ;  /* 0x0000000405048825 */ /* 0x000fe200078e0202 */
[----:B------:R1:W-:Y:S04]  /*b300*/  @!P1 ST.E.64 [R6.64], R78 ;  /* 0x0000004e06009985 */ /* 0x0003e8000c101b06 */
[----:B------:R1:W-:Y:S01]  /*b310*/  @!P0 ST.E.64 [R4.64], R90 ;  /* 0x0000005a04008985 */ /* 0x0003e2000c101b06 */
[----:B------:R-:W-:-:S13]  /*b320*/  ISETP.GE.AND P0, PT, R0, c[0x0][0x3c8], PT ;  /* 0x0000f20000007a0c */ /* 0x000fda0003f06270 */
[----:B------:R-:W-:Y:S05]  /*b330*/  @P0 EXIT ;  /* 0x000000000000094d */ /* 0x000fea0003800000 */
[----:B------:R-:W-:-:S04]  /*b340*/  LEA.HI R0, R0, R0, RZ, 0x1 ;  /* 0x0000000000007211 */ /* 0x000fc800078f08ff */
[----:B------:R-:W-:-:S05]  /*b350*/  LOP3.LUT R0, R0, 0xfffffffe, RZ, 0xc0, !PT ;  /* 0xfffffffe00007812 */ /* 0x000fca00078ec0ff */
[----:B------:R-:W-:-:S05]  /*b360*/  IMAD.WIDE R2, R0, 0x4, R2 ;  /* 0x0000000400027825 */ /* 0x000fca00078e0202 */
[----:B------:R-:W-:Y:S01]  /*b370*/  ST.E.64 [R2.64], R94 ;  /* 0x0000005e02007985 */ /* 0x000fe2000c101b06 */
[----:B------:R-:W-:Y:S05]  /*b380*/  EXIT ;  /* 0x000000000000794d */ /* 0x000fea0003800000 */
.L_x_12:
[----:B------:R-:W1:Y:S02]  /*b390*/  S2R R0, SR_TID.X ;  /* 0x0000000000007919 */ /* 0x000e640000002100 */
[----:B-1----:R-:W-:-:S13]  /*b3a0*/  ISETP.GT.AND P0, PT, R0, 0x7f, PT ;  /* 0x0000007f0000780c */ /* 0x002fda0003f04270 */
[----:B------:R-:W-:Y:S05]  /*b3b0*/  @P0 EXIT ;  /* 0x000000000000094d */ /* 0x000fea0003800000 */
[----:B------:R-:W1:Y:S01]  /*b3c0*/  S2R R8, SR_CTAID.X ;  /* 0x0000000000087919 */ /* 0x000e620000002500 */
[----:B------:R-:W-:-:S05]  /*b3d0*/  MOV R3, c[0x0][0x4e8] ;  /* 0x00013a0000037a02 */ /* 0x000fca0000000f00 */
[----:B------:R-:W-:Y:S01]  /*b3e0*/  IMAD R2, R3, c[0x0][0x388], RZ ;  /* 0x0000e20003027a24 */ /* 0x000fe200078e02ff */
[----:B-1----:R-:W-:-:S04]  /*b3f0*/  LEA R8, R8, R0, 0x7 ;  /* 0x0000000008087211 */ /* 0x002fc800078e38ff */
[----:B------:R-:W-:-:S13]  /*b400*/  ISETP.GE.AND P0, PT, R8, R2, PT ;  /* 0x000000020800720c */ /* 0x000fda0003f06270 */
[----:B------:R-:W-:Y:S05]  /*b410*/  @P0 EXIT ;  /* 0x000000000000094d */ /* 0x000fea0003800000 */
[----:B------:R-:W2:Y:S01]  /*b420*/  LDL.LU R4, [R1+0x50] ;  /* 0x0000500001047983 */ /* 0x000ea20000300800 */
[----:B------:R-:W-:-:S03]  /*b430*/  ISETP.NE.AND P0, PT, R3, 0x1, PT ;  /* 0x000000010300780c */ /* 0x000fc60003f05270 */
[----:B------:R-:W1:Y:S04]  /*b440*/  S2R R9, SR_CTAID.Z ;  /* 0x0000000000097919 */ /* 0x000e680000002700 */
[----:B------:R-:W3:Y:S06]  /*b450*/  S2R R10, SR_CTAID.Y ;  /* 0x00000000000a7919 */ /* 0x000eec0000002600 */
[----:B------:R-:W-:Y:S01]  /*b460*/  @P0 IMAD.HI.U32 R6, R8, c[0x0][0x4ec], RZ ;  /* 0x00013b0008060a27 */ /* 0x000fe200078e00ff */
[----:B-1----:R-:W-:-:S02]  /*b470*/  SHF.R.S32.HI R7, RZ, 0x1f, R9 ;  /* 0x0000001fff077819 */ /* 0x002fc40000011409 */
[----:B--2---:R-:W-:Y:S01]  /*b480*/  SHF.R.S32.HI R0, RZ, 0x1f, R4 ;  /* 0x0000001fff007819 */ /* 0x004fe20000011404 */
[C---:B------:R-:W-:Y:S01]  /*b490*/  IMAD.WIDE.U32 R2, R4.reuse, c[0x0][0x4d0], RZ ;  /* 0x0001340004027a25 */ /* 0x040fe200078e00ff */
[----:B------:R-:W-:-:S03]  /*b4a0*/  IADD3 R5, -R4, RZ, RZ ;  /* 0x000000ff04057210 */ /* 0x000fc60007ffe1ff */
[----:B------:R-:W-:-:S04]  /*b4b0*/  IMAD R0, R0, c[0x0][0x4d0], RZ ;  /* 0x0001340000007a24 */ /* 0x000fc800078e02ff */
[----:B------:R-:W-:Y:S01]  /*b4c0*/  IMAD R0, R4, c[0x0][0x4d4], R0 ;  /* 0x0001350004007a24 */ /* 0x000fe200078e0200 */
[----:B------:R-:W-:Y:S02]  /*b4d0*/  MOV R4, R8 ;  /* 0x0000000800047202 */ /* 0x000fe40000000f00 */
[----:B------:R-:W-:Y:S02]  /*b4e0*/  @P0 SHF.R.U32.HI R4, RZ, c[0x0][0x4f0], R6 ;  /* 0x00013c00ff040a19 */ /* 0x000fe40000011606 */
[----:B------:R-:W-:Y:S01]  /*b4f0*/  IADD3 R3, R3, R0, RZ ;  /* 0x0000000003037210 */ /* 0x000fe20007ffe0ff */
[----:B------:R-:W-:Y:S02]  /*b500*/  IMAD R0, R7, c[0x0][0x4d8], RZ ;  /* 0x0001360007007a24 */ /* 0x000fe400078e02ff */
[----:B---3--:R-:W-:Y:S01]  /*b510*/  IMAD R7, R5, c[0x0][0x550], R10 ;  /* 0x0001540005077a24 */ /* 0x008fe200078e020a */
[----:B------:R-:W-:Y:S01]  /*b520*/  IADD3 R5, -R4, RZ, RZ ;  /* 0x000000ff04057210 */ /* 0x000fe20007ffe1ff */
[----:B------:R-:W-:-:S02]  /*b530*/  IMAD R0, R9, c[0x0][0x4dc], R0 ;  /* 0x0001370009007a24 */ /* 0x000fc400078e0200 */
[----:B------:R-:W-:Y:S01]  /*b540*/  IMAD.WIDE.U32 R2, R9, c[0x0][0x4d8], R2 ;  /* 0x0001360009027a25 */ /* 0x000fe200078e0002 */
[----:B------:R-:W-:-:S03]  /*b550*/  SHF.R.S32.HI R6, RZ, 0x1f, R7 ;  /* 0x0000001fff067819 */ /* 0x000fc60000011407 */
[----:B------:R-:W-:Y:S01]  /*b560*/  IMAD R5, R5, c[0x0][0x4e8], R8 ;  /* 0x00013a0005057a24 */ /* 0x000fe200078e0208 */
[----:B------:R-:W-:Y:S01]  /*b570*/  IADD3 R3, R0, R3, RZ ;  /* 0x0000000300037210 */ /* 0x000fe20007ffe0ff */
[----:B------:R-:W-:-:S03]  /*b580*/  IMAD R6, R6, c[0x0][0x4e0], RZ ;  /* 0x0001380006067a24 */ /* 0x000fc600078e02ff */
[----:B------:R-:W-:Y:S01]  /*b590*/  SHF.R.S32.HI R0, RZ, 0x1f, R5 ;  /* 0x0000001fff007819 */ /* 0x000fe20000011405 */
[----:B------:R-:W-:-:S04]  /*b5a0*/  IMAD.WIDE.U32 R2, R7, c[0x0][0x4e0], R2 ;  /* 0x0001380007027a25 */ /* 0x000fc800078e0002 */
[----:B------:R-:W-:Y:S01]  /*b5b0*/  IMAD R7, R7, c[0x0][0x4e4], R6 ;  /* 0x0001390007077a24 */ /* 0x000fe200078e0206 */
[----:B------:R-:W-:Y:S01]  /*b5c0*/  SHF.R.S32.HI R6, RZ, 0x1f, R4 ;  /* 0x0000001fff067819 */ /* 0x000fe20000011404 */
[----:B------:R-:W-:Y:S01]  /*b5d0*/  IMAD R0, R0, c[0x0][0x4c8], RZ ;  /* 0x0001320000007a24 */ /* 0x000fe200078e02ff */
[----:B------:R-:W-:-:S03]  /*b5e0*/  IADD3 R2, P0, R4, R2, RZ ;  /* 0x0000000204027210 */ /* 0x000fc60007f1e0ff */
[----:B------:R-:W-:Y:S01]  /*b5f0*/  IMAD R0, R5, c[0x0][0x4cc], R0 ;  /* 0x0001330005007a24 */ /* 0x000fe200078e0200 */
[----:B------:R-:W-:-:S05]  /*b600*/  IADD3.X R3, R6, R3, R7, P0, !PT ;  /* 0x0000000306037210 */ /* 0x000fca00007fe407 */
[----:B------:R-:W-:-:S05]  /*b610*/  IMAD.WIDE.U32 R2, R5, c[0x0][0x4c8], R2 ;  /* 0x0001320005027a25 */ /* 0x000fca00078e0002 */
[----:B------:R-:W-:Y:S02]  /*b620*/  IADD3 R0, R3, R0, RZ ;  /* 0x0000000003007210 */ /* 0x000fe40007ffe0ff */
[----:B------:R-:W-:-:S04]  /*b630*/  LEA R4, P0, R2, c[0x0][0x4a8], 0x2 ;  /* 0x00012a0002047a11 */ /* 0x000fc800078010ff */
[----:B------:R-:W-:Y:S02]  /*b640*/  LEA.HI.X R5, R2, c[0x0][0x4ac], R0, 0x2, P0 ;  /* 0x00012b0002057a11 */ /* 0x000fe400000f1400 */
[----:B------:R-:W-:-:S05]  /*b650*/  MOV R0, 0xff800000 ;  /* 0xff80000000007802 */ /* 0x000fca0000000f00 */
[----:B------:R-:W-:Y:S01]  /*b660*/  STG.E [R4.64], R0 ;  /* 0x0000000004007986 */ /* 0x000fe2000c101906 */
[----:B------:R-:W-:Y:S05]  /*b670*/  EXIT ;  /* 0x000000000000794d */ /* 0x000fea0003800000 */
.L_x_19:
[----:B------:R-:W-:-:S00]  /*b680*/  BRA `(.L_x_19) ;  /* 0xfffffff000007947 */ /* 0x000fc0000383ffff */
[----:B------:R-:W-:-:S00]  /*b690*/  NOP ;  /* 0x0000000000007918 */ /* 0x000fc00000000000 */
        /* <DEDUP_REMOVED lines=14> */
.L_x_1424:


//--------------------- .text._ZN7cutlass13device_kernelIN5flash19enable_sm80_to_sm89INS1_16FlashAttnFwdSm80INS1_25CollectiveMainloopFwdSm80ILi4ELi1ELb0EN4cute5tupleIJNS5_1CILi128EEENS7_ILi48EEENS7_ILi96EEEEEELi96ENS_6half_tEfNS_4arch4Sm80ELb0ELb0ELb1ELb1ELb0ELb0ELb1ELb1EEENS1_21CollectiveEpilogueFwdINS6_IJS8_SA_S9_EEENS6_IJNS7_ILi1EEESI_SI_EEESC_SE_Li128ELb1ELb1ELb1ELb0EEENS1_36VarlenDynamicPersistentTileSchedulerILi128ELi48ELi128ELi128ELb1ELb1ELb0ELb0ELb1ELb1EEEEEEEEEvNT_6ParamsE --------------------------
	.section	.text._ZN7cutlass13device_kernelIN5flash19enable_sm80_to_sm89INS1_16FlashAttnFwdSm80INS1_25CollectiveMainloopFwdSm80ILi4ELi1ELb0EN4cute5tupleIJNS5_1CILi128EEENS7_ILi48EEENS7_ILi96EEEEEELi96ENS_6half_tEfNS_4arch4Sm80ELb0ELb0ELb1ELb1ELb0ELb0ELb1ELb1EEENS1_21CollectiveEpilogueFwdINS6_IJS8_SA_S9_EEENS6_IJNS7_ILi1EEESI_SI_EEESC_SE_Li128ELb1ELb1ELb1ELb0EEENS1_36VarlenDynamicPersistentTileSchedulerILi128ELi48ELi128ELi128ELb1ELb1ELb0ELb0ELb1ELb1EEEEEEEEEvNT_6ParamsE,"ax",@progbits
	.sectioninfo	@"SHI_REGISTERS=255"
	.align	128
.text._ZN7cutlass13device_kernelIN5flash19enable_sm80_to_sm89INS1_16FlashAttnFwdSm80INS1_25CollectiveMainloopFwdSm80ILi4ELi1ELb0EN4cute5tupleIJNS5_1CILi128EEENS7_ILi48EEENS7_ILi96EEEEEELi96ENS_6half_tEfNS_4arch4Sm80ELb0ELb0ELb1ELb1ELb0ELb0ELb1ELb1EEENS1_21CollectiveEpilogueFwdINS6_IJS8_SA_S9_EEENS6_IJNS7_ILi1EEESI_SI_EEESC_SE_Li128ELb1ELb1ELb1ELb0EEENS1_36VarlenDynamicPersistentTileSchedulerILi128ELi48ELi128ELi128ELb1ELb1ELb0ELb0ELb1ELb1EEEEEEEEEvNT_6ParamsE:
        .type           _ZN7cutlass13device_kernelIN5flash19enable_sm80_to_sm89INS1_16FlashAttnFwdSm80INS1_25CollectiveMainloopFwdSm80ILi4ELi1ELb0EN4cute5tupleIJNS5_1CILi128EEENS7_ILi48EEENS7_ILi96EEEEEELi96ENS_6half_tEfNS_4arch4Sm80ELb0ELb0ELb1ELb1ELb0ELb0ELb1ELb1EEENS1_21CollectiveEpilogueFwdINS6_IJS8_SA_S9_EEENS6_IJNS7_ILi1EEESI_SI_EEESC_SE_Li128ELb1ELb1ELb1ELb0EEENS1_36VarlenDynamicPersistentTileSchedulerILi128ELi48ELi128ELi128ELb1ELb1ELb0ELb0ELb1ELb1EEEEEEEEEvNT_6ParamsE,@function
        .size           _ZN7cutlass13device_kernelIN5flash19enable_sm80_to_sm89INS1_16FlashAttnFwdSm80INS1_25CollectiveMainloopFwdSm80ILi4ELi1ELb0EN4cute5tupleIJNS5_1CILi128EEENS7_ILi48EEENS7_ILi96EEEEEELi96ENS_6half_tEfNS_4arch4Sm80ELb0ELb0ELb1ELb1ELb0ELb0ELb1ELb1EEENS1_21CollectiveEpilogueFwdINS6_IJS8_SA_S9_EEENS6_IJNS7_ILi1EEESI_SI_EEESC_SE_Li128ELb1ELb1ELb1ELb0EEENS1_36VarlenDynamicPersistentTileSchedulerILi128ELi48ELi128ELi128ELb1ELb1ELb0ELb0ELb1ELb1EEEEEEEEEvNT_6ParamsE,(.L_x_1425 - _ZN7cutlass13device_kernelIN5flash19enable_sm80_to_sm89INS1_16FlashAttnFwdSm80INS1_25CollectiveMainloopFwdSm80ILi4ELi1ELb0EN4cute5tupleIJNS5_1CILi128EEENS7_ILi48EEENS7_ILi96EEEEEELi96ENS_6half_tEfNS_4arch4Sm80ELb0ELb0ELb1ELb1ELb0ELb0ELb1ELb1EEENS1_21CollectiveEpilogueFwdINS6_IJS8_SA_S9_EEENS6_IJNS7_ILi1EEESI_SI_EEESC_SE_Li128ELb1ELb1ELb1ELb0EEENS1_36VarlenDynamicPersistentTileSchedulerILi128ELi48ELi128ELi128ELb1ELb1ELb0ELb0ELb1ELb1EEEEEEEEEvNT_6ParamsE)
        .other          _ZN7cutlass13device_kernelIN5flash19enable_sm80_to_sm89INS1_16FlashAttnFwdSm80INS1_25CollectiveMainloopFwdSm80ILi4ELi1ELb0EN4cute5tupleIJNS5_1CILi128EEENS7_ILi48EEENS7_ILi96EEEEEELi96ENS_6half_tEfNS_4arch4Sm80ELb0ELb0ELb1ELb1ELb0ELb0ELb1ELb1EEENS1_21CollectiveEpilogueFwdINS6_IJS8_SA_S9_EEENS6_IJNS7_ILi1EEESI_SI_EEESC_SE_Li128ELb1ELb1ELb1ELb0EEENS1_36VarlenDynamicPersistentTileSchedulerILi128ELi48ELi128ELi128ELb1ELb1ELb0ELb0ELb1ELb1EEEEEEEEEvNT_6ParamsE,@"STO_CUDA_ENTRY STV_DEFAULT"
_ZN7cutlass13device_kernelIN5flash19enable_sm80_to_sm89INS1_16FlashAttnFwdSm80INS1_25CollectiveMainloopFwdSm80ILi4ELi1ELb0EN4cute5tupleIJNS5_1CILi128EEENS7_ILi48EEENS7_ILi96EEEEEELi96ENS_6half_tEfNS_4arch4Sm80ELb0ELb0ELb1ELb1ELb0ELb0ELb1ELb1EEENS1_21CollectiveEpilogueFwdINS6_IJS8_SA_S9_EEENS6_IJNS7_ILi1EEESI_SI_EEESC_SE_Li128ELb1ELb1ELb1ELb0EEENS1_36VarlenDynamicPersistentTileSchedulerILi128ELi48ELi128ELi128ELb1ELb1ELb0ELb0ELb1ELb1EEEEEEEEEvNT_6ParamsE:
[----:B------:R-:W-:-:S03]  /*0000*/  MOV R1, c[0x0][0x28] ;  /* 0x00000a0000017a02 */ /* 0x000fc60000000f00 */
[----:B------:R-:W1:Y:S01]  /*0010*/  S2R R2, SR_TID.X ;  /* 0x0000000000027919 */ /* 0x000e620000002100 */
[----:B------:R-:W-:Y:S01]  /*0020*/  IADD3 R1, R1, -0xb8, RZ ;  /* 0xffffff4801017810 */ /* 0x000fe20007ffe0ff */
[----:B------:R-:W-:Y:S01]  /*0030*/  ULDC.64 UR6, c[0x0][0x118] ;  /* 0x0000460000067ab9 */ /* 0x000fe20000000a00 */
[----:B-1----:R-:W-:-:S05]  /*0040*/  SHF.R.U32.HI R0, RZ, 0x5, R2 ;  /* 0x00000005ff007819 */ /* 0x002fca0000011602 */
[----:B------:R-:W1:Y:S02]  /*0050*/  SHFL.IDX PT, R3, R0, RZ, 0x1f ;  /* 0x00001fff00037589 */ /* 0x000e6400000e0000 */
[----:B-1----:R-:W-:Y:S02]  /*0060*/  ISETP.NE.AND P0, PT, R3, RZ, PT ;  /* 0x000000ff0300720c */ /* 0x002fe40003f05270 */
[----:B------:R-:W-:Y:S11]  /*0070*/  STL [R1+0xa8], R3 ;  /* 0x0000a80301007387 */ /* 0x000ff60000100800 */
[----:B------:R-:W-:Y:S06]  /*0080*/  @P0 BAR.SYNC.DEFER_BLOCKING 0x5, 0x80 ;  /* 0x0142000000000b1d */ /* 0x000fec0000010000 */
[----:B------:R-:W1:Y:S04]  /*0090*/  @P0 LDS.128 R4, [0xc080] ;  /* 0x00c08000ff040984 */ /* 0x000e680000000c00 */
[----:B-1----:R1:W-:Y:S04]  /*00a0*/  @P0 STL.64 [R1+0x10], R4 ;  /* 0x0000100401000387 */ /* 0x0023e80000100a00 */
[----:B------:R1:W-:Y:S04]  /*00b0*/  @P0 STL.64 [R1+0x18], R6 ;  /* 0x0000180601000387 */ /* 0x0003e80000100a00 */
[----:B------:R-:W-:Y:S06]  /*00c0*/  @P0 BAR.ARV 0x4, 0x80 ;  /* 0x0102000000000b1d */ /* 0x000fec0000002000 */
[----:B------:R-:W-:Y:S05]  /*00d0*/  @P0 BRA `(.L_x_20) ;  /* 0x00000b1000000947 */ /* 0x000fea0003800000 */
[----:B------:R-:W-:Y:S01]  /*00e0*/  LOP3.LUT R14, R2, 0x1f, RZ, 0xc0, !PT ;  /* 0x0000001f020e7812 */ /* 0x000fe200078ec0ff */
[----:B------:R-:W-:Y:S01]  /*00f0*/  CS2R R8, SRZ ;  /* 0x0000000000087805 */ /* 0x000fe2000001ff00 */
[----:B-1----:R-:W-:-:S02]  /*0100*/  IMAD.MOV.U32 R7, RZ, RZ, RZ ;  /* 0x000000ffff077224 */ /* 0x002fc400078e00ff */
[----:B------:R-:W-:-:S04]  /*0110*/  ISETP.NE.AND P6, PT, R14, 0x1f, PT ;  /* 0x0000001f0e00780c */ /* 0x000fc80003fc5270 */
[----:B------:R-:W-:-:S13]  /*0120*/  ISETP.GE.OR P0, PT, R14, c[0x0][0x53c], !P6 ;  /* 0x00014f000e007a0c */ /* 0x000fda0007706670 */
[----:B------:R-:W-:Y:S02]  /*0130*/  @!P0 IMAD.MOV.U32 R4, RZ, RZ, 0x4 ;  /* 0x00000004ff048424 */ /* 0x000fe400078e00ff */
[----:B------:R-:W-:Y:S02]  /*0140*/  @!P0 IMAD.MOV.U32 R2, RZ, RZ, 0x4 ;  /* 0x00000004ff028424 */ /* 0x000fe400078e00ff */
[----:B------:R-:W-:-:S04]  /*0150*/  @!P0 IMAD.WIDE.U32 R4, R14, R4, c[0x0][0x580] ;  /* 0x000160000e048625 */ /* 0x000fc800078e0004 */
[C---:B------:R-:W-:Y:S01]  /*0160*/  @!P0 IMAD.WIDE.U32 R2, R14.reuse, R2, c[0x0][0x578] ;  /* 0x00015e000e028625 */ /* 0x040fe200078e0002 */
[----:B------:R-:W2:Y:S04]  /*0170*/  @!P0 LDG.E R8, [R4.64] ;  /* 0x0000000604088981 */ /* 0x000ea8000c1e1900 */
[----:B------:R-:W2:Y:S01]  /*0180*/  @!P0 LDG.E R7, [R2.64] ;  /* 0x0000000602078981 */ /* 0x000ea2000c1e1900 */
[C---:B------:R-:W-:Y:S01]  /*0190*/  ISETP.NE.AND P5, PT, R14.reuse, RZ, PT ;  /* 0x000000ff0e00720c */ /* 0x040fe20003fa5270 */
[----:B------:R-:W1:Y:S01]  /*01a0*/  S2UR UR4, SR_CTAID.X ;  /* 0x00000000000479c3 */ /* 0x000e620000002500 */
[C---:B------:R-:W-:Y:S02]  /*01b0*/  ISETP.GE.U32.AND P4, PT, R14.reuse, 0x2, PT ;  /* 0x000000020e00780c */ /* 0x040fe40003f86070 */
[----:B------:R-:W-:-:S02]  /*01c0*/  ISETP.GE.U32.AND P3, PT, R14, 0x4, PT ;  /* 0x000000040e00780c */ /* 0x000fc40003f66070 */
[C---:B------:R-:W-:Y:S02]  /*01d0*/  ISETP.GE.U32.AND P2, PT, R14.reuse, 0x8, PT ;  /* 0x000000080e00780c */ /* 0x040fe40003f46070 */
[----:B------:R-:W-:Y:S01]  /*01e0*/  ISETP.GE.U32.AND P1, PT, R14, 0x10, PT ;  /* 0x000000100e00780c */ /* 0x000fe20003f26070 */
[----:B--2---:R-:W-:-:S05]  /*01f0*/  IMAD R4, R8, R7, RZ ;  /* 0x0000000708047224 */ /* 0x004fca00078e02ff */
[----:B------:R-:W2:Y:S02]  /*0200*/  SHFL.UP PT, R0, R4, 0x1, RZ ;  /* 0x0420000004007989 */ /* 0x000ea400000e00ff */
[----:B--2---:R-:W-:-:S05]  /*0210*/  SEL R0, R0, RZ, P5 ;  /* 0x000000ff00007207 */ /* 0x004fca0002800000 */
[----:B------:R-:W-:-:S05]  /*0220*/  IMAD.IADD R4, R4, 0x1, R0 ;  /* 0x0000000104047824 */ /* 0x000fca00078e0200 */
        /* <DEDUP_REMOVED lines=12> */
[----:B------:R-:W2:Y:S02]  /*02f0*/  SHFL.IDX PT, R6, R4, 0x1f, 0x1f ;  /* 0x03e01f0004067f89 */ /* 0x000ea400000e0000 */
[----:B--2---:R-:W-:-:S04]  /*0300*/  IMAD R6, R6, c[0x0][0x538], RZ ;  /* 0x00014e0006067a24 */ /* 0x004fc800078e02ff */
[----:B------:R-:W-:Y:S01]  /*0310*/  IMAD.MOV.U32 R0, RZ, RZ, R6 ;  /* 0x000000ffff007224 */ /* 0x000fe200078e0006 */
[----:B-1----:R-:W-:-:S13]  /*0320*/  ISETP.GT.AND P0, PT, R6, UR4, PT ;  /* 0x0000000406007c0c */ /* 0x002fda000bf04270 */
[----:B------:R-:W-:Y:S05]  /*0330*/  @P0 BRA `(.L_x_21) ;  /* 0x0000027000000947 */ /* 0x000fea0003800000 */
[----:B------:R-:W-:Y:S02]  /*0340*/  MOV R6, R0 ;  /* 0x0000000000067202 */ /* 0x000fe40000000f00 */
[----:B------:R-:W-:-:S04]  /*0350*/  MOV R9, RZ ;  /* 0x000000ff00097202 */ /* 0x000fc80000000f00 */
.L_x_25:
[----:B------:R-:W-:-:S04]  /*0360*/  IADD3 R0, R9, 0x1f, RZ ;  /* 0x0000001f09007810 */ /* 0x000fc80007ffe0ff */
[----:B------:R-:W-:-:S13]  /*0370*/  ISETP.GE.AND P0, PT, R0, c[0x0][0x53c], PT ;  /* 0x00014f0000007a0c */ /* 0x000fda0003f06270 */
[----:B------:R-:W-:Y:S05]  /*0380*/  @P0 BRA `(.L_x_22) ;  /* 0x0000078000000947 */ /* 0x000fea0003800000 */
[----:B------:R-:W-:Y:S01]  /*0390*/  MOV R9, R0 ;  /* 0x0000000000097202 */ /* 0x000fe20000000f00 */
[----:B------:R-:W-:Y:S01]  /*03a0*/  IMAD.MOV.U32 R7, RZ, RZ, RZ ;  /* 0x000000ffff077224 */ /* 0x000fe200078e00ff */
[----:B------:R-:W-:Y:S02]  /*03b0*/  MOV R8, RZ ;  /* 0x000000ff00087202 */ /* 0x000fe40000000f00 */
[----:B------:R-:W-:-:S04]  /*03c0*/  IADD3 R0, R14, R9, RZ ;  /* 0x000000090e007210 */ /* 0x000fc80007ffe0ff */
[----:B------:R-:W-:-:S13]  /*03d0*/  ISETP.GE.OR P0, PT, R0, c[0x0][0x53c], !P6 ;  /* 0x00014f0000007a0c */ /* 0x000fda0007706670 */
[----:B------:R-:W-:Y:S01]  /*03e0*/  @!P0 MOV R2, 0x4 ;  /* 0x0000000400028802 */ /* 0x000fe20000000f00 */
[----:B------:R-:W-:-:S04]  /*03f0*/  @!P0 IMAD.MOV.U32 R3, RZ, RZ, 0x4 ;  /* 0x00000004ff038424 */ /* 0x000fc800078e00ff */
[----:B------:R-:W-:-:S04]  /*0400*/  @!P0 IMAD.WIDE R4, R0, R2, c[0x0][0x580] ;  /* 0x0001600000048625 */ /* 0x000fc800078e0202 */
[----:B------:R-:W-:Y:S01]  /*0410*/  @!P0 IMAD.WIDE R2, R0, R3, c[0x0][0x578] ;  /* 0x00015e0000028625 */ /* 0x000fe200078e0203 */
[----:B------:R-:W2:Y:S04]  /*0420*/  @!P0 LDG.E R8, [R4.64] ;  /* 0x0000000604088981 */ /* 0x000ea8000c1e1900 */
[----:B------:R-:W2:Y:S02]  /*0430*/  @!P0 LDG.E R7, [R2.64] ;  /* 0x0000000602078981 */ /* 0x000ea4000c1e1900 */
[----:B--2---:R-:W-:Y:S01]  /*0440*/  IMAD R5, R8, R7, RZ ;  /* 0x0000000708057224 */ /* 0x004fe200078e02ff */
[----:B------:R-:W-:Y:S05]  /*0450*/  BRA.DIV ~URZ, `(.L_x_23) ;  /* 0x0000d6827f007947 */ /* 0x000fea000b800000 */
[----:B------:R1:W2:Y:S02]  /*0460*/  SHFL.UP PT, R0, R5, 0x1, RZ ;  /* 0x0420000005007989 */ /* 0x0002a400000e00ff */
.L_x_122:
[----:B--2---:R-:W-:-:S04]  /*0470*/  SEL R0, R0, RZ, P5 ;  /* 0x000000ff00007207 */ /* 0x004fc80002800000 */
[----:B-1----:R-:W-:Y:S01]  /*0480*/  IADD3 R5, R5, R0, RZ ;  /* 0x0000000005057210 */ /* 0x002fe20007ffe0ff */
[----:B------:R-:W-:Y:S05]  /*0490*/  BRA.DIV ~URZ, `(.L_x_24) ;  /* 0x0000d6a27f007947 */ /* 0x000fea000b800000 */
[----:B------:R-:W1:Y:S02]  /*04a0*/  SHFL.UP PT, R0, R5, 0x2, RZ ;  /* 0x0440000005007989 */ /* 0x000e6400000e00ff */
[----:B-1----:R-:W-:-:S05]  /*04b0*/  SEL R0, R0, RZ, P4 ;  /* 0x000000ff00007207 */ /* 0x002fca0002000000 */
[----:B------:R-:W-:-:S05]  /*04c0*/  IMAD.IADD R0, R5, 0x1, R0 ;  /* 0x0000000105007824 */ /* 0x000fca00078e0200 */
        /* <DEDUP_REMOVED lines=9> */
[----:B------:R1:W2:Y:S02]  /*0560*/  SHFL.IDX PT, R0, R4, 0x1f, 0x1f ;  /* 0x03e01f0004007f89 */ /* 0x0002a400000e0000 */
.L_x_123:
[----:B--2---:R-:W-:-:S05]  /*0570*/  IMAD R0, R0, c[0x0][0x538], RZ ;  /* 0x00014e0000007a24 */ /* 0x004fca00078e02ff */
[----:B------:R-:W-:-:S04]  /*0580*/  IADD3 R6, R0, R6, RZ ;  /* 0x0000000600067210 */ /* 0x000fc80007ffe0ff */
[----:B------:R-:W-:-:S13]  /*0590*/  ISETP.GT.AND P0, PT, R6, UR4, PT ;  /* 0x0000000406007c0c */ /* 0x000fda000bf04270 */
[----:B-1----:R-:W-:Y:S05]  /*05a0*/  @!P0 BRA `(.L_x_25) ;  /* 0xfffffdb000008947 */ /* 0x002fea000383ffff */
.L_x_21:
[----:B------:R-:W-:-:S05]  /*05b0*/  IADD3 R12, -R0, R6, RZ ;  /* 0x00000006000c7210 */ /* 0x000fca0007ffe1ff */
[----:B------:R-:W-:-:S05]  /*05c0*/  IMAD R0, R4, c[0x0][0x538], R12 ;  /* 0x00014e0004007a24 */ /* 0x000fca00078e020c */
[----:B------:R-:W-:Y:S01]  /*05d0*/  ISETP.GT.AND P0, PT, R0, UR4, PT ;  /* 0x0000000400007c0c */ /* 0x000fe2000bf04270 */
[----:B------:R-:W-:-:S12]  /*05e0*/  BRA.DIV ~URZ, `(.L_x_26) ;  /* 0x0000d7027f007947 */ /* 0x000fd8000b800000 */
[----:B------:R-:W-:-:S04]  /*05f0*/  VOTE.ANY R6, PT, !P0 ;  /* 0x0000000000067806 */ /* 0x000fc800040e0100 */
.L_x_124:
[----:B------:R1:W2:Y:S01]  /*0600*/  POPC R13, R6 ;  /* 0x00000006000d7309 */ /* 0x0002a20000000000 */
[----:B------:R-:W-:Y:S05]  /*0610*/  BRA.DIV ~URZ, `(.L_x_27) ;  /* 0x0000d7227f007947 */ /* 0x000fea000b800000 */
[----:B--2---:R-:W2:Y:S04]  /*0620*/  SHFL.IDX PT, R11, R8, R13, 0x1f ;  /* 0x00001f0d080b7589 */ /* 0x004ea800000e0000 */
[----:B------:R3:W4:Y:S02]  /*0630*/  SHFL.IDX PT, R10, R7, R13, 0x1f ;  /* 0x00001f0d070a7589 */ /* 0x00072400000e0000 */
[----:B---3--:R-:W-:Y:S02]  /*0640*/  MOV R7, RZ ;  /* 0x000000ff00077202 */ /* 0x008fe40000000f00 */
.L_x_125:
[----:B--2-4-:R-:W-:Y:S01]  /*0650*/  ISETP.NE.AND P0, PT, R6, RZ, PT ;  /* 0x000000ff0600720c */ /* 0x014fe20003f05270 */
[----:B------:R-:W-:-:S12]  /*0660*/  BSSY B0, `(.L_x_28) ;  /* 0x0000005000007945 */ /* 0x000fd80003800000 */
[----:B------:R-:W-:Y:S05]  /*0670*/  @!P0 BRA `(.L_x_29) ;  /* 0x0000003000008947 */ /* 0x000fea0003800000 */
[----:B------:R-:W-:Y:S01]  /*0680*/  IADD3 R3, R13, -0x1, RZ ;  /* 0xffffffff0d037810 */ /* 0x000fe20007ffe0ff */
[----:B------:R-:W-:Y:S05]  /*0690*/  BRA.DIV ~URZ, `(.L_x_30) ;  /* 0x0000d7827f007947 */ /* 0x000fea000b800000 */
[----:B------:R2:W3:Y:S02]  /*06a0*/  SHFL.IDX PT, R7, R4, R3, 0x1f ;  /* 0x00001f0304077589 */ /* 0x0004e400000e0000 */
.L_x_29:
[----:B------:R-:W-:Y:S05]  /*06b0*/  BSYNC B0 ;  /* 0x0000000000007941 */ /* 0x000fea0003800000 */
.L_x_28:
[----:B------:R-:W-:Y:S01]  /*06c0*/  IABS R0, R11 ;  /* 0x0000000b00007213 */ /* 0x000fe20000000000 */
[----:B--23--:R-:W-:-:S04]  /*06d0*/  IMAD R4, R7, c[0x0][0x538], R12 ;  /* 0x00014e0007047a24 */ /* 0x00cfc800078e020c */
[----:B------:R-:W-:Y:S01]  /*06e0*/  IMAD.MOV.U32 R5, RZ, RZ, R0 ;  /* 0x000000ffff057224 */ /* 0x000fe200078e0000 */
[----:B------:R-:W-:Y:S01]  /*06f0*/  IABS R0, R10 ;  /* 0x0000000a00007213 */ /* 0x000fe20000000000 */
[----:B------:R2:W-:Y:S01]  /*0700*/  STL [R1+0x10], R4 ;  /* 0x0000100401007387 */ /* 0x0005e20000100800 */
[----:B------:R-:W-:Y:S01]  /*0710*/  IADD3 R12, -R4, UR4, RZ ;  /* 0x00000004040c7c10 */ /* 0x000fe2000fffe1ff */
[----:B------:R-:W3:Y:S02]  /*0720*/  I2F.RP R2, R5 ;  /* 0x0000000500027306 */ /* 0x000ee40000209400 */
[----:B------:R-:W-:Y:S01]  /*0730*/  IMAD.MOV.U32 R7, RZ, RZ, R0 ;  /* 0x000000ffff077224 */ /* 0x000fe200078e0000 */
[----:B-1----:R-:W-:Y:S02]  /*0740*/  IABS R6, R12 ;  /* 0x0000000c00067213 */ /* 0x002fe40000000000 */
[----:B------:R-:W-:-:S03]  /*0750*/  IABS R0, R11 ;  /* 0x0000000b00007213 */ /* 0x000fc60000000000 */
[----:B------:R-:W-:Y:S01]  /*0760*/  I2F.RP R8, R7 ;  /* 0x0000000700087306 */ /* 0x000fe20000209400 */
[----:B------:R-:W-:-:S07]  /*0770*/  IADD3 R0, RZ, -R0, RZ ;  /* 0x80000000ff007210 */ /* 0x000fce0007ffe0ff */
[----:B---3--:R-:W1:Y:S02]  /*0780*/  MUFU.RCP R2, R2 ;  /* 0x0000000200027308 */ /* 0x008e640000001000 */
[----:B-1----:R-:W-:-:S06]  /*0790*/  IADD3 R2, R2, 0xffffffe, RZ ;  /* 0x0ffffffe02027810 */ /* 0x002fcc0007ffe0ff */
[----:B------:R-:W1:Y:S02]  /*07a0*/  F2I.FTZ.U32.TRUNC.NTZ R3, R2 ;  /* 0x0000000200037305 */ /* 0x000e64000021f000 */
[----:B-1----:R-:W-:-:S04]  /*07b0*/  IMAD.MOV R2, RZ, RZ, -R3 ;  /* 0x000000ffff027224 */ /* 0x002fc800078e0a03 */
[----:B--2---:R-:W-:Y:S02]  /*07c0*/  IMAD R4, R2, R5, RZ ;  /* 0x0000000502047224 */ /* 0x004fe400078e02ff */
[----:B------:R-:W-:-:S04]  /*07d0*/  IMAD.MOV.U32 R2, RZ, RZ, RZ ;  /* 0x000000ffff027224 */ /* 0x000fc800078e00ff */
[----:B------:R-:W-:-:S04]  /*07e0*/  IMAD.HI.U32 R2, R3, R4, R2 ;  /* 0x0000000403027227 */ /* 0x000fc800078e0002 */
[----:B------:R-:W-:-:S04]  /*07f0*/  IMAD.MOV.U32 R3, RZ, RZ, R6 ;  /* 0x000000ffff037224 */ /* 0x000fc800078e0006 */
[----:B------:R-:W-:-:S04]  /*0800*/  IMAD.HI.U32 R2, R2, R3, RZ ;  /* 0x0000000302027227 */ /* 0x000fc800078e00ff */
[----:B------:R-:W-:Y:S02]  /*0810*/  IMAD R0, R2, R0, R3 ;  /* 0x0000000002007224 */ /* 0x000fe400078e0203 */
[----:B------:R-:W1:Y:S03]  /*0820*/  MUFU.RCP R3, R8 ;  /* 0x0000000800037308 */ /* 0x000e660000001000 */
[----:B------:R-:W-:-:S13]  /*0830*/  ISETP.GT.U32.AND P0, PT, R5, R0, PT ;  /* 0x000000000500720c */ /* 0x000fda0003f04070 */
[----:B------:R-:W-:Y:S01]  /*0840*/  @!P0 IMAD.IADD R0, R0, 0x1, -R5 ;  /* 0x0000000100008824 */ /* 0x000fe200078e0a05 */
[----:B-1----:R-:W-:Y:S02]  /*0850*/  IADD3 R3, R3, 0xffffffe, RZ ;  /* 0x0ffffffe03037810 */ /* 0x002fe40007ffe0ff */
[----:B------:R-:W-:Y:S02]  /*0860*/  @!P0 IADD3 R2, R2, 0x1, RZ ;  /* 0x0000000102028810 */ /* 0x000fe40007ffe0ff */
[----:B------:R-:W-:Y:S02]  /*0870*/  ISETP.GE.U32.AND P2, PT, R0, R5, PT ;  /* 0x000000050000720c */ /* 0x000fe40003f46070 */
[----:B------:R-:W1:Y:S01]  /*0880*/  F2I.FTZ.U32.TRUNC.NTZ R3, R3 ;  /* 0x0000000300037305 */ /* 0x000e62000021f000 */
[----:B------:R-:W-:Y:S02]  /*0890*/  LOP3.LUT R0, R12, R11, RZ, 0x3c, !PT ;  /* 0x0000000b0c007212 */ /* 0x000fe400078e3cff */
[----:B------:R-:W-:-:S02]  /*08a0*/  ISETP.NE.AND P0, PT, R11, RZ, PT ;  /* 0x000000ff0b00720c */ /* 0x000fc40003f05270 */
[----:B------:R-:W-:-:S06]  /*08b0*/  ISETP.GE.AND P1, PT, R0, RZ, PT ;  /* 0x000000ff0000720c */ /* 0x000fcc0003f26270 */
[----:B------:R-:W-:Y:S02]  /*08c0*/  @P2 IADD3 R2, R2, 0x1, RZ ;  /* 0x0000000102022810 */ /* 0x000fe40007ffe0ff */
[----:B-1----:R-:W-:-:S03]  /*08d0*/  IADD3 R0, RZ, -R3, RZ ;  /* 0x80000003ff007210 */ /* 0x002fc60007ffe0ff */
[----:B------:R-:W-:Y:S01]  /*08e0*/  IMAD.MOV.U32 R4, RZ, RZ, R2 ;  /* 0x000000ffff047224 */ /* 0x000fe200078e0002 */
[----:B------:R-:W-:-:S03]  /*08f0*/  MOV R2, RZ ;  /* 0x000000ff00027202 */ /* 0x000fc60000000f00 */
[----:B------:R-:W-:Y:S01]  /*0900*/  @!P1 IMAD.MOV R4, RZ, RZ, -R4 ;  /* 0x000000ffff049224 */ /* 0x000fe200078e0a04 */
[----:B------:R-:W-:Y:S01]  /*0910*/  @!P0 LOP3.LUT R4, RZ, R11, RZ, 0x33, !PT ;  /* 0x0000000bff048212 */ /* 0x000fe200078e33ff */
[----:B------:R-:W-:Y:S01]  /*0920*/  IMAD.MOV.U32 R5, RZ, RZ, R0 ;  /* 0x000000ffff057224 */ /* 0x000fe200078e0000 */
[----:B------:R-:W-:Y:S02]  /*0930*/  IABS R0, R10 ;  /* 0x0000000a00007213 */ /* 0x000fe40000000000 */
[----:B------:R-:W-:Y:S01]  /*0940*/  IABS R8, R4 ;  /* 0x0000000400087213 */ /* 0x000fe20000000000 */
[----:B------:R-:W-:Y:S02]  /*0950*/  IMAD R5, R5, R7, RZ ;  /* 0x0000000705057224 */ /* 0x000fe400078e02ff */
[----:B------:R-:W-:Y:S02]  /*0960*/  IMAD.MOV R6, RZ, RZ, -R0 ;  /* 0x000000ffff067224 */ /* 0x000fe400078e0a00 */
[----:B------:R-:W-:-:S04]  /*0970*/  IMAD.HI.U32 R0, R3, R5, R2 ;  /* 0x0000000503007227 */ /* 0x000fc800078e0002 */
[----:B------:R-:W-:Y:S02]  /*0980*/  IMAD.MOV.U32 R2, RZ, RZ, R8 ;  /* 0x000000ffff027224 */ /* 0x000fe400078e0008 */
[----:B------:R-:W-:Y:S02]  /*0990*/  IMAD.MOV.U32 R3, RZ, RZ, R6 ;  /* 0x000000ffff037224 */ /* 0x000fe400078e0006 */
[----:B------:R-:W-:-:S04]  /*09a0*/  IMAD.HI.U32 R0, R0, R2, RZ ;  /* 0x0000000200007227 */ /* 0x000fc800078e00ff */
[----:B------:R-:W-:Y:S02]  /*09b0*/  IMAD R2, R0, R3, R2 ;  /* 0x0000000300027224 */ /* 0x000fe400078e0202 */
[----:B------:R-:W-:-:S03]  /*09c0*/  IMAD R3, R4, R11, RZ ;  /* 0x0000000b04037224 */ /* 0x000fc600078e02ff */
[----:B------:R-:W-:Y:S02]  /*09d0*/  ISETP.GT.U32.AND P0, PT, R7, R2, PT ;  /* 0x000000020700720c */ /* 0x000fe40003f04070 */
[----:B------:R-:W-:-:S11]  /*09e0*/  IADD3 R3, R12, -R3, RZ ;  /* 0x800000030c037210 */ /* 0x000fd60007ffe0ff */
[----:B------:R-:W-:Y:S01]  /*09f0*/  @!P0 IMAD.IADD R2, R2, 0x1, -R7 ;  /* 0x0000000102028824 */ /* 0x000fe200078e0a07 */
[----:B------:R-:W-:Y:S02]  /*0a00*/  @!P0 IADD3 R0, R0, 0x1, RZ ;  /* 0x0000000100008810 */ /* 0x000fe40007ffe0ff */
[----:B------:R-:W-:Y:S02]  /*0a10*/  ISETP.NE.AND P0, PT, R10, RZ, PT ;  /* 0x000000ff0a00720c */ /* 0x000fe40003f05270 */
[----:B------:R-:W-:Y:S02]  /*0a20*/  ISETP.GE.U32.AND P2, PT, R2, R7, PT ;  /* 0x000000070200720c */ /* 0x000fe40003f46070 */
[----:B------:R-:W-:-:S04]  /*0a30*/  LOP3.LUT R2, R4, R10, RZ, 0x3c, !PT ;  /* 0x0000000a04027212 */ /* 0x000fc800078e3cff */
[----:B------:R-:W-:-:S07]  /*0a40*/  ISETP.GE.AND P1, PT, R2, RZ, PT ;  /* 0x000000ff0200720c */ /* 0x000fce0003f26270 */
[----:B------:R-:W-:-:S06]  /*0a50*/  @P2 IADD3 R0, R0, 0x1, RZ ;  /* 0x0000000100002810 */ /* 0x000fcc0007ffe0ff */
[----:B------:R-:W-:Y:S02]  /*0a60*/  @!P1 IADD3 R0, -R0, RZ, RZ ;  /* 0x000000ff00009210 */ /* 0x000fe40007ffe1ff */
[----:B------:R-:W-:-:S05]  /*0a70*/  @!P0 LOP3.LUT R0, RZ, R10, RZ, 0x33, !PT ;  /* 0x0000000aff008212 */ /* 0x000fca00078e33ff */
[--C-:B------:R-:W-:Y:S02]  /*0a80*/  IMAD.MOV R2, RZ, RZ, -R0.reuse ;  /* 0x000000ffff027224 */ /* 0x100fe400078e0a00 */
[C---:B------:R-:W-:Y:S02]  /*0a90*/  IMAD R0, R10.reuse, 0x1000000, R0 ;  /* 0x010000000a007824 */ /* 0x040fe400078e0200 */
[----:B------:R-:W-:Y:S02]  /*0aa0*/  IMAD R2, R10, R2, R4 ;  /* 0x000000020a027224 */ /* 0x000fe400078e0204 */
[----:B------:R-:W-:Y:S02]  /*0ab0*/  IMAD.IADD R4, R13, 0x1, R9 ;  /* 0x000000010d047824 */ /* 0x000fe400078e0209 */
[----:B------:R-:W-:-:S03]  /*0ac0*/  IMAD R0, R2, 0x10000, R0 ;  /* 0x0001000002007824 */ /* 0x000fc600078e0200 */
[----:B------:R1:W-:Y:S04]  /*0ad0*/  STL [R1+0x1c], R4 ;  /* 0x00001c0401007387 */ /* 0x0003e80000100800 */
[----:B------:R1:W-:Y:S04]  /*0ae0*/  STL [R1+0x18], R0 ;  /* 0x0000180001007387 */ /* 0x0003e80000100800 */
[----:B------:R1:W-:Y:S01]  /*0af0*/  STL [R1+0x14], R3 ;  /* 0x0000140301007387 */ /* 0x0003e20000100800 */
[----:B------:R-:W-:Y:S05]  /*0b00*/  BRA `(.L_x_31) ;  /* 0x0000006000007947 */ /* 0x000fea0003800000 */
.L_x_22:
[----:B------:R-:W-:Y:S01]  /*0b10*/  MOV R0, UR4 ;  /* 0x0000000400007c02 */ /* 0x000fe20008000f00 */
[----:B------:R-:W-:Y:S04]  /*0b20*/  STL [R1+0x14], RZ ;  /* 0x000014ff01007387 */ /* 0x000fe80000100800 */
[----:B------:R-:W-:Y:S04]  /*0b30*/  STL [R1+0x18], RZ ;  /* 0x000018ff01007387 */ /* 0x000fe80000100800 */
[----:B------:R1:W-:Y:S02]  /*0b40*/  STL [R1+0x10], R0 ;  /* 0x0000100001007387 */ /* 0x0003e40000100800 */
[----:B-1----:R-:W-:-:S05]  /*0b50*/  MOV R0, c[0x0][0x53c] ;  /* 0x00014f0000007a02 */ /* 0x002fca0000000f00 */
[----:B------:R1:W-:Y:S02]  /*0b60*/  STL [R1+0x1c], R0 ;  /* 0x00001c0001007387 */ /* 0x0003e40000100800 */
.L_x_31:
[----:B-1----:R-:W2:Y:S04]  /*0b70*/  LDL R4, [R1+0x10] ;  /* 0x0000100001047983 */ /* 0x002ea80000100800 */
[----:B------:R-:W2:Y:S04]  /*0b80*/  LDL R5, [R1+0x14] ;  /* 0x0000140001057983 */ /* 0x000ea80000100800 */
[----:B------:R-:W2:Y:S04]  /*0b90*/  LDL R6, [R1+0x18] ;  /* 0x0000180001067983 */ /* 0x000ea80000100800 */
[----:B------:R-:W2:Y:S01]  /*0ba0*/  LDL R7, [R1+0x1c] ;  /* 0x00001c0001077983 */ /* 0x000ea20000100800 */
[----:B------:R-:W-:Y:S01]  /*0bb0*/  ISETP.NE.AND P0, PT, R14, RZ, PT ;  /* 0x000000ff0e00720c */ /* 0x000fe20003f05270 */
[----:B------:R-:W-:-:S12]  /*0bc0*/  WARPSYNC 0xffffffff ;  /* 0xffffffff00007948 */ /* 0x000fd80003800000 */
[----:B--2---:R1:W-:Y:S04]  /*0bd0*/  @!P0 STS.128 [0xc080], R4 ;  /* 0x00c08004ff008388 */ /* 0x0043e80000000c00 */
[----:B------:R-:W-:Y:S06]  /*0be0*/  BAR.ARV 0x5, 0x80 ;  /* 0x0142000000007b1d */ /* 0x000fec0000002000 */
.L_x_20:
[----:B------:R-:W2:Y:S02]  /*0bf0*/  LDL R0, [R1+0x1c] ;  /* 0x00001c0001007983 */ /* 0x000ea40000100800 */
[----:B--2---:R-:W-:-:S13]  /*0c00*/  ISETP.GE.AND P0, PT, R0, c[0x0][0x53c], PT ;  /* 0x00014f0000007a0c */ /* 0x004fda0003f06270 */
[----:B------:R-:W-:Y:S05]  /*0c10*/  @P0 EXIT ;  /* 0x000000000000094d */ /* 0x000fea0003800000 */
[----:B------:R-:W2:Y:S02]  /*0c20*/  S2R R12, SR_TID.X ;  /* 0x00000000000c7919 */ /* 0x000ea40000002100 */
[----:B--2---:R-:W-:-:S04]  /*0c30*/  SHF.R.S32.HI R9, RZ, 0x1f, R12 ;  /* 0x0000001fff097819 */ /* 0x004fc8000001140c */
[CC--:B------:R-:W-:Y:S02]  /*0c40*/  LEA.HI R17, R9.reuse, R12.reuse, RZ, 0x3 ;  /* 0x0000000c09117211 */ /* 0x0c0fe400078f18ff */
[----:B------:R-:W-:Y:S02]  /*0c50*/  LEA.HI R3, R9, R12, RZ, 0x4 ;  /* 0x0000000c09037211 */ /* 0x000fe400078f20ff */
[----:B------:R-:W-:Y:S02]  /*0c60*/  LOP3.LUT R2, R17, 0xfffffff8, RZ, 0xc0, !PT ;  /* 0xfffffff811027812 */ /* 0x000fe400078ec0ff */
[----:B-1----:R-:W-:Y:S02]  /*0c70*/  SHF.R.S32.HI R5, RZ, 0x4, R3 ;  /* 0x00000004ff057819 */ /* 0x002fe40000011403 */
[C---:B------:R-:W-:Y:S01]  /*0c80*/  LOP3.LUT R0, R3.reuse, 0xfffffff0, RZ, 0xc0, !PT ;  /* 0xfffffff003007812 */ /* 0x040fe200078ec0ff */
[----:B------:R-:W-:Y:S01]  /*0c90*/  IMAD.IADD R2, R12, 0x1, -R2 ;  /* 0x000000010c027824 */ /* 0x000fe200078e0a02 */
[----:B------:R-:W-:-:S03]  /*0ca0*/  LEA.HI R3, R3, R5, RZ, 0x1 ;  /* 0x0000000503037211 */ /* 0x000fc600078f08ff */
[----:B------:R-:W-:Y:S01]  /*0cb0*/  IMAD.IADD R0, R12, 0x1, -R0 ;  /* 0x000000010c007824 */ /* 0x000fe200078e0a00 */
[----:B------:R-:W-:Y:S02]  /*0cc0*/  LEA.HI R8, R2, R2, RZ, 0x1 ;  /* 0x0000000202087211 */ /* 0x000fe400078f08ff */
[----:B------:R-:W-:Y:S02]  /*0cd0*/  LOP3.LUT R4, R3, 0xfffffffe, RZ, 0xc0, !PT ;  /* 0xfffffffe03047812 */ /* 0x000fe400078ec0ff */
[----:B------:R-:W-:Y:S02]  /*0ce0*/  LOP3.LUT R3, R8, 0x3fffffe, RZ, 0xc0, !PT ;  /* 0x03fffffe08037812 */ /* 0x000fe400078ec0ff */
[----:B------:R-:W-:Y:S01]  /*0cf0*/  LEA.HI R10, R0, R0, RZ, 0x1 ;  /* 0x00000000000a7211 */ /* 0x000fe200078f08ff */
[----:B------:R-:W-:Y:S01]  /*0d00*/  IMAD.IADD R11, R5, 0x1, -R4 ;  /* 0x00000001050b7824 */ /* 0x000fe200078e0a04 */
[----:B------:R-:W-:Y:S01]  /*0d10*/  LEA.HI R5, R9, R12, RZ, 0x2 ;  /* 0x0000000c09057211 */ /* 0x000fe200078f10ff */
[----:B------:R-:W-:Y:S01]  /*0d20*/  IMAD.IADD R15, R2, 0x1, -R3 ;  /* 0x00000001020f7824 */ /* 0x000fe200078e0a03 */
[----:B------:R-:W-:-:S02]  /*0d30*/  LOP3.LUT R2, R10, 0x7fffffe, RZ, 0xc0, !PT ;  /* 0x07fffffe0a027812 */ /* 0x000fc400078ec0ff */
[----:B------:R-:W-:Y:S02]  /*0d40*/  SHF.R.S32.HI R3, RZ, 0x1f, R0 ;  /* 0x0000001fff037819 */ /* 0x000fe40000011400 */
[----:B------:R-:W-:Y:S01]  /*0d50*/  SHF.R.S32.HI R4, RZ, 0x3, R17 ;  /* 0x00000003ff047819 */ /* 0x000fe20000011411 */
[----:B------:R-:W-:Y:S01]  /*0d60*/  IMAD.IADD R13, R0, 0x1, -R2 ;  /* 0x00000001000d7824 */ /* 0x000fe200078e0a02 */
[----:B------:R-:W-:Y:S02]  /*0d70*/  LOP3.LUT R6, R5, 0xfffffffc, RZ, 0xc0, !PT ;  /* 0xfffffffc05067812 */ /* 0x000fe400078ec0ff */
[----:B------:R-:W-:Y:S01]  /*0d80*/  LEA.HI R16, R3, R0, RZ, 0x3 ;  /* 0x0000000003107211 */ /* 0x000fe200078f18ff */
[----:B------:R-:W-:Y:S01]  /*0d90*/  IMAD.SHL.U32 R0, R4, 0x40, RZ ;  /* 0x0000004004007824 */ /* 0x000fe200078e00ff */
[----:B------:R-:W-:Y:S01]  /*0da0*/  LEA.HI R9, R9, R12, RZ, 0x5 ;  /* 0x0000000c09097211 */ /* 0x000fe200078f28ff */
[----:B------:R-:W-:Y:S01]  /*0db0*/  IMAD.IADD R18, R12, 0x1, -R6 ;  /* 0x000000010c127824 */ /* 0x000fe200078e0a06 */
[----:B------:R-:W-:-:S02]  /*0dc0*/  SHF.R.S32.HI R14, RZ, 0x2, R5 ;  /* 0x00000002ff0e7819 */ /* 0x000fc40000011405 */
[----:B------:R-:W-:Y:S01]  /*0dd0*/  LOP3.LUT R2, R9, 0xffffffe0, RZ, 0xc0, !PT ;  /* 0xffffffe009027812 */ /* 0x000fe200078ec0ff */
[----:B------:R-:W-:Y:S01]  /*0de0*/  IMAD.SHL.U32 R250, R18, 0x8, RZ ;  /* 0x0000000812fa7824 */ /* 0x000fe200078e00ff */
[----:B------:R-:W-:Y:S02]  /*0df0*/  LOP3.LUT R0, R0, 0xc0, RZ, 0xc0, !PT ;  /* 0x000000c000007812 */ /* 0x000fe400078ec0ff */
[----:B------:R-:W-:Y:S01]  /*0e00*/  LEA.HI R6, R5, R14, RZ, 0x1 ;  /* 0x0000000e05067211 */ /* 0x000fe200078f08ff */
[----:B------:R-:W-:Y:S01]  /*0e10*/  IMAD.IADD R20, R12, 0x1, -R2 ;  /* 0x000000010c147824 */ /* 0x000fe200078e0a02 */
[----:B------:R-:W-:Y:S02]  /*0e20*/  SHF.R.U32.HI R4, RZ, 0x3, R0 ;  /* 0x00000003ff047819 */ /* 0x000fe40000011600 */
[----:B------:R-:W-:Y:S02]  /*0e30*/  LOP3.LUT R3, R0, 0x18, R250, 0xf8, !PT ;  /* 0x0000001800037812 */ /* 0x000fe400078ef8fa */
[----:B------:R-:W-:-:S02]  /*0e40*/  SHF.R.S32.HI R7, RZ, 0x5, R9 ;  /* 0x00000005ff077819 */ /* 0x000fc40000011409 */
[----:B------:R-:W-:Y:S02]  /*0e50*/  SHF.R.S32.HI R0, RZ, 0x1f, R9 ;  /* 0x0000001fff007819 */ /* 0x000fe40000011409 */
[----:B------:R-:W-:Y:S02]  /*0e60*/  LOP3.LUT R2, R6, 0x7fffffe, RZ, 0xc0, !PT ;  /* 0x07fffffe06027812 */ /* 0x000fe400078ec0ff */
[----:B------:R-:W-:Y:S02]  /*0e70*/  LEA.HI R0, R0, R7, RZ, 0x2 ;  /* 0x0000000700007211 */ /* 0x000fe400078f10ff */
[----:B------:R-:W-:Y:S01]  /*0e80*/  SHF.R.S32.HI R9, RZ, 0x1f, R20 ;  /* 0x0000001fff097819 */ /* 0x000fe20000011414 */
[----:B------:R-:W-:Y:S01]  /*0e90*/  IMAD.IADD R2, R14, 0x1, -R2 ;  /* 0x000000010e027824 */ /* 0x000fe200078e0a02 */
[----:B------:R-:W-:Y:S02]  /*0ea0*/  LOP3.LUT R6, R3, R4, RZ, 0x3c, !PT ;  /* 0x0000000403067212 */ /* 0x000fe400078e3cff */
[----:B------:R-:W-:-:S02]  /*0eb0*/  SHF.R.S32.HI R4, RZ, 0x1f, R5 ;  /* 0x0000001fff047819 */ /* 0x000fc40000011405 */
[----:B------:R-:W-:Y:S01]  /*0ec0*/  LOP3.LUT R3, R0, 0xffffffc, RZ, 0xc0, !PT ;  /* 0x0ffffffc00037812 */ /* 0x000fe200078ec0ff */
[----:B------:R-:W-:Y:S01]  /*0ed0*/  IMAD R0, R7, 0x8, R2 ;  /* 0x0000000807007824 */ /* 0x000fe200078e0202 */
[----:B------:R-:W-:Y:S02]  /*0ee0*/  LEA.HI R12, R9, R20, RZ, 0x2 ;  /* 0x00000014090c7211 */ /* 0x000fe400078f10ff */
[----:B------:R-:W-:Y:S01]  /*0ef0*/  LEA.HI R2, R4, R14, RZ, 0x3 ;  /* 0x0000000e04027211 */ /* 0x000fe200078f18ff */
[----:B------:R-:W-:Y:S01]  /*0f00*/  IMAD.IADD R5, R7, 0x1, -R3 ;  /* 0x0000000107057824 */ /* 0x000fe200078e0a03 */
[----:B------:R-:W-:Y:S01]  /*0f10*/  SHF.R.S32.HI R4, RZ, 0x2, R12 ;  /* 0x00000002ff047819 */ /* 0x000fe2000001140c */
[----:B------:R-:W-:Y:S01]  /*0f20*/  IMAD.U32 R6, R0, 0x20, R6 ;  /* 0x0000002000067824 */ /* 0x000fe200078e0006 */
[----:B------:R-:W-:Y:S02]  /*0f30*/  LEA.HI R0, R18, R18, RZ, 0x1 ;  /* 0x0000001212007211 */ /* 0x000fe400078f08ff */
[----:B------:R-:W-:Y:S01]  /*0f40*/  LOP3.LUT R3, R2, 0xfffffff8, RZ, 0xc0, !PT ;  /* 0xfffffff802037812 */ /* 0x000fe200078ec0ff */
[----:B------:R-:W-:Y:S01]  /*0f50*/  IMAD R19, R5, 0x10, R4 ;  /* 0x0000001005137824 */ /* 0x000fe200078e0204 */
[C---:B------:R-:W-:Y:S01]  /*0f60*/  LOP3.LUT R5, R0.reuse, 0x1ffffffe, RZ, 0xc0, !PT ;  /* 0x1ffffffe00057812 */ /* 0x040fe200078ec0ff */
[----:B------:R-:W-:Y:S01]  /*0f70*/  IMAD.SHL.U32 R0, R0, 0x20, RZ ;  /* 0x0000002000007824 */ /* 0x000fe200078e00ff */
[----:B------:R-:W-:Y:S01]  /*0f80*/  SHF.R.S32.HI R2, RZ, 0x1, R8 ;  /* 0x00000001ff027819 */ /* 0x000fe20000011408 */
[----:B------:R-:W-:Y:S01]  /*0f90*/  IMAD.IADD R3, R14, 0x1, -R3 ;  /* 0x000000010e037824 */ /* 0x000fe200078e0a03 */
[----:B------:R1:W-:Y:S01]  /*0fa0*/  STL [R1+0x78], R6 ;  /* 0x0000780601007387 */ /* 0x0003e20000100800 */
[----:B------:R-:W-:Y:S01]  /*0fb0*/  IMAD.IADD R8, R18, 0x1, -R5 ;  /* 0x0000000112087824 */ /* 0x000fe200078e0a05 */
[----:B------:R-:W-:-:S02]  /*0fc0*/  SHF.R.S32.HI R4, RZ, 0x1, R10 ;  /* 0x00000001ff047819 */ /* 0x000fc4000001140a */
[----:B------:R-:W-:Y:S01]  /*0fd0*/  LEA.HI R5, R3, R3, RZ, 0x1 ;  /* 0x0000000303057211 */ /* 0x000fe200078f08ff */
[----:B------:R-:W-:Y:S01]  /*0fe0*/  STL [R1+0xac], R19 ;  /* 0x0000ac1301007387 */ /* 0x000fe20000100800 */
[----:B------:R-:W-:Y:S02]  /*0ff0*/  SHF.R.S32.HI R10, RZ, 0x1f, R10 ;  /* 0x0000001fff0a7819 */ /* 0x000fe4000001140a */
[----:B------:R-:W-:Y:S02]  /*1000*/  LOP3.LUT R9, R5, 0x3fffffe, RZ, 0xc0, !PT ;  /* 0x03fffffe05097812 */ /* 0x000fe400078ec0ff */
[----:B------:R-:W-:Y:S02]  /*1010*/  LOP3.LUT P2, RZ, R2, 0x2, RZ, 0xc0, !PT ;  /* 0x0000000202ff7812 */ /* 0x000fe4000784c0ff */
[----:B------:R-:W-:Y:S01]  /*1020*/  IADD3 R252, R250, 0x20, RZ ;  /* 0x00000020fafc7810 */ /* 0x000fe20007ffe0ff */
[----:B------:R-:W-:Y:S01]  /*1030*/  IMAD.IADD R9, R3, 0x1, -R9 ;  /* 0x0000000103097824 */ /* 0x000fe200078e0a09 */
[----:B------:R-:W-:-:S02]  /*1040*/  SHF.R.S32.HI R251, RZ, 0x1f, R250 ;  /* 0x0000001ffffb7819 */ /* 0x000fc400000114fa */
[----:B-1----:R-:W-:Y:S01]  /*1050*/  LOP3.LUT R6, R0, 0xffffffc0, RZ, 0xc0, !PT ;  /* 0xffffffc000067812 */ /* 0x002fe200078ec0ff */
[----:B------:R-:W-:Y:S01]  /*1060*/  IMAD.SHL.U32 R0, R2, 0x40, RZ ;  /* 0x0000004002007824 */ /* 0x000fe200078e00ff */
[----:B------:R-:W-:-:S03]  /*1070*/  LEA.HI R2, R10, R4, RZ, 0x2 ;  /* 0x000000040a027211 */ /* 0x000fc600078f10ff */
[----:B------:R-:W-:Y:S01]  /*1080*/  IMAD R14, R8, 0x8, R6 ;  /* 0x00000008080e7824 */ /* 0x000fe200078e0206 */
[----:B------:R-:W-:Y:S01]  /*1090*/  LOP3.LUT R0, R0, 0xc0, RZ, 0xc0, !PT ;  /* 0x000000c000007812 */ /* 0x000fe200078ec0ff */
[----:B------:R-:W-:Y:S01]  /*10a0*/  IMAD.SHL.U32 R8, R7, 0x200, RZ ;  /* 0x0000020007087824 */ /* 0x000fe200078e00ff */
[----:B------:R-:W-:Y:S02]  /*10b0*/  LOP3.LUT R2, R2, 0xfffffffc, RZ, 0xc0, !PT ;  /* 0xfffffffc02027812 */ /* 0x000fe400078ec0ff */
[----:B------:R-:W-:Y:S01]  /*10c0*/  LOP3.LUT R7, R0, 0x8, R17, 0xf8, !PT ;  /* 0x0000000800077812 */ /* 0x000fe200078ef811 */
[----:B------:R-:W-:Y:S01]  /*10d0*/  IMAD R3, R18, 0x2, R8 ;  /* 0x0000000212037824 */ /* 0x000fe200078e0208 */
[----:B------:R-:W-:Y:S01]  /*10e0*/  SHF.R.U32.HI R6, RZ, 0x3, R0 ;  /* 0x00000003ff067819 */ /* 0x000fe20000011600 */
[----:B------:R-:W-:Y:S01]  /*10f0*/  IMAD.IADD R2, R4, 0x1, -R2 ;  /* 0x0000000104027824 */ /* 0x000fe200078e0a02 */
[----:B------:R-:W-:Y:S01]  /*1100*/  SHF.R.S32.HI R0, RZ, 0x1, R5 ;  /* 0x00000001ff007819 */ /* 0x000fe20000011405 */
[----:B------:R-:W-:Y:S01]  /*1110*/  IMAD.SHL.U32 R5, R16, 0x20, RZ ;  /* 0x0000002010057824 */ /* 0x000fe200078e00ff */
[----:B------:R-:W-:Y:S01]  /*1120*/  LOP3.LUT R10, R7, R6, RZ, 0x3c, !PT ;  /* 0x00000006070a7212 */ /* 0x000fe200078e3cff */
[----:B------:R-:W-:Y:S01]  /*1130*/  IMAD R6, R9, 0x20, R3 ;  /* 0x0000002009067824 */ /* 0x000fe200078e0203 */
[----:B------:R-:W-:Y:S01]  /*1140*/  LOP3.LUT P3, RZ, R2, 0x2, RZ, 0xc0, !PT ;  /* 0x0000000202ff7812 */ /* 0x000fe2000786c0ff */
[C---:B------:R-:W-:Y:S01]  /*1150*/  IMAD.SHL.U32 R3, R0.reuse, 0x40, RZ ;  /* 0x0000004000037824 */ /* 0x040fe200078e00ff */
[----:B------:R-:W-:Y:S01]  /*1160*/  LOP3.LUT R4, R0, 0x1, RZ, 0xc0, !PT ;  /* 0x0000000100047812 */ /* 0x000fe200078ec0ff */
[----:B------:R-:W-:Y:S01]  /*1170*/  IMAD.SHL.U32 R2, R2, 0x40, RZ ;  /* 0x0000004002027824 */ /* 0x000fe200078e00ff */
[----:B------:R-:W-:Y:S01]  /*1180*/  LOP3.LUT P0, RZ, R0, 0x2, RZ, 0xc0, !PT ;  /* 0x0000000200ff7812 */ /* 0x000fe2000780c0ff */
[----:B------:R-:W-:Y:S01]  /*1190*/  IMAD.SHL.U32 R7, R11, 0x8, RZ ;  /* 0x000000080b077824 */ /* 0x000fe200078e00ff */
[----:B------:R-:W-:Y:S01]  /*11a0*/  LOP3.LUT R3, R3, 0xc0, RZ, 0xc0, !PT ;  /* 0x000000c003037812 */ /* 0x000fe200078ec0ff */
[----:B------:R-:W-:Y:S01]  /*11b0*/  IMAD R9, R11, 0x8, R15 ;  /* 0x000000080b097824 */ /* 0x000fe200078e020f */
[----:B------:R-:W-:-:S02]  /*11c0*/  LOP3.LUT R0, R5, 0xffffff00, RZ, 0xc0, !PT ;  /* 0xffffff0005007812 */ /* 0x000fc400078ec0ff */
[----:B------:R-:W-:Y:S02]  /*11d0*/  LEA.HI R3, R3, R3, RZ, 0x1d ;  /* 0x0000000303037211 */ /* 0x000fe400078fe8ff */
[----:B------:R-:W-:Y:S02]  /*11e0*/  LOP3.LUT R2, R2, 0xc0, RZ, 0xc0, !PT ;  /* 0x000000c002027812 */ /* 0x000fe400078ec0ff */
[----:B------:R-:W-:Y:S01]  /*11f0*/  ISETP.NE.U32.AND P1, PT, R4, 0x1, PT ;  /* 0x000000010400780c */ /* 0x000fe20003f25070 */
[----:B------:R-:W-:Y:S01]  /*1200*/  IMAD.IADD R3, R3, 0x1, R6 ;  /* 0x0000000103037824 */ /* 0x000fe200078e0206 */
[----:B------:R-:W-:Y:S01]  /*1210*/  LOP3.LUT R6, R2, 0x8, R7, 0xf8, !PT ;  /* 0x0000000802067812 */ /* 0x000fe200078ef807 */
[----:B------:R-:W-:Y:S01]  /*1220*/  IMAD.IADD R4, R0, 0x1, R8 ;  /* 0x0000000100047824 */ /* 0x000fe200078e0208 */
[----:B------:R-:W-:Y:S01]  /*1230*/  SHF.R.U32.HI R5, RZ, 0x3, R2 ;  /* 0x00000003ff057819 */ /* 0x000fe20000011602 */
[----:B------:R-:W-:Y:S02]  /*1240*/  IMAD.SHL.U32 R18, R3, 0x2, RZ ;  /* 0x0000000203127824 */ /* 0x000fe400078e00ff */
[C---:B------:R-:W-:Y:S01]  /*1250*/  IMAD R2, R13.reuse, 0x20, R4 ;  /* 0x000000200d027824 */ /* 0x040fe200078e0204 */
[----:B------:R-:W-:Y:S01]  /*1260*/  LOP3.LUT R3, R6, R5, RZ, 0x3c, !PT ;  /* 0x0000000506037212 */ /* 0x000fe200078e3cff */
[----:B------:R-:W-:Y:S01]  /*1270*/  IMAD R7, R13, 0x20, R0 ;  /* 0x000000200d077824 */ /* 0x000fe200078e0200 */
[----:B------:R-:W-:Y:S01]  /*1280*/  LOP3.LUT R4, R12, 0x7ffffffc, RZ, 0xc0, !PT ;  /* 0x7ffffffc0c047812 */ /* 0x000fe200078ec0ff */
[----:B------:R-:W-:Y:S01]  /*1290*/  STL [R1+0x2c], R18 ;  /* 0x00002c1201007387 */ /* 0x000fe20000100800 */
[C---:B------:R-:W-:Y:S01]  /*12a0*/  IADD3 R5, R18.reuse, 0x80, RZ ;  /* 0x0000008012057810 */ /* 0x040fe20007ffe0ff */
[----:B------:R-:W-:Y:S01]  /*12b0*/  IMAD.IADD R2, R3, 0x1, R2 ;  /* 0x0000000103027824 */ /* 0x000fe200078e0202 */
[----:B------:R-:W-:Y:S01]  /*12c0*/  IADD3 R17, R18, 0x70, RZ ;  /* 0x0000007012117810 */ /* 0x000fe20007ffe0ff */
[----:B------:R-:W-:Y:S01]  /*12d0*/  IMAD.IADD R4, R20, 0x1, -R4 ;  /* 0x0000000114047824 */ /* 0x000fe200078e0a04 */
[----:B------:R-:W-:Y:S01]  /*12e0*/  @P1 IADD3 R17, R5, 0x10, RZ ;  /* 0x0000001005111810 */ /* 0x000fe20007ffe0ff */
[----:B------:R-:W-:Y:S01]  /*12f0*/  IMAD.IADD R3, R3, 0x1, R7 ;  /* 0x0000000103037824 */ /* 0x000fe200078e0207 */
[----:B------:R-:W-:Y:S01]  /*1300*/  IADD3 R5, R250, 0x40, RZ ;  /* 0x00000040fa057810 */ /* 0x000fe20007ffe0ff */
[----:B------:R-:W-:Y:S01]  /*1310*/  IMAD.SHL.U32 R4, R4, 0x2, RZ ;  /* 0x0000000204047824 */ /* 0x000fe200078e00ff */
[----:B------:R-:W-:Y:S01]  /*1320*/  SHF.R.S32.HI R7, RZ, 0x1f, R252 ;  /* 0x0000001fff077819 */ /* 0x000fe200000114fc */
[----:B------:R-:W-:Y:S01]  /*1330*/  STL [R1+0x30], R17 ;  /* 0x0000301101007387 */ /* 0x000fe20000100800 */
[----:B------:R-:W-:Y:S01]  /*1340*/  SHF.R.S32.HI R8, RZ, 0x1f, R5 ;  /* 0x0000001fff087819 */ /* 0x000fe20000011405 */
[----:B------:R-:W-:Y:S01]  /*1350*/  IMAD.U32 R0, R9, 0x20, R10 ;  /* 0x0000002009007824 */ /* 0x000fe200078e000a */
[C---:B------:R-:W-:Y:S01]  /*1360*/  IADD3 R20, R4.reuse, 0x8, RZ ;  /* 0x0000000804147810 */ /* 0x040fe20007ffe0ff */
[----:B------:R1:W-:Y:S01]  /*1370*/  STL [R1], R5 ;  /* 0x0000000501007387 */ /* 0x0003e20000100800 */
[C---:B------:R-:W-:Y:S01]  /*1380*/  IADD3 R16, R4.reuse, 0x18, RZ ;  /* 0x0000001804107810 */ /* 0x040fe20007ffe0ff */
[----:B------:R-:W-:Y:S01]  /*1390*/  IMAD.MOV.U32 R6, RZ, RZ, 0x20 ;  /* 0x00000020ff067424 */ /* 0x000fe200078e00ff */
[C---:B------:R-:W-:Y:S01]  /*13a0*/  IADD3 R15, R4.reuse, 0x20, RZ ;  /* 0x00000020040f7810 */ /* 0x040fe20007ffe0ff */
[----:B------:R2:W-:Y:S01]  /*13b0*/  STL [R1+0x6c], R7 ;  /* 0x00006c0701007387 */ /* 0x0005e20000100800 */
[----:B------:R-:W-:-:S02]  /*13c0*/  IADD3 R13, R4, 0x28, RZ ;  /* 0x00000028040d7810 */ /* 0x000fc40007ffe0ff */
[C---:B------:R-:W-:Y:S01]  /*13d0*/  IADD3 R12, R4.reuse, 0x30, RZ ;  /* 0x00000030040c7810 */ /* 0x040fe20007ffe0ff */
[----:B------:R3:W-:Y:S01]  /*13e0*/  STL [R1+0x68], R8 ;  /* 0x0000680801007387 */ /* 0x0007e20000100800 */
[C---:B------:R-:W-:Y:S02]  /*13f0*/  IADD3 R11, R4.reuse, 0x38, RZ ;  /* 0x00000038040b7810 */ /* 0x040fe40007ffe0ff */
[C---:B------:R-:W-:Y:S01]  /*1400*/  IADD3 R10, R4.reuse, 0x40, RZ ;  /* 0x00000040040a7810 */ /* 0x040fe20007ffe0ff */
[----:B------:R-:W-:Y:S01]  /*1410*/  STL [R1+0x70], R4 ;  /* 0x0000700401007387 */ /* 0x000fe20000100800 */
[----:B------:R-:W-:Y:S02]  /*1420*/  IADD3 R9, R4, 0x48, RZ ;  /* 0x0000004804097810 */ /* 0x000fe40007ffe0ff */
[----:B------:R-:W-:Y:S02]  /*1430*/  LEA R109, R0, 0x3c80, 0x1 ;  /* 0x00003c80006d7811 */ /* 0x000fe400078e08ff */
[----:B------:R-:W-:-:S02]  /*1440*/  SHF.R.S32.HI R0, RZ, 0x1f, R10 ;  /* 0x0000001fff007819 */ /* 0x000fc4000001140a */
[----:B------:R-:W-:Y:S02]  /*1450*/  IADD3 R182, R109, 0x20, RZ ;  /* 0x000000206db67810 */ /* 0x000fe40007ffe0ff */
[----:B------:R-:W-:Y:S02]  /*1460*/  LEA R180, R2, 0x6080, 0x1 ;  /* 0x0000608002b47811 */ /* 0x000fe400078e08ff */
[----:B------:R-:W-:Y:S02]  /*1470*/  LEA R110, R3, 0x1880, 0x1 ;  /* 0x00001880036e7811 */ /* 0x000fe400078e08ff */
[----:B-1----:R-:W-:Y:S02]  /*1480*/  SEL R5, R6, 0xffffffe0, !P0 ;  /* 0xffffffe006057807 */ /* 0x002fe40004000000 */
[----:B------:R-:W-:Y:S01]  /*1490*/  @P2 IADD3 R182, R109, -0x20, RZ ;  /* 0xffffffe06db62810 */ /* 0x000fe20007ffe0ff */
[----:B--2---:R-:W-:Y:S01]  /*14a0*/  IMAD.IADD R7, R19, 0x1, R14 ;  /* 0x0000000113077824 */ /* 0x004fe200078e020e */
[----:B------:R-:W-:-:S02]  /*14b0*/  IADD3 R19, R4, 0x10, RZ ;  /* 0x0000001004137810 */ /* 0x000fc40007ffe0ff */
[----:B------:R-:W-:Y:S02]  /*14c0*/  SHF.R.S32.HI R14, RZ, 0x1f, R20 ;  /* 0x0000001fff0e7819 */ /* 0x000fe40000011414 */
[----:B------:R1:W-:Y:S01]  /*14d0*/  STL [R1+0xb0], R7 ;  /* 0x0000b00701007387 */ /* 0x0003e20000100800 */
[----:B---3--:R-:W-:Y:S02]  /*14e0*/  IADD3 R8, R4, 0x50, RZ ;  /* 0x0000005004087810 */ /* 0x008fe40007ffe0ff */
[C---:B------:R-:W-:Y:S01]  /*14f0*/  IADD3 R190, R182.reuse, 0x400, RZ ;  /* 0x00000400b6be7810 */ /* 0x040fe20007ffe0ff */
[----:B------:R-:W-:Y:S01]  /*1500*/  STL [R1+0x5c], R20 ;  /* 0x00005c1401007387 */ /* 0x000fe20000100800 */
[C---:B------:R-:W-:Y:S02]  /*1510*/  IADD3 R189, R182.reuse, 0x800, RZ ;  /* 0x00000800b6bd7810 */ /* 0x040fe40007ffe0ff */
[C---:B------:R-:W-:Y:S01]  /*1520*/  IADD3 R188, R182.reuse, 0xc00, RZ ;  /* 0x00000c00b6bc7810 */ /* 0x040fe20007ffe0ff */
[----:B------:R-:W-:Y:S01]  /*1530*/  STL [R1+0x58], R19 ;  /* 0x0000581301007387 */ /* 0x000fe20000100800 */
[----:B------:R-:W-:-:S02]  /*1540*/  IADD3 R187, R182, 0x1000, RZ ;  /* 0x00001000b6bb7810 */ /* 0x000fc40007ffe0ff */
[C---:B------:R-:W-:Y:S01]  /*1550*/  IADD3 R186, R182.reuse, 0x1400, RZ ;  /* 0x00001400b6ba7810 */ /* 0x040fe20007ffe0ff */
[----:B------:R2:W-:Y:S01]  /*1560*/  STL [R1+0x54], R16 ;  /* 0x0000541001007387 */ /* 0x0005e20000100800 */
[C---:B------:R-:W-:Y:S02]  /*1570*/  IADD3 R185, R182.reuse, 0x1800, RZ ;  /* 0x00001800b6b97810 */ /* 0x040fe40007ffe0ff */
[C---:B------:R-:W-:Y:S01]  /*1580*/  IADD3 R184, R182.reuse, 0x1c00, RZ ;  /* 0x00001c00b6b87810 */ /* 0x040fe20007ffe0ff */
[----:B------:R-:W-:Y:S01]  /*1590*/  STL [R1+0x50], R15 ;  /* 0x0000500f01007387 */ /* 0x000fe20000100800 */
[----:B------:R-:W-:-:S03]  /*15a0*/  IADD3 R183, R182, 0x2000, RZ ;  /* 0x00002000b6b77810 */ /* 0x000fc60007ffe0ff */
[----:B------:R-:W-:Y:S04]  /*15b0*/  STL [R1+0x4c], R13 ;  /* 0x00004c0d01007387 */ /* 0x000fe80000100800 */
[----:B------:R3:W-:Y:S01]  /*15c0*/  STL [R1+0x48], R12 ;  /* 0x0000480c01007387 */ /* 0x0007e20000100800 */
[----:B-1----:R-:W-:Y:S02]  /*15d0*/  IADD3 R7, R4, 0x58, RZ ;  /* 0x0000005804077810 */ /* 0x002fe40007ffe0ff */
[----:B------:R-:W-:Y:S01]  /*15e0*/  SEL R4, R6, 0xffffffe0, !P3 ;  /* 0xffffffe006047807 */ /* 0x000fe20005800000 */
[----:B------:R-:W-:Y:S01]  /*15f0*/  STL [R1+0x44], R11 ;  /* 0x0000440b01007387 */ /* 0x000fe20000100800 */
[----:B------:R-:W-:-:S03]  /*1600*/  SHF.R.S32.HI R6, RZ, 0x1f, R19 ;  /* 0x0000001fff067819 */ /* 0x000fc60000011413 */
[----:B------:R-:W-:Y:S01]  /*1610*/  STL [R1+0x40], R10 ;  /* 0x0000400a01007387 */ /* 0x000fe20000100800 */
[----:B------:R-:W-:Y:S02]  /*1620*/  IMAD.IADD R181, R180, 0x1, R4 ;  /* 0x00000001b4b57824 */ /* 0x000fe400078e0204 */
[----:B------:R-:W-:Y:S01]  /*1630*/  IMAD.IADD R111, R4, 0x1, R110 ;  /* 0x00000001046f7824 */ /* 0x000fe200078e026e */
[----:B------:R1:W-:Y:S01]  /*1640*/  STL [R1+0x3c], R9 ;  /* 0x00003c0901007387 */ /* 0x0003e20000100800 */
[----:B--2---:R-:W-:-:S03]  /*1650*/  SHF.R.S32.HI R16, RZ, 0x1f, R16 ;  /* 0x0000001fff107819 */ /* 0x004fc60000011410 */
[----:B------:R-:W-:Y:S04]  /*1660*/  STL [R1+0x38], R8 ;  /* 0x0000380801007387 */ /* 0x000fe80000100800 */
[----:B------:R2:W-:Y:S04]  /*1670*/  STL [R1+0xa4], R14 ;  /* 0x0000a40e01007387 */ /* 0x0005e80000100800 */
[----:B------:R-:W-:Y:S01]  /*1680*/  STL [R1+0x34], R7 ;  /* 0x0000340701007387 */ /* 0x000fe20000100800 */
[----:B---3--:R-:W-:-:S03]  /*1690*/  SHF.R.S32.HI R12, RZ, 0x1f, R12 ;  /* 0x0000001fff0c7819 */ /* 0x008fc6000001140c */
[----:B------:R3:W-:Y:S04]  /*16a0*/  STL [R1+0xa0], R6 ;  /* 0x0000a00601007387 */ /* 0x0007e80000100800 */
[----:B------:R-:W-:Y:S01]  /*16b0*/  STL [R1+0x9c], R16 ;  /* 0x00009c1001007387 */ /* 0x000fe20000100800 */
[----:B-1----:R-:W-:Y:S02]  /*16c0*/  SHF.R.S32.HI R9, RZ, 0x1f, R9 ;  /* 0x0000001fff097819 */ /* 0x002fe40000011409 */
[----:B--2---:R-:W-:-:S05]  /*16d0*/  SHF.R.S32.HI R14, RZ, 0x1f, R15 ;  /* 0x0000001fff0e7819 */ /* 0x004fca000001140f */
[----:B------:R-:W-:Y:S01]  /*16e0*/  STL [R1+0x98], R14 ;  /* 0x0000980e01007387 */ /* 0x000fe20000100800 */
[----:B---3--:R-:W-:-:S05]  /*16f0*/  SHF.R.S32.HI R6, RZ, 0x1f, R13 ;  /* 0x0000001fff067819 */ /* 0x008fca000001140d */
[----:B------:R1:W-:Y:S04]  /*1700*/  STL [R1+0x94], R6 ;  /* 0x0000940601007387 */ /* 0x0003e80000100800 */
[----:B------:R-:W-:Y:S01]  /*1710*/  STL [R1+0x90], R12 ;  /* 0x0000900c01007387 */ /* 0x000fe20000100800 */
[----:B-1----:R-:W-:-:S05]  /*1720*/  SHF.R.S32.HI R6, RZ, 0x1f, R11 ;  /* 0x0000001fff067819 */ /* 0x002fca000001140b */
[----:B------:R1:W-:Y:S04]  /*1730*/  STL [R1+0x8c], R6 ;  /* 0x00008c0601007387 */ /* 0x0003e80000100800 */
[----:B------:R2:W-:Y:S04]  /*1740*/  STL [R1+0x88], R0 ;  /* 0x0000880001007387 */ /* 0x0005e80000100800 */
[----:B------:R-:W-:Y:S01]  /*1750*/  STL [R1+0x84], R9 ;  /* 0x0000840901007387 */ /* 0x000fe20000100800 */
[----:B-1----:R-:W-:Y:S02]  /*1760*/  SHF.R.S32.HI R6, RZ, 0x1f, R7 ;  /* 0x0000001fff067819 */ /* 0x002fe40000011407 */
[----:B--2---:R-:W-:-:S05]  /*1770*/  SHF.R.S32.HI R0, RZ, 0x1f, R8 ;  /* 0x0000001fff007819 */ /* 0x004fca0000011408 */
[----:B------:R1:W-:Y:S04]  /*1780*/  STL [R1+0x80], R0 ;  /* 0x0000800001007387 */ /* 0x0003e80000100800 */
[----:B------:R-:W-:Y:S01]  /*1790*/  STL [R1+0x7c], R6 ;  /* 0x00007c0601007387 */ /* 0x000fe20000100800 */
[----:B-1----:R-:W-:-:S05]  /*17a0*/  IMAD.IADD R0, R18, 0x1, R5 ;  /* 0x0000000112007824 */ /* 0x002fca00078e0205 */
[----:B------:R1:W-:Y:S02]  /*17b0*/  STL [R1+0x64], R0 ;  /* 0x0000640001007387 */ /* 0x0003e40000100800 */
[----:B-1----:R-:W-:-:S05]  /*17c0*/  IMAD.IADD R0, R5, 0x1, R17 ;  /* 0x0000000105007824 */ /* 0x002fca00078e0211 */
[----:B------:R1:W-:Y:S02]  /*17d0*/  STL [R1+0x60], R0 ;  /* 0x0000600001007387 */ /* 0x0003e40000100800 */
.L_x_121:
[----:B-1----:R-:W2:Y:S01]  /*17e0*/  LDL R0, [R1+0x1c] ;  /* 0x00001c0001007983 */ /* 0x002ea20000100800 */
[----:B------:R-:W-:Y:S01]  /*17f0*/  IMAD.MOV.U32 R11, RZ, RZ, 0x4 ;  /* 0x00000004ff0b7424 */ /* 0x000fe200078e00ff */
[----:B------:R-:W-:Y:S02]  /*1800*/  ISETP.NE.U32.AND P0, PT, RZ, c[0x0][0x370], PT ;  /* 0x0000dc00ff007a0c */ /* 0x000fe40003f05070 */
[----:B------:R-:W3:Y:S02]  /*1810*/  LDL R10, [R1+0x18] ;  /* 0x00001800010a7983 */ /* 0x000ee40000100800 */
[----:B------:R-:W-:Y:S01]  /*1820*/  ISETP.NE.AND.EX P1, PT, RZ, c[0x0][0x374], PT, P0 ;  /* 0x0000dd00ff007a0c */ /* 0x000fe20003f25300 */
[----:B--2---:R-:W-:-:S05]  /*1830*/  IMAD.WIDE R2, R0, R11, c[0x0][0x588] ;  /* 0x0001620000027625 */ /* 0x004fca00078e020b */
[----:B------:R-:W2:Y:S01]  /*1840*/  LDG.E R75, [R2.64] ;  /* 0x00000006024b7981 */ /* 0x000ea2000c1e1900 */
[----:B------:R-:W-:Y:S01]  /*1850*/  ISETP.NE.U32.AND P3, PT, RZ, c[0x0][0x360], PT ;  /* 0x0000d800ff007a0c */ /* 0x000fe20003f65070 */
[----:B------:R-:W-:Y:S01]  /*1860*/  CS2R R8, SRZ ;  /* 0x0000000000087805 */ /* 0x000fe2000001ff00 */
[----:B------:R-:W-:Y:S02]  /*1870*/  ISETP.NE.U32.AND P4, PT, RZ, c[0x0][0x348], PT ;  /* 0x0000d200ff007a0c */ /* 0x000fe40003f85070 */
[----:B------:R-:W-:Y:S02]  /*1880*/  ISETP.NE.AND.EX P3, PT, RZ, c[0x0][0x364], PT, P3 ;  /* 0x0000d900ff007a0c */ /* 0x000fe40003f65330 */
[----:B------:R-:W-:Y:S02]  /*1890*/  ISETP.NE.U32.AND P2, PT, RZ, c[0x0][0x350], PT ;  /* 0x0000d400ff007a0c */ /* 0x000fe40003f45070 */
[----:B------:R-:W-:Y:S02]  /*18a0*/  ISETP.NE.AND.EX P4, PT, RZ, c[0x0][0x34c], PT, P4 ;  /* 0x0000d300ff007a0c */ /* 0x000fe40003f85340 */
[----:B------:R-:W-:Y:S01]  /*18b0*/  ISETP.NE.AND.EX P5, PT, RZ, c[0x0][0x354], PT, P2 ;  /* 0x0000d500ff007a0c */ /* 0x000fe20003fa5320 */
[----:B------:R-:W-:Y:S01]  /*18c0*/  IMAD.MOV.U32 R12, RZ, RZ, RZ ;  /* 0x000000ffff0c7224 */ /* 0x000fe200078e00ff */
[----:B--2---:R-:W-:Y:S01]  /*18d0*/  SHF.R.S32.HI R76, RZ, 0x1f, R75 ;  /* 0x0000001fff4c7819 */ /* 0x004fe2000001144b */
[----:B------:R1:W-:Y:S01]  /*18e0*/  STL [R1+0x4], R75 ;  /* 0x0000044b01007387 */ /* 0x0003e20000100800 */
[----:B------:R-:W-:-:S02]  /*18f0*/  @P1 LEA R2, P0, R75, c[0x0][0x370], 0x2 ;  /* 0x0000dc004b021a11 */ /* 0x000fc400078010ff */
[C---:B------:R-:W-:Y:S01]  /*1900*/  LEA R4, P2, R75.reuse, c[0x0][0x348], 0x2 ;  /* 0x0000d2004b047a11 */ /* 0x040fe200078410ff */
[----:B------:R1:W-:Y:S01]  /*1910*/  STL [R1+0x28], R76 ;  /* 0x0000284c01007387 */ /* 0x0003e20000100800 */
[C---:B------:R-:W-:Y:S02]  /*1920*/  @P1 LEA.HI.X R3, R75.reuse, c[0x0][0x374], R76, 0x2, P0 ;  /* 0x0000dd004b031a11 */ /* 0x040fe400000f144c */
[----:B------:R-:W-:-:S03]  /*1930*/  @P3 LEA R6, P0, R75, c[0x0][0x360], 0x2 ;  /* 0x0000d8004b063a11 */ /* 0x000fc600078010ff */
[----:B------:R2:W5:Y:S01]  /*1940*/  @P1 LDG.E R8, [R2.64] ;  /* 0x0000000602081981 */ /* 0x000562000c1e1900 */
[C-C-:B------:R-:W-:Y:S02]  /*1950*/  @P3 LEA.HI.X R7, R75.reuse, c[0x0][0x364], R76.reuse, 0x2, P0 ;  /* 0x0000d9004b073a11 */ /* 0x140fe400000f144c */
[C---:B------:R-:W-:Y:S02]  /*1960*/  LEA.HI.X R5, R75.reuse, c[0x0][0x34c], R76, 0x2, P2 ;  /* 0x0000d3004b057a11 */ /* 0x040fe400010f144c */
[----:B---3--:R-:W-:Y:S01]  /*1970*/  LOP3.LUT R77, R10, 0xffff, RZ, 0xc0, !PT ;  /* 0x0000ffff0a4d7812 */ /* 0x008fe200078ec0ff */
[----:B------:R1:W5:Y:S01]  /*1980*/  @P3 LDG.E R18, [R6.64] ;  /* 0x0000000606123981 */ /* 0x000362000c1e1900 */
[----:B------:R-:W-:Y:S01]  /*1990*/  YIELD ;  /* 0x0000000000007946 */ /* 0x000fe20003800000 */
[----:B------:R-:W-:Y:S02]  /*19a0*/  P2R R13, PR, RZ, 0x20 ;  /* 0x00000020ff0d7803 */ /* 0x000fe40000000000 */
[----:B------:R1:W5:Y:S01]  /*19b0*/  @P4 LDG.E R12, [R4.64] ;  /* 0x00000006040c4981 */ /* 0x000362000c1e1900 */
[----:B--2---:R-:W-:-:S04]  /*19c0*/  LEA R2, P1, R75, c[0x0][0x350], 0x2 ;  /* 0x0000d4004b027a11 */ /* 0x004fc800078210ff */
[----:B------:R-:W-:-:S05]  /*19d0*/  LEA.HI.X R3, R75, c[0x0][0x354], R76, 0x2, P1 ;  /* 0x0000d5004b037a11 */ /* 0x000fca00008f144c */
[----:B------:R1:W5:Y:S04]  /*19e0*/  @P5 LDG.E R9, [R2.64] ;  /* 0x0000000602095981 */ /* 0x000368000c1e1900 */
[----:B------:R1:W-:Y:S01]  /*19f0*/  STL [R1+0x20], R77 ;  /* 0x0000204d01007387 */ /* 0x0003e20000100800 */
[----:B------:R-:W-:Y:S05]  /*1a00*/  @P3 BRA `(.L_x_32) ;  /* 0x0000005000003947 */ /* 0x000fea0003800000 */
[----:B-----5:R-:W-:Y:S01]  /*1a10*/  MOV R18, c[0x0][0x168] ;  /* 0x00005a0000127a02 */ /* 0x020fe20000000f00 */
[----:B------:R-:W-:Y:S05]  /*1a20*/  @!P4 BRA `(.L_x_32) ;  /* 0x000000300000c947 */ /* 0x000fea0003800000 */
[----:B-1----:R-:W2:Y:S04]  /*1a30*/  LDG.E R6, [R4.64] ;  /* 0x0000000604067981 */ /* 0x002ea8000c1e1900 */
[----:B------:R-:W2:Y:S02]  /*1a40*/  LDG.E R0, [R4.64+0x4] ;  /* 0x0000040604007981 */ /* 0x000ea4000c1e1900 */
[----:B--2---:R-:W-:-:S02]  /*1a50*/  IADD3 R18, -R6, R0, RZ ;  /* 0x0000000006127210 */ /* 0x004fc40007ffe1ff */
.L_x_32:
[----:B------:R-:W-:-:S04]  /*1a60*/  ISETP.NE.U32.AND P0, PT, RZ, c[0x0][0x368], PT ;  /* 0x0000da00ff007a0c */ /* 0x000fc80003f05070 */
[----:B------:R-:W-:-:S13]  /*1a70*/  ISETP.NE.AND.EX P0, PT, RZ, c[0x0][0x36c], PT, P0 ;  /* 0x0000db00ff007a0c */ /* 0x000fda0003f05300 */
[----:B------:R-:W-:Y:S05]  /*1a80*/  @!P0 BRA `(.L_x_33) ;  /* 0x0000004000008947 */ /* 0x000fea0003800000 */
[----:B-1----:R-:W-:-:S04]  /*1a90*/  LEA R2, P0, R75, c[0x0][0x368], 0x2 ;  /* 0x0000da004b027a11 */ /* 0x002fc800078010ff */
[----:B------:R-:W-:-:S05]  /*1aa0*/  LEA.HI.X R3, R75, c[0x0][0x36c], R76, 0x2, P0 ;  /* 0x0000db004b037a11 */ /* 0x000fca00000f144c */
[----:B------:R1:W5:Y:S01]  /*1ab0*/  LDG.E R0, [R2.64] ;  /* 0x0000000602007981 */ /* 0x000362000c1e1900 */
[----:B------:R-:W-:Y:S05]  /*1ac0*/  BRA `(.L_x_34) ;  /* 0x0000005000007947 */ /* 0x000fea0003800000 */
.L_x_33:
[----:B------:R-:W-:Y:S01]  /*1ad0*/  MOV R0, c[0x0][0x1d0] ;  /* 0x0000740000007a02 */ /* 0x000fe20000000f00 */
[----:B------:R-:W-:Y:S05]  /*1ae0*/  @!P5 BRA `(.L_x_34) ;  /* 0x000000300000d947 */ /* 0x000fea0003800000 */
[----:B-1----:R-:W2:Y:S04]  /*1af0*/  LDG.E R4, [R2.64] ;  /* 0x0000000602047981 */ /* 0x002ea8000c1e1900 */
[----:B------:R-:W2:Y:S02]  /*1b00*/  LDG.E R0, [R2.64+0x4] ;  /* 0x0000040602007981 */ /* 0x000ea4000c1e1900 */
[----:B--2---:R-:W-:-:S04]  /*1b10*/  IADD3 R0, -R4, R0, RZ ;  /* 0x0000000004007210 */ /* 0x004fc80007ffe1ff */
.L_x_34:
[----:B-1----:R-:W-:Y:S01]  /*1b20*/  LOP3.LUT R2, R10, 0xff000000, RZ, 0xc0, !PT ;  /* 0xff0000000a027812 */ /* 0x002fe200078ec0ff */
[----:B-----5:R-:W-:Y:S01]  /*1b30*/  IMAD.IADD R19, R0, 0x1, -R8 ;  /* 0x0000000100137824 */ /* 0x020fe200078e0a08 */
[----:B------:R-:W-:Y:S01]  /*1b40*/  LOP3.LUT R3, R10, 0xff0000, RZ, 0xc0, !PT ;  /* 0x00ff00000a037812 */ /* 0x000fe200078ec0ff */
[----:B------:R-:W-:Y:S01]  /*1b50*/  BSSY B0, `(.L_x_35) ;  /* 0x000002d000007945 */ /* 0x000fe20003800000 */
[----:B------:R-:W-:Y:S01]  /*1b60*/  SHF.R.U32.HI R4, RZ, 0x8, R2 ;  /* 0x00000008ff047819 */ /* 0x000fe20000011602 */
[----:B------:R-:W-:Y:S01]  /*1b70*/  IMAD.IADD R14, R9, 0x1, R8 ;  /* 0x00000001090e7824 */ /* 0x000fe200078e0208 */
[----:B------:R-:W-:-:S02]  /*1b80*/  IADD3 R0, R19, 0x2f, RZ ;  /* 0x0000002f13007810 */ /* 0x000fc40007ffe0ff */
[----:B------:R-:W-:Y:S02]  /*1b90*/  LEA.HI R3, R3, R4, RZ, 0x10 ;  /* 0x0000000403037211 */ /* 0x000fe400078f80ff */
[----:B------:R-:W-:Y:S01]  /*1ba0*/  ISETP.GE.AND P0, PT, R19, 0x1, PT ;  /* 0x000000011300780c */ /* 0x000fe20003f06270 */
[----:B------:R-:W-:Y:S01]  /*1bb0*/  IMAD.HI R0, R0, 0x2aaaaaab, RZ ;  /* 0x2aaaaaab00007827 */ /* 0x000fe200078e02ff */
[----:B------:R-:W-:Y:S02]  /*1bc0*/  LOP3.LUT R15, R3, 0xff, RZ, 0xc0, !PT ;  /* 0x000000ff030f7812 */ /* 0x000fe400078ec0ff */
[----:B------:R-:W-:Y:S02]  /*1bd0*/  SHF.R.U32.HI R5, RZ, 0x10, R3 ;  /* 0x00000010ff057819 */ /* 0x000fe40000011603 */
[----:B------:R-:W-:Y:S01]  /*1be0*/  SHF.R.U32.HI R2, RZ, 0x1f, R0 ;  /* 0x0000001fff027819 */ /* 0x000fe20000011600 */
[----:B------:R1:W-:Y:S03]  /*1bf0*/  STL [R1+0x74], R15 ;  /* 0x0000740f01007387 */ /* 0x0003e60000100800 */
[----:B------:R-:W-:Y:S01]  /*1c00*/  LEA.HI.SX32 R10, R0, R2, 0x1d ;  /* 0x00000002000a7211 */ /* 0x000fe200078feaff */
[----:B------:R1:W-:Y:S01]  /*1c10*/  STL [R1+0x18], R5 ;  /* 0x0000180501007387 */ /* 0x0003e20000100800 */
[----:B------:R-:W-:Y:S01]  /*1c20*/  IMAD.MOV.U32 R2, RZ, RZ, RZ ;  /* 0x000000ffff027224 */ /* 0x000fe200078e00ff */
[----:B------:R-:W-:Y:S05]  /*1c30*/  @!P0 BRA `(.L_x_36) ;  /* 0x000001e000008947 */ /* 0x000fea0003800000 */
[----:B------:R-:W-:Y:S01]  /*1c40*/  ISETP.NE.AND P0, PT, R5, RZ, PT ;  /* 0x000000ff0500720c */ /* 0x000fe20003f05270 */
[----:B------:R-:W-:-:S03]  /*1c50*/  IMAD.MOV.U32 R4, RZ, RZ, RZ ;  /* 0x000000ffff047224 */ /* 0x000fc600078e00ff */
[----:B------:R-:W-:-:S04]  /*1c60*/  SEL R0, R5, c[0x0][0x338], P0 ;  /* 0x0000ce0005007a07 */ /* 0x000fc80000000000 */
[----:B------:R-:W-:Y:S02]  /*1c70*/  IABS R3, R0 ;  /* 0x0000000000037213 */ /* 0x000fe40000000000 */
[----:B------:R-:W-:Y:S02]  /*1c80*/  IADD3 R6, R10, -0x1, R0 ;  /* 0xffffffff0a067810 */ /* 0x000fe40007ffe000 */
[----:B------:R-:W2:Y:S02]  /*1c90*/  I2F.RP R2, R3 ;  /* 0x0000000300027306 */ /* 0x000ea40000209400 */
[----:B------:R-:W-:-:S06]  /*1ca0*/  IABS R9, R6 ;  /* 0x0000000600097213 */ /* 0x000fcc0000000000 */
[----:B--2---:R-:W2:Y:S02]  /*1cb0*/  MUFU.RCP R2, R2 ;  /* 0x0000000200027308 */ /* 0x004ea40000001000 */
[----:B--2---:R-:W-:-:S06]  /*1cc0*/  IADD3 R2, R2, 0xffffffe, RZ ;  /* 0x0ffffffe02027810 */ /* 0x004fcc0007ffe0ff */
[----:B-1----:R-:W1:Y:S02]  /*1cd0*/  F2I.FTZ.U32.TRUNC.NTZ R5, R2 ;  /* 0x0000000200057305 */ /* 0x002e64000021f000 */
[----:B-1----:R-:W-:-:S04]  /*1ce0*/  IMAD.MOV R2, RZ, RZ, -R5 ;  /* 0x000000ffff027224 */ /* 0x002fc800078e0a05 */
        /* <DEDUP_REMOVED lines=19> */
.L_x_36:
[----:B------:R-:W-:Y:S05]  /*1e20*/  BSYNC B0 ;  /* 0x0000000000007941 */ /* 0x000fea0003800000 */
.L_x_35:
[----:B------:R-:W-:Y:S01]  /*1e30*/  IMAD R3, R15, R2, RZ ;  /* 0x000000020f037224 */ /* 0x000fe200078e02ff */
[----:B------:R-:W-:Y:S01]  /*1e40*/  PRMT R0, RZ, 0x7610, R0 ;  /* 0x00007610ff007816 */ /* 0x000fe20000000000 */
        /* <DEDUP_REMOVED lines=55> */
[----:B--2---:R-:W2:Y:S04]  /*21c0*/  LDL.LU R6, [R1+0x24] ;  /* 0x0000240001067983 */ /* 0x004ea80000300800 */
[----:B------:R-:W3:Y:S01]  /*21d0*/  LDL R20, [R1+0x14] ;  /* 0x0000140001147983 */ /* 0x000ee20000100800 */
[----:B------:R-:W-:-:S03]  /*21e0*/  ISETP.NE.U32.AND P1, PT, RZ, c[0x0][0x340], PT ;  /* 0x0000d000ff007a0c */ /* 0x000fc60003f25070 */
[----:B------:R-:W4:Y:S01]  /*21f0*/  LDL R74, [R1] ;  /* 0x00000000014a7983 */ /* 0x000f220000100800 */
[----:B------:R-:W-:-:S13]  /*2200*/  ISETP.NE.AND.EX P1, PT, RZ, c[0x0][0x344], PT, P1 ;  /* 0x0000d100ff007a0c */ /* 0x000fda0003f25310 */
[----:B------:R-:W-:-:S05]  /*2210*/  @P1 IMAD.WIDE R2, R75, R11, c[0x0][0x340] ;  /* 0x0000d0004b021625 */ /* 0x000fca00078e020b */
[----:B------:R5:W4:Y:S04]  /*2220*/  @P1 LDG.E R16, [R2.64] ;  /* 0x0000000602101981 */ /* 0x000b28000c1e1900 */
[----:B-1----:R-:W1:Y:S01]  /*2230*/  S2R R5, SR_TID.X ;  /* 0x0000000000057919 */ /* 0x002e620000002100 */
[----:B------:R-:W-:Y:S02]  /*2240*/  ISETP.GE.AND P2, PT, R250, c[0x0][0x1d4], PT ;  /* 0x00007500fa007a0c */ /* 0x000fe40003f46270 */
[----:B------:R-:W-:Y:S02]  /*2250*/  SHF.R.S32.HI R0, RZ, 0x1f, R12 ;  /* 0x0000001fff007819 */ /* 0x000fe4000001140c */
[----:B------:R-:W-:Y:S02]  /*2260*/  ISETP.GE.AND P6, PT, R252, c[0x0][0x1d4], PT ;  /* 0x00007500fc007a0c */ /* 0x000fe40003fc6270 */
[----:B-1----:R-:W-:-:S02]  /*2270*/  SHF.R.S32.HI R4, RZ, 0x1f, R5 ;  /* 0x0000001fff047819 */ /* 0x002fc40000011405 */
[----:B------:R-:W-:Y:S02]  /*2280*/  SHF.R.S32.HI R21, RZ, 0x1f, R5 ;  /* 0x0000001fff157819 */ /* 0x000fe40000011405 */
[-C--:B------:R-:W-:Y:S01]  /*2290*/  LEA.HI R4, R4, R5.reuse, RZ, 0x2 ;  /* 0x0000000504047211 */ /* 0x080fe200078f10ff */
[----:B-----5:R-:W-:Y:S01]  /*22a0*/  IMAD.MOV.U32 R2, RZ, RZ, c[0x0][0x2c4] ;  /* 0x0000b100ff027624 */ /* 0x020fe200078e00ff */
[----:B------:R-:W-:Y:S02]  /*22b0*/  LEA.HI R21, R21, R5, RZ, 0x2 ;  /* 0x0000000515157211 */ /* 0x000fe400078f10ff */
[----:B------:R-:W-:Y:S02]  /*22c0*/  LOP3.LUT R4, R4, 0xfffffffc, RZ, 0xc0, !PT ;  /* 0xfffffffc04047812 */ /* 0x000fe400078ec0ff */
[----:B------:R-:W-:Y:S02]  /*22d0*/  SHF.R.S32.HI R21, RZ, 0x2, R21 ;  /* 0x00000002ff157819 */ /* 0x000fe40000011415 */
[----:B------:R-:W-:Y:S01]  /*22e0*/  ISETP.NE.AND P0, PT, R2, 0x1, PT ;  /* 0x000000010200780c */ /* 0x000fe20003f05270 */
[----:B------:R-:W-:Y:S01]  /*22f0*/  IMAD.IADD R4, R5, 0x1, -R4 ;  /* 0x0000000105047824 */ /* 0x000fe200078e0a04 */
[----:B------:R-:W-:-:S04]  /*2300*/  SEL R5, RZ, 0xffffffff, P6 ;  /* 0xffffffffff057807 */ /* 0x000fc80003000000 */
[----:B------:R-:W-:Y:S01]  /*2310*/  LEA R2, R4, R21, 0x5 ;  /* 0x0000001504027211 */ /* 0x000fe200078e28ff */
[----:B------:R-:W-:Y:S01]  /*2320*/  IMAD R0, R0, c[0x0][0x178], RZ ;  /* 0x00005e0000007a24 */ /* 0x000fe200078e02ff */
[----:B------:R-:W-:-:S03]  /*2330*/  SEL R8, RZ, 0x1, P2 ;  /* 0x00000001ff087807 */ /* 0x000fc60001000000 */
[----:B------:R-:W-:Y:S01]  /*2340*/  IMAD R4, R12, c[0x0][0x17c], R0 ;  /* 0x00005f000c047a24 */ /* 0x000fe200078e0200 */
[----:B------:R-:W-:Y:S02]  /*2350*/  SEL R10, R75, RZ, !P4 ;  /* 0x000000ff4b0a7207 */ /* 0x000fe40006000000 */
[----:B------:R-:W-:Y:S02]  /*2360*/  ISETP.GE.AND P3, PT, R252, c[0x0][0x198], PT ;  /* 0x00006600fc007a0c */ /* 0x000fe40003f66270 */
[----:B------:R-:W-:Y:S02]  /*2370*/  IADD3 R96, R211, -0x1, RZ ;  /* 0xffffffffd3607810 */ /* 0x000fe40007ffe0ff */
[----:B--2---:R-:W-:-:S04]  /*2380*/  LOP3.LUT R6, R6, 0xfffffffe, RZ, 0xc0, !PT ;  /* 0xfffffffe06067812 */ /* 0x004fc800078ec0ff */
[----:B------:R-:W-:Y:S01]  /*2390*/  @P2 LOP3.LUT R6, R6, 0x1, RZ, 0xfc, !PT ;  /* 0x0000000106062812 */ /* 0x000fe200078efcff */
[----:B---3--:R-:W-:Y:S02]  /*23a0*/  IMAD R11, R20, 0x80, R2 ;  /* 0x00000080140b7824 */ /* 0x008fe400078e0202 */
[----:B------:R-:W-:Y:S02]  /*23b0*/  IMAD.WIDE.U32 R2, R12, c[0x0][0x178], RZ ;  /* 0x00005e000c027a25 */ /* 0x000fe400078e00ff */
[----:B------:R1:W-:Y:S02]  /*23c0*/  STL [R1+0x24], R6 ;  /* 0x0000240601007387 */ /* 0x0003e40000100800 */
[----:B------:R-:W-:Y:S01]  /*23d0*/  @P0 IMAD.HI.U32 R7, R11, c[0x0][0x2c8], RZ ;  /* 0x0000b2000b070a27 */ /* 0x000fe200078e00ff */
[----:B------:R-:W-:Y:S02]  /*23e0*/  ISETP.NE.AND P2, PT, R13, RZ, PT ;  /* 0x000000ff0d00720c */ /* 0x000fe40003f45270 */
[----:B------:R-:W-:-:S02]  /*23f0*/  MOV R0, R11 ;  /* 0x0000000b00007202 */ /* 0x000fc40000000f00 */
[----:B------:R-:W-:Y:S02]  /*2400*/  @P0 SHF.R.U32.HI R0, RZ, c[0x0][0x2cc], R7 ;  /* 0x0000b300ff000a19 */ /* 0x000fe40000011607 */
[----:B----4-:R-:W-:Y:S01]  /*2410*/  ISETP.GE.AND P5, PT, R74, c[0x0][0x1d4], PT ;  /* 0x000075004a007a0c */ /* 0x010fe20003fa6270 */
[----:B-1----:R-:W-:Y:S02]  /*2420*/  IMAD.SHL.U32 R6, R5, 0x2, RZ ;  /* 0x0000000205067824 */ /* 0x002fe400078e00ff */
[----:B------:R-:W-:Y:S02]  /*2430*/  IMAD.IADD R5, R3, 0x1, R4 ;  /* 0x0000000103057824 */ /* 0x000fe400078e0204 */
[----:B------:R-:W-:Y:S01]  /*2440*/  IMAD.MOV.U32 R4, RZ, RZ, R2 ;  /* 0x000000ffff047224 */ /* 0x000fe200078e0002 */
[----:B------:R-:W-:Y:S02]  /*2450*/  LOP3.LUT R13, R6, 0x2, R8, 0xe2, !PT ;  /* 0x00000002060d7812 */ /* 0x000fe400078ee208 */
[----:B------:R-:W-:-:S02]  /*2460*/  SHF.R.S32.HI R6, RZ, 0x1f, R14 ;  /* 0x0000001fff067819 */ /* 0x000fc4000001140e */
[C---:B------:R-:W-:Y:S02]  /*2470*/  IADD3 R2, P0, R21.reuse, R14, RZ ;  /* 0x0000000e15027210 */ /* 0x040fe40007f1e0ff */
[----:B------:R-:W-:Y:S02]  /*2480*/  SEL R3, R76, RZ, !P4 ;  /* 0x000000ff4c037207 */ /* 0x000fe40006000000 */
[----:B------:R-:W-:Y:S01]  /*2490*/  LEA.HI.X.SX32 R8, R21, R6, 0x1, P0 ;  /* 0x0000000615087211 */ /* 0x000fe200000f0eff */
[----:B------:R-:W-:-:S04]  /*24a0*/  IMAD.WIDE.U32 R4, R77, c[0x0][0x1b8], R4 ;  /* 0x00006e004d047a25 */ /* 0x000fc800078e0004 */
[C---:B------:R-:W-:Y:S02]  /*24b0*/  IMAD R15, R8.reuse, c[0x0][0x1e0], RZ ;  /* 0x00007800080f7a24 */ /* 0x040fe400078e02ff */
[----:B------:R-:W-:Y:S02]  /*24c0*/  IMAD R14, R8, c[0x0][0x208], RZ ;  /* 0x00008200080e7a24 */ /* 0x000fe400078e02ff */
[----:B------:R-:W-:Y:S02]  /*24d0*/  IMAD R17, R3, c[0x0][0x1c0], RZ ;  /* 0x0000700003117a24 */ /* 0x000fe400078e02ff */
[----:B------:R-:W-:Y:S01]  /*24e0*/  IMAD R3, R77, c[0x0][0x1bc], R5 ;  /* 0x00006f004d037a24 */ /* 0x000fe200078e0205 */
[----:B------:R-:W-:Y:S01]  /*24f0*/  SEL R12, RZ, 0x4, P5 ;  /* 0x00000004ff0c7807 */ /* 0x000fe20002800000 */
[----:B------:R-:W-:-:S04]  /*2500*/  IMAD.WIDE.U32 R6, R2, c[0x0][0x1e0], R250 ;  /* 0x0000780002067a25 */ /* 0x000fc800078e00fa */
[----:B------:R-:W-:-:S04]  /*2510*/  IMAD.WIDE.U32 R8, R2, c[0x0][0x208], R250 ;  /* 0x0000820002087a25 */ /* 0x000fc800078e00fa */
[C---:B------:R-:W-:Y:S02]  /*2520*/  IMAD R15, R2.reuse, c[0x0][0x1e4], R15 ;  /* 0x00007900020f7a24 */ /* 0x040fe400078e020f */
[----:B------:R-:W-:Y:S01]  /*2530*/  IMAD R5, R2, c[0x0][0x20c], R14 ;  /* 0x0000830002057a24 */ /* 0x000fe200078e020e */
[----:B------:R-:W-:Y:S01]  /*2540*/  MOV R2, R4 ;  /* 0x0000000400027202 */ /* 0x000fe20000000f00 */
[----:B------:R-:W-:Y:S01]  /*2550*/  IMAD.MOV R4, RZ, RZ, -R0 ;  /* 0x000000ffff047224 */ /* 0x000fe200078e0a00 */
[----:B------:R-:W-:Y:S01]  /*2560*/  LOP3.LUT R14, R13, R12, RZ, 0xfc, !PT ;  /* 0x0000000c0d0e7212 */ /* 0x000fe200078efcff */
[C---:B------:R-:W-:Y:S02]  /*2570*/  IMAD R12, R10.reuse, c[0x0][0x1c4], R17 ;  /* 0x000071000a0c7a24 */ /* 0x040fe400078e0211 */
[----:B------:R-:W-:Y:S01]  /*2580*/  IMAD.WIDE.U32 R2, R10, c[0x0][0x1c0], R2 ;  /* 0x000070000a027a25 */ /* 0x000fe200078e0002 */
[----:B------:R-:W-:-:S03]  /*2590*/  SHF.R.S32.HI R10, RZ, 0x1f, R0 ;  /* 0x0000001fff0a7819 */ /* 0x000fc60000011400 */
[----:B------:R-:W-:Y:S01]  /*25a0*/  IMAD.IADD R5, R9, 0x1, R5 ;  /* 0x0000000109057824 */ /* 0x000fe200078e0205 */
[----:B------:R-:W-:Y:S01]  /*25b0*/  IADD3 R3, R3, R12, RZ ;  /* 0x0000000c03037210 */ /* 0x000fe20007ffe0ff */
[----:B------:R-:W-:Y:S02]  /*25c0*/  IMAD R9, R4, c[0x0][0x2c4], R11 ;  /* 0x0000b10004097a24 */ /* 0x000fe400078e020b */
[----:B------:R-:W-:Y:S02]  /*25d0*/  IMAD.MOV.U32 R4, RZ, RZ, R8 ;  /* 0x000000ffff047224 */ /* 0x000fe400078e0008 */
[----:B------:R-:W-:Y:S02]  /*25e0*/  IMAD R8, R10, c[0x0][0x1b0], RZ ;  /* 0x00006c000a087a24 */ /* 0x000fe400078e02ff */
[----:B------:R-:W-:Y:S01]  /*25f0*/  IMAD.WIDE.U32 R2, R0, c[0x0][0x1b0], R2 ;  /* 0x00006c0000027a25 */ /* 0x000fe200078e0002 */
[----:B------:R-:W-:-:S03]  /*2600*/  SHF.R.S32.HI R10, RZ, 0x1f, R9 ;  /* 0x0000001fff0a7819 */ /* 0x000fc60000011409 */
[----:B------:R-:W-:Y:S01]  /*2610*/  IMAD R8, R0, c[0x0][0x1b4], R8 ;  /* 0x00006d0000087a24 */ /* 0x000fe200078e0208 */
[----:B------:R-:W-:Y:S01]  /*2620*/  @P1 SHF.R.S32.HI R0, RZ, 0x1f, R16 ;  /* 0x0000001fff001819 */ /* 0x000fe20000011410 */
[----:B------:R-:W-:Y:S01]  /*2630*/  @!P1 IMAD.MOV.U32 R0, RZ, RZ, R76 ;  /* 0x000000ffff009224 */ /* 0x000fe200078e004c */
[----:B------:R-:W-:Y:S01]  /*2640*/  IADD3 R7, R7, R15, RZ ;  /* 0x0000000f07077210 */ /* 0x000fe20007ffe0ff */
[----:B------:R-:W-:Y:S01]  /*2650*/  IMAD R10, R10, c[0x0][0x1a8], RZ ;  /* 0x00006a000a0a7a24 */ /* 0x000fe200078e02ff */
[----:B------:R-:W-:Y:S02]  /*2660*/  IADD3 R3, R3, R8, RZ ;  /* 0x0000000803037210 */ /* 0x000fe40007ffe0ff */
[----:B------:R-:W-:Y:S01]  /*2670*/  SEL R8, R0, RZ, !P2 ;  /* 0x000000ff00087207 */ /* 0x000fe20005000000 */
[----:B------:R-:W-:Y:S01]  /*2680*/  IMAD.WIDE.U32 R4, R77, c[0x0][0x210], R4 ;  /* 0x000084004d047a25 */ /* 0x000fe200078e0004 */
[----:B------:R-:W-:-:S03]  /*2690*/  @!P1 MOV R16, R75 ;  /* 0x0000004b00109202 */ /* 0x000fc60000000f00 */
[----:B------:R-:W-:Y:S01]  /*26a0*/  IMAD.WIDE.U32 R6, R77, c[0x0][0x1e8], R6 ;  /* 0x00007a004d067a25 */ /* 0x000fe200078e0006 */
[----:B------:R-:W-:-:S03]  /*26b0*/  SEL R0, R16, RZ, !P2 ;  /* 0x000000ff10007207 */ /* 0x000fc60005000000 */
[C---:B------:R-:W-:Y:S02]  /*26c0*/  IMAD R10, R9.reuse, c[0x0][0x1ac], R10 ;  /* 0x00006b00090a7a24 */ /* 0x040fe400078e020a */
[----:B------:R-:W-:-:S04]  /*26d0*/  IMAD.WIDE.U32 R2, R9, c[0x0][0x1a8], R2 ;  /* 0x00006a0009027a25 */ /* 0x000fc800078e0002 */
[C---:B------:R-:W-:Y:S02]  /*26e0*/  IMAD R9, R8.reuse, c[0x0][0x1f0], RZ ;  /* 0x00007c0008097a24 */ /* 0x040fe400078e02ff */
[C---:B------:R-:W-:Y:S02]  /*26f0*/  IMAD R5, R77.reuse, c[0x0][0x214], R5 ;  /* 0x000085004d057a24 */ /* 0x040fe400078e0205 */
[----:B------:R-:W-:Y:S02]  /*2700*/  IMAD R8, R8, c[0x0][0x218], RZ ;  /* 0x0000860008087a24 */ /* 0x000fe400078e02ff */
[----:B------:R-:W-:Y:S01]  /*2710*/  IMAD R7, R77, c[0x0][0x1ec], R7 ;  /* 0x00007b004d077a24 */ /* 0x000fe200078e0207 */
[----:B------:R-:W-:Y:S01]  /*2720*/  LEA R12, P0, R2, c[0x0][0x160], 0x1 ;  /* 0x00005800020c7a11 */ /* 0x000fe200078008ff */
[----:B------:R-:W-:Y:S02]  /*2730*/  IMAD.IADD R3, R3, 0x1, R10 ;  /* 0x0000000103037824 */ /* 0x000fe400078e020a */
[----:B------:R-:W-:-:S02]  /*2740*/  IMAD R8, R0, c[0x0][0x21c], R8 ;  /* 0x0000870000087a24 */ /* 0x000fc400078e0208 */
[----:B------:R-:W-:-:S04]  /*2750*/  IMAD.WIDE.U32 R248, R0, c[0x0][0x218], R4 ;  /* 0x0000860000f87a25 */ /* 0x000fc800078e0004 */
[C---:B------:R-:W-:Y:S02]  /*2760*/  IMAD R11, R0.reuse, c[0x0][0x1f4], R9 ;  /* 0x00007d00000b7a24 */ /* 0x040fe400078e0209 */
[----:B------:R-:W-:Y:S01]  /*2770*/  IMAD.WIDE.U32 R244, R0, c[0x0][0x1f0], R6 ;  /* 0x00007c0000f47a25 */ /* 0x000fe200078e0006 */
[----:B------:R-:W-:Y:S02]  /*2780*/  ISETP.GE.AND P1, PT, R250, c[0x0][0x198], PT ;  /* 0x00006600fa007a0c */ /* 0x000fe40003f26270 */
[----:B------:R-:W-:Y:S01]  /*2790*/  ISETP.GE.AND P4, PT, R74, c[0x0][0x198], PT ;  /* 0x000066004a007a0c */ /* 0x000fe20003f86270 */
[----:B------:R-:W-:Y:S01]  /*27a0*/  IMAD.IADD R246, R245, 0x1, R11 ;  /* 0x00000001f5f67824 */ /* 0x000fe200078e020b */
[----:B------:R-:W-:Y:S02]  /*27b0*/  LEA.HI.X R10, R2, c[0x0][0x164], R3, 0x1, P0 ;  /* 0x00005900020a7a11 */ /* 0x000fe400000f0c03 */
[----:B------:R-:W-:Y:S02]  /*27c0*/  LEA R9, R20, R21, 0x7 ;  /* 0x0000001514097211 */ /* 0x000fe400078e38ff */
[----:B------:R-:W-:Y:S01]  /*27d0*/  IADD3 R247, R249, R8, RZ ;  /* 0x00000008f9f77210 */ /* 0x000fe20007ffe0ff */
[----:B------:R-:W-:Y:S05]  /*27e0*/  BRA.DIV ~URZ, `(.L_x_38) ;  /* 0x0000b6927f007947 */ /* 0x000fea000b800000 */
[----:B------:R1:W2:Y:S02]  /*27f0*/  SHFL.IDX PT, R8, R10, RZ, 0x1c1f ;  /* 0x001c1fff0a087589 */ /* 0x0002a400000e0000 */
.L_x_126:
[----:B------:R-:W-:Y:S05]  /*2800*/  BRA.DIV ~URZ, `(.L_x_39) ;  /* 0x0000b6e27f007947 */ /* 0x000fea000b800000 */
[----:B------:R3:W4:Y:S02]  /*2810*/  SHFL.IDX PT, R0, R12, RZ, 0x1c1f ;  /* 0x001c1fff0c007589 */ /* 0x00072400000e0000 */
.L_x_127:
[----:B------:R-:W-:Y:S01]  /*2820*/  IMAD R11, R18, c[0x0][0x2c4], RZ ;  /* 0x0000b100120b7a24 */ /* 0x000fe200078e02ff */
[----:B------:R-:W-:Y:S04]  /*2830*/  BSSY B0, `(.L_x_40) ;  /* 0x0000014000007945 */ /* 0x000fe80003800000 */
[----:B------:R-:W-:-:S13]  /*2840*/  ISETP.GE.AND P0, PT, R9, R11, PT ;  /* 0x0000000b0900720c */ /* 0x000fda0003f06270 */
[----:B------:R-:W-:Y:S05]  /*2850*/  @P0 BRA `(.L_x_41) ;  /* 0x0000011000000947 */ /* 0x000fea0003800000 */
[----:B------:R-:W5:Y:S04]  /*2860*/  LDL R2, [R1+0x6c] ;  /* 0x00006c0001027983 */ /* 0x000f680000100800 */
[----:B---3--:R-:W3:Y:S04]  /*2870*/  LDL R15, [R1] ;  /* 0x00000000010f7983 */ /* 0x008ee80000100800 */
[----:B----4-:R-:W4:Y:S04]  /*2880*/  LDL R13, [R1+0x78] ;  /* 0x00007800010d7983 */ /* 0x010f280000100800 */
[----:B--2---:R-:W2:Y:S01]  /*2890*/  LDL R16, [R1+0x68] ;  /* 0x0000680001107983 */ /* 0x004ea20000100800 */
[----:B------:R-:W-:-:S04]  /*28a0*/  LEA R6, P0, R250, R0, 0x1 ;  /* 0x00000000fa067211 */ /* 0x000fc800078008ff */
[----:B------:R-:W-:Y:S02]  /*28b0*/  LEA.HI.X R7, R250, R8, R251, 0x1, P0 ;  /* 0x00000008fa077211 */ /* 0x000fe400000f0cfb */
[----:B------:R-:W-:-:S04]  /*28c0*/  LEA R4, P0, R252, R0, 0x1 ;  /* 0x00000000fc047211 */ /* 0x000fc800078008ff */
[----:B-----5:R-:W-:Y:S02]  /*28d0*/  LEA.HI.X R5, R252, R8, R2, 0x1, P0 ;  /* 0x00000008fc057211 */ /* 0x020fe400000f0c02 */
[----:B---3--:R-:W-:Y:S01]  /*28e0*/  LEA R2, P0, R15, R0, 0x1 ;  /* 0x000000000f027211 */ /* 0x008fe200078008ff */
[----:B----4-:R-:W-:-:S03]  /*28f0*/  IMAD.SHL.U32 R0, R13, 0x2, RZ ;  /* 0x000000020d007824 */ /* 0x010fc600078e00ff */
[----:B--2---:R-:W-:Y:S02]  /*2900*/  LEA.HI.X R3, R15, R8, R16, 0x1, P0 ;  /* 0x000000080f037211 */ /* 0x004fe400000f0c10 */
[----:B------:R-:W-:Y:S01]  /*2910*/  @!PT LDS RZ, [RZ] ;  /* 0x00000000fffff984 */ /* 0x000fe20000000800 */
[----:B------:R-:W-:Y:S01]  /*2920*/  @!PT LDS RZ, [RZ] ;  /* 0x00000000fffff984 */ /* 0x000fe20000000800 */
[----:B------:R-:W-:Y:S01]  /*2930*/  @!PT LDS RZ, [RZ] ;  /* 0x00000000fffff984 */ /* 0x000fe20000000800 */
[----:B------:R2:W-:Y:S04]  /*2940*/  LDGSTS.E.BYPASS.LTC128B.128 [R0+0x6080], [R6.64], !P1 ;  /* 0x0608000006007fae */ /* 0x0005e8000c901d46 */
[----:B------:R2:W-:Y:S04]  /*2950*/  LDGSTS.E.BYPASS.LTC128B.128 [R0+0x8080], [R4.64], !P3 ;  /* 0x0808000004007fae */ /* 0x0005e8000d901d46 */
[----:B------:R2:W-:Y:S02]  /*2960*/  LDGSTS.E.BYPASS.LTC128B.128 [R0+0xa080], [R2.64], !P4 ;  /* 0x0a08000002007fae */ /* 0x0005e4000e101d46 */
.L_x_41:
[----:B------:R-:W-:Y:S05]  /*2970*/  BSYNC B0 ;  /* 0x0000000000007941 */ /* 0x000fea0003800000 */
.L_x_40:
[----:B------:R-:W-:Y:S05]  /*2980*/  BRA.DIV ~URZ, `(.L_x_42) ;  /* 0x0000b5c27f007947 */ /* 0x000fea000b800000 */
[----:B--2---:R2:W1:Y:S04]  /*2990*/  SHFL.IDX PT, R8, R10, 0x1, 0x1c1f ;  /* 0x003c1f000a087f89 */ /* 0x00446800000e0000 */
[----:B----4-:R2:W4:Y:S02]  /*29a0*/  SHFL.IDX PT, R0, R12, 0x1, 0x1c1f ;  /* 0x003c1f000c007f89 */ /* 0x01052400000e0000 */
.L_x_128:
[----:B------:R-:W-:Y:S01]  /*29b0*/  IADD3 R2, R9, 0x20, RZ ;  /* 0x0000002009027810 */ /* 0x000fe20007ffe0ff */
[----:B------:R-:W-:Y:S03]  /*29c0*/  BSSY B0, `(.L_x_43) ;  /* 0x0000014000007945 */ /* 0x000fe60003800000 */
[----:B------:R-:W-:-:S13]  /*29d0*/  ISETP.GE.AND P0, PT, R2, R11, PT ;  /* 0x0000000b0200720c */ /* 0x000fda0003f06270 */
[----:B------:R-:W-:Y:S05]  /*29e0*/  @P0 BRA `(.L_x_44) ;  /* 0x0000011000000947 */ /* 0x000fea0003800000 */
[----:B------:R-:W5:Y:S04]  /*29f0*/  LDL R3, [R1+0x6c] ;  /* 0x00006c0001037983 */ /* 0x000f680000100800 */
[----:B--2---:R-:W2:Y:S04]  /*2a00*/  LDL R15, [R1] ;  /* 0x00000000010f7983 */ /* 0x004ea80000100800 */
[----:B---3--:R-:W3:Y:S04]  /*2a10*/  LDL R13, [R1+0x78] ;  /* 0x00007800010d7983 */ /* 0x008ee80000100800 */
[----:B----4-:R-:W4:Y:S01]  /*2a20*/  LDL R16, [R1+0x68] ;  /* 0x0000680001107983 */ /* 0x010f220000100800 */
[----:B------:R-:W-:-:S04]  /*2a30*/  LEA R6, P0, R250, R0, 0x1 ;  /* 0x00000000fa067211 */ /* 0x000fc800078008ff */
[----:B-1----:R-:W-:Y:S02]  /*2a40*/  LEA.HI.X R7, R250, R8, R251, 0x1, P0 ;  /* 0x00000008fa077211 */ /* 0x002fe400000f0cfb */
[----:B------:R-:W-:-:S04]  /*2a50*/  LEA R4, P0, R252, R0, 0x1 ;  /* 0x00000000fc047211 */ /* 0x000fc800078008ff */
[----:B-----5:R-:W-:Y:S02]  /*2a60*/  LEA.HI.X R5, R252, R8, R3, 0x1, P0 ;  /* 0x00000008fc057211 */ /* 0x020fe400000f0c03 */
[----:B--2---:R-:W-:Y:S01]  /*2a70*/  LEA R2, P0, R15, R0, 0x1 ;  /* 0x000000000f027211 */ /* 0x004fe200078008ff */
[----:B---3--:R-:W-:-:S03]  /*2a80*/  IMAD.SHL.U32 R0, R13, 0x2, RZ ;  /* 0x000000020d007824 */ /* 0x008fc600078e00ff */
[----:B----4-:R-:W-:Y:S02]  /*2a90*/  LEA.HI.X R3, R15, R8, R16, 0x1, P0 ;  /* 0x000000080f037211 */ /* 0x010fe400000f0c10 */
[----:B------:R-:W-:Y:S01]  /*2aa0*/  @!PT LDS RZ, [RZ] ;  /* 0x00000000fffff984 */ /* 0x000fe20000000800 */
[----:B------:R-:W-:Y:S01]  /*2ab0*/  @!PT LDS RZ, [RZ] ;  /* 0x00000000fffff984 */ /* 0x000fe20000000800 */
[----:B------:R-:W-:Y:S01]  /*2ac0*/  @!PT LDS RZ, [RZ] ;  /* 0x00000000fffff984 */ /* 0x000fe20000000800 */
[----:B------:R1:W-:Y:S04]  /*2ad0*/  LDGSTS.E.BYPASS.LTC128B.128 [R0+0x6880], [R6.64], !P1 ;  /* 0x0688000006007fae */ /* 0x0003e8000c901d46 */
[----:B------:R1:W-:Y:S04]  /*2ae0*/  LDGSTS.E.BYPASS.LTC128B.128 [R0+0x8880], [R4.64], !P3 ;  /* 0x0888000004007fae */ /* 0x0003e8000d901d46 */
[----:B------:R1:W-:Y:S02]  /*2af0*/  LDGSTS.E.BYPASS.LTC128B.128 [R0+0xa880], [R2.64], !P4 ;  /* 0x0a88000002007fae */ /* 0x0003e4000e101d46 */
.L_x_44:
[----:B------:R-:W-:Y:S05]  /*2b00*/  BSYNC B0 ;  /* 0x0000000000007941 */ /* 0x000fea0003800000 */
.L_x_43:
[----:B------:R-:W-:Y:S05]  /*2b10*/  BRA.DIV ~URZ, `(.L_x_45) ;  /* 0x0000b4f27f007947 */ /* 0x000fea000b800000 */
[----:B-1----:R1:W2:Y:S02]  /*2b20*/  SHFL.IDX PT, R8, R10, 0x2, 0x1c1f ;  /* 0x005c1f000a087f89 */ /* 0x0022a400000e0000 */
.L_x_129:
[----:B------:R-:W-:Y:S05]  /*2b30*/  BRA.DIV ~URZ, `(.L_x_46) ;  /* 0x0000b5427f007947 */ /* 0x000fea000b800000 */
[----:B----4-:R4:W1:Y:S02]  /*2b40*/  SHFL.IDX PT, R0, R12, 0x2, 0x1c1f ;  /* 0x005c1f000c007f89 */ /* 0x01086400000e0000 */
.L_x_130:
[----:B------:R-:W-:Y:S01]  /*2b50*/  IADD3 R2, R9, 0x40, RZ ;  /* 0x0000004009027810 */ /* 0x000fe20007ffe0ff */
[----:B------:R-:W-:Y:S03]  /*2b60*/  BSSY B0, `(.L_x_47) ;  /* 0x0000014000007945 */ /* 0x000fe60003800000 */
[----:B------:R-:W-:-:S13]  /*2b70*/  ISETP.GE.AND P0, PT, R2, R11, PT ;  /* 0x0000000b0200720c */ /* 0x000fda0003f06270 */
[----:B------:R-:W-:Y:S05]  /*2b80*/  @P0 BRA `(.L_x_48) ;  /* 0x0000011000000947 */ /* 0x000fea0003800000 */
[----:B------:R-:W5:Y:S04]  /*2b90*/  LDL R3, [R1+0x6c] ;  /* 0x00006c0001037983 */ /* 0x000f680000100800 */
[----:B---3--:R-:W3:Y:S04]  /*2ba0*/  LDL R15, [R1] ;  /* 0x00000000010f7983 */ /* 0x008ee80000100800 */
[----:B----4-:R-:W4:Y:S04]  /*2bb0*/  LDL R13, [R1+0x78] ;  /* 0x00007800010d7983 */ /* 0x010f280000100800 */
[----:B--2---:R-:W2:Y:S01]  /*2bc0*/  LDL R16, [R1+0x68] ;  /* 0x0000680001107983 */ /* 0x004ea20000100800 */
[----:B-1----:R-:W-:-:S04]  /*2bd0*/  LEA R6, P0, R250, R0, 0x1 ;  /* 0x00000000fa067211 */ /* 0x002fc800078008ff */
        /* <DEDUP_REMOVED lines=12> */
.L_x_48:
[----:B------:R-:W-:Y:S05]  /*2ca0*/  BSYNC B0 ;  /* 0x0000000000007941 */ /* 0x000fea0003800000 */
.L_x_47:
[----:B------:R-:W-:Y:S05]  /*2cb0*/  BRA.DIV ~URZ, `(.L_x_49) ;  /* 0x0000b4227f007947 */ /* 0x000fea000b800000 */
[----:B--2---:R2:W3:Y:S04]  /*2cc0*/  SHFL.IDX PT, R8, R10, 0x3, 0x1c1f ;  /* 0x007c1f000a087f89 */ /* 0x0044e800000e0000 */
[----:B-1----:R2:W1:Y:S02]  /*2cd0*/  SHFL.IDX PT, R0, R12, 0x3, 0x1c1f ;  /* 0x007c1f000c007f89 */ /* 0x00246400000e0000 */
.L_x_131:
[----:B------:R-:W5:Y:S04]  /*2ce0*/  LDL R5, [R1+0x78] ;  /* 0x0000780001057983 */ /* 0x000f680000100800 */
[----:B--2---:R-:W2:Y:S04]  /*2cf0*/  LDL R4, [R1+0x6c] ;  /* 0x00006c0001047983 */ /* 0x004ea80000100800 */
[----:B----4-:R-:W4:Y:S04]  /*2d00*/  LDL R15, [R1] ;  /* 0x00000000010f7983 */ /* 0x010f280000100800 */
[----:B---3--:R-:W3:Y:S04]  /*2d10*/  LDL R16, [R1+0x68] ;  /* 0x0000680001107983 */ /* 0x008ee80000100800 */
[----:B------:R-:W3:Y:S04]  /*2d20*/  LDL R140, [R1+0x24] ;  /* 0x00002400018c7983 */ /* 0x000ee80000100800 */
[----:B------:R-:W1:Y:S01]  /*2d30*/  S2R R12, SR_TID.X ;  /* 0x00000000000c7919 */ /* 0x000e620000002100 */
[----:B------:R-:W-:-:S02]  /*2d40*/  IADD3 R2, R9, 0x60, RZ ;  /* 0x0000006009027810 */ /* 0x000fc40007ffe0ff */
[----:B------:R-:W-:Y:S01]  /*2d50*/  MOV R13, 0x30 ;  /* 0x00000030000d7802 */ /* 0x000fe20000000f00 */
[----:B------:R-:W3:Y:S01]  /*2d60*/  LDL R241, [R1+0x8] ;  /* 0x0000080001f17983 */ /* 0x000ee20000100800 */
[----:B------:R-:W-:-:S03]  /*2d70*/  ISETP.GE.AND P2, PT, R2, R11, PT ;  /* 0x0000000b0200720c */ /* 0x000fc60003f46270 */
[----:B------:R-:W-:Y:S01]  /*2d80*/  IMAD R13, R211, -0x30, R13 ;  /* 0xffffffd0d30d7824 */ /* 0x000fe200078e020d */
[----:B------:R-:W-:-:S04]  /*2d90*/  SHF.R.S32.HI R11, RZ, 0x1f, R96 ;  /* 0x0000001fff0b7819 */ /* 0x000fc80000011460 */
[----:B------:R-:W-:-:S05]  /*2da0*/  IADD3 R138, R19, R13, RZ ;  /* 0x0000000d138a7210 */ /* 0x000fca0007ffe0ff */
[C---:B-1----:R-:W-:Y:S02]  /*2db0*/  @!P2 LEA R2, P0, R250.reuse, R0, 0x1 ;  /* 0x00000000fa02a211 */ /* 0x042fe400078008ff */
[----:B------:R-:W-:Y:S02]  /*2dc0*/  SHF.R.S32.HI R139, RZ, 0x1f, R12 ;  /* 0x0000001fff8b7819 */ /* 0x000fe4000001140c */
[----:B------:R-:W-:Y:S02]  /*2dd0*/  @!P2 LEA.HI.X R3, R250, R8, R251, 0x1, P0 ;  /* 0x00000008fa03a211 */ /* 0x000fe400000f0cfb */
[----:B------:R-:W-:Y:S02]  /*2de0*/  LEA.HI R139, R139, R12, RZ, 0x2 ;  /* 0x0000000c8b8b7211 */ /* 0x000fe400078f10ff */
[----:B------:R-:W-:Y:S02]  /*2df0*/  @!P2 LEA R6, P0, R252, R0, 0x1 ;  /* 0x00000000fc06a211 */ /* 0x000fe400078008ff */
[----:B------:R-:W-:-:S02]  /*2e00*/  IMNMX R10, R138, 0x30, PT ;  /* 0x000000308a0a7817 */ /* 0x000fc40003800200 */
[----:B------:R-:W-:Y:S02]  /*2e10*/  SHF.R.S32.HI R139, RZ, 0x2, R139 ;  /* 0x00000002ff8b7819 */ /* 0x000fe4000001148b */
[----:B------:R-:W-:Y:S02]  /*2e20*/  MOV R136, R244 ;  /* 0x000000f400887202 */ /* 0x000fe40000000f00 */
[----:B------:R-:W-:Y:S02]  /*2e30*/  MOV R137, R246 ;  /* 0x000000f600897202 */ /* 0x000fe40000000f00 */
[----:B-----5:R-:W-:Y:S01]  /*2e40*/  SHF.L.U32 R191, R5, 0x1, RZ ;  /* 0x0000000105bf7819 */ /* 0x020fe200000006ff */
[----:B------:R-:W-:Y:S01]  /*2e50*/  IMAD R5, R11, c[0x0][0x1e0], RZ ;  /* 0x000078000b057a24 */ /* 0x000fe200078e02ff */
[----:B--2---:R-:W-:-:S03]  /*2e60*/  @!P2 LEA.HI.X R7, R252, R8, R4, 0x1, P0 ;  /* 0x00000008fc07a211 */ /* 0x004fc600000f0c04 */
[----:B------:R-:W-:Y:S01]  /*2e70*/  @!PT LDS RZ, [RZ] ;  /* 0x00000000fffff984 */ /* 0x000fe20000000800 */
[----:B------:R-:W-:Y:S01]  /*2e80*/  @!PT LDS RZ, [RZ] ;  /* 0x00000000fffff984 */ /* 0x000fe20000000800 */
[----:B------:R-:W-:Y:S01]  /*2e90*/  @!PT LDS RZ, [RZ] ;  /* 0x00000000fffff984 */ /* 0x000fe20000000800 */
[----:B------:R1:W-:Y:S01]  /*2ea0*/  @!P2 LDGSTS.E.BYPASS.LTC128B.128 [R191+0x7880], [R2.64], !P1 ;  /* 0x0788000002bfafae */ /* 0x0003e2000c901d46 */
[----:B------:R-:W-:Y:S01]  /*2eb0*/  IMAD R9, R96, c[0x0][0x1e4], R5 ;  /* 0x0000790060097a24 */ /* 0x000fe200078e0205 */
[----:B----4-:R-:W-:Y:S02]  /*2ec0*/  @!P2 LEA R4, P0, R15, R0, 0x1 ;  /* 0x000000000f04a211 */ /* 0x010fe400078008ff */
[----:B------:R2:W-:Y:S01]  /*2ed0*/  @!P2 LDGSTS.E.BYPASS.LTC128B.128 [R191+0x9880], [R6.64], !P3 ;  /* 0x0988000006bfafae */ /* 0x0005e2000d901d46 */
[----:B------:R-:W-:Y:S02]  /*2ee0*/  IADD3 R0, -R139, R10, RZ ;  /* 0x0000000a8b007210 */ /* 0x000fe40007ffe1ff */
[----:B---3--:R-:W-:Y:S02]  /*2ef0*/  @!P2 LEA.HI.X R5, R15, R8, R16, 0x1, P0 ;  /* 0x000000080f05a211 */ /* 0x008fe400000f0c10 */
[C---:B------:R-:W-:Y:S02]  /*2f00*/  ISETP.GE.AND P0, PT, R0.reuse, 0x21, PT ;  /* 0x000000210000780c */ /* 0x040fe40003f06270 */
[----:B------:R-:W-:Y:S01]  /*2f10*/  ISETP.GE.AND P1, PT, R0, 0x1, PT ;  /* 0x000000010000780c */ /* 0x000fe20003f26270 */
[----:B------:R3:W-:Y:S01]  /*2f20*/  @!P2 LDGSTS.E.BYPASS.LTC128B.128 [R191+0xb880], [R4.64], !P4 ;  /* 0x0b88000004bfafae */ /* 0x0007e2000e101d46 */
[----:B------:R-:W-:-:S03]  /*2f30*/  MOV R8, 0x20 ;  /* 0x0000002000087802 */ /* 0x000fc60000000f00 */
[----:B------:R-:W0:Y:S01]  /*2f40*/  LDGDEPBAR ;  /* 0x00000000000079af */ /* 0x000e220000000000 */
[----:B------:R-:W-:Y:S03]  /*2f50*/  WARPSYNC 0xffffffff ;  /* 0xffffffff00007948 */ /* 0x000fe60003800000 */
[----:B------:R-:W-:Y:S01]  /*2f60*/  BAR.SYNC.DEFER_BLOCKING 0x0 ;  /* 0x0000000000007b1d */ /* 0x000fe20000010000 */
[----:B-1----:R-:W-:-:S05]  /*2f70*/  IMAD.WIDE.U32 R2, R96, c[0x0][0x1e0], RZ ;  /* 0x0000780060027a25 */ /* 0x002fca00078e00ff */
[----:B------:R-:W-:Y:S01]  /*2f80*/  IADD3 R0, R3, R9, RZ ;  /* 0x0000000903007210 */ /* 0x000fe20007ffe0ff */
[----:B------:R-:W-:-:S04]  /*2f90*/  IMAD.WIDE.U32 R2, R2, 0x30, R136 ;  /* 0x0000003002027825 */ /* 0x000fc800078e0088 */
[----:B------:R-:W-:Y:S02]  /*2fa0*/  IMAD R0, R0, 0x30, RZ ;  /* 0x0000003000007824 */ /* 0x000fe400078e02ff */
[----:B--2---:R-:W-:Y:S01]  /*2fb0*/  IMAD.WIDE.U32 R6, R8, c[0x0][0x1e0], RZ ;  /* 0x0000780008067a25 */ /* 0x004fe200078e00ff */
[----:B---3--:R-:W-:Y:S02]  /*2fc0*/  @P1 LEA R4, P3, R2, c[0x0][0x1c8], 0x1 ;  /* 0x0000720002041a11 */ /* 0x008fe400078608ff */
[----:B------:R-:W-:Y:S01]  /*2fd0*/  IADD3 R0, R3, R0, RZ ;  /* 0x0000000003007210 */ /* 0x000fe20007ffe0ff */
[----:B------:R-:W-:Y:S01]  /*2fe0*/  IMAD R5, R8, c[0x0][0x1e4], RZ ;  /* 0x0000790008057a24 */ /* 0x000fe200078e02ff */
[----:B------:R-:W-:-:S04]  /*2ff0*/  @P0 IADD3 R3, P2, R2, R6, RZ ;  /* 0x0000000602030210 */ /* 0x000fc80007f5e0ff */
[----:B------:R-:W-:Y:S02]  /*3000*/  @P0 IADD3.X R6, R0, R7, R5, P2, !PT ;  /* 0x0000000700060210 */ /* 0x000fe400017fe405 */
[----:B------:R-:W-:Y:S02]  /*3010*/  @P1 LEA.HI.X R5, R2, c[0x0][0x1cc], R0, 0x1, P3 ;  /* 0x0000730002051a11 */ /* 0x000fe400018f0c00 */
[----:B------:R-:W-:Y:S02]  /*3020*/  LOP3.LUT P3, RZ, R140, 0x1, RZ, 0xc0, !PT ;  /* 0x000000018cff7812 */ /* 0x000fe4000786c0ff */
[----:B------:R-:W-:-:S04]  /*3030*/  @P0 LEA R2, P2, R3, c[0x0][0x1c8], 0x1 ;  /* 0x0000720003020a11 */ /* 0x000fc800078408ff */
[----:B------:R-:W-:-:S07]  /*3040*/  @P0 LEA.HI.X R3, R3, c[0x0][0x1cc], R6, 0x1, P2 ;  /* 0x0000730003030a11 */ /* 0x000fce00010f0c06 */
[----:B------:R-:W-:Y:S01]  /*3050*/  @!PT LDS RZ, [RZ] ;  /* 0x00000000fffff984 */ /* 0x000fe20000000800 */
[----:B------:R-:W-:Y:S01]  /*3060*/  @!PT LDS RZ, [RZ] ;  /* 0x00000000fffff984 */ /* 0x000fe20000000800 */
[----:B------:R-:W-:Y:S01]  /*3070*/  @!PT LDS RZ, [RZ] ;  /* 0x00000000fffff984 */ /* 0x000fe20000000800 */
[----:B------:R1:W-:Y:S04]  /*3080*/  @P1 LDGSTS.E.BYPASS.LTC128B.128 [R191+0x3c80], [R4.64], !P3 ;  /* 0x03c8000004bf1fae */ /* 0x0003e8000d901d46 */
[----:B------:R1:W-:Y:S04]  /*3090*/  @P1 LDGSTS.E.BYPASS.LTC128B.128 [R191+0x4880], [R4.64+0x40], !P6 ;  /* 0x0488004004bf1fae */ /* 0x0003e8000f101d46 */
[----:B------:R1:W-:Y:S04]  /*30a0*/  @P1 LDGSTS.E.BYPASS.LTC128B.128 [R191+0x5480], [R4.64+0x80], !P5 ;  /* 0x0548008004bf1fae */ /* 0x0003e8000e901d46 */
[----:B------:R2:W-:Y:S04]  /*30b0*/  @P0 LDGSTS.E.BYPASS.LTC128B.128 [R191+0x4480], [R2.64], !P3 ;  /* 0x0448000002bf0fae */ /* 0x0005e8000d901d46 */
[----:B------:R2:W-:Y:S04]  /*30c0*/  @P0 LDGSTS.E.BYPASS.LTC128B.128 [R191+0x5080], [R2.64+0x40], !P6 ;  /* 0x0508004002bf0fae */ /* 0x0005e8000f101d46 */
[----:B------:R2:W-:Y:S04]  /*30d0*/  @P0 LDGSTS.E.BYPASS.LTC128B.128 [R191+0x5c80], [R2.64+0x80], !P5 ;  /* 0x05c8008002bf0fae */ /* 0x0005e8000e901d46 */
[----:B------:R-:W0:Y:S01]  /*30e0*/  LDGDEPBAR ;  /* 0x00000000000079af */ /* 0x000e220000000000 */
[----:B------:R-:W-:-:S02]  /*30f0*/  IMAD R0, R11, c[0x0][0x208], RZ ;  /* 0x000082000b007a24 */ /* 0x000fc400078e02ff */
[----:B------:R-:W-:Y:S01]  /*3100*/  IMAD.WIDE.U32 R6, R96, c[0x0][0x208], RZ ;  /* 0x0000820060067a25 */ /* 0x000fe200078e00ff */
[----:B------:R-:W-:-:S03]  /*3110*/  ISETP.GT.AND P4, PT, R12, 0x3f, PT ;  /* 0x0000003f0c00780c */ /* 0x000fc60003f84270 */
[----:B------:R-:W-:-:S05]  /*3120*/  IMAD R0, R96, c[0x0][0x20c], R0 ;  /* 0x0000830060007a24 */ /* 0x000fca00078e0200 */
[----:B------:R-:W-:-:S05]  /*3130*/  IADD3 R0, R7, R0, RZ ;  /* 0x0000000007007210 */ /* 0x000fca0007ffe0ff */
[----:B------:R-:W-:Y:S01]  /*3140*/  IMAD R0, R0, 0x30, RZ ;  /* 0x0000003000007824 */ /* 0x000fe200078e02ff */
[----:B--2---:R-:W-:Y:S01]  /*3150*/  MOV R2, R248 ;  /* 0x000000f800027202 */ /* 0x004fe20000000f00 */
[----:B------:R-:W-:-:S04]  /*3160*/  DEPBAR.LE SB0, 0x1 ;  /* 0x000080400000791a */ /* 0x000fc80000000000 */
[----:B------:R-:W-:Y:S01]  /*3170*/  MOV R3, R247 ;  /* 0x000000f700037202 */ /* 0x000fe20000000f00 */
[----:B------:R-:W-:-:S04]  /*3180*/  DEPBAR.LE SB0, 0x0 ;  /* 0x000080000000791a */ /* 0x000fc80000000000 */
[----:B-1----:R-:W-:Y:S01]  /*3190*/  IMAD.WIDE.U32 R4, R6, 0x30, R2 ;  /* 0x0000003006047825 */ /* 0x002fe200078e0002 */
[----:B------:R-:W-:Y:S04]  /*31a0*/  BAR.SYNC.DEFER_BLOCKING 0x0 ;  /* 0x0000000000007b1d */ /* 0x000fe80000010000 */
[C---:B------:R-:W-:Y:S02]  /*31b0*/  LEA R2, P0, R4.reuse, c[0x0][0x1f8], 0x1 ;  /* 0x00007e0004027a11 */ /* 0x040fe400078008ff */
[----:B------:R-:W-:Y:S02]  /*31c0*/  IADD3 R0, R5, R0, RZ ;  /* 0x0000000005007210 */ /* 0x000fe40007ffe0ff */
[----:B------:R-:W-:Y:S02]  /*31d0*/  @!P4 MOV R5, c[0x0][0x208] ;  /* 0x000082000005ca02 */ /* 0x000fe40000000f00 */
[----:B------:R-:W-:-:S02]  /*31e0*/  LEA.HI.X R3, R4, c[0x0][0x1fc], R0, 0x1, P0 ;  /* 0x00007f0004037a11 */ /* 0x000fc400000f0c00 */
[----:B------:R-:W-:Y:S02]  /*31f0*/  @!P4 MOV R4, c[0x0][0x20c] ;  /* 0x000083000004ca02 */ /* 0x000fe40000000f00 */
[----:B------:R-:W-:Y:S02]  /*3200*/  @!P4 LEA R12, P0, R5, R2, 0x6 ;  /* 0x00000002050cc211 */ /* 0x000fe400078030ff */
[----:B------:R-:W-:Y:S02]  /*3210*/  IADD3 R0, R13, R19, -R139 ;  /* 0x000000130d007210 */ /* 0x000fe40007ffe88b */
[----:B------:R-:W-:Y:S02]  /*3220*/  LOP3.LUT P3, RZ, R14, 0x1, RZ, 0xc0, !PT ;  /* 0x000000010eff7812 */ /* 0x000fe4000786c0ff */
[----:B------:R-:W-:Y:S02]  /*3230*/  @!P4 LEA.HI.X R13, R5, R3, R4, 0x6, P0 ;  /* 0x00000003050dc211 */ /* 0x000fe400000f3404 */
[----:B------:R-:W-:-:S02]  /*3240*/  ISETP.LT.OR P0, PT, R0, 0x1, !P3 ;  /* 0x000000010000780c */ /* 0x000fc40005f01670 */
[----:B------:R-:W-:Y:S01]  /*3250*/  LOP3.LUT P2, RZ, R14, 0x2, RZ, 0xc0, !PT ;  /* 0x000000020eff7812 */ /* 0x000fe2000784c0ff */
[----:B------:R-:W-:Y:S04]  /*3260*/  LDSM.16.M88.4 R8, [R180] ;  /* 0x00000000b408783b */ /* 0x000fe80000000200 */
[----:B------:R-:W-:Y:S04]  /*3270*/  LDSM.16.M88.4 R4, [R180+0x1000] ;  /* 0x00100000b404783b */ /* 0x000fe80000000200 */
[----:B------:R-:W1:Y:S04]  /*3280*/  LDSM.16.M88.4 R16, [R109] ;  /* 0x000000006d10783b */ /* 0x000e680000000200 */
[----:B------:R-:W2:Y:S04]  /*3290*/  LDSM.16.M88.4 R20, [R109+0x400] ;  /* 0x000400006d14783b */ /* 0x000ea80000000200 */
[----:B------:R-:W3:Y:S04]  /*32a0*/  LDSM.16.M88.4 R44, [R109+0x800] ;  /* 0x000800006d2c783b */ /* 0x000ee80000000200 */
[----:B------:R-:W-:Y:S04]  /*32b0*/  LDSM.16.M88.4 R40, [R181] ;  /* 0x00000000b528783b */ /* 0x000fe80000000200 */
[----:B------:R-:W-:Y:S04]  /*32c0*/  LDSM.16.M88.4 R32, [R181+0x1000] ;  /* 0x00100000b520783b */ /* 0x000fe80000000200 */
[----:B------:R-:W4:Y:S04]  /*32d0*/  LDSM.16.M88.4 R48, [R182] ;  /* 0x00000000b630783b */ /* 0x000f280000000200 */
[----:B------:R-:W-:Y:S04]  /*32e0*/  LDSM.16.M88.4 R88, [R190] ;  /* 0x00000000be58783b */ /* 0x000fe80000000200 */
[----:B------:R-:W-:Y:S04]  /*32f0*/  LDSM.16.M88.4 R92, [R189] ;  /* 0x00000000bd5c783b */ /* 0x000fe80000000200 */
[----:B------:R-:W-:Y:S01]  /*3300*/  @!PT LDS RZ, [RZ] ;  /* 0x00000000fffff984 */ /* 0x000fe20000000800 */
[----:B------:R-:W-:Y:S01]  /*3310*/  @!PT LDS RZ, [RZ] ;  /* 0x00000000fffff984 */ /* 0x000fe20000000800 */
[----:B------:R-:W-:Y:S01]  /*3320*/  @!PT LDS RZ, [RZ] ;  /* 0x00000000fffff984 */ /* 0x000fe20000000800 */
[----:B------:R2:W-:Y:S01]  /*3330*/  LDGSTS.E.BYPASS.LTC128B.128 [R191+0x1880], [R2.64], !P0 ;  /* 0x0188000002bf7fae */ /* 0x0005e2000c101d46 */
[----:B------:R-:W-:-:S13]  /*3340*/  ISETP.LT.OR P0, PT, R0, 0x1, !P2 ;  /* 0x000000010000780c */ /* 0x000fda0005701670 */
[----:B------:R2:W-:Y:S01]  /*3350*/  LDGSTS.E.BYPASS.LTC128B.128 [R191+0x2480], [R2.64+0x40], !P0 ;  /* 0x0248004002bf7fae */ /* 0x0005e2000c101d46 */
[----:B------:R-:W-:-:S04]  /*3360*/  LOP3.LUT P0, RZ, R14, 0x4, RZ, 0xc0, !PT ;  /* 0x000000040eff7812 */ /* 0x000fc8000780c0ff */
[C---:B------:R-:W-:Y:S02]  /*3370*/  ISETP.LT.OR P1, PT, R0.reuse, 0x1, !P0 ;  /* 0x000000010000780c */ /* 0x040fe40004721670 */
[C---:B------:R-:W-:Y:S02]  /*3380*/  @!P4 ISETP.LT.OR P3, PT, R0.reuse, 0x21, !P3 ;  /* 0x000000210000c80c */ /* 0x040fe40005f61670 */
[C---:B------:R-:W-:Y:S01]  /*3390*/  @!P4 ISETP.LT.OR P0, PT, R0.reuse, 0x21, !P0 ;  /* 0x000000210000c80c */ /* 0x040fe20004701670 */
[----:B-1----:R-:W-:Y:S08]  /*33a0*/  HMMA.16816.F32 R24, R8, R16, RZ ;  /* 0x000000100818723c */ /* 0x002ff000000018ff */
[----:B------:R1:W-:Y:S01]  /*33b0*/  LDGSTS.E.BYPASS.LTC128B.128 [R191+0x3080], [R2.64+0x80], !P1 ;  /* 0x0308008002bf7fae */ /* 0x0003e2000c901d46 */
[----:B------:R-:W-:-:S03]  /*33c0*/  @!P4 ISETP.LT.OR P1, PT, R0, 0x21, !P2 ;  /* 0x000000210000c80c */ /* 0x000fc60005721670 */
[----:B------:R5:W-:Y:S01]  /*33d0*/  @!P4 LDGSTS.E.BYPASS.LTC128B.128 [R191+0x2080], [R12.64], !P3 ;  /* 0x020800000cbfcfae */ /* 0x000be2000d901d46 */
[C---:B------:R-:W-:Y:S09]  /*33e0*/  HMMA.16816.F32 R52, R4.reuse, R16, RZ ;  /* 0x000000100434723c */ /* 0x040ff200000018ff */
[----:B------:R5:W-:Y:S04]  /*33f0*/  @!P4 LDGSTS.E.BYPASS.LTC128B.128 [R191+0x2c80], [R12.64+0x40], !P1 ;  /* 0x02c800400cbfcfae */ /* 0x000be8000c901d46 */
[----:B------:R5:W-:Y:S04]  /*3400*/  @!P4 LDGSTS.E.BYPASS.LTC128B.128 [R191+0x3880], [R12.64+0x80], !P0 ;  /* 0x038800800cbfcfae */ /* 0x000be8000c101d46 */
[----:B------:R-:W-:Y:S04]  /*3410*/  LDSM.16.M88.4 R60, [R109+0xc00] ;  /* 0x000c00006d3c783b */ /* 0x000fe80000000200 */
[----:B------:R-:W1:Y:S01]  /*3420*/  LDSM.16.M88.4 R36, [R180+0x2000] ;  /* 0x00200000b424783b */ /* 0x000e620000000200 */
[C---:B--2---:R-:W-:Y:S03]  /*3430*/  HMMA.16816.F32 R76, R4.reuse, R20, RZ ;  /* 0x00000014044c723c */ /* 0x044fe600000018ff */
[----:B------:R-:W2:Y:S04]  /*3440*/  LDSM.16.M88.4 R28, [R180+0x3000] ;  /* 0x00300000b41c783b */ /* 0x000ea80000000200 */
[----:B------:R-:W-:Y:S01]  /*3450*/  LDSM.16.M88.4 R56, [R188] ;  /* 0x00000000bc38783b */ /* 0x000fe20000000200 */
[C---:B---3--:R-:W-:Y:S03]  /*3460*/  HMMA.16816.F32 R64, R4.reuse, R44, RZ ;  /* 0x0000002c0440723c */ /* 0x048fe600000018ff */
[----:B------:R-:W0:Y:S05]  /*3470*/  LDGDEPBAR ;  /* 0x00000000000079af */ /* 0x000e2a0000000000 */
[C---:B------:R-:W-:Y:S08]  /*3480*/  HMMA.16816.F32 R68, R4.reuse, R22, RZ ;  /* 0x000000160444723c */ /* 0x040ff000000018ff */
[C---:B-----5:R-:W-:Y:S08]  /*3490*/  HMMA.16816.F32 R12, R4.reuse, R18, RZ ;  /* 0x00000012040c723c */ /* 0x060ff000000018ff */
[----:B------:R-:W-:Y:S08]  /*34a0*/  HMMA.16816.F32 R80, R4, R46, RZ ;  /* 0x0000002e0450723c */ /* 0x000ff000000018ff */
[----:B----4-:R-:W-:Y:S01]  /*34b0*/  HMMA.16816.F32 R4, R40, R48, R24 ;  /* 0x000000302804723c */ /* 0x010fe20000001818 */
[----:B------:R-:W3:Y:S07]  /*34c0*/  LDSM.16.M88.4 R24, [R181+0x2000] ;  /* 0x00200000b518783b */ /* 0x000eee0000000200 */
[C---:B------:R-:W-:Y:S01]  /*34d0*/  HMMA.16816.F32 R72, R8.reuse, R18, RZ ;  /* 0x000000120848723c */ /* 0x040fe200000018ff */
[----:B------:R-:W-:Y:S07]  /*34e0*/  LDSM.16.M88.4 R16, [R180+0x4000] ;  /* 0x00400000b410783b */ /* 0x000fee0000000200 */
[C---:B------:R-:W-:Y:S08]  /*34f0*/  HMMA.16816.F32 R84, R8.reuse, R20, RZ ;  /* 0x000000140854723c */ /* 0x040ff000000018ff */
[C---:B------:R-:W-:Y:S01]  /*3500*/  HMMA.16816.F32 R120, R8.reuse, R22, RZ ;  /* 0x000000160878723c */ /* 0x040fe200000018ff */
[----:B------:R-:W4:Y:S07]  /*3510*/  LDSM.16.M88.4 R20, [R181+0x3000] ;  /* 0x00300000b514783b */ /* 0x000f2e0000000200 */
[C---:B------:R-:W-:Y:S08]  /*3520*/  HMMA.16816.F32 R104, R8.reuse, R44, RZ ;  /* 0x0000002c0868723c */ /* 0x040ff000000018ff */
[----:B------:R-:W-:Y:S01]  /*3530*/  HMMA.16816.F32 R116, R8, R46, RZ ;  /* 0x0000002e0874723c */ /* 0x000fe200000018ff */
[----:B------:R-:W-:Y:S07]  /*3540*/  LDSM.16.M88.4 R44, [R185] ;  /* 0x00000000b92c783b */ /* 0x000fee0000000200 */
[----:B------:R-:W-:Y:S01]  /*3550*/  HMMA.16816.F32 R8, R32, R48, R52 ;  /* 0x000000302008723c */ /* 0x000fe20000001834 */
[----:B------:R-:W5:Y:S07]  /*3560*/  LDSM.16.M88.4 R52, [R109+0x1800] ;  /* 0x001800006d34783b */ /* 0x000f6e0000000200 */
[----:B-1----:R-:W-:Y:S08]  /*3570*/  HMMA.16816.F32 R4, R36, R60, R4 ;  /* 0x0000003c2404723c */ /* 0x002ff00000001804 */
[-C--:B------:R-:W-:Y:S01]  /*3580*/  HMMA.16816.F32 R100, R32, R50.reuse, R12 ;  /* 0x000000322064723c */ /* 0x080fe2000000180c */
[----:B------:R-:W1:Y:S07]  /*3590*/  LDSM.16.M88.4 R12, [R180+0x5000] ;  /* 0x00500000b40c783b */ /* 0x000e6e0000000200 */
[----:B------:R-:W-:Y:S08]  /*35a0*/  HMMA.16816.F32 R72, R40, R50, R72 ;  /* 0x000000322848723c */ /* 0x000ff00000001848 */
[----:B--2---:R-:W-:Y:S01]  /*35b0*/  HMMA.16816.F32 R48, R28, R60, R8 ;  /* 0x0000003c1c30723c */ /* 0x004fe20000001808 */
[----:B------:R-:W2:Y:S07]  /*35c0*/  LDSM.16.M88.4 R8, [R181+0x4000] ;  /* 0x00400000b508783b */ /* 0x000eae0000000200 */
[----:B------:R-:W-:Y:S08]  /*35d0*/  HMMA.16816.F32 R128, R32, R92, R64 ;  /* 0x0000005c2080723c */ /* 0x000ff00000001840 */
[----:B---3--:R-:W-:Y:S01]  /*35e0*/  HMMA.16816.F32 R64, R24, R56, R4 ;  /* 0x000000381840723c */ /* 0x008fe20000001804 */
[----:B------:R-:W-:Y:S07]  /*35f0*/  LDSM.16.M88.4 R4, [R181+0x5000] ;  /* 0x00500000b504783b */ /* 0x000fee0000000200 */
[C---:B------:R-:W-:Y:S08]  /*3600*/  HMMA.16816.F32 R112, R32.reuse, R88, R76 ;  /* 0x000000582070723c */ /* 0x040ff0000000184c */
[C---:B------:R-:W-:Y:S08]  /*3610*/  HMMA.16816.F32 R124, R32.reuse, R90, R68 ;  /* 0x0000005a207c723c */ /* 0x040ff00000001844 */
[----:B------:R-:W-:Y:S08]  /*3620*/  HMMA.16816.F32 R132, R32, R94, R80 ;  /* 0x0000005e2084723c */ /* 0x000ff00000001850 */
[----:B----4-:R-:W-:Y:S01]  /*3630*/  HMMA.16816.F32 R32, R20, R56, R48 ;  /* 0x000000381420723c */ /* 0x010fe20000001830 */
[----:B------:R-:W3:Y:S07]  /*3640*/  LDSM.16.M88.4 R48, [R109+0x1000] ;  /* 0x001000006d30783b */ /* 0x000eee0000000200 */
[-C--:B------:R-:W-:Y:S08]  /*3650*/  HMMA.16816.F32 R72, R36, R62.reuse, R72 ;  /* 0x0000003e2448723c */ /* 0x080ff00000001848 */
[----:B------:R-:W-:Y:S01]  /*3660*/  HMMA.16816.F32 R76, R28, R62, R100 ;  /* 0x0000003e1c4c723c */ /* 0x000fe20000001864 */
[----:B------:R-:W4:Y:S07]  /*3670*/  LDSM.16.M88.4 R60, [R187] ;  /* 0x00000000bb3c783b */ /* 0x000f2e0000000200 */
[----:B-----5:R-:W-:Y:S08]  /*3680*/  HMMA.16816.F32 R68, R16, R52, R64 ;  /* 0x000000341044723c */ /* 0x020ff00000001840 */
[----:B------:R-:W-:Y:S08]  /*3690*/  HMMA.16816.F32 R84, R40, R88, R84 ;  /* 0x000000582854723c */ /* 0x000ff00000001854 */
[----:B-1----:R-:W-:Y:S08]  /*36a0*/  HMMA.16816.F32 R32, R12, R52, R32 ;  /* 0x000000340c20723c */ /* 0x002ff00000001820 */
[-C--:B------:R-:W-:Y:S08]  /*36b0*/  HMMA.16816.F32 R64, R24, R58.reuse, R72 ;  /* 0x0000003a1840723c */ /* 0x080ff00000001848 */
[----:B------:R-:W-:Y:S08]  /*36c0*/  HMMA.16816.F32 R72, R20, R58, R76 ;  /* 0x0000003a1448723c */ /* 0x000ff0000000184c */
[----:B--2---:R-:W-:Y:S08]  /*36d0*/  HMMA.16816.F32 R80, R8, R44, R68 ;  /* 0x0000002c0850723c */ /* 0x004ff00000001844 */
[----:B---3--:R-:W-:Y:S08]  /*36e0*/  HMMA.16816.F32 R68, R36, R48, R84 ;  /* 0x000000302444723c */ /* 0x008ff00000001854 */
[----:B------:R-:W-:Y:S08]  /*36f0*/  HMMA.16816.F32 R100, R40, R90, R120 ;  /* 0x0000005a2864723c */ /* 0x000ff00000001878 */
[----:B------:R-:W-:Y:S01]  /*3700*/  HMMA.16816.F32 R88, R4, R44, R32 ;  /* 0x0000002c0458723c */ /* 0x000fe20000001820 */
[----:B------:R-:W1:Y:S07]  /*3710*/  LDSM.16.M88.4 R32, [R109+0x1c00] ;  /* 0x001c00006d20783b */ /* 0x000e6e0000000200 */
[----:B------:R-:W-:Y:S01]  /*3720*/  HMMA.16816.F32 R56, R16, R54, R64 ;  /* 0x000000361038723c */ /* 0x000fe20000001840 */
[----:B------:R-:W-:-:S07]  /*3730*/  FMUL.FTZ R0, R80, c[0x0][0x320] ;  /* 0x0000c80050007a20 */ /* 0x000fce0000410000 */
[C---:B------:R-:W-:Y:S01]  /*3740*/  HMMA.16816.F32 R104, R40.reuse, R92, R104 ;  /* 0x0000005c2868723c */ /* 0x040fe20000001868 */
[----:B------:R2:W3:Y:S07]  /*3750*/  MUFU.TANH R121, R0 ;  /* 0x0000000000797308 */ /* 0x0004ee0000002400 */
[----:B------:R-:W-:Y:S08]  /*3760*/  HMMA.16816.F32 R116, R40, R94, R116 ;  /* 0x0000005e2874723c */ /* 0x000ff00000001874 */
[----:B------:R-:W-:Y:S01]  /*3770*/  HMMA.16816.F32 R40, R28, R48, R112 ;  /* 0x000000301c28723c */ /* 0x000fe20000001870 */
[----:B--2---:R-:W-:-:S07]  /*3780*/  FMUL.FTZ R0, R81, c[0x0][0x320] ;  /* 0x0000c80051007a20 */ /* 0x004fce0000410000 */
[----:B------:R-:W-:Y:S01]  /*3790*/  HMMA.16816.F32 R52, R12, R54, R72 ;  /* 0x000000360c34723c */ /* 0x000fe20000001848 */
[----:B------:R2:W1:Y:S07]  /*37a0*/  MUFU.TANH R120, R0 ;  /* 0x0000000000787308 */ /* 0x00046e0000002400 */
[----:B----4-:R-:W-:Y:S01]  /*37b0*/  HMMA.16816.F32 R68, R24, R60, R68 ;  /* 0x0000003c1844723c */ /* 0x010fe20000001844 */
[----:B--2---:R-:W-:-:S07]  /*37c0*/  FMUL.FTZ R0, R82, c[0x0][0x320] ;  /* 0x0000c80052007a20 */ /* 0x004fce0000410000 */
[----:B------:R-:W-:Y:S01]  /*37d0*/  HMMA.16816.F32 R76, R8, R46, R56 ;  /* 0x0000002e084c723c */ /* 0x000fe20000001838 */
[----:B------:R-:W-:Y:S01]  /*37e0*/  LDSM.16.M88.4 R56, [R184] ;  /* 0x00000000b838783b */ /* 0x000fe20000000200 */
[----:B------:R2:W4:Y:S06]  /*37f0*/  MUFU.TANH R113, R0 ;  /* 0x0000000000717308 */ /* 0x00052c0000002400 */
[----:B------:R-:W-:Y:S01]  /*3800*/  HMMA.16816.F32 R40, R20, R60, R40 ;  /* 0x0000003c1428723c */ /* 0x000fe20000001828 */
[----:B--2---:R-:W-:-:S04]  /*3810*/  FMUL.FTZ R0, R83, c[0x0][0x320] ;  /* 0x0000c80053007a20 */ /* 0x004fc80000410000 */
[----:B------:R2:W1:Y:S03]  /*3820*/  MUFU.TANH R108, R0 ;  /* 0x00000000006c7308 */ /* 0x0004660000002400 */
[----:B------:R-:W-:Y:S01]  /*3830*/  HMMA.16816.F32 R80, R4, R46, R52 ;  /* 0x0000002e0450723c */ /* 0x000fe20000001834 */
[----:B------:R-:W5:Y:S07]  /*3840*/  LDSM.16.M88.4 R52, [R109+0x1400] ;  /* 0x001400006d34783b */ /* 0x000f6e0000000200 */
[----:B------:R-:W-:Y:S01]  /*3850*/  HMMA.16816.F32 R64, R36, R50, R100 ;  /* 0x000000322440723c */ /* 0x000fe20000001864 */
[----:B--2---:R-:W-:-:S04]  /*3860*/  FMUL.FTZ R0, R88, c[0x0][0x320] ;  /* 0x0000c80058007a20 */ /* 0x004fc80000410000 */
[----:B------:R2:W2:Y:S03]  /*3870*/  MUFU.TANH R99, R0 ;  /* 0x0000000000637308 */ /* 0x0004a60000002400 */
[----:B-1----:R-:W-:Y:S01]  /*3880*/  HMMA.16816.F32 R68, R16, R32, R68 ;  /* 0x000000201044723c */ /* 0x002fe20000001844 */
[----:B--2---:R-:W-:-:S04]  /*3890*/  FMUL.FTZ R0, R89, c[0x0][0x320] ;  /* 0x0000c80059007a20 */ /* 0x004fc80000410000 */
[----:B------:R1:W2:Y:S03]  /*38a0*/  MUFU.TANH R98, R0 ;  /* 0x0000000000627308 */ /* 0x0002a60000002400 */
[----:B------:R-:W-:Y:S01]  /*38b0*/  HMMA.16816.F32 R72, R28, R50, R124 ;  /* 0x000000321c48723c */ /* 0x000fe2000000187c */
[----:B-1----:R-:W-:-:S04]  /*38c0*/  FMUL.FTZ R0, R90, c[0x0][0x320] ;  /* 0x0000c8005a007a20 */ /* 0x002fc80000410000 */
[----:B------:R1:W1:Y:S03]  /*38d0*/  MUFU.TANH R92, R0 ;  /* 0x00000000005c7308 */ /* 0x0002660000002400 */
[----:B------:R-:W-:Y:S01]  /*38e0*/  HMMA.16816.F32 R44, R12, R32, R40 ;  /* 0x000000200c2c723c */ /* 0x000fe20000001828 */
[----:B------:R-:W2:Y:S01]  /*38f0*/  LDSM.16.M88.4 R40, [R186] ;  /* 0x00000000ba28783b */ /* 0x000ea20000000200 */
[----:B-1----:R-:W-:-:S04]  /*3900*/  FMUL.FTZ R0, R91, c[0x0][0x320] ;  /* 0x0000c8005b007a20 */ /* 0x002fc80000410000 */
[----:B------:R1:W1:Y:S02]  /*3910*/  MUFU.TANH R93, R0 ;  /* 0x00000000005d7308 */ /* 0x0002640000002400 */
[----:B------:R-:W-:Y:S01]  /*3920*/  HMMA.16816.F32 R48, R24, R62, R64 ;  /* 0x0000003e1830723c */ /* 0x000fe20000001840 */
[----:B-1----:R-:W-:-:S05]  /*3930*/  FMUL.FTZ R0, R76, c[0x0][0x320] ;  /* 0x0000c8004c007a20 */ /* 0x002fca0000410000 */
[----:B------:R1:W1:Y:S02]  /*3940*/  MUFU.TANH R97, R0 ;  /* 0x0000000000617308 */ /* 0x0002640000002400 */
[----:B-1----:R-:W-:-:S06]  /*3950*/  FMUL.FTZ R0, R77, c[0x0][0x320] ;  /* 0x0000c8004d007a20 */ /* 0x002fcc0000410000 */
[----:B------:R1:W1:Y:S01]  /*3960*/  MUFU.TANH R95, R0 ;  /* 0x00000000005f7308 */ /* 0x0002620000002400 */
[----:B------:R-:W-:Y:S01]  /*3970*/  HMMA.16816.F32 R64, R20, R62, R72 ;  /* 0x0000003e1440723c */ /* 0x000fe20000001848 */
[----:B-1----:R-:W-:-:S06]  /*3980*/  FMUL.FTZ R0, R78, c[0x0][0x320] ;  /* 0x0000c8004e007a20 */ /* 0x002fcc0000410000 */
[----:B------:R1:W1:Y:S01]  /*3990*/  MUFU.TANH R90, R0 ;  /* 0x00000000005a7308 */ /* 0x0002620000002400 */
[----:B-----5:R-:W-:Y:S01]  /*39a0*/  HMMA.16816.F32 R60, R36, R52, R104 ;  /* 0x00000034243c723c */ /* 0x020fe20000001868 */
[----:B-1----:R-:W-:-:S07]  /*39b0*/  FMUL.FTZ R0, R79, c[0x0][0x320] ;  /* 0x0000c8004f007a20 */ /* 0x002fce0000410000 */
[----:B------:R-:W-:Y:S01]  /*39c0*/  HMMA.16816.F32 R76, R8, R56, R68 ;  /* 0x00000038084c723c */ /* 0x000fe20000001844 */
[----:B------:R1:W1:Y:S02]  /*39d0*/  MUFU.TANH R91, R0 ;  /* 0x00000000005b7308 */ /* 0x0002640000002400 */
[----:B-1----:R-:W-:-:S06]  /*39e0*/  FMUL.FTZ R0, R80, c[0x0][0x320] ;  /* 0x0000c80050007a20 */ /* 0x002fcc0000410000 */
[----:B------:R1:W1:Y:S01]  /*39f0*/  MUFU.TANH R89, R0 ;  /* 0x0000000000597308 */ /* 0x0002620000002400 */
[----:B------:R-:W-:Y:S01]  /*3a00*/  HMMA.16816.F32 R84, R4, R56, R44 ;  /* 0x000000380454723c */ /* 0x000fe2000000182c */
[----:B------:R-:W5:Y:S07]  /*3a10*/  LDSM.16.M88.4 R44, [R109+0x2000] ;  /* 0x002000006d2c783b */ /* 0x000f6e0000000200 */
[----:B------:R-:W-:Y:S01]  /*3a20*/  HMMA.16816.F32 R48, R16, R34, R48 ;  /* 0x000000221030723c */ /* 0x000fe20000001830 */
[----:B-1----:R-:W-:-:S04]  /*3a30*/  FMUL.FTZ R0, R81, c[0x0][0x320] ;  /* 0x0000c80051007a20 */ /* 0x002fc80000410000 */
[----:B------:R1:W1:Y:S03]  /*3a40*/  MUFU.TANH R88, R0 ;  /* 0x0000000000587308 */ /* 0x0002660000002400 */
[----:B------:R-:W-:Y:S01]  /*3a50*/  HMMA.16816.F32 R72, R28, R52, R128 ;  /* 0x000000341c48723c */ /* 0x000fe20000001880 */
[----:B-1----:R-:W-:-:S04]  /*3a60*/  FMUL.FTZ R0, R82, c[0x0][0x320] ;  /* 0x0000c80052007a20 */ /* 0x002fc80000410000 */
[----:B------:R1:W1:Y:S03]  /*3a70*/  MUFU.TANH R81, R0 ;  /* 0x0000000000517308 */ /* 0x0002660000002400 */
[----:B--2---:R-:W-:Y:S01]  /*3a80*/  HMMA.16816.F32 R60, R24, R40, R60 ;  /* 0x00000028183c723c */ /* 0x004fe2000000183c */
[----:B-1----:R-:W-:-:S04]  /*3a90*/  FMUL.FTZ R0, R83, c[0x0][0x320] ;  /* 0x0000c80053007a20 */ /* 0x002fc80000410000 */
[----:B------:R1:W2:Y:S03]  /*3aa0*/  MUFU.TANH R82, R0 ;  /* 0x0000000000527308 */ /* 0x0002a60000002400 */
[----:B------:R-:W-:Y:S01]  /*3ab0*/  HMMA.16816.F32 R68, R12, R34, R64 ;  /* 0x000000220c44723c */ /* 0x000fe20000001840 */
[----:B------:R-:W2:Y:S01]  /*3ac0*/  LDSM.16.M88.4 R32, [R183] ;  /* 0x00000000b720783b */ /* 0x000ea20000000200 */
[----:B------:R-:W-:Y:S01]  /*3ad0*/  ISETP.GT.AND P0, PT, R96, R241, PT ;  /* 0x000000f16000720c */ /* 0x000fe20003f04270 */
[----:B------:R-:W-:-:S04]  /*3ae0*/  DEPBAR.LE SB0, 0x0 ;  /* 0x000080000000791a */ /* 0x000fc80000000000 */
[----:B-1----:R-:W-:-:S04]  /*3af0*/  FMUL.FTZ R0, R76, c[0x0][0x320] ;  /* 0x0000c8004c007a20 */ /* 0x002fc80000410000 */
[----:B------:R1:W1:Y:S02]  /*3b00*/  MUFU.TANH R83, R0 ;  /* 0x0000000000537308 */ /* 0x0002640000002400 */
[----:B-1----:R-:W-:-:S06]  /*3b10*/  FMUL.FTZ R0, R77, c[0x0][0x320] ;  /* 0x0000c8004d007a20 */ /* 0x002fcc0000410000 */
[----:B------:R1:W1:Y:S01]  /*3b20*/  MUFU.TANH R94, R0 ;  /* 0x00000000005e7308 */ /* 0x0002620000002400 */
[----:B------:R-:W-:Y:S01]  /*3b30*/  HMMA.16816.F32 R36, R36, R54, R116 ;  /* 0x000000362424723c */ /* 0x000fe20000001874 */
[----:B-1----:R-:W-:-:S06]  /*3b40*/  FMUL.FTZ R0, R78, c[0x0][0x320] ;  /* 0x0000c8004e007a20 */ /* 0x002fcc0000410000 */
[----:B------:R1:W1:Y:S01]  /*3b50*/  MUFU.TANH R80, R0 ;  /* 0x0000000000507308 */ /* 0x0002620000002400 */
[----:B------:R-:W-:Y:S01]  /*3b60*/  HMMA.16816.F32 R64, R20, R40, R72 ;  /* 0x000000281440723c */ /* 0x000fe20000001848 */
[----:B-1----:R-:W-:-:S07]  /*3b70*/  FMUL.FTZ R0, R79, c[0x0][0x320] ;  /* 0x0000c8004f007a20 */ /* 0x002fce0000410000 */
[----:B------:R-:W-:Y:S01]  /*3b80*/  HMMA.16816.F32 R76, R8, R58, R48 ;  /* 0x0000003a084c723c */ /* 0x000fe20000001830 */
[----:B------:R1:W1:Y:S02]  /*3b90*/  MUFU.TANH R100, R0 ;  /* 0x0000000000647308 */ /* 0x0002640000002400 */
[----:B-1----:R-:W-:-:S06]  /*3ba0*/  FMUL.FTZ R0, R84, c[0x0][0x320] ;  /* 0x0000c80054007a20 */ /* 0x002fcc0000410000 */
[----:B------:R1:W1:Y:S01]  /*3bb0*/  MUFU.TANH R56, R0 ;  /* 0x0000000000387308 */ /* 0x0002620000002400 */
[----:B-----5:R-:W-:Y:S01]  /*3bc0*/  HMMA.16816.F32 R48, R16, R44, R60 ;  /* 0x0000002c1030723c */ /* 0x020fe2000000183c */
[----:B-1----:R-:W-:-:S06]  /*3bd0*/  FMUL.FTZ R0, R85, c[0x0][0x320] ;  /* 0x0000c80055007a20 */ /* 0x002fcc0000410000 */
[----:B------:R1:W1:Y:S01]  /*3be0*/  MUFU.TANH R53, R0 ;  /* 0x0000000000357308 */ /* 0x0002620000002400 */
[----:B------:R-:W-:Y:S01]  /*3bf0*/  HMMA.16816.F32 R68, R4, R58, R68 ;  /* 0x0000003a0444723c */ /* 0x000fe20000001844 */
        /* <DEDUP_REMOVED lines=11> */
[----:B--2---:R-:W-:Y:S01]  /*3cb0*/  HMMA.16816.F32 R48, R8, R32, R48 ;  /* 0x000000200830723c */ /* 0x004fe20000001830 */
[----:B-1----:R-:W-:-:S06]  /*3cc0*/  FMUL.FTZ R0, R78, c[0x0][0x320] ;  /* 0x0000c8004e007a20 */ /* 0x002fcc0000410000 */
[----:B------:R1:W2:Y:S01]  /*3cd0*/  MUFU.TANH R60, R0 ;  /* 0x00000000003c7308 */ /* 0x0002a20000002400 */
        /* <DEDUP_REMOVED lines=8> */
[----:B------:R1:W1:Y:S02]  /*3d60*/  MUFU.TANH R52, R0 ;  /* 0x0000000000347308 */ /* 0x0002640000002400 */
[----:B-1----:R-:W-:-:S06]  /*3d70*/  FMUL.FTZ R0, R70, c[0x0][0x320] ;  /* 0x0000c80046007a20 */ /* 0x002fcc0000410000 */
[----:B------:R1:W1:Y:S02]  /*3d80*/  MUFU.TANH R31, R0 ;  /* 0x00000000001f7308 */ /* 0x0002640000002400 */
        /* <DEDUP_REMOVED lines=35> */
[----:B------:R-:W-:Y:S01]  /*3fc0*/  BSSY B0, `(.L_x_50) ;  /* 0x0000027000007945 */ /* 0x000fe20003800000 */
[----:B-1----:R-:W-:-:S06]  /*3fd0*/  FMUL.FTZ R0, R7, c[0x0][0x320] ;  /* 0x0000c80007007a20 */ /* 0x002fcc0000410000 */
[----:B------:R1:W1:Y:S01]  /*3fe0*/  MUFU.TANH R22, R0 ;  /* 0x0000000000167308 */ /* 0x0002620000002400 */
[----:B------:R-:W-:Y:S06]  /*3ff0*/  BAR.SYNC.DEFER_BLOCKING 0x0 ;  /* 0x0000000000007b1d */ /* 0x000fec0000010000 */
[----:B------:R-:W-:Y:S05]  /*4000*/  @!P0 BRA `(.L_x_51) ;  /* 0x0000022000008947 */ /* 0x000fea0003800000 */
[----:B--234-:R-:W-:Y:S02]  /*4010*/  IADD3 R3, -R139, 0x30, RZ ;  /* 0x000000308b037810 */ /* 0x01cfe40007ffe1ff */
[----:B-1----:R-:W-:Y:S02]  /*4020*/  IADD3 R0, R211, -0x2, RZ ;  /* 0xfffffffed3007810 */ /* 0x002fe40007ffe0ff */
[----:B------:R-:W-:-:S02]  /*4030*/  ISETP.GE.AND P0, PT, R3, 0x21, PT ;  /* 0x000000210300780c */ /* 0x000fc40003f06270 */
[----:B------:R-:W-:Y:S01]  /*4040*/  SHF.R.S32.HI R2, RZ, 0x1f, R0 ;  /* 0x0000001fff027819 */ /* 0x000fe20000011400 */
[----:B------:R-:W-:Y:S01]  /*4050*/  IMAD.WIDE.U32 R6, R0, c[0x0][0x1e0], RZ ;  /* 0x0000780000067a25 */ /* 0x000fe200078e00ff */
[----:B------:R-:W-:Y:S02]  /*4060*/  ISETP.GE.AND P1, PT, R3, 0x1, PT ;  /* 0x000000010300780c */ /* 0x000fe40003f26270 */
[----:B------:R-:W-:Y:S01]  /*4070*/  LOP3.LUT P4, RZ, R140, 0x1, RZ, 0xc0, !PT ;  /* 0x000000018cff7812 */ /* 0x000fe2000788c0ff */
[----:B------:R-:W-:-:S04]  /*4080*/  IMAD R2, R2, c[0x0][0x1e0], RZ ;  /* 0x0000780002027a24 */ /* 0x000fc800078e02ff */
[----:B------:R-:W-:Y:S02]  /*4090*/  IMAD R4, R0, c[0x0][0x1e4], R2 ;  /* 0x0000790000047a24 */ /* 0x000fe400078e0202 */
[----:B------:R-:W-:Y:S02]  /*40a0*/  @P0 IMAD.MOV.U32 R5, RZ, RZ, c[0x0][0x1e0] ;  /* 0x00007800ff050624 */ /* 0x000fe400078e00ff */
[----:B------:R-:W-:Y:S02]  /*40b0*/  @P0 IMAD.MOV.U32 R3, RZ, RZ, 0x5 ;  /* 0x00000005ff030424 */ /* 0x000fe400078e00ff */
[----:B------:R-:W-:Y:S02]  /*40c0*/  @P0 IMAD.SHL.U32 R2, R5, 0x20, RZ ;  /* 0x0000002005020824 */ /* 0x000fe400078e00ff */
[----:B------:R-:W-:Y:S01]  /*40d0*/  IMAD.IADD R0, R7, 0x1, R4 ;  /* 0x0000000107007824 */ /* 0x000fe200078e0204 */
[----:B------:R-:W-:-:S03]  /*40e0*/  @P0 SHF.L.U64.HI R3, R5, R3, c[0x0][0x1e4] ;  /* 0x0000790005030619 */ /* 0x000fc60000010203 */
[----:B------:R-:W-:Y:S02]  /*40f0*/  @P1 IMAD R8, R0, 0x30, RZ ;  /* 0x0000003000081824 */ /* 0x000fe400078e02ff */
[----:B------:R-:W-:-:S04]  /*4100*/  @P0 IMAD.WIDE.U32 R2, R6, 0x30, R2 ;  /* 0x0000003006020825 */ /* 0x000fc800078e0002 */
[----:B------:R-:W-:-:S04]  /*4110*/  @P1 IMAD.WIDE.U32 R6, R6, 0x30, R136 ;  /* 0x0000003006061825 */ /* 0x000fc800078e0088 */
[----:B------:R-:W-:Y:S01]  /*4120*/  @P0 IMAD R5, R0, 0x30, RZ ;  /* 0x0000003000050824 */ /* 0x000fe200078e02ff */
[----:B------:R-:W-:Y:S01]  /*4130*/  @P0 IADD3 R0, P2, R244, R2, RZ ;  /* 0x00000002f4000210 */ /* 0x000fe20007f5e0ff */
[----:B------:R-:W-:Y:S01]  /*4140*/  @P1 IMAD.IADD R7, R7, 0x1, R8 ;  /* 0x0000000107071824 */ /* 0x000fe200078e0208 */
[----:B------:R-:W-:Y:S02]  /*4150*/  @P1 LEA R4, P3, R6, c[0x0][0x1c8], 0x1 ;  /* 0x0000720006041a11 */ /* 0x000fe400078608ff */
[----:B------:R-:W-:Y:S02]  /*4160*/  @P0 IADD3.X R3, R246, R5, R3, P2, !PT ;  /* 0x00000005f6030210 */ /* 0x000fe400017fe403 */
[----:B------:R-:W-:Y:S02]  /*4170*/  @P0 LEA R2, P2, R0, c[0x0][0x1c8], 0x1 ;  /* 0x0000720000020a11 */ /* 0x000fe400078408ff */
[----:B------:R-:W-:Y:S02]  /*4180*/  @P1 LEA.HI.X R5, R6, c[0x0][0x1cc], R7, 0x1, P3 ;  /* 0x0000730006051a11 */ /* 0x000fe400018f0c07 */
[----:B------:R-:W-:-:S03]  /*4190*/  @P0 LEA.HI.X R3, R0, c[0x0][0x1cc], R3, 0x1, P2 ;  /* 0x0000730000030a11 */ /* 0x000fc600010f0c03 */
        /* <DEDUP_REMOVED lines=8> */
[----:B------:R1:W-:Y:S02]  /*4220*/  @P0 LDGSTS.E.BYPASS.LTC128B.128 [R191+0x5c80], [R2.64+0x80], !P5 ;  /* 0x05c8008002bf0fae */ /* 0x0003e4000e901d46 */
.L_x_51:
[----:B--234-:R-:W-:Y:S05]  /*4230*/  BSYNC B0 ;  /* 0x0000000000007941 */ /* 0x01cfea0003800000 */
.L_x_50:
[----:B-1----:R-:W2:Y:S04]  /*4240*/  LDL R0, [R1+0x70] ;  /* 0x0000700001007983 */ /* 0x002ea80000100800 */
[----:B------:R-:W-:Y:S04]  /*4250*/  LDSM.16.MT88.4 R40, [R110] ;  /* 0x000000006e28783b */ /* 0x000fe80000004200 */
[----:B------:R-:W-:Y:S04]  /*4260*/  LDSM.16.MT88.4 R76, [R111] ;  /* 0x000000006f4c783b */ /* 0x000fe80000004200 */
[----:B------:R-:W-:Y:S04]  /*4270*/  LDSM.16.MT88.4 R84, [R111+0xc00] ;  /* 0x000c00006f54783b */ /* 0x000fe80000004200 */
[----:B------:R-:W-:Y:S04]  /*4280*/  LDSM.16.MT88.4 R68, [R110+0x1c00] ;  /* 0x001c00006e44783b */ /* 0x000fe80000004200 */
[----:B------:R-:W-:Y:S04]  /*4290*/  LDSM.16.MT88.4 R48, [R111+0x400] ;  /* 0x000400006f30783b */ /* 0x000fe80000004200 */
[----:B------:R-:W-:Y:S04]  /*42a0*/  LDSM.16.MT88.4 R64, [R111+0x1c00] ;  /* 0x001c00006f40783b */ /* 0x000fe80000004200 */
[----:B------:R-:W-:Y:S04]  /*42b0*/  LDSM.16.MT88.4 R156, [R110+0x1400] ;  /* 0x001400006e9c783b */ /* 0x000fe80000004200 */
[----:B------:R-:W0:Y:S01]  /*42c0*/  LDGDEPBAR ;  /* 0x00000000000079af */ /* 0x000e220000000000 */
[----:B--2---:R-:W-:-:S05]  /*42d0*/  IMAD.IADD R0, R138, 0x1, -R0 ;  /* 0x000000018a007824 */ /* 0x004fca00078e0a00 */
[C---:B------:R-:W-:Y:S02]  /*42e0*/  ISETP.GT.AND P2, PT, R0.reuse, RZ, PT ;  /* 0x000000ff0000720c */ /* 0x040fe40003f44270 */
[C---:B------:R-:W-:Y:S02]  /*42f0*/  ISETP.GT.AND P1, PT, R0.reuse, 0x1, PT ;  /* 0x000000010000780c */ /* 0x040fe40003f24270 */
[----:B------:R-:W-:Y:S02]  /*4300*/  ISETP.GT.AND P0, PT, R0, 0x8, PT ;  /* 0x000000080000780c */ /* 0x000fe40003f04270 */
[----:B------:R-:W-:Y:S02]  /*4310*/  FSEL R4, R99, -INF , P2 ;  /* 0xff80000063047808 */ /* 0x000fe40001000000 */
[----:B------:R-:W-:Y:S02]  /*4320*/  FSEL R5, R98, -INF , P1 ;  /* 0xff80000062057808 */ /* 0x000fe40000800000 */
[----:B------:R-:W-:-:S02]  /*4330*/  ISETP.GT.AND P4, PT, R0, 0x9, PT ;  /* 0x000000090000780c */ /* 0x000fc40003f84270 */
[----:B------:R-:W-:Y:S02]  /*4340*/  FSEL R6, R89, -INF , P0 ;  /* 0xff80000059067808 */ /* 0x000fe40000000000 */
[----:B------:R-:W-:Y:S02]  /*4350*/  FMNMX.FTZ R2, R4, R5, !PT ;  /* 0x0000000504027209 */ /* 0x000fe40007810000 */
[----:B------:R-:W-:Y:S02]  /*4360*/  ISETP.GT.AND P6, PT, R0, 0x10, PT ;  /* 0x000000100000780c */ /* 0x000fe40003fc4270 */
[----:B------:R-:W-:Y:S02]  /*4370*/  FSEL R7, R88, -INF , P4 ;  /* 0xff80000058077808 */ /* 0x000fe40002000000 */
[----:B------:R-:W-:Y:S02]  /*4380*/  FMNMX.FTZ R2, R6, R2, !PT ;  /* 0x0000000206027209 */ /* 0x000fe40007810000 */
[----:B------:R-:W-:-:S02]  /*4390*/  FSEL R8, R92, -INF , P2 ;  /* 0xff8000005c087808 */ /* 0x000fc40001000000 */
[----:B------:R-:W-:Y:S02]  /*43a0*/  FSEL R118, R113, -INF , P2 ;  /* 0xff80000071767808 */ /* 0x000fe40001000000 */
[----:B------:R-:W-:Y:S02]  /*43b0*/  FSEL R28, R121, -INF , P2 ;  /* 0xff800000791c7808 */ /* 0x000fe40001000000 */
[----:B------:R-:W-:Y:S02]  /*43c0*/  FSEL R13, R56, -INF , P6 ;  /* 0xff800000380d7808 */ /* 0x000fe40003000000 */
[----:B------:R-:W-:Y:S02]  /*43d0*/  ISETP.GT.AND P2, PT, R0, 0x11, PT ;  /* 0x000000110000780c */ /* 0x000fe40003f44270 */
[----:B------:R-:W-:Y:S02]  /*43e0*/  FMNMX.FTZ R2, R7, R2, !PT ;  /* 0x0000000207027209 */ /* 0x000fe40007810000 */
[----:B------:R-:W-:-:S02]  /*43f0*/  FSEL R9, R93, -INF , P1 ;  /* 0xff8000005d097808 */ /* 0x000fc40000800000 */
[----:B------:R-:W-:Y:S02]  /*4400*/  FSEL R119, R108, -INF , P1 ;  /* 0xff8000006c777808 */ /* 0x000fe40000800000 */
[----:B------:R-:W-:Y:S02]  /*4410*/  FSEL R44, R120, -INF , P1 ;  /* 0xff800000782c7808 */ /* 0x000fe40000800000 */
[----:B------:R-:W-:Y:S02]  /*4420*/  FSEL R15, R53, -INF , P2 ;  /* 0xff800000350f7808 */ /* 0x000fe40001000000 */
[C---:B------:R-:W-:Y:S02]  /*4430*/  ISETP.GT.AND P1, PT, R0.reuse, 0x18, PT ;  /* 0x000000180000780c */ /* 0x040fe40003f24270 */
[----:B------:R-:W-:Y:S02]  /*4440*/  FMNMX.FTZ R2, R13, R2, !PT ;  /* 0x000000020d027209 */ /* 0x000fe40007810000 */
[----:B------:R-:W-:-:S02]  /*4450*/  ISETP.GT.AND P5, PT, R0, 0x19, PT ;  /* 0x000000190000780c */ /* 0x000fc40003fa4270 */
[----:B------:R-:W-:Y:S02]  /*4460*/  FSEL R19, R45, -INF , P1 ;  /* 0xff8000002d137808 */ /* 0x000fe40000800000 */
[----:B------:R-:W-:Y:S02]  /*4470*/  FMNMX.FTZ R2, R15, R2, !PT ;  /* 0x000000020f027209 */ /* 0x000fe40007810000 */
[----:B------:R-:W-:Y:S02]  /*4480*/  ISETP.GT.AND P3, PT, R0, 0x20, PT ;  /* 0x000000200000780c */ /* 0x000fe40003f64270 */
[----:B------:R-:W-:Y:S02]  /*4490*/  FSEL R20, R52, -INF , P5 ;  /* 0xff80000034147808 */ /* 0x000fe40002800000 */
[----:B------:R-:W-:Y:S02]  /*44a0*/  FMNMX.FTZ R2, R19, R2, !PT ;  /* 0x0000000213027209 */ /* 0x000fe40007810000 */
        /* <DEDUP_REMOVED lines=9> */
[----:B------:R-:W-:Y:S02]  /*4540*/  ISETP.GT.AND P0, PT, R0, 0x29, PT ;  /* 0x000000290000780c */ /* 0x000fe40003f04270 */
[----:B------:R-:W-:Y:S02]  /*4550*/  FSEL R142, R14, -INF , P1 ;  /* 0xff8000000e8e7808 */ /* 0x000fe40000800000 */
[----:B------:R-:W-:Y:S02]  /*4560*/  FMNMX.FTZ R2, R143, R2, !PT ;  /* 0x000000028f027209 */ /* 0x000fe40007810000 */
[----:B------:R-:W-:-:S02]  /*4570*/  FSEL R147, R12, -INF , P0 ;  /* 0xff8000000c937808 */ /* 0x000fc40000000000 */
[----:B------:R-:W-:Y:S02]  /*4580*/  FMNMX.FTZ R2, R142, R2, !PT ;  /* 0x000000028e027209 */ /* 0x000fe40007810000 */
[----:B------:R-:W-:Y:S02]  /*4590*/  FSEL R11, R82, -INF , P4 ;  /* 0xff800000520b7808 */ /* 0x000fe40002000000 */
[----:B------:R-:W-:Y:S02]  /*45a0*/  FMNMX.FTZ R2, R147, R2, !PT ;  /* 0x0000000293027209 */ /* 0x000fe40007810000 */
[----:B------:R-:W-:Y:S02]  /*45b0*/  FSEL R116, R91, -INF , P4 ;  /* 0xff8000005b747808 */ /* 0x000fe40002000000 */
[----:B------:R-:W-:Y:S01]  /*45c0*/  FSEL R46, R95, -INF , P4 ;  /* 0xff8000005f2e7808 */ /* 0x000fe20002000000 */
[----:B------:R-:W1:Y:S01]  /*45d0*/  SHFL.BFLY PT, R3, R2, 0x2, 0x1f ;  /* 0x0c401f0002037f89 */ /* 0x000e6200000e0000 */
[----:B------:R-:W-:-:S02]  /*45e0*/  FSEL R21, R57, -INF , P6 ;  /* 0xff80000039157808 */ /* 0x000fc40003000000 */
[----:B------:R-:W-:Y:S01]  /*45f0*/  FSEL R113, R80, -INF , P6 ;  /* 0xff80000050717808 */ /* 0x000fe20003000000 */
[----:B------:R-:W-:Y:S01]  /*4600*/  LDSM.16.MT88.4 R88, [R110+0x1800] ;  /* 0x001800006e58783b */ /* 0x000fe20000004200 */
[----:B------:R-:W-:Y:S02]  /*4610*/  FSEL R45, R83, -INF , P6 ;  /* 0xff800000532d7808 */ /* 0x000fe40003000000 */
[----:B------:R-:W-:Y:S01]  /*4620*/  ISETP.GT.AND P6, PT, R0, 0x18, PT ;  /* 0x000000180000780c */ /* 0x000fe20003fc4270 */
[----:B------:R-:W-:Y:S01]  /*4630*/  LDSM.16.MT88.4 R80, [R110+0xc00] ;  /* 0x000c00006e50783b */ /* 0x000fe20000004200 */
[----:B------:R-:W-:Y:S02]  /*4640*/  FSEL R18, R26, -INF , P5 ;  /* 0xff8000001a127808 */ /* 0x000fe40002800000 */
[----:B------:R-:W-:Y:S02]  /*4650*/  FSEL R17, R31, -INF , P6 ;  /* 0xff8000001f117808 */ /* 0x000fe40003000000 */
[----:B------:R-:W-:-:S02]  /*4660*/  FSEL R140, R25, -INF , P3 ;  /* 0xff800000198c7808 */ /* 0x000fc40001800000 */
[----:B------:R-:W-:Y:S02]  /*4670*/  FSEL R146, R24, -INF , P2 ;  /* 0xff80000018927808 */ /* 0x000fe40001000000 */
[----:B------:R-:W-:Y:S02]  /*4680*/  FSEL R145, R23, -INF , P1 ;  /* 0xff80000017917808 */ /* 0x000fe40000800000 */
[----:B------:R-:W-:Y:S02]  /*4690*/  FSEL R144, R22, -INF , P0 ;  /* 0xff80000016907808 */ /* 0x000fe40000000000 */
[----:B------:R-:W-:Y:S02]  /*46a0*/  FSEL R26, R59, -INF , P6 ;  /* 0xff8000003b1a7808 */ /* 0x000fe40003000000 */
[----:B------:R-:W-:Y:S02]  /*46b0*/  FSEL R24, R54, -INF , P5 ;  /* 0xff80000036187808 */ /* 0x000fe40002800000 */
[----:B-1----:R-:W-:-:S02]  /*46c0*/  FMNMX.FTZ R2, R2, R3, !PT ;  /* 0x0000000302027209 */ /* 0x002fc40007810000 */
[----:B------:R-:W-:Y:S02]  /*46d0*/  FSEL R131, R131, -INF , P3 ;  /* 0xff80000083837808 */ /* 0x000fe40001800000 */
[----:B------:R-:W-:Y:S01]  /*46e0*/  FSEL R130, R130, -INF , P2 ;  /* 0xff80000082827808 */ /* 0x000fe20001000000 */
[----:B------:R-:W1:Y:S01]  /*46f0*/  SHFL.BFLY PT, R3, R2, 0x1, 0x1f ;  /* 0x0c201f0002037f89 */ /* 0x000e6200000e0000 */
[----:B------:R-:W-:Y:S02]  /*4700*/  FSEL R129, R29, -INF , P1 ;  /* 0xff8000001d817808 */ /* 0x000fe40000800000 */
[----:B------:R-:W-:Y:S02]  /*4710*/  FSEL R128, R30, -INF , P0 ;  /* 0xff8000001e807808 */ /* 0x000fe40000000000 */
[----:B------:R-:W-:Y:S02]  /*4720*/  FSEL R25, R55, -INF , P5 ;  /* 0xff80000037197808 */ /* 0x000fe40002800000 */
[----:B------:R-:W-:Y:S01]  /*4730*/  FSEL R115, R115, -INF , P3 ;  /* 0xff80000073737808 */ /* 0x000fe20001800000 */
[----:B------:R-:W-:Y:S01]  /*4740*/  LDSM.16.MT88.4 R52, [R110+0x400] ;  /* 0x000400006e34783b */ /* 0x000fe20000004200 */
[----:B------:R-:W-:-:S02]  /*4750*/  FSEL R114, R114, -INF , P2 ;  /* 0xff80000072727808 */ /* 0x000fc40001000000 */
[----:B------:R-:W-:Y:S02]  /*4760*/  FSEL R112, R112, -INF , P1 ;  /* 0xff80000070707808 */ /* 0x000fe40000800000 */
[----:B------:R-:W-:Y:S02]  /*4770*/  FSEL R104, R104, -INF , P0 ;  /* 0xff80000068687808 */ /* 0x000fe40000000000 */
[----:B-1----:R-:W-:-:S04]  /*4780*/  FMNMX.FTZ R106, R2, R3, !PT ;  /* 0x00000003026a7209 */ /* 0x002fc80007810000 */
[C---:B------:R-:W-:Y:S01]  /*4790*/  FSETP.NEU.FTZ.AND P4, PT, R106.reuse, -INF , PT ;  /* 0xff8000006a00780b */ /* 0x040fe20003f9d000 */
[----:B------:R-:W-:-:S05]  /*47a0*/  FMUL.FTZ R2, R106, c[0x0][0x2d0] ;  /* 0x0000b4006a027a20 */ /* 0x000fca0000410000 */
[----:B------:R-:W-:Y:S02]  /*47b0*/  FSEL R12, R2, RZ, P4 ;  /* 0x000000ff020c7208 */ /* 0x000fe40002000000 */
[----:B------:R-:W-:Y:S02]  /*47c0*/  FMNMX.FTZ R2, R8, R9, !PT ;  /* 0x0000000908027209 */ /* 0x000fe40007810000 */
[----:B------:R-:W-:Y:S02]  /*47d0*/  ISETP.GT.AND P4, PT, R0, 0x11, PT ;  /* 0x000000110000780c */ /* 0x000fe40003f84270 */
[----:B------:R-:W-:Y:S02]  /*47e0*/  FMNMX.FTZ R2, R10, R2, !PT ;  /* 0x000000020a027209 */ /* 0x000fe40007810000 */
[----:B------:R-:W-:Y:S02]  /*47f0*/  FSEL R16, R58, -INF , P4 ;  /* 0xff8000003a107808 */ /* 0x000fe40002000000 */
[----:B------:R-:W-:Y:S01]  /*4800*/  FMNMX.FTZ R2, R11, R2, !PT ;  /* 0x000000020b027209 */ /* 0x000fe20007810000 */
[----:B------:R-:W-:Y:S03]  /*4810*/  LDSM.16.MT88.4 R56, [R111+0x1000] ;  /* 0x001000006f38783b */ /* 0x000fe60000004200 */
[----:B------:R-:W-:-:S04]  /*4820*/  FMNMX.FTZ R2, R21, R2, !PT ;  /* 0x0000000215027209 */ /* 0x000fc80007810000 */
[----:B------:R-:W-:-:S04]  /*4830*/  FMNMX.FTZ R2, R16, R2, !PT ;  /* 0x0000000210027209 */ /* 0x000fc80007810000 */
[----:B------:R-:W-:-:S04]  /*4840*/  FMNMX.FTZ R2, R17, R2, !PT ;  /* 0x0000000211027209 */ /* 0x000fc80007810000 */
[----:B------:R-:W-:-:S04]  /*4850*/  FMNMX.FTZ R2, R18, R2, !PT ;  /* 0x0000000212027209 */ /* 0x000fc80007810000 */
[----:B------:R-:W-:-:S04]  /*4860*/  FMNMX.FTZ R2, R140, R2, !PT ;  /* 0x000000028c027209 */ /* 0x000fc80007810000 */
[----:B------:R-:W-:-:S04]  /*4870*/  FMNMX.FTZ R2, R146, R2, !PT ;  /* 0x0000000292027209 */ /* 0x000fc80007810000 */
[----:B------:R-:W-:-:S04]  /*4880*/  FMNMX.FTZ R2, R145, R2, !PT ;  /* 0x0000000291027209 */ /* 0x000fc80007810000 */
[----:B------:R-:W-:-:S05]  /*4890*/  FMNMX.FTZ R2, R144, R2, !PT ;  /* 0x0000000290027209 */ /* 0x000fca0007810000 */
[----:B------:R-:W1:Y:S02]  /*48a0*/  SHFL.BFLY PT, R3, R2, 0x2, 0x1f ;  /* 0x0c401f0002037f89 */ /* 0x000e6400000e0000 */
[----:B-1----:R-:W-:-:S05]  /*48b0*/  FMNMX.FTZ R2, R2, R3, !PT ;  /* 0x0000000302027209 */ /* 0x002fca0007810000 */
[----:B------:R-:W1:Y:S02]  /*48c0*/  SHFL.BFLY PT, R3, R2, 0x1, 0x1f ;  /* 0x0c201f0002037f89 */ /* 0x000e6400000e0000 */
[----:B-1----:R-:W-:Y:S01]  /*48d0*/  FMNMX.FTZ R105, R2, R3, !PT ;  /* 0x0000000302697209 */ /* 0x002fe20007810000 */
[----:B------:R-:W-:-:S03]  /*48e0*/  FFMA.FTZ R2, R4, c[0x0][0x2d0], -R12 ;  /* 0x0000b40004027a23 */ /* 0x000fc6000001080c */
[C---:B------:R-:W-:Y:S01]  /*48f0*/  FSETP.NEU.FTZ.AND P4, PT, R105.reuse, -INF , PT ;  /* 0xff8000006900780b */ /* 0x040fe20003f9d000 */
[----:B------:R1:W-:Y:S01]  /*4900*/  MUFU.EX2 R208, R2 ;  /* 0x0000000200d07308 */ /* 0x0003e20000000800 */
[----:B------:R-:W-:-:S05]  /*4910*/  FMUL.FTZ R3, R105, c[0x0][0x2d0] ;  /* 0x0000b40069037a20 */ /* 0x000fca0000410000 */
[----:B------:R-:W-:Y:S02]  /*4920*/  FSEL R3, R3, RZ, P4 ;  /* 0x000000ff03037208 */ /* 0x000fe40002000000 */
[----:B------:R-:W-:-:S03]  /*4930*/  ISETP.GT.AND P4, PT, R0, 0x11, PT ;  /* 0x000000110000780c */ /* 0x000fc60003f84270 */
[----:B------:R-:W-:Y:S01]  /*4940*/  FFMA.FTZ R4, R8, c[0x0][0x2d0], -R3 ;  /* 0x0000b40008047a23 */ /* 0x000fe20000010803 */
[----:B------:R-:W-:Y:S01]  /*4950*/  FSEL R27, R94, -INF , P4 ;  /* 0xff8000005e1b7808 */ /* 0x000fe20002000000 */
[--C-:B------:R-:W-:Y:S01]  /*4960*/  FFMA.FTZ R8, R13, c[0x0][0x2d0], -R12.reuse ;  /* 0x0000b4000d087a23 */ /* 0x100fe2000001080c */
[----:B------:R-:W-:Y:S01]  /*4970*/  FSEL R14, R100, -INF , P4 ;  /* 0xff800000640e7808 */ /* 0x000fe20002000000 */
[----:B------:R-:W-:Y:S01]  /*4980*/  LDSM.16.MT88.4 R92, [R111+0x1800] ;  /* 0x001800006f5c783b */ /* 0x000fe20000004200 */
[--C-:B-1----:R-:W-:Y:S01]  /*4990*/  FFMA.FTZ R2, R5, c[0x0][0x2d0], -R12.reuse ;  /* 0x0000b40005027a23 */ /* 0x102fe2000001080c */
[----:B------:R1:W-:Y:S08]  /*49a0*/  MUFU.EX2 R202, R8 ;  /* 0x0000000800ca7308 */ /* 0x0003f00000000800 */
[----:B------:R2:W3:Y:S01]  /*49b0*/  MUFU.EX2 R207, R2 ;  /* 0x0000000200cf7308 */ /* 0x0004e20000000800 */
[----:B-1----:R-:W-:Y:S01]  /*49c0*/  FFMA.FTZ R8, R15, c[0x0][0x2d0], -R12 ;  /* 0x0000b4000f087a23 */ /* 0x002fe2000001080c */
[----:B------:R-:W-:-:S06]  /*49d0*/  FSEL R15, R60, -INF , P6 ;  /* 0xff8000003c0f7808 */ /* 0x000fcc0003000000 */
[----:B------:R3:W-:Y:S01]  /*49e0*/  MUFU.EX2 R206, R4 ;  /* 0x0000000400ce7308 */ /* 0x0007e20000000800 */
[----:B------:R-:W-:Y:S01]  /*49f0*/  LDSM.16.MT88.4 R60, [R110+0x1000] ;  /* 0x001000006e3c783b */ /* 0x000fe20000004200 */
[----:B--2---:R-:W-:-:S06]  /*4a00*/  FFMA.FTZ R2, R6, c[0x0][0x2d0], -R12 ;  /* 0x0000b40006027a23 */ /* 0x004fcc000001080c */
[----:B------:R-:W-:Y:S08]  /*4a10*/  MUFU.EX2 R201, R8 ;  /* 0x0000000800c97308 */ /* 0x000ff00000000800 */
[----:B------:R1:W-:Y:S01]  /*4a20*/  MUFU.EX2 R209, R2 ;  /* 0x0000000200d17308 */ /* 0x0003e20000000800 */
[----:B---3--:R-:W-:Y:S01]  /*4a30*/  F2FP.PACK_AB R4, R207, R208 ;  /* 0x000000d0cf04723e */ /* 0x008fe200000000ff */
[----:B-1----:R-:W-:-:S06]  /*4a40*/  FFMA.FTZ R2, R7, c[0x0][0x2d0], -R12 ;  /* 0x0000b40007027a23 */ /* 0x002fcc000001080c */
[----:B------:R1:W2:Y:S02]  /*4a50*/  MUFU.EX2 R210, R2 ;  /* 0x0000000200d27308 */ /* 0x0002a40000000800 */
[----:B-1----:R-:W-:Y:S02]  /*4a60*/  FMNMX.FTZ R2, R28, R44, !PT ;  /* 0x0000002c1c027209 */ /* 0x002fe40007810000 */
[----:B--2---:R-:W-:Y:S02]  /*4a70*/  F2FP.PACK_AB R6, R210, R209 ;  /* 0x000000d1d206723e */ /* 0x004fe400000000ff */
[----:B------:R-:W-:-:S04]  /*4a80*/  FMNMX.FTZ R2, R47, R2, !PT ;  /* 0x000000022f027209 */ /* 0x000fc80007810000 */
[----:B------:R-:W-:Y:S01]  /*4a90*/  FMNMX.FTZ R0, R46, R2, !PT ;  /* 0x000000022e007209 */ /* 0x000fe20007810000 */
[----:B------:R-:W-:-:S03]  /*4aa0*/  FFMA.FTZ R2, R9, c[0x0][0x2d0], -R3 ;  /* 0x0000b40009027a23 */ /* 0x000fc60000010803 */
[----:B------:R-:W-:Y:S01]  /*4ab0*/  FMNMX.FTZ R0, R45, R0, !PT ;  /* 0x000000002d007209 */ /* 0x000fe20007810000 */
[----:B------:R1:W2:Y:S03]  /*4ac0*/  MUFU.EX2 R204, R2 ;  /* 0x0000000200cc7308 */ /* 0x0002a60000000800 */
[----:B------:R-:W-:-:S04]  /*4ad0*/  FMNMX.FTZ R0, R27, R0, !PT ;  /* 0x000000001b007209 */ /* 0x000fc80007810000 */
[----:B------:R-:W-:-:S04]  /*4ae0*/  FMNMX.FTZ R0, R26, R0, !PT ;  /* 0x000000001a007209 */ /* 0x000fc80007810000 */
[----:B------:R-:W-:-:S04]  /*4af0*/  FMNMX.FTZ R0, R24, R0, !PT ;  /* 0x0000000018007209 */ /* 0x000fc80007810000 */
[----:B------:R-:W-:Y:S01]  /*4b00*/  FMNMX.FTZ R0, R131, R0, !PT ;  /* 0x0000000083007209 */ /* 0x000fe20007810000 */
[----:B-1----:R-:W-:Y:S01]  /*4b10*/  FFMA.FTZ R2, R10, c[0x0][0x2d0], -R3 ;  /* 0x0000b4000a027a23 */ /* 0x002fe20000010803 */
[----:B--2---:R-:W-:Y:S02]  /*4b20*/  F2FP.PACK_AB R5, R204, R206 ;  /* 0x000000cecc05723e */ /* 0x004fe400000000ff */
[----:B------:R-:W-:Y:S01]  /*4b30*/  FMNMX.FTZ R0, R130, R0, !PT ;  /* 0x0000000082007209 */ /* 0x000fe20007810000 */
[----:B------:R1:W-:Y:S03]  /*4b40*/  MUFU.EX2 R205, R2 ;  /* 0x0000000200cd7308 */ /* 0x0003e60000000800 */
[----:B------:R-:W-:-:S04]  /*4b50*/  FMNMX.FTZ R0, R129, R0, !PT ;  /* 0x0000000081007209 */ /* 0x000fc80007810000 */
[----:B------:R-:W-:-:S05]  /*4b60*/  FMNMX.FTZ R0, R128, R0, !PT ;  /* 0x0000000080007209 */ /* 0x000fca0007810000 */
[----:B------:R-:W2:Y:S01]  /*4b70*/  SHFL.BFLY PT, R9, R0, 0x2, 0x1f ;  /* 0x0c401f0000097f89 */ /* 0x000ea200000e0000 */
[----:B-1----:R-:W-:-:S04]  /*4b80*/  FFMA.FTZ R2, R11, c[0x0][0x2d0], -R3 ;  /* 0x0000b4000b027a23 */ /* 0x002fc80000010803 */
[----:B------:R1:W3:Y:S02]  /*4b90*/  MUFU.EX2 R203, R2 ;  /* 0x0000000200cb7308 */ /* 0x0002e40000000800 */
[----:B-1----:R-:W-:Y:S02]  /*4ba0*/  FMNMX.FTZ R2, R118, R119, !PT ;  /* 0x0000007776027209 */ /* 0x002fe40007810000 */
[----:B--2---:R-:W-:Y:S02]  /*4bb0*/  FMNMX.FTZ R0, R0, R9, !PT ;  /* 0x0000000900007209 */ /* 0x004fe40007810000 */
[----:B------:R-:W-:Y:S02]  /*4bc0*/  FMNMX.FTZ R2, R117, R2, !PT ;  /* 0x0000000275027209 */ /* 0x000fe40007810000 */
[----:B---3--:R-:W-:Y:S01]  /*4bd0*/  F2FP.PACK_AB R7, R203, R205 ;  /* 0x000000cdcb07723e */ /* 0x008fe200000000ff */
[----:B------:R-:W1:Y:S01]  /*4be0*/  SHFL.BFLY PT, R10, R0, 0x1, 0x1f ;  /* 0x0c201f00000a7f89 */ /* 0x000e6200000e0000 */
[----:B------:R-:W-:-:S04]  /*4bf0*/  FMNMX.FTZ R2, R116, R2, !PT ;  /* 0x0000000274027209 */ /* 0x000fc80007810000 */
[----:B------:R-:W-:Y:S01]  /*4c00*/  FMNMX.FTZ R2, R113, R2, !PT ;  /* 0x0000000271027209 */ /* 0x000fe20007810000 */
[----:B------:R-:W-:Y:S03]  /*4c10*/  HMMA.16816.F32 R136, R4, R40, RZ ;  /* 0x000000280488723c */ /* 0x000fe600000018ff */
[----:B------:R-:W-:-:S04]  /*4c20*/  FMNMX.FTZ R2, R14, R2, !PT ;  /* 0x000000020e027209 */ /* 0x000fc80007810000 */
[----:B------:R-:W-:Y:S01]  /*4c30*/  FMNMX.FTZ R8, R15, R2, !PT ;  /* 0x000000020f087209 */ /* 0x000fe20007810000 */
[----:B------:R-:W-:Y:S01]  /*4c40*/  FFMA.FTZ R2, R19, c[0x0][0x2d0], -R12 ;  /* 0x0000b40013027a23 */ /* 0x000fe2000001080c */
[C---:B------:R-:W-:Y:S02]  /*4c50*/  HMMA.16816.F32 R132, R4.reuse, R76, RZ ;  /* 0x0000004c0484723c */ /* 0x040fe400000018ff */
[----:B------:R-:W-:Y:S01]  /*4c60*/  FMNMX.FTZ R8, R25, R8, !PT ;  /* 0x0000000819087209 */ /* 0x000fe20007810000 */
[----:B------:R2:W-:Y:S03]  /*4c70*/  MUFU.EX2 R200, R2 ;  /* 0x0000000200c87308 */ /* 0x0005e60000000800 */
[----:B------:R-:W-:Y:S02]  /*4c80*/  FMNMX.FTZ R8, R115, R8, !PT ;  /* 0x0000000873087209 */ /* 0x000fe40007810000 */
[----:B------:R-:W-:Y:S01]  /*4c90*/  HMMA.16816.F32 R124, R4, R80, RZ ;  /* 0x00000050047c723c */ /* 0x000fe200000018ff */
[----:B-1----:R-:W-:Y:S01]  /*4ca0*/  FMNMX.FTZ R108, R0, R10, !PT ;  /* 0x0000000a006c7209 */ /* 0x002fe20007810000 */
[----:B------:R-:W-:-:S03]  /*4cb0*/  FFMA.FTZ R0, R17, c[0x0][0x2d0], -R3 ;  /* 0x0000b40011007a23 */ /* 0x000fc60000010803 */
[----:B------:R-:W-:Y:S01]  /*4cc0*/  FSETP.NEU.FTZ.AND P0, PT, R108, -INF , PT ;  /* 0xff8000006c00780b */ /* 0x000fe20003f1d000 */
[----:B------:R1:W-:Y:S02]  /*4cd0*/  MUFU.EX2 R197, R0 ;  /* 0x0000000000c57308 */ /* 0x0003e40000000800 */
[----:B------:R-:W-:Y:S01]  /*4ce0*/  HMMA.16816.F32 R120, R4, R84, RZ ;  /* 0x000000540478723c */ /* 0x000fe200000018ff */
[----:B--2---:R-:W-:-:S05]  /*4cf0*/  FFMA.FTZ R2, R20, c[0x0][0x2d0], -R12 ;  /* 0x0000b40014027a23 */ /* 0x004fca000001080c */
[----:B------:R2:W3:Y:S02]  /*4d00*/  MUFU.EX2 R199, R2 ;  /* 0x0000000200c77308 */ /* 0x0004e40000000800 */
[----:B------:R-:W-:Y:S01]  /*4d10*/  HMMA.16816.F32 R100, R4, R88, RZ ;  /* 0x000000580464723c */ /* 0x000fe200000018ff */
[----:B-1----:R-:W-:-:S07]  /*4d20*/  FFMA.FTZ R0, R18, c[0x0][0x2d0], -R3 ;  /* 0x0000b40012007a23 */ /* 0x002fce0000010803 */
[----:B------:R-:W-:Y:S01]  /*4d30*/  HMMA.16816.F32 R96, R4, R92, RZ ;  /* 0x0000005c0460723c */ /* 0x000fe200000018ff */
[----:B------:R-:W1:Y:S01]  /*4d40*/  MUFU.EX2 R198, R0 ;  /* 0x0000000000c67308 */ /* 0x000e620000000800 */
[----:B--2---:R-:W-:Y:S01]  /*4d50*/  FMNMX.FTZ R2, R114, R8, !PT ;  /* 0x0000000872027209 */ /* 0x004fe20007810000 */
[----:B------:R-:W-:-:S05]  /*4d60*/  FFMA.FTZ R8, R21, c[0x0][0x2d0], -R3 ;  /* 0x0000b40015087a23 */ /* 0x000fca0000010803 */
[C---:B------:R-:W-:Y:S01]  /*4d70*/  HMMA.16816.F32 R72, R4.reuse, R42, RZ ;  /* 0x0000002a0448723c */ /* 0x040fe200000018ff */
[----:B---3--:R-:W-:Y:S02]  /*4d80*/  F2FP.PACK_AB R10, R199, R200 ;  /* 0x000000c8c70a723e */ /* 0x008fe400000000ff */
[----:B------:R-:W-:Y:S01]  /*4d90*/  FMNMX.FTZ R2, R112, R2, !PT ;  /* 0x0000000270027209 */ /* 0x000fe20007810000 */
[----:B------:R2:W-:Y:S04]  /*4da0*/  MUFU.EX2 R196, R8 ;  /* 0x0000000800c47308 */ /* 0x0005e80000000800 */
[----:B------:R-:W-:Y:S01]  /*4db0*/  HMMA.16816.F32 R36, R4, R78, RZ ;  /* 0x0000004e0424723c */ /* 0x000fe200000018ff */
[----:B-1----:R-:W-:-:S07]  /*4dc0*/  F2FP.PACK_AB R11, R198, R197 ;  /* 0x000000c5c60b723e */ /* 0x002fce00000000ff */
[----:B------:R-:W-:Y:S01]  /*4dd0*/  HMMA.16816.F32 R32, R4, R82, RZ ;  /* 0x000000520420723c */ /* 0x000fe200000018ff */
[----:B--2---:R-:W-:Y:S01]  /*4de0*/  FMNMX.FTZ R8, R104, R2, !PT ;  /* 0x0000000268087209 */ /* 0x004fe20007810000 */
[----:B------:R-:W-:-:S06]  /*4df0*/  FFMA.FTZ R2, R16, c[0x0][0x2d0], -R3 ;  /* 0x0000b40010027a23 */ /* 0x000fcc0000010803 */
[C---:B------:R-:W-:Y:S01]  /*4e00*/  HMMA.16816.F32 R20, R4.reuse, R90, RZ ;  /* 0x0000005a0414723c */ /* 0x040fe200000018ff */
[----:B------:R-:W1:Y:S01]  /*4e10*/  SHFL.BFLY PT, R9, R8, 0x2, 0x1f ;  /* 0x0c401f0008097f89 */ /* 0x000e6200000e0000 */
[----:B------:R2:W3:Y:S06]  /*4e20*/  MUFU.EX2 R240, R2 ;  /* 0x0000000200f07308 */ /* 0x0004ec0000000800 */
[----:B------:R-:W-:Y:S01]  /*4e30*/  HMMA.16816.F32 R16, R4, R94, RZ ;  /* 0x0000005e0410723c */ /* 0x000fe200000018ff */
[----:B--2---:R-:W-:-:S05]  /*4e40*/  FMUL.FTZ R2, R108, c[0x0][0x2d0] ;  /* 0x0000b4006c027a20 */ /* 0x004fca0000410000 */
[----:B------:R-:W-:-:S05]  /*4e50*/  FSEL R2, R2, RZ, P0 ;  /* 0x000000ff02027208 */ /* 0x000fca0000000000 */
[--C-:B------:R-:W-:Y:S02]  /*4e60*/  FFMA.FTZ R0, R28, c[0x0][0x2d0], -R2.reuse ;  /* 0x0000b4001c007a23 */ /* 0x100fe40000010802 */
[----:B------:R-:W-:Y:S02]  /*4e70*/  HMMA.16816.F32 R28, R4, R86, RZ ;  /* 0x00000056041c723c */ /* 0x000fe400000018ff */
[----:B------:R1:W-:Y:S05]  /*4e80*/  MUFU.EX2 R171, R0 ;  /* 0x0000000000ab7308 */ /* 0x0003ea0000000800 */
[----:B------:R-:W-:-:S04]  /*4e90*/  FFMA.FTZ R4, R47, c[0x0][0x2d0], -R2 ;  /* 0x0000b4002f047a23 */ /* 0x000fc80000010802 */
[----:B------:R2:W-:Y:S01]  /*4ea0*/  MUFU.EX2 R167, R4 ;  /* 0x0000000400a77308 */ /* 0x0005e20000000800 */
[----:B-1----:R-:W-:Y:S01]  /*4eb0*/  FMNMX.FTZ R0, R8, R9, !PT ;  /* 0x0000000908007209 */ /* 0x002fe20007810000 */
[----:B------:R-:W-:Y:S01]  /*4ec0*/  FFMA.FTZ R8, R44, c[0x0][0x2d0], -R2 ;  /* 0x0000b4002c087a23 */ /* 0x000fe20000010802 */
[----:B---3--:R-:W-:-:S03]  /*4ed0*/  F2FP.PACK_AB R9, R240, R196 ;  /* 0x000000c4f009723e */ /* 0x008fc600000000ff */
[----:B------:R-:W1:Y:S02]  /*4ee0*/  SHFL.BFLY PT, R13, R0, 0x1, 0x1f ;  /* 0x0c201f00000d7f89 */ /* 0x000e6400000e0000 */
[----:B------:R3:W-:Y:S01]  /*4ef0*/  MUFU.EX2 R170, R8 ;  /* 0x0000000800aa7308 */ /* 0x0007e20000000800 */
[----:B--2---:R-:W-:-:S07]  /*4f00*/  FFMA.FTZ R4, R46, c[0x0][0x2d0], -R2 ;  /* 0x0000b4002e047a23 */ /* 0x004fce0000010802 */
[----:B------:R2:W-:Y:S01]  /*4f10*/  MUFU.EX2 R168, R4 ;  /* 0x0000000400a87308 */ /* 0x0005e20000000800 */
[----:B---3--:R-:W-:Y:S02]  /*4f20*/  F2FP.PACK_AB R8, R201, R202 ;  /* 0x000000cac908723e */ /* 0x008fe400000000ff */
[----:B-1----:R-:W-:Y:S01]  /*4f30*/  FMNMX.FTZ R107, R0, R13, !PT ;  /* 0x0000000d006b7209 */ /* 0x002fe20007810000 */
[----:B--2---:R-:W-:-:S04]  /*4f40*/  FFMA.FTZ R4, R45, c[0x0][0x2d0], -R2 ;  /* 0x0000b4002d047a23 */ /* 0x004fc80000010802 */
[C---:B------:R-:W-:Y:S01]  /*4f50*/  HMMA.16816.F32 R228, R8.reuse, R68, R100 ;  /* 0x0000004408e4723c */ /* 0x040fe20000001864 */
[--C-:B------:R-:W-:Y:S01]  /*4f60*/  FFMA.FTZ R0, R27, c[0x0][0x2d0], -R2.reuse ;  /* 0x0000b4001b007a23 */ /* 0x100fe20000010802 */
[----:B------:R-:W-:Y:S01]  /*4f70*/  FSETP.NEU.FTZ.AND P0, PT, R107, -INF , PT ;  /* 0xff8000006b00780b */ /* 0x000fe20003f1d000 */
[----:B------:R1:W-:Y:S05]  /*4f80*/  MUFU.EX2 R169, R4 ;  /* 0x0000000400a97308 */ /* 0x0003ea0000000800 */
[C---:B------:R-:W-:Y:S03]  /*4f90*/  HMMA.16816.F32 R148, R8.reuse, R52, R136 ;  /* 0x000000340894723c */ /* 0x040fe60000001888 */
[----:B------:R2:W-:Y:S05]  /*4fa0*/  MUFU.EX2 R166, R0 ;  /* 0x0000000000a67308 */ /* 0x0005ea0000000800 */
[----:B------:R-:W-:Y:S01]  /*4fb0*/  HMMA.16816.F32 R232, R8, R56, R120 ;  /* 0x0000003808e8723c */ /* 0x000fe20000001878 */
[----:B-1----:R-:W-:-:S04]  /*4fc0*/  FFMA.FTZ R4, R26, c[0x0][0x2d0], -R2 ;  /* 0x0000b4001a047a23 */ /* 0x002fc80000010802 */
[----:B------:R1:W-:Y:S03]  /*4fd0*/  MUFU.EX2 R165, R4 ;  /* 0x0000000400a57308 */ /* 0x0003e60000000800 */
[----:B------:R-:W-:Y:S01]  /*4fe0*/  HMMA.16816.F32 R132, R8, R48, R132 ;  /* 0x000000300884723c */ /* 0x000fe20000001884 */
[----:B--2---:R-:W-:-:S05]  /*4ff0*/  FMUL.FTZ R0, R107, c[0x0][0x2d0] ;  /* 0x0000b4006b007a20 */ /* 0x004fca0000410000 */
[----:B------:R-:W-:Y:S02]  /*5000*/  FSEL R0, R0, RZ, P0 ;  /* 0x000000ff00007208 */ /* 0x000fe40000000000 */
[----:B------:R-:W-:Y:S01]  /*5010*/  HMMA.16816.F32 R236, R8, R60, R124 ;  /* 0x0000003c08ec723c */ /* 0x000fe2000000187c */
[----:B------:R-:W-:Y:S01]  /*5020*/  LDSM.16.MT88.4 R124, [R110+0x800] ;  /* 0x000800006e7c783b */ /* 0x000fe20000004200 */
[----:B-1----:R-:W-:-:S06]  /*5030*/  FFMA.FTZ R4, R24, c[0x0][0x2d0], -R2 ;  /* 0x0000b40018047a23 */ /* 0x002fcc0000010802 */
[C---:B------:R-:W-:Y:S01]  /*5040*/  HMMA.16816.F32 R224, R8.reuse, R64, R96 ;  /* 0x0000004008e0723c */ /* 0x040fe20000001860 */
[----:B------:R1:W2:Y:S07]  /*5050*/  MUFU.EX2 R164, R4 ;  /* 0x0000000400a47308 */ /* 0x0002ae0000000800 */
[C---:B------:R-:W-:Y:S08]  /*5060*/  HMMA.16816.F32 R120, R8.reuse, R54, R72 ;  /* 0x000000360878723c */ /* 0x040ff00000001848 */
[----:B------:R-:W-:Y:S01]  /*5070*/  HMMA.16816.F32 R136, R8, R50, R36 ;  /* 0x000000320888723c */ /* 0x000fe20000001824 */
[----:B-1----:R-:W-:Y:S01]  /*5080*/  FFMA.FTZ R4, R118, c[0x0][0x2d0], -R0 ;  /* 0x0000b40076047a23 */ /* 0x002fe20000010800 */
[----:B--2---:R-:W-:-:S03]  /*5090*/  F2FP.PACK_AB R6, R164, R165 ;  /* 0x000000a5a406723e */ /* 0x004fc600000000ff */
[----:B------:R1:W-:Y:S03]  /*50a0*/  MUFU.EX2 R163, R4 ;  /* 0x0000000400a37308 */ /* 0x0003e60000000800 */
[C---:B------:R-:W-:Y:S08]  /*50b0*/  HMMA.16816.F32 R152, R8.reuse, R62, R32 ;  /* 0x0000003e0898723c */ /* 0x040ff00000001820 */
[----:B------:R-:W-:Y:S01]  /*50c0*/  HMMA.16816.F32 R220, R8, R58, R28 ;  /* 0x0000003a08dc723c */ /* 0x000fe2000000181c */
[----:B-1----:R-:W-:-:S07]  /*50d0*/  FFMA.FTZ R4, R119, c[0x0][0x2d0], -R0 ;  /* 0x0000b40077047a23 */ /* 0x002fce0000010800 */
[C---:B------:R-:W-:Y:S01]  /*50e0*/  HMMA.16816.F32 R216, R8.reuse, R70, R20 ;  /* 0x0000004608d8723c */ /* 0x040fe20000001814 */
[----:B------:R1:W2:Y:S07]  /*50f0*/  MUFU.EX2 R160, R4 ;  /* 0x0000000400a07308 */ /* 0x0002ae0000000800 */
[----:B------:R-:W-:Y:S07]  /*5100*/  HMMA.16816.F32 R212, R8, R66, R16 ;  /* 0x0000004208d4723c */ /* 0x000fee0000001810 */
[----:B------:R-:W-:-:S02]  /*5110*/  F2FP.PACK_AB R8, R170, R171 ;  /* 0x000000abaa08723e */ /* 0x000fc400000000ff */
[----:B------:R-:W-:Y:S01]  /*5120*/  F2FP.PACK_AB R10, R168, R167 ;  /* 0x000000a7a80a723e */ /* 0x000fe200000000ff */
[----:B-1----:R-:W-:Y:S01]  /*5130*/  FFMA.FTZ R4, R117, c[0x0][0x2d0], -R0 ;  /* 0x0000b40075047a23 */ /* 0x002fe20000010800 */
[----:B--2---:R-:W-:-:S03]  /*5140*/  F2FP.PACK_AB R9, R160, R163 ;  /* 0x000000a3a009723e */ /* 0x004fc600000000ff */
[----:B------:R1:W-:Y:S02]  /*5150*/  MUFU.EX2 R162, R4 ;  /* 0x0000000400a27308 */ /* 0x0003e40000000800 */
[----:B-1----:R-:W-:-:S06]  /*5160*/  FFMA.FTZ R4, R116, c[0x0][0x2d0], -R0 ;  /* 0x0000b40074047a23 */ /* 0x002fcc0000010800 */
[----:B------:R1:W2:Y:S02]  /*5170*/  MUFU.EX2 R103, R4 ;  /* 0x0000000400677308 */ /* 0x0002a40000000800 */
[----:B-1----:R-:W-:Y:S01]  /*5180*/  FFMA.FTZ R4, R113, c[0x0][0x2d0], -R0 ;  /* 0x0000b40071047a23 */ /* 0x002fe20000010800 */
[----:B--2---:R-:W-:-:S05]  /*5190*/  F2FP.PACK_AB R11, R103, R162 ;  /* 0x000000a2670b723e */ /* 0x004fca00000000ff */
[----:B------:R1:W-:Y:S02]  /*51a0*/  MUFU.EX2 R161, R4 ;  /* 0x0000000400a17308 */ /* 0x0003e40000000800 */
[C---:B------:R-:W-:Y:S08]  /*51b0*/  HMMA.16816.F32 R16, R8.reuse, R76, RZ ;  /* 0x0000004c0810723c */ /* 0x040ff000000018ff */
[----:B------:R-:W-:Y:S01]  /*51c0*/  HMMA.16816.F32 R20, R8, R40, RZ ;  /* 0x000000280814723c */ /* 0x000fe200000018ff */
[----:B-1----:R-:W-:-:S04]  /*51d0*/  FFMA.FTZ R4, R14, c[0x0][0x2d0], -R0 ;  /* 0x0000b4000e047a23 */ /* 0x002fc80000010800 */
[----:B------:R1:W2:Y:S03]  /*51e0*/  MUFU.EX2 R100, R4 ;  /* 0x0000000400647308 */ /* 0x0002a60000000800 */
[C---:B------:R-:W-:Y:S08]  /*51f0*/  HMMA.16816.F32 R28, R8.reuse, R88, RZ ;  /* 0x00000058081c723c */ /* 0x040ff000000018ff */
[----:B------:R-:W-:Y:S01]  /*5200*/  HMMA.16816.F32 R36, R8, R78, RZ ;  /* 0x0000004e0824723c */ /* 0x000fe200000018ff */
[----:B-1----:R-:W-:Y:S01]  /*5210*/  FFMA.FTZ R4, R15, c[0x0][0x2d0], -R0 ;  /* 0x0000b4000f047a23 */ /* 0x002fe20000010800 */
[----:B--2---:R-:W-:-:S06]  /*5220*/  F2FP.PACK_AB R5, R100, R161 ;  /* 0x000000a16405723e */ /* 0x004fcc00000000ff */
[C---:B------:R-:W-:Y:S01]  /*5230*/  HMMA.16816.F32 R40, R8.reuse, R42, RZ ;  /* 0x0000002a0828723c */ /* 0x040fe200000018ff */
[----:B------:R1:W-:Y:S07]  /*5240*/  MUFU.EX2 R102, R4 ;  /* 0x0000000400667308 */ /* 0x0003ee0000000800 */
[C---:B------:R-:W-:Y:S08]  /*5250*/  HMMA.16816.F32 R32, R8.reuse, R86, RZ ;  /* 0x000000560820723c */ /* 0x040ff000000018ff */
[----:B------:R-:W-:Y:S01]  /*5260*/  HMMA.16816.F32 R44, R8, R90, RZ ;  /* 0x0000005a082c723c */ /* 0x000fe200000018ff */
[----:B-1----:R-:W-:-:S04]  /*5270*/  FFMA.FTZ R4, R25, c[0x0][0x2d0], -R0 ;  /* 0x0000b40019047a23 */ /* 0x002fc80000010800 */
[----:B------:R1:W2:Y:S03]  /*5280*/  MUFU.EX2 R101, R4 ;  /* 0x0000000400657308 */ /* 0x0002a60000000800 */
[----:B------:R-:W-:Y:S01]  /*5290*/  HMMA.16816.F32 R24, R8, R92, RZ ;  /* 0x0000005c0818723c */ /* 0x000fe200000018ff */
[----:B-1----:R-:W-:Y:S02]  /*52a0*/  F2FP.PACK_AB R4, R166, R169 ;  /* 0x000000a9a604723e */ /* 0x002fe400000000ff */
[----:B--2---:R-:W-:-:S07]  /*52b0*/  F2FP.PACK_AB R7, R101, R102 ;  /* 0x000000666507723e */ /* 0x004fce00000000ff */
[----:B------:R-:W-:Y:S08]  /*52c0*/  HMMA.16816.F32 R72, R4, R48, R16 ;  /* 0x000000300448723c */ /* 0x000ff00000001810 */
[----:B------:R-:W-:Y:S08]  /*52d0*/  HMMA.16816.F32 R16, R8, R84, RZ ;  /* 0x000000540810723c */ /* 0x000ff000000018ff */
[----:B------:R-:W-:Y:S08]  /*52e0*/  HMMA.16816.F32 R116, R4, R52, R20 ;  /* 0x000000340474723c */ /* 0x000ff00000001814 */
[----:B------:R-:W-:Y:S08]  /*52f0*/  HMMA.16816.F32 R20, R8, R80, RZ ;  /* 0x000000500814723c */ /* 0x000ff000000018ff */
[----:B------:R-:W-:Y:S08]  /*5300*/  HMMA.16816.F32 R192, R4, R56, R16 ;  /* 0x0000003804c0723c */ /* 0x000ff00000001810 */
[----:B------:R-:W-:Y:S01]  /*5310*/  HMMA.16816.F32 R16, R8, R82, RZ ;  /* 0x000000520810723c */ /* 0x000fe200000018ff */
[----:B------:R-:W1:Y:S07]  /*5320*/  LDSM.16.MT88.4 R80, [R110+0x2000] ;  /* 0x002000006e50783b */ /* 0x000e6e0000004200 */
[----:B------:R-:W-:Y:S08]  /*5330*/  HMMA.16816.F32 R176, R4, R60, R20 ;  /* 0x0000003c04b0723c */ /* 0x000ff00000001814 */
[----:B------:R-:W-:Y:S07]  /*5340*/  HMMA.16816.F32 R20, R8, R94, RZ ;  /* 0x0000005e0814723c */ /* 0x000fee00000018ff */
[----:B------:R-:W-:Y:S01]  /*5350*/  FFMA.FTZ R8, R131, c[0x0][0x2d0], -R2 ;  /* 0x0000b40083087a23 */ /* 0x000fe20000010802 */
[----:B------:R-:W-:Y:S01]  /*5360*/  HMMA.16816.F32 R172, R4, R64, R24 ;  /* 0x0000004004ac723c */ /* 0x000fe20000001818 */
[----:B------:R-:W-:-:S02]  /*5370*/  FADD.FTZ R9, R208, R207 ;  /* 0x000000cfd0097221 */ /* 0x000fc40000010000 */
[----:B------:R2:W-:Y:S01]  /*5380*/  MUFU.EX2 R26, R8 ;  /* 0x00000008001a7308 */ /* 0x0005e20000000800 */
[----:B------:R-:W-:-:S04]  /*5390*/  FADD.FTZ R11, R206, R204 ;  /* 0x000000ccce0b7221 */ /* 0x000fc80000010000 */
[C---:B------:R-:W-:Y:S08]  /*53a0*/  HMMA.16816.F32 R84, R4.reuse, R68, R28 ;  /* 0x000000440454723c */ /* 0x040ff0000000181c */
[----:B------:R-:W-:Y:S01]  /*53b0*/  HMMA.16816.F32 R36, R4, R50, R36 ;  /* 0x000000320424723c */ /* 0x000fe20000001824 */
[----:B--2---:R-:W-:-:S04]  /*53c0*/  FFMA.FTZ R8, R130, c[0x0][0x2d0], -R2 ;  /* 0x0000b40082087a23 */ /* 0x004fc80000010802 */
[----:B------:R2:W3:Y:S03]  /*53d0*/  MUFU.EX2 R28, R8 ;  /* 0x00000008001c7308 */ /* 0x0004e60000000800 */
[C---:B------:R-:W-:Y:S08]  /*53e0*/  HMMA.16816.F32 R48, R4.reuse, R62, R16 ;  /* 0x0000003e0430723c */ /* 0x040ff00000001810 */
[----:B------:R-:W-:Y:S01]  /*53f0*/  HMMA.16816.F32 R40, R4, R54, R40 ;  /* 0x000000360428723c */ /* 0x000fe20000001828 */
[----:B--2---:R-:W-:-:S07]  /*5400*/  FFMA.FTZ R8, R129, c[0x0][0x2d0], -R2 ;  /* 0x0000b40081087a23 */ /* 0x004fce0000010802 */
[C---:B------:R-:W-:Y:S01]  /*5410*/  HMMA.16816.F32 R32, R4.reuse, R58, R32 ;  /* 0x0000003a0420723c */ /* 0x040fe20000001820 */
[----:B------:R-:W-:Y:S01]  /*5420*/  FFMA.FTZ R2, R128, c[0x0][0x2d0], -R2 ;  /* 0x0000b40080027a23 */ /* 0x000fe20000010802 */
[----:B---3--:R-:W-:Y:S01]  /*5430*/  F2FP.PACK_AB R96, R28, R26 ;  /* 0x0000001a1c60723e */ /* 0x008fe200000000ff */
[----:B------:R-:W-:Y:S05]  /*5440*/  MUFU.EX2 R29, R8 ;  /* 0x00000008001d7308 */ /* 0x000fea0000000800 */
[C---:B------:R-:W-:Y:S03]  /*5450*/  HMMA.16816.F32 R44, R4.reuse, R70, R44 ;  /* 0x00000046042c723c */ /* 0x040fe6000000182c */
[----:B------:R2:W3:Y:S05]  /*5460*/  MUFU.EX2 R27, R2 ;  /* 0x00000002001b7308 */ /* 0x0004ea0000000800 */
[----:B------:R-:W-:Y:S01]  /*5470*/  HMMA.16816.F32 R20, R4, R66, R20 ;  /* 0x000000420414723c */ /* 0x000fe20000001814 */
[----:B------:R-:W4:Y:S04]  /*5480*/  LDSM.16.MT88.4 R4, [R111+0x2000] ;  /* 0x002000006f04783b */ /* 0x000f280000004200 */
[----:B------:R-:W5:Y:S01]  /*5490*/  LDSM.16.MT88.4 R64, [R111+0x1400] ;  /* 0x001400006f40783b */ /* 0x000f620000004200 */
[----:B--2---:R-:W-:Y:S01]  /*54a0*/  FFMA.FTZ R2, R115, c[0x0][0x2d0], -R0 ;  /* 0x0000b40073027a23 */ /* 0x004fe20000010800 */
[----:B---3--:R-:W-:-:S03]  /*54b0*/  F2FP.PACK_AB R98, R27, R29 ;  /* 0x0000001d1b62723e */ /* 0x008fc600000000ff */
[----:B------:R2:W-:Y:S02]  /*54c0*/  MUFU.EX2 R18, R2 ;  /* 0x0000000200127308 */ /* 0x0005e40000000800 */
[----:B--2---:R-:W-:-:S06]  /*54d0*/  FFMA.FTZ R2, R114, c[0x0][0x2d0], -R0 ;  /* 0x0000b40072027a23 */ /* 0x004fcc0000010800 */
[----:B------:R2:W3:Y:S02]  /*54e0*/  MUFU.EX2 R24, R2 ;  /* 0x0000000200187308 */ /* 0x0004e40000000800 */
[--C-:B--2---:R-:W-:Y:S01]  /*54f0*/  FFMA.FTZ R2, R112, c[0x0][0x2d0], -R0.reuse ;  /* 0x0000b40070027a23 */ /* 0x104fe20000010800 */
[----:B---3--:R-:W-:Y:S01]  /*5500*/  F2FP.PACK_AB R97, R24, R18 ;  /* 0x000000121861723e */ /* 0x008fe200000000ff */
[----:B------:R-:W-:-:S04]  /*5510*/  FFMA.FTZ R0, R104, c[0x0][0x2d0], -R0 ;  /* 0x0000b40068007a23 */ /* 0x000fc80000010800 */
[----:B------:R-:W-:Y:S08]  /*5520*/  MUFU.EX2 R25, R2 ;  /* 0x0000000200197308 */ /* 0x000ff00000000800 */
[----:B------:R2:W3:Y:S02]  /*5530*/  MUFU.EX2 R19, R0 ;  /* 0x0000000000137308 */ /* 0x0004e40000000800 */
[----:B--2---:R-:W-:Y:S01]  /*5540*/  FFMA.FTZ R0, R141, c[0x0][0x2d0], -R12 ;  /* 0x0000b4008d007a23 */ /* 0x004fe2000001080c */
[----:B---3--:R-:W-:-:S05]  /*5550*/  F2FP.PACK_AB R99, R19, R25 ;  /* 0x000000191363723e */ /* 0x008fca00000000ff */
[----:B------:R2:W-:Y:S02]  /*5560*/  MUFU.EX2 R17, R0 ;  /* 0x0000000000117308 */ /* 0x0005e40000000800 */
[C---:B-1----:R-:W-:Y:S08]  /*5570*/  HMMA.16816.F32 R68, R96.reuse, R80, R84 ;  /* 0x000000506044723c */ /* 0x042ff00000001854 */
[----:B----4-:R-:W-:Y:S01]  /*5580*/  HMMA.16816.F32 R84, R96, R4, R172 ;  /* 0x000000046054723c */ /* 0x010fe200000018ac */
[----:B--2---:R-:W-:-:S04]  /*5590*/  FFMA.FTZ R0, R143, c[0x0][0x2d0], -R12 ;  /* 0x0000b4008f007a23 */ /* 0x004fc8000001080c */
[----:B------:R1:W2:Y:S03]  /*55a0*/  MUFU.EX2 R16, R0 ;  /* 0x0000000000107308 */ /* 0x0002a60000000800 */
[C---:B-----5:R-:W-:Y:S07]  /*55b0*/  HMMA.16816.F32 R52, R96.reuse, R64, R192 ;  /* 0x000000406034723c */ /* 0x060fee00000018c0 */
[----:B------:R-:W-:Y:S01]  /*55c0*/  IADD3 R192, R211, -0x2, RZ ;  /* 0xfffffffed3c07810 */ /* 0x000fe20007ffe0ff */
[----:B------:R-:W-:Y:S03]  /*55d0*/  HMMA.16816.F32 R116, R96, R124, R116 ;  /* 0x0000007c6074723c */ /* 0x000fe60000001874 */
[----:B------:R-:W-:Y:S01]  /*55e0*/  ISETP.GE.AND P0, PT, R192, R241, PT ;  /* 0x000000f1c000720c */ /* 0x000fe20003f06270 */
[----:B-1----:R-:W-:Y:S01]  /*55f0*/  FFMA.FTZ R0, R142, c[0x0][0x2d0], -R12 ;  /* 0x0000b4008e007a23 */ /* 0x002fe2000001080c */
[----:B--2---:R-:W-:-:S03]  /*5600*/  F2FP.PACK_AB R92, R16, R17 ;  /* 0x00000011105c723e */ /* 0x004fc600000000ff */
[----:B------:R1:W-:Y:S02]  /*5610*/  MUFU.EX2 R14, R0 ;  /* 0x00000000000e7308 */ /* 0x0003e40000000800 */
[----:B-1----:R-:W-:-:S06]  /*5620*/  FFMA.FTZ R0, R147, c[0x0][0x2d0], -R12 ;  /* 0x0000b40093007a23 */ /* 0x002fcc000001080c */
[----:B------:R1:W2:Y:S02]  /*5630*/  MUFU.EX2 R15, R0 ;  /* 0x00000000000f7308 */ /* 0x0002a40000000800 */
[--C-:B-1----:R-:W-:Y:S01]  /*5640*/  FFMA.FTZ R0, R140, c[0x0][0x2d0], -R3.reuse ;  /* 0x0000b4008c007a23 */ /* 0x102fe20000010803 */
[----:B--2---:R-:W-:Y:S01]  /*5650*/  F2FP.PACK_AB R94, R15, R14 ;  /* 0x0000000e0f5e723e */ /* 0x004fe200000000ff */
[----:B------:R-:W1:Y:S04]  /*5660*/  LDSM.16.MT88.4 R140, [R111+0x800] ;  /* 0x000800006f8c783b */ /* 0x000e680000004200 */
[----:B------:R2:W-:Y:S02]  /*5670*/  MUFU.EX2 R2, R0 ;  /* 0x0000000000027308 */ /* 0x0005e40000000800 */
[----:B--2---:R-:W-:-:S06]  /*5680*/  FFMA.FTZ R0, R146, c[0x0][0x2d0], -R3 ;  /* 0x0000b40092007a23 */ /* 0x004fcc0000010803 */
[----:B------:R2:W3:Y:S02]  /*5690*/  MUFU.EX2 R8, R0 ;  /* 0x0000000000087308 */ /* 0x0004e40000000800 */
[--C-:B--2---:R-:W-:Y:S01]  /*56a0*/  FFMA.FTZ R0, R145, c[0x0][0x2d0], -R3.reuse ;  /* 0x0000b40091007a23 */ /* 0x104fe20000010803 */
[----:B---3--:R-:W-:Y:S01]  /*56b0*/  F2FP.PACK_AB R93, R8, R2 ;  /* 0x00000002085d723e */ /* 0x008fe200000000ff */
[----:B------:R-:W-:Y:S01]  /*56c0*/  FFMA.FTZ R3, R144, c[0x0][0x2d0], -R3 ;  /* 0x0000b40090037a23 */ /* 0x000fe20000010803 */
[C---:B-1----:R-:W-:Y:S03]  /*56d0*/  HMMA.16816.F32 R128, R96.reuse, R140, R72 ;  /* 0x0000008c6080723c */ /* 0x042fe60000001848 */
[----:B------:R1:W-:Y:S05]  /*56e0*/  MUFU.EX2 R12, R0 ;  /* 0x00000000000c7308 */ /* 0x0003ea0000000800 */
[----:B------:R-:W-:Y:S03]  /*56f0*/  HMMA.16816.F32 R144, R96, R156, R176 ;  /* 0x0000009c6090723c */ /* 0x000fe600000018b0 */
[----:B------:R-:W2:Y:S01]  /*5700*/  MUFU.EX2 R13, R3 ;  /* 0x00000003000d7308 */ /* 0x000ea20000000800 */
[----:B-1----:R-:W-:-:S04]  /*5710*/  FADD.FTZ R0, R171, R170 ;  /* 0x000000aaab007221 */ /* 0x002fc80000010000 */
[----:B------:R-:W-:Y:S02]  /*5720*/  FADD.FTZ R10, R167, R0 ;  /* 0x00000000a70a7221 */ /* 0x000fe40000010000 */
[----:B------:R-:W-:Y:S01]  /*5730*/  FADD.FTZ R0, R205, R11 ;  /* 0x0000000bcd007221 */ /* 0x000fe20000010000 */
[----:B--2---:R-:W-:Y:S01]  /*5740*/  F2FP.PACK_AB R95, R13, R12 ;  /* 0x0000000c0d5f723e */ /* 0x004fe200000000ff */
[----:B------:R-:W-:Y:S02]  /*5750*/  FADD.FTZ R3, R163, R160 ;  /* 0x000000a0a3037221 */ /* 0x000fe40000010000 */
[----:B------:R-:W-:-:S04]  /*5760*/  FADD.FTZ R10, R168, R10 ;  /* 0x0000000aa80a7221 */ /* 0x000fc80000010000 */
[C---:B------:R-:W-:Y:S07]  /*5770*/  HMMA.16816.F32 R88, R92.reuse, R4, R224 ;  /* 0x000000045c58723c */ /* 0x040fee00000018e0 */
[----:B------:R-:W-:Y:S01]  /*5780*/  FADD.FTZ R4, R162, R3 ;  /* 0x00000003a2047221 */ /* 0x000fe20000010000 */
[----:B------:R-:W-:Y:S01]  /*5790*/  HMMA.16816.F32 R112, R92, R124, R148 ;  /* 0x0000007c5c70723c */ /* 0x000fe20000001894 */
[----:B------:R-:W-:Y:S02]  /*57a0*/  FADD.FTZ R3, R209, R9 ;  /* 0x00000009d1037221 */ /* 0x000fe40000010000 */
[----:B------:R-:W-:-:S02]  /*57b0*/  FADD.FTZ R9, R103, R4 ;  /* 0x0000000467097221 */ /* 0x000fc40000010000 */
[----:B------:R-:W-:Y:S02]  /*57c0*/  FADD.FTZ R4, R210, R3 ;  /* 0x00000003d2047221 */ /* 0x000fe40000010000 */
        /* <DEDUP_REMOVED lines=41> */
[----:B------:R-:W-:Y:S08]  /*5a60*/  HMMA.16816.F32 R76, R92, R82, R216 ;  /* 0x000000525c4c723c */ /* 0x000ff000000018d8 */
[C---:B------:R-:W-:Y:S08]  /*5a70*/  HMMA.16816.F32 R124, R96.reuse, R126, R40 ;  /* 0x0000007e607c723c */ /* 0x040ff00000001828 */
[C---:B------:R-:W-:Y:S08]  /*5a80*/  HMMA.16816.F32 R140, R96.reuse, R142, R36 ;  /* 0x0000008e608c723c */ /* 0x040ff00000001824 */
[C---:B------:R-:W-:Y:S08]  /*5a90*/  HMMA.16816.F32 R156, R96.reuse, R158, R48 ;  /* 0x0000009e609c723c */ /* 0x040ff00000001830 */
[C---:B------:R-:W-:Y:S08]  /*5aa0*/  HMMA.16816.F32 R64, R96.reuse, R66, R32 ;  /* 0x000000426040723c */ /* 0x040ff00000001820 */
[----:B------:R-:W-:Y:S08]  /*5ab0*/  HMMA.16816.F32 R80, R96, R82, R44 ;  /* 0x000000526050723c */ /* 0x000ff0000000182c */
[-C--:B------:R-:W-:Y:S08]  /*5ac0*/  HMMA.16816.F32 R92, R92, R6.reuse, R212 ;  /* 0x000000065c5c723c */ /* 0x080ff000000018d4 */
[----:B------:R-:W-:Y:S01]  /*5ad0*/  HMMA.16816.F32 R96, R96, R6, R20 ;  /* 0x000000066060723c */ /* 0x000fe20000001814 */
[----:B------:R-:W-:Y:S07]  /*5ae0*/  @!UPT UIADD3 URZ, URZ, URZ, URZ ;  /* 0x0000003f3f3ff290 */ /* 0x000fee000fffe03f */
[----:B------:R-:W-:Y:S11]  /*5af0*/  @!P0 BRA `(.L_x_52) ;  /* 0x00002e1000008947 */ /* 0x000ff60003800000 */
[----:B------:R-:W2:Y:S01]  /*5b00*/  LDL R31, [R1] ;  /* 0x00000000011f7983 */ /* 0x000ea20000100800 */
[----:B------:R-:W-:-:S02]  /*5b10*/  ISETP.GE.AND P4, PT, R252, c[0x0][0x1d4], PT ;  /* 0x00007500fc007a0c */ /* 0x000fc40003f86270 */
[----:B------:R-:W-:Y:S01]  /*5b20*/  ISETP.GE.AND P3, PT, R250, c[0x0][0x1d4], PT ;  /* 0x00007500fa007a0c */ /* 0x000fe20003f66270 */
[----:B------:R-:W1:Y:S02]  /*5b30*/  S2R R30, SR_TID.X ;  /* 0x00000000001e7919 */ /* 0x000e640000002100 */
[----:B-1----:R-:W-:Y:S02]  /*5b40*/  ISETP.GT.AND P0, PT, R30, 0x3f, PT ;  /* 0x0000003f1e00780c */ /* 0x002fe40003f04270 */
[----:B--2---:R-:W-:Y:S02]  /*5b50*/  ISETP.GE.AND P5, PT, R31, c[0x0][0x1d4], PT ;  /* 0x000075001f007a0c */ /* 0x004fe40003fa6270 */
.L_x_55:
[----:B------:R-:W-:Y:S04]  /*5b60*/  DEPBAR.LE SB0, 0x0 ;  /* 0x000080000000791a */ /* 0x000fe80000000000 */
[----:B------:R-:W-:Y:S01]  /*5b70*/  WARPSYNC 0xffffffff ;  /* 0xffffffff00007948 */ /* 0x000fe20003800000 */
[----:B------:R-:W-:Y:S01]  /*5b80*/  BAR.SYNC.DEFER_BLOCKING 0x0 ;  /* 0x0000000000007b1d */ /* 0x000fe20000010000 */
[----:B------:R-:W-:Y:S01]  /*5b90*/  SHF.R.S32.HI R0, RZ, 0x1f, R192 ;  /* 0x0000001fff007819 */ /* 0x000fe200000114c0 */
[----:B------:R-:W-:Y:S01]  /*5ba0*/  IMAD.WIDE.U32 R2, R192, c[0x0][0x208], RZ ;  /* 0x00008200c0027a25 */ /* 0x000fe200078e00ff */
[----:B------:R-:W-:Y:S02]  /*5bb0*/  MOV R29, c[0x0][0x208] ;  /* 0x00008200001d7a02 */ /* 0x000fe40000000f00 */
[----:B------:R-:W-:Y:S01]  /*5bc0*/  MOV R30, c[0x0][0x20c] ;  /* 0x00008300001e7a02 */ /* 0x000fe20000000f00 */
[----:B------:R-:W-:Y:S04]  /*5bd0*/  IMAD R0, R0, c[0x0][0x208], RZ ;  /* 0x0000820000007a24 */ /* 0x000fe800078e02ff */
[----:B------:R-:W-:Y:S05]  /*5be0*/  IMAD R0, R192, c[0x0][0x20c], R0 ;  /* 0x00008300c0007a24 */ /* 0x000fea00078e0200 */
[----:B------:R-:W-:Y:S01]  /*5bf0*/  IADD3 R0, R3, R0, RZ ;  /* 0x0000000003007210 */ /* 0x000fe20007ffe0ff */
[----:B------:R-:W-:Y:S01]  /*5c00*/  IMAD.WIDE.U32 R2, R2, 0x30, RZ ;  /* 0x0000003002027825 */ /* 0x000fe200078e00ff */
[----:B------:R-:W-:Y:S01]  /*5c10*/  LDSM.16.M88.4 R48, [R180] ;  /* 0x00000000b430783b */ /* 0x000fe20000000200 */
[----:B------:R-:W-:Y:S07]  /*5c20*/  BSSY B0, `(.L_x_53) ;  /* 0x0000118000007945 */ /* 0x000fee0003800000 */
[----:B------:R-:W1:Y:S08]  /*5c30*/  S2R R20, SR_TID.X ;  /* 0x0000000000147919 */ /* 0x000e700000002100 */
[----:B------:R-:W2:Y:S08]  /*5c40*/  LDSM.16.M88.4 R16, [R109] ;  /* 0x000000006d10783b */ /* 0x000eb00000000200 */
[----:B------:R-:W3:Y:S08]  /*5c50*/  LDSM.16.M88.4 R44, [R180+0x1000] ;  /* 0x00100000b42c783b */ /* 0x000ef00000000200 */
[----:B------:R-:W4:Y:S08]  /*5c60*/  LDSM.16.M88.4 R32, [R109+0x400] ;  /* 0x000400006d20783b */ /* 0x000f300000000200 */
[----:B------:R-:W5:Y:S08]  /*5c70*/  LDSM.16.M88.4 R100, [R109+0x800] ;  /* 0x000800006d64783b */ /* 0x000f700000000200 */
[----:B------:R-:W-:Y:S01]  /*5c80*/  LDSM.16.M88.4 R160, [R181] ;  /* 0x00000000b5a0783b */ /* 0x000fe20000000200 */
[-C--:B--2---:R-:W-:Y:S07]  /*5c90*/  HMMA.16816.F32 R4, R48, R16.reuse, RZ ;  /* 0x000000103004723c */ /* 0x084fee00000018ff */
[----:B------:R-:W2:Y:S01]  /*5ca0*/  LDSM.16.M88.4 R164, [R182] ;  /* 0x00000000b6a4783b */ /* 0x000ea20000000200 */
[----:B-1----:R-:W-:Y:S01]  /*5cb0*/  ISETP.GT.AND P6, PT, R20, 0x3f, PT ;  /* 0x0000003f1400780c */ /* 0x002fe20003fc4270 */
[----:B------:R-:W-:Y:S03]  /*5cc0*/  IMAD R20, R0, 0x30, RZ ;  /* 0x0000003000147824 */ /* 0x000fe600078e02ff */
[----:B------:R-:W-:Y:S01]  /*5cd0*/  IADD3 R0, P0, R248, R2, RZ ;  /* 0x00000002f8007210 */ /* 0x000fe20007f1e0ff */
[C---:B---3--:R-:W-:Y:S02]  /*5ce0*/  HMMA.16816.F32 R8, R44.reuse, R16, RZ ;  /* 0x000000102c08723c */ /* 0x048fe400000018ff */
[----:B------:R-:W1:Y:S01]  /*5cf0*/  LDSM.16.M88.4 R168, [R181+0x1000] ;  /* 0x00100000b5a8783b */ /* 0x000e620000000200 */
[----:B------:R-:W-:Y:S05]  /*5d00*/  IADD3 R3, R3, R20, RZ ;  /* 0x0000001403037210 */ /* 0x000fea0007ffe0ff */
[-C--:B------:R-:W-:Y:S01]  /*5d10*/  HMMA.16816.F32 R12, R44, R18.reuse, RZ ;  /* 0x000000122c0c723c */ /* 0x080fe200000018ff */
[----:B------:R-:W-:Y:S01]  /*5d20*/  @!P6 LEA R24, P1, R29, R2, 0x5 ;  /* 0x000000021d18e211 */ /* 0x000fe200078228ff */
[----:B------:R-:W3:Y:S02]  /*5d30*/  LDSM.16.M88.4 R172, [R190] ;  /* 0x00000000beac783b */ /* 0x000ee40000000200 */
[----:B------:R-:W-:Y:S02]  /*5d40*/  IADD3.X R28, R3, R247, RZ, P0, !PT ;  /* 0x000000f7031c7210 */ /* 0x000fe400007fe4ff */
[C---:B------:R-:W-:Y:S02]  /*5d50*/  LEA R2, P0, R0.reuse, c[0x0][0x1f8], 0x1 ;  /* 0x00007e0000027a11 */ /* 0x040fe400078008ff */
[C---:B------:R-:W-:Y:S02]  /*5d60*/  HMMA.16816.F32 R16, R48.reuse, R18, RZ ;  /* 0x000000123010723c */ /* 0x040fe400000018ff */
[----:B------:R-:W1:Y:S02]  /*5d70*/  LDSM.16.M88.4 R176, [R189] ;  /* 0x00000000bdb0783b */ /* 0x000e640000000200 */
[----:B------:R-:W-:Y:S02]  /*5d80*/  @!P6 LEA.HI.X R29, R29, R3, R30, 0x5, P1 ;  /* 0x000000031d1de211 */ /* 0x000fe400008f2c1e */
[----:B------:R-:W-:Y:S02]  /*5d90*/  LEA.HI.X R3, R0, c[0x0][0x1fc], R28, 0x1, P0 ;  /* 0x00007f0000037a11 */ /* 0x000fe400000f0c1c */
[-C--:B----4-:R-:W-:Y:S01]  /*5da0*/  HMMA.16816.F32 R20, R48, R32.reuse, RZ ;  /* 0x000000203014723c */ /* 0x090fe200000018ff */
[----:B------:R-:W-:Y:S01]  /*5db0*/  @!P6 IADD3 R37, P2, R24, R248, RZ ;  /* 0x000000f81825e210 */ /* 0x000fe20007f5e0ff */
[----:B------:R-:W4:Y:S03]  /*5dc0*/  LDL R218, [R1+0x8] ;  /* 0x0000080001da7983 */ /* 0x000f260000100800 */
[----:B------:R-:W-:Y:S01]  /*5dd0*/  @!P6 LEA R36, P0, R37, c[0x0][0x1f8], 0x1 ;  /* 0x00007e002524ea11 */ /* 0x000fe200078008ff */
[----:B------:R-:W-:Y:S01]  /*5de0*/  @!PT LDS RZ, [RZ] ;  /* 0x00000000fffff984 */ /* 0x000fe20000000800 */
[----:B------:R-:W-:Y:S01]  /*5df0*/  @!PT LDS RZ, [RZ] ;  /* 0x00000000fffff984 */ /* 0x000fe20000000800 */
[----:B------:R-:W-:Y:S01]  /*5e00*/  @!PT LDS RZ, [RZ] ;  /* 0x00000000fffff984 */ /* 0x000fe20000000800 */
[----:B------:R1:W-:Y:S01]  /*5e10*/  LDGSTS.E.BYPASS.LTC128B.128 [R191+0x1880], [R2.64], !P3 ;  /* 0x0188000002bf7fae */ /* 0x0003e2000d901d46 */
[----:B------:R-:W-:Y:S01]  /*5e20*/  @!P6 IADD3.X R0, R29, R247, RZ, P2, !PT ;  /* 0x000000f71d00e210 */ /* 0x000fe200017fe4ff */
[C---:B------:R-:W-:Y:S04]  /*5e30*/  HMMA.16816.F32 R24, R44.reuse, R32, RZ ;  /* 0x000000202c18723c */ /* 0x040fe800000018ff */
[----:B------:R-:W-:Y:S02]  /*5e40*/  @!P6 LEA.HI.X R37, R37, c[0x0][0x1fc], R0, 0x1, P0 ;  /* 0x00007f002525ea11 */ /* 0x000fe400000f0c00 */
[----:B------:R1:W-:Y:S02]  /*5e50*/  LDGSTS.E.BYPASS.LTC128B.128 [R191+0x2480], [R2.64+0x40], !P4 ;  /* 0x0248004002bf7fae */ /* 0x0003e4000e101d46 */
[-C--:B------:R-:W-:Y:S06]  /*5e60*/  HMMA.16816.F32 R28, R44, R34.reuse, RZ ;  /* 0x000000222c1c723c */ /* 0x080fec00000018ff */
[----:B------:R1:W-:Y:S02]  /*5e70*/  LDGSTS.E.BYPASS.LTC128B.128 [R191+0x3080], [R2.64+0x80], !P5 ;  /* 0x0308008002bf7fae */ /* 0x0003e4000e901d46 */
[C---:B------:R-:W-:Y:S06]  /*5e80*/  HMMA.16816.F32 R32, R48.reuse, R34, RZ ;  /* 0x000000223020723c */ /* 0x040fec00000018ff */
[----:B------:R5:W-:Y:S08]  /*5e90*/  @!P6 LDGSTS.E.BYPASS.LTC128B.128 [R191+0x2080], [R36.64], !P3 ;  /* 0x0208000024bfefae */ /* 0x000bf0000d901d46 */
[----:B------:R5:W-:Y:S08]  /*5ea0*/  @!P6 LDGSTS.E.BYPASS.LTC128B.128 [R191+0x2c80], [R36.64+0x40], !P4 ;  /* 0x02c8004024bfefae */ /* 0x000bf0000e101d46 */
[----:B------:R5:W-:Y:S08]  /*5eb0*/  @!P6 LDGSTS.E.BYPASS.LTC128B.128 [R191+0x3880], [R36.64+0x80], !P5 ;  /* 0x0388008024bfefae */ /* 0x000bf0000e901d46 */
[----:B------:R-:W0:Y:S01]  /*5ec0*/  LDGDEPBAR ;  /* 0x00000000000079af */ /* 0x000e220000000000 */
[-C--:B-----5:R-:W-:Y:S08]  /*5ed0*/  HMMA.16816.F32 R36, R48, R100.reuse, RZ ;  /* 0x000000643024723c */ /* 0x0a0ff000000018ff */
[C---:B------:R-:W-:Y:S08]  /*5ee0*/  HMMA.16816.F32 R40, R44.reuse, R100, RZ ;  /* 0x000000642c28723c */ /* 0x040ff000000018ff */
[-C--:B------:R-:W-:Y:S08]  /*5ef0*/  HMMA.16816.F32 R44, R44, R102.reuse, RZ ;  /* 0x000000662c2c723c */ /* 0x080ff000000018ff */
[----:B------:R-:W-:Y:S01]  /*5f00*/  HMMA.16816.F32 R48, R48, R102, RZ ;  /* 0x000000663030723c */ /* 0x000fe200000018ff */
[----:B------:R-:W-:Y:S07]  /*5f10*/  LDSM.16.M88.4 R100, [R180+0x2000] ;  /* 0x00200000b464783b */ /* 0x000fee0000000200 */
[-C--:B--2---:R-:W-:Y:S08]  /*5f20*/  HMMA.16816.F32 R4, R160, R164.reuse, R4 ;  /* 0x000000a4a004723c */ /* 0x084ff00000001804 */
[C---:B-1----:R-:W-:Y:S08]  /*5f30*/  HMMA.16816.F32 R8, R168.reuse, R164, R8 ;  /* 0x000000a4a808723c */ /* 0x042ff00000001808 */
[-C--:B------:R-:W-:Y:S08]  /*5f40*/  HMMA.16816.F32 R12, R168, R166.reuse, R12 ;  /* 0x000000a6a80c723c */ /* 0x080ff0000000180c */
[C---:B------:R-:W-:Y:S01]  /*5f50*/  HMMA.16816.F32 R16, R160.reuse, R166, R16 ;  /* 0x000000a6a010723c */ /* 0x040fe20000001810 */
[----:B------:R-:W1:Y:S07]  /*5f60*/  LDSM.16.M88.4 R164, [R109+0xc00] ;  /* 0x000c00006da4783b */ /* 0x000e6e0000000200 */
        /* <DEDUP_REMOVED lines=8> */
[----:B------:R-:W2:Y:S07]  /*5ff0*/  LDSM.16.M88.4 R168, [R180+0x3000] ;  /* 0x00300000b4a8783b */ /* 0x000eae0000000200 */
[----:B------:R-:W-:Y:S01]  /*6000*/  HMMA.16816.F32 R48, R160, R178, R48 ;  /* 0x000000b2a030723c */ /* 0x000fe20000001830 */
[----:B------:R-:W3:Y:S07]  /*6010*/  LDSM.16.M88.4 R160, [R109+0x1000] ;  /* 0x001000006da0783b */ /* 0x000eee0000000200 */
[-C--:B-1----:R-:W-:Y:S08]  /*6020*/  HMMA.16816.F32 R4, R100, R164.reuse, R4 ;  /* 0x000000a46404723c */ /* 0x082ff00000001804 */
[C---:B--2---:R-:W-:Y:S08]  /*6030*/  HMMA.16816.F32 R8, R168.reuse, R164, R8 ;  /* 0x000000a4a808723c */ /* 0x044ff00000001808 */
[-C--:B------:R-:W-:Y:S08]  /*6040*/  HMMA.16816.F32 R12, R168, R166.reuse, R12 ;  /* 0x000000a6a80c723c */ /* 0x080ff0000000180c */
[C---:B------:R-:W-:Y:S01]  /*6050*/  HMMA.16816.F32 R16, R100.reuse, R166, R16 ;  /* 0x000000a66410723c */ /* 0x040fe20000001810 */
[----:B------:R-:W-:Y:S07]  /*6060*/  LDSM.16.M88.4 R164, [R188] ;  /* 0x00000000bca4783b */ /* 0x000fee0000000200 */
[-C--:B---3--:R-:W-:Y:S08]  /*6070*/  HMMA.16816.F32 R20, R100, R160.reuse, R20 ;  /* 0x000000a06414723c */ /* 0x088ff00000001814 */
[C---:B------:R-:W-:Y:S08]  /*6080*/  HMMA.16816.F32 R24, R168.reuse, R160, R24 ;  /* 0x000000a0a818723c */ /* 0x040ff00000001818 */
[-C--:B------:R-:W-:Y:S08]  /*6090*/  HMMA.16816.F32 R28, R168, R162.reuse, R28 ;  /* 0x000000a2a81c723c */ /* 0x080ff0000000181c */
[C---:B------:R-:W-:Y:S01]  /*60a0*/  HMMA.16816.F32 R32, R100.reuse, R162, R32 ;  /* 0x000000a26420723c */ /* 0x040fe20000001820 */
[----:B------:R-:W1:Y:S07]  /*60b0*/  LDSM.16.M88.4 R160, [R181+0x2000] ;  /* 0x00200000b5a0783b */ /* 0x000e6e0000000200 */
[-C--:B------:R-:W-:Y:S08]  /*60c0*/  HMMA.16816.F32 R36, R100, R172.reuse, R36 ;  /* 0x000000ac6424723c */ /* 0x080ff00000001824 */
[C---:B------:R-:W-:Y:S08]  /*60d0*/  HMMA.16816.F32 R40, R168.reuse, R172, R40 ;  /* 0x000000aca828723c */ /* 0x040ff00000001828 */
[-C--:B------:R-:W-:Y:S01]  /*60e0*/  HMMA.16816.F32 R44, R168, R174.reuse, R44 ;  /* 0x000000aea82c723c */ /* 0x080fe2000000182c */
[----:B------:R-:W2:Y:S02]  /*60f0*/  LDSM.16.M88.4 R168, [R181+0x3000] ;  /* 0x00300000b5a8783b */ /* 0x000ea40000000200 */
[----:B----4-:R-:W-:Y:S05]  /*6100*/  ISETP.GT.AND P2, PT, R192, R218, PT ;  /* 0x000000dac000720c */ /* 0x010fea0003f44270 */
[----:B------:R-:W-:Y:S01]  /*6110*/  HMMA.16816.F32 R48, R100, R174, R48 ;  /* 0x000000ae6430723c */ /* 0x000fe20000001830 */
[----:B------:R-:W3:Y:S07]  /*6120*/  LDSM.16.M88.4 R100, [R187] ;  /* 0x00000000bb64783b */ /* 0x000eee0000000200 */
[-C--:B-1----:R-:W-:Y:S01]  /*6130*/  HMMA.16816.F32 R4, R160, R164.reuse, R4 ;  /* 0x000000a4a004723c */ /* 0x082fe20000001804 */
[----:B------:R-:W1:Y:S07]  /*6140*/  LDSM.16.M88.4 R172, [R186] ;  /* 0x00000000baac783b */ /* 0x000e6e0000000200 */
[C---:B--2---:R-:W-:Y:S08]  /*6150*/  HMMA.16816.F32 R8, R168.reuse, R164, R8 ;  /* 0x000000a4a808723c */ /* 0x044ff00000001808 */
[-C--:B------:R-:W-:Y:S08]  /*6160*/  HMMA.16816.F32 R12, R168, R166.reuse, R12 ;  /* 0x000000a6a80c723c */ /* 0x080ff0000000180c */
[C---:B------:R-:W-:Y:S01]  /*6170*/  HMMA.16816.F32 R16, R160.reuse, R166, R16 ;  /* 0x000000a6a010723c */ /* 0x040fe20000001810 */
[----:B------:R-:W-:Y:S07]  /*6180*/  LDSM.16.M88.4 R164, [R109+0x1800] ;  /* 0x001800006da4783b */ /* 0x000fee0000000200 */
[-C--:B---3--:R-:W-:Y:S08]  /*6190*/  HMMA.16816.F32 R20, R160, R100.reuse, R20 ;  /* 0x00000064a014723c */ /* 0x088ff00000001814 */
[C---:B------:R-:W-:Y:S08]  /*61a0*/  HMMA.16816.F32 R24, R168.reuse, R100, R24 ;  /* 0x00000064a818723c */ /* 0x040ff00000001818 */
[-C--:B------:R-:W-:Y:S08]  /*61b0*/  HMMA.16816.F32 R28, R168, R102.reuse, R28 ;  /* 0x00000066a81c723c */ /* 0x080ff0000000181c */
[C---:B------:R-:W-:Y:S01]  /*61c0*/  HMMA.16816.F32 R32, R160.reuse, R102, R32 ;  /* 0x00000066a020723c */ /* 0x040fe20000001820 */
[----:B------:R-:W2:Y:S07]  /*61d0*/  LDSM.16.M88.4 R100, [R180+0x4000] ;  /* 0x00400000b464783b */ /* 0x000eae0000000200 */
[-C--:B-1----:R-:W-:Y:S08]  /*61e0*/  HMMA.16816.F32 R36, R160, R172.reuse, R36 ;  /* 0x000000aca024723c */ /* 0x082ff00000001824 */
[C---:B------:R-:W-:Y:S08]  /*61f0*/  HMMA.16816.F32 R40, R168.reuse, R172, R40 ;  /* 0x000000aca828723c */ /* 0x040ff00000001828 */
[-C--:B------:R-:W-:Y:S01]  /*6200*/  HMMA.16816.F32 R44, R168, R174.reuse, R44 ;  /* 0x000000aea82c723c */ /* 0x080fe2000000182c */
[----:B------:R-:W1:Y:S07]  /*6210*/  LDSM.16.M88.4 R168, [R180+0x5000] ;  /* 0x00500000b4a8783b */ /* 0x000e6e0000000200 */
[----:B------:R-:W-:Y:S01]  /*6220*/  HMMA.16816.F32 R48, R160, R174, R48 ;  /* 0x000000aea030723c */ /* 0x000fe20000001830 */
[----:B------:R-:W3:Y:S07]  /*6230*/  LDSM.16.M88.4 R160, [R109+0x1c00] ;  /* 0x001c00006da0783b */ /* 0x000eee0000000200 */
[-C--:B--2---:R-:W-:Y:S01]  /*6240*/  HMMA.16816.F32 R4, R100, R164.reuse, R4 ;  /* 0x000000a46404723c */ /* 0x084fe20000001804 */
[----:B------:R-:W2:Y:S07]  /*6250*/  LDSM.16.M88.4 R172, [R109+0x2000] ;  /* 0x002000006dac783b */ /* 0x000eae0000000200 */
[C---:B-1----:R-:W-:Y:S08]  /*6260*/  HMMA.16816.F32 R8, R168.reuse, R164, R8 ;  /* 0x000000a4a808723c */ /* 0x042ff00000001808 */
        /* <DEDUP_REMOVED lines=8> */
[-C--:B--2---:R-:W-:Y:S08]  /*62f0*/  HMMA.16816.F32 R36, R100, R172.reuse, R36 ;  /* 0x000000ac6424723c */ /* 0x084ff00000001824 */
[C---:B------:R-:W-:Y:S08]  /*6300*/  HMMA.16816.F32 R40, R168.reuse, R172, R40 ;  /* 0x000000aca828723c */ /* 0x040ff00000001828 */
[-C--:B------:R-:W-:Y:S01]  /*6310*/  HMMA.16816.F32 R44, R168, R174.reuse, R44 ;  /* 0x000000aea82c723c */ /* 0x080fe2000000182c */
[----:B------:R-:W2:Y:S07]  /*6320*/  LDSM.16.M88.4 R168, [R181+0x5000] ;  /* 0x00500000b5a8783b */ /* 0x000eae0000000200 */
[----:B------:R-:W-:Y:S08]  /*6330*/  HMMA.16816.F32 R48, R100, R174, R48 ;  /* 0x000000ae6430723c */ /* 0x000ff00000001830 */
[-C--:B-1----:R-:W-:Y:S11]  /*6340*/  HMMA.16816.F32 R4, R160, R164.reuse, R4 ;  /* 0x000000a4a004723c */ /* 0x082ff60000001804 */
[----:B------:R-:W-:Y:S11]  /*6350*/  @!UPT UIADD3 URZ, URZ, URZ, URZ ;  /* 0x0000003f3f3ff290 */ /* 0x000ff6000fffe03f */
[----:B------:R-:W-:Y:S02]  /*6360*/  @!UPT UIADD3 URZ, URZ, URZ, URZ ;  /* 0x0000003f3f3ff290 */ /* 0x000fe4000fffe03f */
[----:B------:R-:W-:Y:S01]  /*6370*/  FMUL.FTZ R0, R4, c[0x0][0x320] ;  /* 0x0000c80004007a20 */ /* 0x000fe20000410000 */
[C---:B--2---:R-:W-:Y:S03]  /*6380*/  HMMA.16816.F32 R8, R168.reuse, R164, R8 ;  /* 0x000000a4a808723c */ /* 0x044fe60000001808 */
[----:B------:R1:W2:Y:S05]  /*6390*/  MUFU.TANH R173, R0 ;  /* 0x0000000000ad7308 */ /* 0x0002aa0000002400 */
[-C--:B------:R-:W-:Y:S08]  /*63a0*/  HMMA.16816.F32 R12, R168, R166.reuse, R12 ;  /* 0x000000a6a80c723c */ /* 0x080ff0000000180c */
[C---:B------:R-:W-:Y:S08]  /*63b0*/  HMMA.16816.F32 R16, R160.reuse, R166, R16 ;  /* 0x000000a6a010723c */ /* 0x040ff00000001810 */
[----:B------:R-:W-:Y:S04]  /*63c0*/  FMUL.FTZ R3, R10, c[0x0][0x320] ;  /* 0x0000c8000a037a20 */ /* 0x000fe80000410000 */
[----:B------:R3:W4:Y:S01]  /*63d0*/  MUFU.TANH R175, R3 ;  /* 0x0000000300af7308 */ /* 0x0007220000002400 */
[----:B-1----:R-:W-:Y:S02]  /*63e0*/  FMUL.FTZ R0, R5, c[0x0][0x320] ;  /* 0x0000c80005007a20 */ /* 0x002fe40000410000 */
[----:B------:R-:W-:Y:S07]  /*63f0*/  FMUL.FTZ R2, R11, c[0x0][0x320] ;  /* 0x0000c8000b027a20 */ /* 0x000fee0000410000 */
[----:B------:R1:W1:Y:S10]  /*6400*/  MUFU.TANH R172, R0 ;  /* 0x0000000000ac7308 */ /* 0x0002740000002400 */
[----:B------:R5:W2:Y:S01]  /*6410*/  MUFU.TANH R179, R2 ;  /* 0x0000000200b37308 */ /* 0x000aa20000002400 */
[----:B---3--:R-:W-:Y:S02]  /*6420*/  FMUL.FTZ R3, R18, c[0x0][0x320] ;  /* 0x0000c80012037a20 */ /* 0x008fe40000410000 */
[----:B-1----:R-:W-:Y:S07]  /*6430*/  FMUL.FTZ R0, R6, c[0x0][0x320] ;  /* 0x0000c80006007a20 */ /* 0x002fee0000410000 */
[----:B------:R1:W3:Y:S01]  /*6440*/  MUFU.TANH R174, R0 ;  /* 0x0000000000ae7308 */ /* 0x0002e20000002400 */
[----:B-----5:R-:W-:Y:S02]  /*6450*/  FMUL.FTZ R2, R19, c[0x0][0x320] ;  /* 0x0000c80013027a20 */ /* 0x020fe40000410000 */
[----:B-1----:R-:W-:Y:S02]  /*6460*/  FMUL.FTZ R0, R7, c[0x0][0x320] ;  /* 0x0000c80007007a20 */ /* 0x002fe40000410000 */
[----:B------:R-:W1:Y:S05]  /*6470*/  LDSM.16.M88.4 R4, [R184] ;  /* 0x00000000b804783b */ /* 0x000e6a0000000200 */
[----:B------:R5:W1:Y:S02]  /*6480*/  MUFU.TANH R176, R0 ;  /* 0x0000000000b07308 */ /* 0x000a640000002400 */
[----:B-----5:R-:W-:Y:S02]  /*6490*/  FMUL.FTZ R0, R8, c[0x0][0x320] ;  /* 0x0000c80008007a20 */ /* 0x020fe40000410000 */
[----:B------:R-:W-:Y:S06]  /*64a0*/  FMUL.FTZ R8, R17, c[0x0][0x320] ;  /* 0x0000c80011087a20 */ /* 0x000fec0000410000 */
[----:B------:R5:W2:Y:S01]  /*64b0*/  MUFU.TANH R178, R0 ;  /* 0x0000000000b27308 */ /* 0x000aa20000002400 */
[-C--:B-1----:R-:W-:Y:S08]  /*64c0*/  HMMA.16816.F32 R20, R160, R4.reuse, R20 ;  /* 0x00000004a014723c */ /* 0x082ff00000001814 */
[C---:B------:R-:W-:Y:S04]  /*64d0*/  HMMA.16816.F32 R24, R168.reuse, R4, R24 ;  /* 0x00000004a818723c */ /* 0x040fe80000001818 */
[----:B-----5:R-:W-:Y:S03]  /*64e0*/  FMUL.FTZ R0, R9, c[0x0][0x320] ;  /* 0x0000c80009007a20 */ /* 0x020fe60000410000 */
[----:B------:R-:W-:Y:S01]  /*64f0*/  MOV R4, R106 ;  /* 0x0000006a00047202 */ /* 0x000fe20000000f00 */
[-C--:B------:R-:W-:Y:S01]  /*6500*/  HMMA.16816.F32 R28, R168, R6.reuse, R28 ;  /* 0x00000006a81c723c */ /* 0x080fe2000000181c */
[----:B------:R1:W1:Y:S07]  /*6510*/  MUFU.TANH R177, R0 ;  /* 0x0000000000b17308 */ /* 0x00026e0000002400 */
[C---:B------:R-:W-:Y:S04]  /*6520*/  HMMA.16816.F32 R32, R160.reuse, R6, R32 ;  /* 0x00000006a020723c */ /* 0x040fe80000001820 */
[----:B-1----:R-:W-:Y:S02]  /*6530*/  FMUL.FTZ R0, R12, c[0x0][0x320] ;  /* 0x0000c8000c007a20 */ /* 0x002fe40000410000 */
[----:B------:R1:W1:Y:S10]  /*6540*/  MUFU.TANH R12, R3 ;  /* 0x00000003000c7308 */ /* 0x0002740000002400 */
[----:B------:R5:W2:Y:S01]  /*6550*/  MUFU.TANH R165, R0 ;  /* 0x0000000000a57308 */ /* 0x000aa20000002400 */
[----:B-1----:R-:W-:Y:S09]  /*6560*/  FMUL.FTZ R3, R26, c[0x0][0x320] ;  /* 0x0000c8001a037a20 */ /* 0x002ff20000410000 */
[----:B------:R-:W1:Y:S01]  /*6570*/  MUFU.TANH R208, R3 ;  /* 0x0000000300d07308 */ /* 0x000e620000002400 */
[----:B-----5:R-:W-:Y:S09]  /*6580*/  FMUL.FTZ R0, R13, c[0x0][0x320] ;  /* 0x0000c8000d007a20 */ /* 0x020ff20000410000 */
[----:B------:R5:W1:Y:S10]  /*6590*/  MUFU.TANH R13, R8 ;  /* 0x00000008000d7308 */ /* 0x000a740000002400 */
[----:B------:R1:W1:Y:S01]  /*65a0*/  MUFU.TANH R164, R0 ;  /* 0x0000000000a47308 */ /* 0x0002620000002400 */
[----:B-----5:R-:W5:Y:S01]  /*65b0*/  LDSM.16.M88.4 R8, [R183] ;  /* 0x00000000b708783b */ /* 0x020f620000000200 */
[----:B------:R-:W-:Y:S07]  /*65c0*/  DEPBAR.LE SB0, 0x0 ;  /* 0x000080000000791a */ /* 0x000fee0000000000 */
[----:B------:R-:W-:Y:S01]  /*65d0*/  BAR.SYNC.DEFER_BLOCKING 0x0 ;  /* 0x0000000000007b1d */ /* 0x000fe20000010000 */
[----:B-1----:R-:W-:Y:S05]  /*65e0*/  FMUL.FTZ R0, R14, c[0x0][0x320] ;  /* 0x0000c8000e007a20 */ /* 0x002fea0000410000 */
[----:B------:R1:W1:Y:S10]  /*65f0*/  MUFU.TANH R167, R0 ;  /* 0x0000000000a77308 */ /* 0x0002740000002400 */
[----:B------:R2:W2:Y:S01]  /*6600*/  MUFU.TANH R14, R2 ;  /* 0x00000002000e7308 */ /* 0x0004a20000002400 */
[----:B-1----:R-:W-:Y:S01]  /*6610*/  FMUL.FTZ R0, R15, c[0x0][0x320] ;  /* 0x0000c8000f007a20 */ /* 0x002fe20000410000 */
[-C--:B-----5:R-:W-:Y:S08]  /*6620*/  HMMA.16816.F32 R36, R160, R8.reuse, R36 ;  /* 0x00000008a024723c */ /* 0x0a0ff00000001824 */
[----:B------:R1:W1:Y:S01]  /*6630*/  MUFU.TANH R166, R0 ;  /* 0x0000000000a67308 */ /* 0x0002620000002400 */
[C---:B------:R-:W-:Y:S04]  /*6640*/  HMMA.16816.F32 R40, R168.reuse, R8, R40 ;  /* 0x00000008a828723c */ /* 0x040fe80000001828 */
[----:B--2---:R-:W-:Y:S05]  /*6650*/  FMUL.FTZ R2, R27, c[0x0][0x320] ;  /* 0x0000c8001b027a20 */ /* 0x004fea0000410000 */
[----:B------:R2:W2:Y:S01]  /*6660*/  MUFU.TANH R207, R2 ;  /* 0x0000000200cf7308 */ /* 0x0004a20000002400 */
[-C--:B------:R-:W-:Y:S08]  /*6670*/  HMMA.16816.F32 R44, R168, R10.reuse, R44 ;  /* 0x0000000aa82c723c */ /* 0x080ff0000000182c */
[----:B------:R-:W-:Y:S04]  /*6680*/  HMMA.16816.F32 R48, R160, R10, R48 ;  /* 0x0000000aa030723c */ /* 0x000fe80000001830 */
[----:B-1----:R-:W-:Y:S04]  /*6690*/  FMUL.FTZ R0, R16, c[0x0][0x320] ;  /* 0x0000c80010007a20 */ /* 0x002fe80000410000 */
[----:B------:R1:W1:Y:S11]  /*66a0*/  MUFU.TANH R15, R0 ;  /* 0x00000000000f7308 */ /* 0x0002760000002400 */
[----:B------:R-:W-:Y:S05]  /*66b0*/  @!UPT UIADD3 URZ, URZ, URZ, URZ ;  /* 0x0000003f3f3ff290 */ /* 0x000fea000fffe03f */
[----:B--2---:R-:W-:Y:S04]  /*66c0*/  FMUL.FTZ R2, R48, c[0x0][0x320] ;  /* 0x0000c80030027a20 */ /* 0x004fe80000410000 */
[----:B------:R2:W2:Y:S01]  /*66d0*/  MUFU.TANH R168, R2 ;  /* 0x0000000200a87308 */ /* 0x0004a20000002400 */
[----:B-1----:R-:W-:Y:S09]  /*66e0*/  FMUL.FTZ R0, R20, c[0x0][0x320] ;  /* 0x0000c80014007a20 */ /* 0x002ff20000410000 */
[----:B------:R1:W1:Y:S01]  /*66f0*/  MUFU.TANH R199, R0 ;  /* 0x0000000000c77308 */ /* 0x0002620000002400 */
[----:B--2---:R-:W-:Y:S01]  /*6700*/  MOV R2, R107 ;  /* 0x0000006b00027202 */ /* 0x004fe20000000f00 */
[----:B-1----:R-:W-:Y:S08]  /*6710*/  FMUL.FTZ R0, R21, c[0x0][0x320] ;  /* 0x0000c80015007a20 */ /* 0x002ff00000410000 */
[----:B------:R1:W2:Y:S02]  /*6720*/  MUFU.TANH R197, R0 ;  /* 0x0000000000c57308 */ /* 0x0002a40000002400 */
[----:B-1----:R-:W-:Y:S08]  /*6730*/  FMUL.FTZ R0, R22, c[0x0][0x320] ;  /* 0x0000c80016007a20 */ /* 0x002ff00000410000 */
[----:B------:R1:W1:Y:S02]  /*6740*/  MUFU.TANH R195, R0 ;  /* 0x0000000000c37308 */ /* 0x0002640000002400 */
        /* <DEDUP_REMOVED lines=52> */
[----:B-1----:R-:W-:Y:S01]  /*6a90*/  MOV R0, R108 ;  /* 0x0000006c00007202 */ /* 0x002fe20000000f00 */
[----:B------:R-:W-:-:S06]  /*6aa0*/  @!P2 BRA `(.L_x_54) ;  /* 0x000002f00000a947 */ /* 0x000fcc0003800000 */
[----:B--234-:R-:W1:Y:S02]  /*6ab0*/  S2R R219, SR_TID.X ;  /* 0x0000000000db7919 */ /* 0x01ce640000002100 */
[----:B-1----:R-:W-:Y:S04]  /*6ac0*/  SHF.R.S32.HI R218, RZ, 0x1f, R219 ;  /* 0x0000001fffda7819 */ /* 0x002fe800000114db */
[----:B------:R-:W-:Y:S04]  /*6ad0*/  LEA.HI R218, R218, R219, RZ, 0x2 ;  /* 0x000000dbdada7211 */ /* 0x000fe800078f10ff */
[----:B------:R-:W-:Y:S04]  /*6ae0*/  SHF.R.S32.HI R218, RZ, 0x2, R218 ;  /* 0x00000002ffda7819 */ /* 0x000fe800000114da */
[----:B------:R-:W-:Y:S04]  /*6af0*/  IADD3 R3, -R218, 0x30, RZ ;  /* 0x00000030da037810 */ /* 0x000fe80007ffe1ff */
[----:B------:R-:W-:Y:S11]  /*6b00*/  ISETP.GE.AND P0, PT, R3, 0x21, PT ;  /* 0x000000210300780c */ /* 0x000ff60003f06270 */
[----:B------:R-:W-:Y:S02]  /*6b10*/  @!UPT UIADD3 URZ, URZ, URZ, URZ ;  /* 0x0000003f3f3ff290 */ /* 0x000fe4000fffe03f */
[----:B------:R-:W-:Y:S01]  /*6b20*/  @P0 IMAD.MOV.U32 R7, RZ, RZ, c[0x0][0x1e0] ;  /* 0x00007800ff070624 */ /* 0x000fe200078e00ff */
[----:B------:R-:W-:Y:S01]  /*6b30*/  @P0 IADD3 R5, R192, -0x1, RZ ;  /* 0xffffffffc0050810 */ /* 0x000fe20007ffe0ff */
[----:B------:R-:W-:Y:S03]  /*6b40*/  @P0 IMAD.MOV.U32 R8, RZ, RZ, 0x5 ;  /* 0x00000005ff080424 */ /* 0x000fe600078e00ff */
[----:B------:R-:W-:Y:S02]  /*6b50*/  @P0 SHF.R.S32.HI R6, RZ, 0x1f, R5 ;  /* 0x0000001fff060819 */ /* 0x000fe40000011405 */
[C---:B------:R-:W-:Y:S01]  /*6b60*/  @P0 SHF.L.U64.HI R9, R7.reuse, R8, c[0x0][0x1e4] ;  /* 0x0000790007090619 */ /* 0x040fe20000010208 */
[----:B------:R-:W-:Y:S02]  /*6b70*/  @P0 IMAD.SHL.U32 R8, R7, 0x20, RZ ;  /* 0x0000002007080824 */ /* 0x000fe400078e00ff */
[----:B------:R-:W-:Y:S04]  /*6b80*/  @P0 IMAD R6, R6, c[0x0][0x1e0], RZ ;  /* 0x0000780006060a24 */ /* 0x000fe800078e02ff */
[C---:B------:R-:W-:Y:S02]  /*6b90*/  @P0 IMAD R10, R5.reuse, c[0x0][0x1e4], R6 ;  /* 0x00007900050a0a24 */ /* 0x040fe400078e0206 */
[----:B------:R-:W-:Y:S04]  /*6ba0*/  @P0 IMAD.WIDE.U32 R6, R5, c[0x0][0x1e0], RZ ;  /* 0x0000780005060a25 */ /* 0x000fe800078e00ff */
[----:B------:R-:W-:Y:S02]  /*6bb0*/  @P0 IMAD.IADD R5, R7, 0x1, R10 ;  /* 0x0000000107050824 */ /* 0x000fe400078e020a */
[----:B------:R-:W-:Y:S04]  /*6bc0*/  @P0 IMAD.WIDE.U32 R6, R6, 0x30, R8 ;  /* 0x0000003006060825 */ /* 0x000fe800078e0008 */
[----:B------:R-:W-:Y:S01]  /*6bd0*/  @P0 IMAD R8, R5, 0x30, RZ ;  /* 0x0000003005080824 */ /* 0x000fe200078e02ff */
[----:B------:R-:W-:Y:S04]  /*6be0*/  @P0 IADD3 R5, P1, R244, R6, RZ ;  /* 0x00000006f4050210 */ /* 0x000fe80007f3e0ff */
[----:B------:R-:W-:Y:S02]  /*6bf0*/  @P0 IADD3.X R10, R246, R8, R7, P1, !PT ;  /* 0x00000008f60a0210 */ /* 0x000fe40000ffe407 */
[----:B------:R-:W-:Y:S11]  /*6c00*/  ISETP.GE.AND P1, PT, R3, 0x1, PT ;  /* 0x000000010300780c */ /* 0x000ff60003f26270 */
[----:B------:R-:W-:Y:S02]  /*6c10*/  @!UPT UIADD3 URZ, URZ, URZ, URZ ;  /* 0x0000003f3f3ff290 */ /* 0x000fe4000fffe03f */
[----:B------:R-:W-:Y:S01]  /*6c20*/  @P1 IADD3 R3, R192, -0x1, RZ ;  /* 0xffffffffc0031810 */ /* 0x000fe20007ffe0ff */
[----:B------:R-:W-:Y:S03]  /*6c30*/  @P1 IMAD.MOV.U32 R7, RZ, RZ, R246 ;  /* 0x000000ffff071224 */ /* 0x000fe600078e00f6 */
[----:B------:R-:W-:Y:S01]  /*6c40*/  @P1 SHF.R.S32.HI R6, RZ, 0x1f, R3 ;  /* 0x0000001fff061819 */ /* 0x000fe20000011403 */
[C---:B------:R-:W-:Y:S04]  /*6c50*/  @P1 IMAD.WIDE.U32 R8, R3.reuse, c[0x0][0x1e0], RZ ;  /* 0x0000780003081a25 */ /* 0x040fe800078e00ff */
[----:B------:R-:W-:Y:S04]  /*6c60*/  @P1 IMAD R6, R6, c[0x0][0x1e0], RZ ;  /* 0x0000780006061a24 */ /* 0x000fe800078e02ff */
[----:B------:R-:W-:Y:S02]  /*6c70*/  @P1 IMAD R3, R3, c[0x0][0x1e4], R6 ;  /* 0x0000790003031a24 */ /* 0x000fe400078e0206 */
[----:B------:R-:W-:Y:S03]  /*6c80*/  @P1 IMAD.MOV.U32 R6, RZ, RZ, R244 ;  /* 0x000000ffff061224 */ /* 0x000fe600078e00f4 */
[----:B------:R-:W-:Y:S01]  /*6c90*/  @P1 IADD3 R3, R9, R3, RZ ;  /* 0x0000000309031210 */ /* 0x000fe20007ffe0ff */
[----:B------:R-:W-:Y:S04]  /*6ca0*/  @P1 IMAD.WIDE.U32 R6, R8, 0x30, R6 ;  /* 0x0000003008061825 */ /* 0x000fe800078e0006 */
[----:B------:R-:W-:Y:S01]  /*6cb0*/  @P1 IMAD R3, R3, 0x30, RZ ;  /* 0x0000003003031824 */ /* 0x000fe200078e02ff */
[C---:B------:R-:W-:Y:S04]  /*6cc0*/  @P1 LEA R8, P6, R6.reuse, c[0x0][0x1c8], 0x1 ;  /* 0x0000720006081a11 */ /* 0x040fe800078c08ff */
[----:B------:R-:W-:Y:S04]  /*6cd0*/  @P1 IADD3 R3, R7, R3, RZ ;  /* 0x0000000307031210 */ /* 0x000fe80007ffe0ff */
[----:B------:R-:W-:Y:S02]  /*6ce0*/  @P1 LEA.HI.X R9, R6, c[0x0][0x1cc], R3, 0x1, P6 ;  /* 0x0000730006091a11 */ /* 0x000fe400030f0c03 */
[C---:B------:R-:W-:Y:S03]  /*6cf0*/  @P0 LEA R6, P6, R5.reuse, c[0x0][0x1c8], 0x1 ;  /* 0x0000720005060a11 */ /* 0x040fe600078c08ff */
[----:B------:R-:W-:Y:S01]  /*6d00*/  @!PT LDS RZ, [RZ] ;  /* 0x00000000fffff984 */ /* 0x000fe20000000800 */
[----:B------:R-:W-:Y:S01]  /*6d10*/  @!PT LDS RZ, [RZ] ;  /* 0x00000000fffff984 */ /* 0x000fe20000000800 */
[----:B------:R-:W-:Y:S01]  /*6d20*/  @!PT LDS RZ, [RZ] ;  /* 0x00000000fffff984 */ /* 0x000fe20000000800 */
[----:B------:R1:W-:Y:S01]  /*6d30*/  @P1 LDGSTS.E.BYPASS.LTC128B.128 [R191+0x3c80], [R8.64], !P3 ;  /* 0x03c8000008bf1fae */ /* 0x0003e2000d901d46 */
[----:B------:R-:W-:Y:S03]  /*6d40*/  @P0 LEA.HI.X R7, R5, c[0x0][0x1cc], R10, 0x1, P6 ;  /* 0x0000730005070a11 */ /* 0x000fe600030f0c0a */
[----:B------:R1:W-:Y:S04]  /*6d50*/  @P1 LDGSTS.E.BYPASS.LTC128B.128 [R191+0x4880], [R8.64+0x40], !P4 ;  /* 0x0488004008bf1fae */ /* 0x0003e8000e101d46 */
[----:B------:R1:W-:Y:S04]  /*6d60*/  @P1 LDGSTS.E.BYPASS.LTC128B.128 [R191+0x5480], [R8.64+0x80], !P5 ;  /* 0x0548008008bf1fae */ /* 0x0003e8000e901d46 */
[----:B------:R1:W-:Y:S04]  /*6d70*/  @P0 LDGSTS.E.BYPASS.LTC128B.128 [R191+0x4480], [R6.64], !P3 ;  /* 0x0448000006bf0fae */ /* 0x0003e8000d901d46 */
[----:B------:R1:W-:Y:S04]  /*6d80*/  @P0 LDGSTS.E.BYPASS.LTC128B.128 [R191+0x5080], [R6.64+0x40], !P4 ;  /* 0x0508004006bf0fae */ /* 0x0003e8000e101d46 */
[----:B------:R1:W-:Y:S02]  /*6d90*/  @P0 LDGSTS.E.BYPASS.LTC128B.128 [R191+0x5c80], [R6.64+0x80], !P5 ;  /* 0x05c8008006bf0fae */ /* 0x0003e4000e901d46 */
.L_x_54:
[----:B--234-:R-:W-:Y:S05]  /*6da0*/  BSYNC B0 ;  /* 0x0000000000007941 */ /* 0x01cfea0003800000 */
.L_x_53:
[----:B------:R-:W-:Y:S01]  /*6db0*/  FMNMX.FTZ R3, R173, R108, !PT ;  /* 0x0000006cad037209 */ /* 0x000fe20007810000 */
[----:B------:R-:W-:Y:S01]  /*6dc0*/  LDSM.16.MT88.4 R20, [R110] ;  /* 0x000000006e14783b */ /* 0x000fe20000004200 */
[----:B------:R-:W-:Y:S02]  /*6dd0*/  FMNMX.FTZ R5, R174, R107, !PT ;  /* 0x0000006bae057209 */ /* 0x000fe40007810000 */
[----:B------:R-:W-:Y:S02]  /*6de0*/  FMNMX.FTZ R3, R172, R3, !PT ;  /* 0x00000003ac037209 */ /* 0x000fe40007810000 */
[----:B------:R-:W-:Y:S02]  /*6df0*/  FMNMX.FTZ R5, R176, R5, !PT ;  /* 0x00000005b0057209 */ /* 0x000fe40007810000 */
[----:B------:R-:W-:Y:S01]  /*6e00*/  FMNMX.FTZ R3, R15, R3, !PT ;  /* 0x000000030f037209 */ /* 0x000fe20007810000 */
[----:B------:R-:W-:Y:S01]  /*6e10*/  LDSM.16.MT88.4 R36, [R111] ;  /* 0x000000006f24783b */ /* 0x000fe20000004200 */
[----:B------:R-:W-:Y:S02]  /*6e20*/  FMNMX.FTZ R5, R12, R5, !PT ;  /* 0x000000050c057209 */ /* 0x000fe40007810000 */
[----:B------:R-:W-:Y:S02]  /*6e30*/  FMNMX.FTZ R3, R13, R3, !PT ;  /* 0x000000030d037209 */ /* 0x000fe40007810000 */
[----:B------:R-:W-:Y:S02]  /*6e40*/  FMNMX.FTZ R5, R14, R5, !PT ;  /* 0x000000050e057209 */ /* 0x000fe40007810000 */
[----:B------:R-:W-:Y:S01]  /*6e50*/  FMNMX.FTZ R3, R199, R3, !PT ;  /* 0x00000003c7037209 */ /* 0x000fe20007810000 */
[----:B------:R-:W0:Y:S01]  /*6e60*/  LDGDEPBAR ;  /* 0x00000000000079af */ /* 0x000e220000000000 */
[----:B------:R-:W-:Y:S02]  /*6e70*/  FMNMX.FTZ R5, R195, R5, !PT ;  /* 0x00000005c3057209 */ /* 0x000fe40007810000 */
        /* <DEDUP_REMOVED lines=14> */
[----:B-1----:R-:W-:Y:S01]  /*6f60*/  FMNMX.FTZ R6, R178, R106, !PT ;  /* 0x0000006ab2067209 */ /* 0x002fe20007810000 */
[----:B------:R-:W1:Y:S01]  /*6f70*/  SHFL.BFLY PT, R7, R3, 0x2, 0x1f ;  /* 0x0c401f0003077f89 */ /* 0x000e6200000e0000 */
[----:B------:R-:W-:Y:S02]  /*6f80*/  IADD3 R192, R192, -0x1, RZ ;  /* 0xffffffffc0c07810 */ /* 0x000fe40007ffe0ff */
[----:B------:R-:W-:Y:S04]  /*6f90*/  FMNMX.FTZ R6, R177, R6, !PT ;  /* 0x00000006b1067209 */ /* 0x000fe80007810000 */
[----:B------:R-:W-:Y:S01]  /*6fa0*/  FMNMX.FTZ R6, R165, R6, !PT ;  /* 0x00000006a5067209 */ /* 0x000fe20007810000 */
[----:B------:R-:W2:Y:S03]  /*6fb0*/  SHFL.BFLY PT, R8, R5, 0x2, 0x1f ;  /* 0x0c401f0005087f89 */ /* 0x000ea600000e0000 */
[----:B------:R-:W-:Y:S04]  /*6fc0*/  FMNMX.FTZ R6, R164, R6, !PT ;  /* 0x00000006a4067209 */ /* 0x000fe80007810000 */
[----:B------:R-:W-:Y:S04]  /*6fd0*/  FMNMX.FTZ R6, R213, R6, !PT ;  /* 0x00000006d5067209 */ /* 0x000fe80007810000 */
[----:B------:R-:W-:Y:S04]  /*6fe0*/  FMNMX.FTZ R6, R210, R6, !PT ;  /* 0x00000006d2067209 */ /* 0x000fe80007810000 */
[----:B------:R-:W-:Y:S04]  /*6ff0*/  FMNMX.FTZ R6, R214, R6, !PT ;  /* 0x00000006d6067209 */ /* 0x000fe80007810000 */
[----:B------:R-:W-:Y:S04]  /*7000*/  FMNMX.FTZ R6, R215, R6, !PT ;  /* 0x00000006d7067209 */ /* 0x000fe80007810000 */
[----:B------:R-:W-:Y:S02]  /*7010*/  FMNMX.FTZ R6, R203, R6, !PT ;  /* 0x00000006cb067209 */ /* 0x000fe40007810000 */
[----:B-1----:R-:W-:Y:S02]  /*7020*/  FMNMX.FTZ R3, R3, R7, !PT ;  /* 0x0000000703037209 */ /* 0x002fe40007810000 */
[----:B------:R-:W-:Y:S02]  /*7030*/  FMNMX.FTZ R7, R175, R105, !PT ;  /* 0x00000069af077209 */ /* 0x000fe40007810000 */
[----:B--2---:R-:W-:Y:S01]  /*7040*/  FMNMX.FTZ R5, R5, R8, !PT ;  /* 0x0000000805057209 */ /* 0x004fe20007810000 */
[----:B------:R-:W1:Y:S01]  /*7050*/  SHFL.BFLY PT, R10, R3, 0x1, 0x1f ;  /* 0x0c201f00030a7f89 */ /* 0x000e6200000e0000 */
[----:B------:R-:W-:Y:S02]  /*7060*/  FMNMX.FTZ R7, R179, R7, !PT ;  /* 0x00000007b3077209 */ /* 0x000fe40007810000 */
[----:B------:R-:W-:Y:S02]  /*7070*/  FMNMX.FTZ R6, R202, R6, !PT ;  /* 0x00000006ca067209 */ /* 0x000fe40007810000 */
[----:B------:R-:W-:Y:S02]  /*7080*/  FMNMX.FTZ R7, R167, R7, !PT ;  /* 0x00000007a7077209 */ /* 0x000fe40007810000 */
[----:B------:R-:W-:Y:S01]  /*7090*/  FMNMX.FTZ R6, R201, R6, !PT ;  /* 0x00000006c9067209 */ /* 0x000fe20007810000 */
[----:B------:R-:W2:Y:S01]  /*70a0*/  SHFL.BFLY PT, R8, R5, 0x1, 0x1f ;  /* 0x0c201f0005087f89 */ /* 0x000ea200000e0000 */
[----:B------:R-:W-:Y:S02]  /*70b0*/  FMNMX.FTZ R7, R166, R7, !PT ;  /* 0x00000007a6077209 */ /* 0x000fe40007810000 */
[----:B------:R-:W-:Y:S02]  /*70c0*/  FMNMX.FTZ R6, R171, R6, !PT ;  /* 0x00000006ab067209 */ /* 0x000fe40007810000 */
[----:B------:R-:W-:Y:S03]  /*70d0*/  FMNMX.FTZ R7, R208, R7, !PT ;  /* 0x00000007d0077209 */ /* 0x000fe60007810000 */
[----:B------:R-:W3:Y:S01]  /*70e0*/  SHFL.BFLY PT, R9, R6, 0x2, 0x1f ;  /* 0x0c401f0006097f89 */ /* 0x000ee200000e0000 */
[----:B------:R-:W-:Y:S02]  /*70f0*/  FMNMX.FTZ R7, R207, R7, !PT ;  /* 0x00000007cf077209 */ /* 0x000fe40007810000 */
[----:B-1----:R-:W-:Y:S02]  /*7100*/  FMNMX.FTZ R108, R3, R10, !PT ;  /* 0x0000000a036c7209 */ /* 0x002fe40007810000 */
[----:B------:R-:W-:Y:S03]  /*7110*/  FMNMX.FTZ R3, R217, R7, !PT ;  /* 0x00000007d9037209 */ /* 0x000fe60007810000 */
[----:B------:R-:W-:Y:S01]  /*7120*/  FADD.FTZ R0, -R108, R0 ;  /* 0x000000006c007221 */ /* 0x000fe20000010100 */
[----:B------:R-:W-:Y:S01]  /*7130*/  FMNMX.FTZ R3, R216, R3, !PT ;  /* 0x00000003d8037209 */ /* 0x000fe20007810000 */
[----:B------:R-:W-:Y:S01]  /*7140*/  FMUL.FTZ R161, R108, c[0x0][0x2d0] ;  /* 0x0000b4006ca17a20 */ /* 0x000fe20000410000 */
[----:B--2---:R-:W-:Y:S02]  /*7150*/  FMNMX.FTZ R107, R5, R8, !PT ;  /* 0x00000008056b7209 */ /* 0x004fe40007810000 */
[----:B------:R-:W-:Y:S01]  /*7160*/  FMNMX.FTZ R5, R211, R3, !PT ;  /* 0x00000003d3057209 */ /* 0x000fe20007810000 */
[----:B------:R-:W-:Y:S02]  /*7170*/  FMUL.FTZ R3, R0, c[0x0][0x2d0] ;  /* 0x0000b40000037a20 */ /* 0x000fe40000410000 */
[----:B------:R-:W-:Y:S01]  /*7180*/  FMUL.FTZ R162, R107, c[0x0][0x2d0] ;  /* 0x0000b4006ba27a20 */ /* 0x000fe20000410000 */
[----:B------:R-:W-:Y:S01]  /*7190*/  FMNMX.FTZ R0, R209, R5, !PT ;  /* 0x00000005d1007209 */ /* 0x000fe20007810000 */
[----:B------:R1:W2:Y:S01]  /*71a0*/  MUFU.EX2 R100, R3 ;  /* 0x0000000300647308 */ /* 0x0002a20000000800 */
[----:B---3--:R-:W-:Y:S01]  /*71b0*/  FMNMX.FTZ R6, R6, R9, !PT ;  /* 0x0000000906067209 */ /* 0x008fe20007810000 */
[----:B------:R-:W-:Y:S01]  /*71c0*/  FADD.FTZ R2, -R107, R2 ;  /* 0x000000026b027221 */ /* 0x000fe20000010100 */
[----:B------:R-:W-:Y:S03]  /*71d0*/  FMNMX.FTZ R0, R104, R0, !PT ;  /* 0x0000000068007209 */ /* 0x000fe60007810000 */
[----:B------:R-:W3:Y:S01]  /*71e0*/  SHFL.BFLY PT, R9, R6, 0x1, 0x1f ;  /* 0x0c201f0006097f89 */ /* 0x000ee200000e0000 */
[----:B------:R-:W-:Y:S01]  /*71f0*/  FMNMX.FTZ R0, R103, R0, !PT ;  /* 0x0000000067007209 */ /* 0x000fe20007810000 */
[----:B------:R-:W-:Y:S04]  /*7200*/  FMUL.FTZ R2, R2, c[0x0][0x2d0] ;  /* 0x0000b40002027a20 */ /* 0x000fe80000410000 */
[----:B------:R4:W5:Y:S02]  /*7210*/  MUFU.EX2 R102, R2 ;  /* 0x0000000200667308 */ /* 0x0009640000000800 */
[----:B-1----:R-:W1:Y:S01]  /*7220*/  SHFL.BFLY PT, R3, R0, 0x2, 0x1f ;  /* 0x0c401f0000037f89 */ /* 0x002e6200000e0000 */
[C---:B--2---:R-:W-:Y:S02]  /*7230*/  FMUL.FTZ R5, R100.reuse, R117 ;  /* 0x0000007564057220 */ /* 0x044fe40000410000 */
[C---:B------:R-:W-:Y:S02]  /*7240*/  FMUL.FTZ R17, R100.reuse, R125 ;  /* 0x0000007d64117220 */ /* 0x040fe40000410000 */
[----:B------:R-:W-:Y:S01]  /*7250*/  FMUL.FTZ R16, R100, R124 ;  /* 0x0000007c64107220 */ /* 0x000fe20000410000 */
[----:B---3--:R-:W-:Y:S01]  /*7260*/  FMNMX.FTZ R106, R6, R9, !PT ;  /* 0x00000009066a7209 */ /* 0x008fe20007810000 */
[C---:B------:R-:W-:Y:S02]  /*7270*/  FMUL.FTZ R33, R100.reuse, R141 ;  /* 0x0000008d64217220 */ /* 0x040fe40000410000 */
[----:B------:R-:W-:Y:S02]  /*7280*/  FMUL.FTZ R32, R100, R140 ;  /* 0x0000008c64207220 */ /* 0x000fe40000410000 */
[C---:B------:R-:W-:Y:S02]  /*7290*/  FMUL.FTZ R160, R106.reuse, c[0x0][0x2d0] ;  /* 0x0000b4006aa07a20 */ /* 0x040fe40000410000 */
[----:B----4-:R-:W-:Y:S02]  /*72a0*/  FADD.FTZ R2, -R106, R4 ;  /* 0x000000046a027221 */ /* 0x010fe40000010100 */
[--C-:B------:R-:W-:Y:S02]  /*72b0*/  FFMA.FTZ R4, R173, c[0x0][0x2d0], -R161.reuse ;  /* 0x0000b400ad047a23 */ /* 0x100fe400000108a1 */
[----:B------:R-:W-:Y:S02]  /*72c0*/  FMUL.FTZ R2, R2, c[0x0][0x2d0] ;  /* 0x0000b40002027a20 */ /* 0x000fe40000410000 */
[----:B------:R-:W-:Y:S01]  /*72d0*/  MUFU.EX2 R173, R4 ;  /* 0x0000000400ad7308 */ /* 0x000fe20000000800 */
[C---:B-----5:R-:W-:Y:S02]  /*72e0*/  FMUL.FTZ R6, R102.reuse, R118 ;  /* 0x0000007666067220 */ /* 0x060fe40000410000 */
[----:B------:R-:W-:Y:S01]  /*72f0*/  FMUL.FTZ R7, R102, R119 ;  /* 0x0000007766077220 */ /* 0x000fe20000410000 */
[----:B-1----:R-:W-:Y:S01]  /*7300*/  FMNMX.FTZ R0, R0, R3, !PT ;  /* 0x0000000300007209 */ /* 0x002fe20007810000 */
[--C-:B------:R-:W-:Y:S02]  /*7310*/  FFMA.FTZ R3, R176, c[0x0][0x2d0], -R162.reuse ;  /* 0x0000b400b0037a23 */ /* 0x100fe400000108a2 */
[C---:B------:R-:W-:Y:S03]  /*7320*/  FMUL.FTZ R18, R102.reuse, R126 ;  /* 0x0000007e66127220 */ /* 0x040fe60000410000 */
[----:B------:R1:W-:Y:S01]  /*7330*/  MUFU.EX2 R230, R3 ;  /* 0x0000000300e67308 */ /* 0x0003e20000000800 */
[C---:B------:R-:W-:Y:S02]  /*7340*/  FMUL.FTZ R19, R102.reuse, R127 ;  /* 0x0000007f66137220 */ /* 0x040fe40000410000 */
[C---:B------:R-:W-:Y:S02]  /*7350*/  FMUL.FTZ R34, R102.reuse, R142 ;  /* 0x0000008e66227220 */ /* 0x040fe40000410000 */
[----:B------:R-:W-:Y:S02]  /*7360*/  FMUL.FTZ R35, R102, R143 ;  /* 0x0000008f66237220 */ /* 0x000fe40000410000 */
[C---:B------:R-:W-:Y:S02]  /*7370*/  FMUL.FTZ R48, R100.reuse, R156 ;  /* 0x0000009c64307220 */ /* 0x040fe40000410000 */
[----:B------:R-:W-:Y:S01]  /*7380*/  FMUL.FTZ R49, R100, R157 ;  /* 0x0000009d64317220 */ /* 0x000fe20000410000 */
[----:B------:R2:W3:Y:S01]  /*7390*/  MUFU.EX2 R101, R2 ;  /* 0x0000000200657308 */ /* 0x0004e20000000800 */
[C---:B------:R-:W-:Y:S02]  /*73a0*/  FMUL.FTZ R50, R102.reuse, R158 ;  /* 0x0000009e66327220 */ /* 0x040fe40000410000 */
[----:B------:R-:W-:Y:S02]  /*73b0*/  FMUL.FTZ R51, R102, R159 ;  /* 0x0000009f66337220 */ /* 0x000fe40000410000 */
[----:B------:R-:W-:Y:S01]  /*73c0*/  LDSM.16.MT88.4 R156, [R110+0x1400] ;  /* 0x001400006e9c783b */ /* 0x000fe20000004200 */
[----:B------:R-:W-:Y:S02]  /*73d0*/  FFMA.FTZ R124, R198, c[0x0][0x2d0], -R162 ;  /* 0x0000b400c67c7a23 */ /* 0x000fe400000108a2 */
[----:B------:R-:W-:Y:S02]  /*73e0*/  FFMA.FTZ R140, R202, c[0x0][0x2d0], -R160 ;  /* 0x0000b400ca8c7a23 */ /* 0x000fe400000108a0 */
[----:B------:R4:W-:Y:S01]  /*73f0*/  MUFU.EX2 R218, R124 ;  /* 0x0000007c00da7308 */ /* 0x0009e20000000800 */
[C---:B------:R-:W-:Y:S02]  /*7400*/  FMUL.FTZ R52, R100.reuse, R52 ;  /* 0x0000003464347220 */ /* 0x040fe40000410000 */
[----:B------:R-:W-:Y:S02]  /*7410*/  FMUL.FTZ R53, R100, R53 ;  /* 0x0000003564357220 */ /* 0x000fe40000410000 */
[--C-:B-1----:R-:W-:Y:S02]  /*7420*/  FFMA.FTZ R3, R15, c[0x0][0x2d0], -R161.reuse ;  /* 0x0000b4000f037a23 */ /* 0x102fe400000108a1 */
[C---:B------:R-:W-:Y:S02]  /*7430*/  FMUL.FTZ R54, R102.reuse, R54 ;  /* 0x0000003666367220 */ /* 0x040fe40000410000 */
[----:B------:R-:W-:Y:S01]  /*7440*/  FMUL.FTZ R55, R102, R55 ;  /* 0x0000003766377220 */ /* 0x000fe20000410000 */
[----:B------:R1:W-:Y:S01]  /*7450*/  MUFU.EX2 R233, R3 ;  /* 0x0000000300e97308 */ /* 0x0003e20000000800 */
[C---:B------:R-:W-:Y:S02]  /*7460*/  FMUL.FTZ R64, R100.reuse, R64 ;  /* 0x0000004064407220 */ /* 0x040fe40000410000 */
[----:B------:R-:W-:Y:S02]  /*7470*/  FMUL.FTZ R65, R100, R65 ;  /* 0x0000004164417220 */ /* 0x000fe40000410000 */
[--C-:B--2---:R-:W-:Y:S02]  /*7480*/  FFMA.FTZ R2, R172, c[0x0][0x2d0], -R161.reuse ;  /* 0x0000b400ac027a23 */ /* 0x104fe400000108a1 */
[C---:B---3--:R-:W-:Y:S02]  /*7490*/  FMUL.FTZ R8, R101.reuse, R112 ;  /* 0x0000007065087220 */ /* 0x048fe40000410000 */
[C---:B------:R-:W-:Y:S01]  /*74a0*/  FMUL.FTZ R9, R101.reuse, R113 ;  /* 0x0000007165097220 */ /* 0x040fe20000410000 */
[----:B------:R2:W-:Y:S01]  /*74b0*/  MUFU.EX2 R231, R2 ;  /* 0x0000000200e77308 */ /* 0x0005e20000000800 */
[C---:B------:R-:W-:Y:S02]  /*74c0*/  FMUL.FTZ R24, R101.reuse, R132 ;  /* 0x0000008465187220 */ /* 0x040fe40000410000 */
[C---:B------:R-:W-:Y:S01]  /*74d0*/  FMUL.FTZ R25, R101.reuse, R133 ;  /* 0x0000008565197220 */ /* 0x040fe20000410000 */
[----:B----4-:R-:W-:Y:S01]  /*74e0*/  LDSM.16.MT88.4 R124, [R110+0x400] ;  /* 0x000400006e7c783b */ /* 0x010fe20000004200 */
[C---:B------:R-:W-:Y:S02]  /*74f0*/  FMUL.FTZ R28, R101.reuse, R136 ;  /* 0x00000088651c7220 */ /* 0x040fe40000410000 */
[C---:B------:R-:W-:Y:S02]  /*7500*/  FMUL.FTZ R29, R101.reuse, R137 ;  /* 0x00000089651d7220 */ /* 0x040fe40000410000 */
[C---:B------:R-:W-:Y:S02]  /*7510*/  FMUL.FTZ R40, R101.reuse, R148 ;  /* 0x0000009465287220 */ /* 0x040fe40000410000 */
[C---:B------:R-:W-:Y:S02]  /*7520*/  FMUL.FTZ R41, R101.reuse, R149 ;  /* 0x0000009565297220 */ /* 0x040fe40000410000 */
[----:B------:R-:W-:Y:S02]  /*7530*/  FMUL.FTZ R44, R101, R152 ;  /* 0x00000098652c7220 */ /* 0x000fe40000410000 */
[--C-:B-1----:R-:W-:Y:S02]  /*7540*/  FFMA.FTZ R3, R13, c[0x0][0x2d0], -R161.reuse ;  /* 0x0000b4000d037a23 */ /* 0x102fe400000108a1 */
[C---:B------:R-:W-:Y:S02]  /*7550*/  FMUL.FTZ R13, R101.reuse, R121 ;  /* 0x00000079650d7220 */ /* 0x040fe40000410000 */
[----:B------:R-:W1:Y:S01]  /*7560*/  MUFU.EX2 R240, R3 ;  /* 0x0000000300f07308 */ /* 0x000e620000000800 */
[C---:B------:R-:W-:Y:S02]  /*7570*/  FMUL.FTZ R45, R101.reuse, R153 ;  /* 0x00000099652d7220 */ /* 0x040fe40000410000 */
[C---:B------:R-:W-:Y:S02]  /*7580*/  FMUL.FTZ R56, R101.reuse, R56 ;  /* 0x0000003865387220 */ /* 0x040fe40000410000 */
[--C-:B--2---:R-:W-:Y:S02]  /*7590*/  FFMA.FTZ R2, R174, c[0x0][0x2d0], -R162.reuse ;  /* 0x0000b400ae027a23 */ /* 0x104fe400000108a2 */
[C---:B------:R-:W-:Y:S02]  /*75a0*/  FMUL.FTZ R57, R101.reuse, R57 ;  /* 0x0000003965397220 */ /* 0x040fe40000410000 */
[C---:B------:R-:W-:Y:S01]  /*75b0*/  FMUL.FTZ R60, R101.reuse, R60 ;  /* 0x0000003c653c7220 */ /* 0x040fe20000410000 */
[----:B------:R2:W3:Y:S01]  /*75c0*/  MUFU.EX2 R229, R2 ;  /* 0x0000000200e57308 */ /* 0x0004e20000000800 */
[C---:B------:R-:W-:Y:S02]  /*75d0*/  FMUL.FTZ R61, R101.reuse, R61 ;  /* 0x0000003d653d7220 */ /* 0x040fe40000410000 */
[C---:B------:R-:W-:Y:S02]  /*75e0*/  FMUL.FTZ R66, R102.reuse, R66 ;  /* 0x0000004266427220 */ /* 0x040fe40000410000 */
[----:B------:R-:W-:Y:S02]  /*75f0*/  FMUL.FTZ R67, R102, R67 ;  /* 0x0000004366437220 */ /* 0x000fe40000410000 */
[C---:B------:R-:W-:Y:S02]  /*7600*/  FMUL.FTZ R68, R100.reuse, R68 ;  /* 0x0000004464447220 */ /* 0x040fe40000410000 */
[----:B------:R-:W-:Y:S02]  /*7610*/  FMUL.FTZ R69, R100, R69 ;  /* 0x0000004564457220 */ /* 0x000fe40000410000 */
[C---:B------:R-:W-:Y:S02]  /*7620*/  FMUL.FTZ R70, R102.reuse, R70 ;  /* 0x0000004666467220 */ /* 0x040fe40000410000 */
[----:B------:R-:W-:Y:S01]  /*7630*/  FMUL.FTZ R71, R102, R71 ;  /* 0x0000004766477220 */ /* 0x000fe20000410000 */
[----:B-1----:R-:W-:Y:S01]  /*7640*/  F2FP.PACK_AB R118, R240, R233 ;  /* 0x000000e9f076723e */ /* 0x002fe200000000ff */
[----:B------:R-:W-:Y:S02]  /*7650*/  FFMA.FTZ R3, R12, c[0x0][0x2d0], -R162 ;  /* 0x0000b4000c037a23 */ /* 0x000fe400000108a2 */
[C---:B------:R-:W-:Y:S02]  /*7660*/  FMUL.FTZ R12, R101.reuse, R120 ;  /* 0x00000078650c7220 */ /* 0x040fe40000410000 */
[----:B------:R1:W-:Y:S01]  /*7670*/  MUFU.EX2 R239, R3 ;  /* 0x0000000300ef7308 */ /* 0x0003e20000000800 */
[C---:B------:R-:W-:Y:S02]  /*7680*/  FMUL.FTZ R72, R101.reuse, R72 ;  /* 0x0000004865487220 */ /* 0x040fe40000410000 */
[C---:B------:R-:W-:Y:S01]  /*7690*/  FMUL.FTZ R73, R101.reuse, R73 ;  /* 0x0000004965497220 */ /* 0x040fe20000410000 */
[----:B--2---:R-:W2:Y:S01]  /*76a0*/  SHFL.BFLY PT, R2, R0, 0x1, 0x1f ;  /* 0x0c201f0000027f89 */ /* 0x004ea200000e0000 */
[----:B---3--:R-:W-:Y:S01]  /*76b0*/  F2FP.PACK_AB R117, R230, R229 ;  /* 0x000000e5e675723e */ /* 0x008fe200000000ff */
[C---:B------:R-:W-:Y:S02]  /*76c0*/  FMUL.FTZ R76, R101.reuse, R76 ;  /* 0x0000004c654c7220 */ /* 0x040fe40000410000 */
[C---:B------:R-:W-:Y:S02]  /*76d0*/  FMUL.FTZ R77, R101.reuse, R77 ;  /* 0x0000004d654d7220 */ /* 0x040fe40000410000 */
[C---:B------:R-:W-:Y:S02]  /*76e0*/  FMUL.FTZ R80, R100.reuse, R80 ;  /* 0x0000005064507220 */ /* 0x040fe40000410000 */
[----:B------:R-:W-:Y:S02]  /*76f0*/  FMUL.FTZ R81, R100, R81 ;  /* 0x0000005164517220 */ /* 0x000fe40000410000 */
[C---:B------:R-:W-:Y:S02]  /*7700*/  FMUL.FTZ R82, R102.reuse, R82 ;  /* 0x0000005266527220 */ /* 0x040fe40000410000 */
[----:B------:R-:W-:Y:S02]  /*7710*/  FMUL.FTZ R83, R102, R83 ;  /* 0x0000005366537220 */ /* 0x000fe40000410000 */
[C---:B------:R-:W-:Y:S02]  /*7720*/  FMUL.FTZ R84, R100.reuse, R84 ;  /* 0x0000005464547220 */ /* 0x040fe40000410000 */
[----:B------:R-:W-:Y:S02]  /*7730*/  FMUL.FTZ R85, R100, R85 ;  /* 0x0000005564557220 */ /* 0x000fe40000410000 */
[----:B------:R-:W-:Y:S02]  /*7740*/  FMUL.FTZ R86, R102, R86 ;  /* 0x0000005666567220 */ /* 0x000fe40000410000 */
[----:B-1----:R-:W-:Y:S02]  /*7750*/  FFMA.FTZ R3, R178, c[0x0][0x2d0], -R160 ;  /* 0x0000b400b2037a23 */ /* 0x002fe400000108a0 */
[----:B------:R-:W-:Y:S02]  /*7760*/  FMUL.FTZ R87, R102, R87 ;  /* 0x0000005766577220 */ /* 0x000fe40000410000 */
[----:B------:R1:W-:Y:S01]  /*7770*/  MUFU.EX2 R226, R3 ;  /* 0x0000000300e27308 */ /* 0x0003e20000000800 */
[----:B--2---:R-:W-:Y:S01]  /*7780*/  FMNMX.FTZ R2, R0, R2, !PT ;  /* 0x0000000200027209 */ /* 0x004fe20007810000 */
[----:B------:R-:W-:Y:S02]  /*7790*/  FFMA.FTZ R0, R14, c[0x0][0x2d0], -R162 ;  /* 0x0000b4000e007a23 */ /* 0x000fe400000108a2 */
[C---:B------:R-:W-:Y:S02]  /*77a0*/  FMUL.FTZ R88, R101.reuse, R88 ;  /* 0x0000005865587220 */ /* 0x040fe40000410000 */
[C---:B------:R-:W-:Y:S02]  /*77b0*/  FMUL.FTZ R89, R101.reuse, R89 ;  /* 0x0000005965597220 */ /* 0x040fe40000410000 */
[C---:B------:R-:W-:Y:S02]  /*77c0*/  FMUL.FTZ R92, R101.reuse, R92 ;  /* 0x0000005c655c7220 */ /* 0x040fe40000410000 */
[----:B------:R2:W3:Y:S01]  /*77d0*/  MUFU.EX2 R238, R0 ;  /* 0x0000000000ee7308 */ /* 0x0004e20000000800 */
[----:B------:R-:W-:Y:S02]  /*77e0*/  FMUL.FTZ R93, R101, R93 ;  /* 0x0000005d655d7220 */ /* 0x000fe40000410000 */
[C---:B------:R-:W-:Y:S02]  /*77f0*/  FMUL.FTZ R96, R100.reuse, R96 ;  /* 0x0000006064607220 */ /* 0x040fe40000410000 */
[----:B------:R-:W-:Y:S02]  /*7800*/  FMUL.FTZ R97, R100, R97 ;  /* 0x0000006164617220 */ /* 0x000fe40000410000 */
[C---:B------:R-:W-:Y:S02]  /*7810*/  FMUL.FTZ R98, R102.reuse, R98 ;  /* 0x0000006266627220 */ /* 0x040fe40000410000 */
[----:B------:R-:W-:Y:S02]  /*7820*/  FMUL.FTZ R99, R102, R99 ;  /* 0x0000006366637220 */ /* 0x000fe40000410000 */
[--C-:B------:R-:W-:Y:S02]  /*7830*/  FFMA.FTZ R133, R212, c[0x0][0x2d0], -R161.reuse ;  /* 0x0000b400d4857a23 */ /* 0x100fe400000108a1 */
[----:B------:R-:W-:Y:S02]  /*7840*/  FFMA.FTZ R132, R205, c[0x0][0x2d0], -R161 ;  /* 0x0000b400cd847a23 */ /* 0x000fe400000108a1 */
[--C-:B-1----:R-:W-:Y:S01]  /*7850*/  FFMA.FTZ R3, R177, c[0x0][0x2d0], -R160.reuse ;  /* 0x0000b400b1037a23 */ /* 0x102fe200000108a0 */
[----:B------:R-:W-:Y:S01]  /*7860*/  MUFU.EX2 R174, R133 ;  /* 0x0000008500ae7308 */ /* 0x000fe20000000800 */
[--C-:B------:R-:W-:Y:S02]  /*7870*/  FFMA.FTZ R137, R203, c[0x0][0x2d0], -R160.reuse ;  /* 0x0000b400cb897a23 */ /* 0x100fe400000108a0 */
[----:B--2---:R-:W-:Y:S01]  /*7880*/  FADD.FTZ R0, -R2, R105 ;  /* 0x0000006902007221 */ /* 0x004fe20000010100 */
[----:B---3--:R-:W-:Y:S06]  /*7890*/  F2FP.PACK_AB R119, R238, R239 ;  /* 0x000000efee77723e */ /* 0x008fec00000000ff */
[----:B------:R1:W2:Y:S01]  /*78a0*/  MUFU.EX2 R228, R3 ;  /* 0x0000000300e47308 */ /* 0x0002a20000000800 */
[--C-:B------:R-:W-:Y:S02]  /*78b0*/  FFMA.FTZ R105, R199, c[0x0][0x2d0], -R161.reuse ;  /* 0x0000b400c7697a23 */ /* 0x100fe400000108a1 */
[----:B------:R-:W-:Y:S07]  /*78c0*/  FMUL.FTZ R0, R0, c[0x0][0x2d0] ;  /* 0x0000b40000007a20 */ /* 0x000fee0000410000 */
[----:B------:R3:W-:Y:S10]  /*78d0*/  MUFU.EX2 R224, R105 ;  /* 0x0000006900e07308 */ /* 0x0007f40000000800 */
[----:B------:R-:W4:Y:S01]  /*78e0*/  MUFU.EX2 R0, R0 ;  /* 0x0000000000007308 */ /* 0x000f220000000800 */
[--C-:B-1----:R-:W-:Y:S01]  /*78f0*/  FFMA.FTZ R3, R165, c[0x0][0x2d0], -R160.reuse ;  /* 0x0000b400a5037a23 */ /* 0x102fe200000108a0 */
[----:B--2---:R-:W-:Y:S08]  /*7900*/  F2FP.PACK_AB R112, R228, R226 ;  /* 0x000000e2e470723e */ /* 0x004ff000000000ff */
[----:B------:R1:W-:Y:S01]  /*7910*/  MUFU.EX2 R236, R3 ;  /* 0x0000000300ec7308 */ /* 0x0003e20000000800 */
[----:B---3--:R-:W-:Y:S09]  /*7920*/  FFMA.FTZ R105, R197, c[0x0][0x2d0], -R161 ;  /* 0x0000b400c5697a23 */ /* 0x008ff200000108a1 */
[----:B------:R2:W-:Y:S01]  /*7930*/  MUFU.EX2 R225, R105 ;  /* 0x0000006900e17308 */ /* 0x0005e20000000800 */
[C---:B----4-:R-:W-:Y:S02]  /*7940*/  FMUL.FTZ R10, R0.reuse, R114 ;  /* 0x00000072000a7220 */ /* 0x050fe40000410000 */
[C---:B------:R-:W-:Y:S02]  /*7950*/  FMUL.FTZ R11, R0.reuse, R115 ;  /* 0x00000073000b7220 */ /* 0x040fe40000410000 */
[C---:B------:R-:W-:Y:S02]  /*7960*/  FMUL.FTZ R14, R0.reuse, R122 ;  /* 0x0000007a000e7220 */ /* 0x040fe40000410000 */
[C---:B------:R-:W-:Y:S03]  /*7970*/  FMUL.FTZ R15, R0.reuse, R123 ;  /* 0x0000007b000f7220 */ /* 0x040fe60000410000 */
[----:B------:R-:W-:Y:S01]  /*7980*/  MUFU.EX2 R178, R132 ;  /* 0x0000008400b27308 */ /* 0x000fe20000000800 */
[----:B------:R-:W3:Y:S01]  /*7990*/  LDSM.16.MT88.4 R120, [R110+0xc00] ;  /* 0x000c00006e78783b */ /* 0x000ee20000004200 */
[----:B------:R-:W-:Y:S02]  /*79a0*/  FMUL.FTZ R26, R0, R134 ;  /* 0x00000086001a7220 */ /* 0x000fe40000410000 */
[----:B-1----:R-:W-:Y:S02]  /*79b0*/  FFMA.FTZ R3, R164, c[0x0][0x2d0], -R160 ;  /* 0x0000b400a4037a23 */ /* 0x002fe400000108a0 */
[C---:B------:R-:W-:Y:S02]  /*79c0*/  FMUL.FTZ R27, R0.reuse, R135 ;  /* 0x00000087001b7220 */ /* 0x040fe40000410000 */
[C---:B------:R-:W-:Y:S02]  /*79d0*/  FMUL.FTZ R30, R0.reuse, R138 ;  /* 0x0000008a001e7220 */ /* 0x040fe40000410000 */
[----:B------:R-:W1:Y:S01]  /*79e0*/  MUFU.EX2 R237, R3 ;  /* 0x0000000300ed7308 */ /* 0x000e620000000800 */
[C---:B------:R-:W-:Y:S02]  /*79f0*/  FMUL.FTZ R31, R0.reuse, R139 ;  /* 0x0000008b001f7220 */ /* 0x040fe40000410000 */
[--C-:B--2---:R-:W-:Y:S02]  /*7a00*/  FFMA.FTZ R105, R195, c[0x0][0x2d0], -R162.reuse ;  /* 0x0000b400c3697a23 */ /* 0x104fe400000108a2 */
[C---:B------:R-:W-:Y:S02]  /*7a10*/  FMUL.FTZ R42, R0.reuse, R150 ;  /* 0x00000096002a7220 */ /* 0x040fe40000410000 */
[C---:B------:R-:W-:Y:S02]  /*7a20*/  FMUL.FTZ R43, R0.reuse, R151 ;  /* 0x00000097002b7220 */ /* 0x040fe40000410000 */
[C---:B------:R-:W-:Y:S01]  /*7a30*/  FMUL.FTZ R46, R0.reuse, R154 ;  /* 0x0000009a002e7220 */ /* 0x040fe20000410000 */
[----:B------:R2:W-:Y:S01]  /*7a40*/  MUFU.EX2 R223, R105 ;  /* 0x0000006900df7308 */ /* 0x0005e20000000800 */
[C---:B------:R-:W-:Y:S02]  /*7a50*/  FMUL.FTZ R47, R0.reuse, R155 ;  /* 0x0000009b002f7220 */ /* 0x040fe40000410000 */
[C---:B------:R-:W-:Y:S02]  /*7a60*/  FMUL.FTZ R58, R0.reuse, R58 ;  /* 0x0000003a003a7220 */ /* 0x040fe40000410000 */
[C---:B------:R-:W-:Y:S02]  /*7a70*/  FMUL.FTZ R59, R0.reuse, R59 ;  /* 0x0000003b003b7220 */ /* 0x040fe40000410000 */
[C---:B------:R-:W-:Y:S02]  /*7a80*/  FMUL.FTZ R62, R0.reuse, R62 ;  /* 0x0000003e003e7220 */ /* 0x040fe40000410000 */
[C---:B------:R-:W-:Y:S02]  /*7a90*/  FMUL.FTZ R63, R0.reuse, R63 ;  /* 0x0000003f003f7220 */ /* 0x040fe40000410000 */
[C---:B------:R-:W-:Y:S02]  /*7aa0*/  FMUL.FTZ R74, R0.reuse, R74 ;  /* 0x0000004a004a7220 */ /* 0x040fe40000410000 */
[----:B------:R-:W-:Y:S01]  /*7ab0*/  FMUL.FTZ R75, R0, R75 ;  /* 0x0000004b004b7220 */ /* 0x000fe20000410000 */
[----:B-1----:R-:W-:Y:S01]  /*7ac0*/  F2FP.PACK_AB R114, R237, R236 ;  /* 0x000000eced72723e */ /* 0x002fe200000000ff */
[----:B------:R-:W-:Y:S02]  /*7ad0*/  FMUL.FTZ R3, R2, c[0x0][0x2d0] ;  /* 0x0000b40002037a20 */ /* 0x000fe40000410000 */
[C---:B------:R-:W-:Y:S02]  /*7ae0*/  FMUL.FTZ R78, R0.reuse, R78 ;  /* 0x0000004e004e7220 */ /* 0x040fe40000410000 */
[--C-:B------:R-:W-:Y:S02]  /*7af0*/  FFMA.FTZ R4, R175, c[0x0][0x2d0], -R3.reuse ;  /* 0x0000b400af047a23 */ /* 0x100fe40000010803 */
[----:B------:R-:W-:Y:S02]  /*7b00*/  FMUL.FTZ R79, R0, R79 ;  /* 0x0000004f004f7220 */ /* 0x000fe40000410000 */
[----:B------:R1:W4:Y:S01]  /*7b10*/  MUFU.EX2 R164, R4 ;  /* 0x0000000400a47308 */ /* 0x0003220000000800 */
[--C-:B--2---:R-:W-:Y:S02]  /*7b20*/  FFMA.FTZ R105, R200, c[0x0][0x2d0], -R162.reuse ;  /* 0x0000b400c8697a23 */ /* 0x104fe400000108a2 */
[C---:B------:R-:W-:Y:S02]  /*7b30*/  FMUL.FTZ R90, R0.reuse, R90 ;  /* 0x0000005a005a7220 */ /* 0x040fe40000410000 */
[C---:B------:R-:W-:Y:S02]  /*7b40*/  FMUL.FTZ R91, R0.reuse, R91 ;  /* 0x0000005b005b7220 */ /* 0x040fe40000410000 */
[C---:B------:R-:W-:Y:S02]  /*7b50*/  FMUL.FTZ R94, R0.reuse, R94 ;  /* 0x0000005e005e7220 */ /* 0x040fe40000410000 */
[----:B------:R-:W-:Y:S01]  /*7b60*/  FMUL.FTZ R95, R0, R95 ;  /* 0x0000005f005f7220 */ /* 0x000fe20000410000 */
[----:B------:R2:W-:Y:S01]  /*7b70*/  MUFU.EX2 R222, R105 ;  /* 0x0000006900de7308 */ /* 0x0005e20000000800 */
[----:B------:R-:W-:Y:S02]  /*7b80*/  FFMA.FTZ R134, R169, c[0x0][0x2d0], -R162 ;  /* 0x0000b400a9867a23 */ /* 0x000fe400000108a2 */
[--C-:B------:R-:W-:Y:S02]  /*7b90*/  FFMA.FTZ R139, R201, c[0x0][0x2d0], -R160.reuse ;  /* 0x0000b400c98b7a23 */ /* 0x100fe400000108a0 */
[----:B------:R-:W-:Y:S02]  /*7ba0*/  FFMA.FTZ R138, R171, c[0x0][0x2d0], -R160 ;  /* 0x0000b400ab8a7a23 */ /* 0x000fe400000108a0 */
[--C-:B------:R-:W-:Y:S02]  /*7bb0*/  FFMA.FTZ R136, R211, c[0x0][0x2d0], -R3.reuse ;  /* 0x0000b400d3887a23 */ /* 0x100fe40000010803 */
[--C-:B------:R-:W-:Y:S01]  /*7bc0*/  FFMA.FTZ R135, R209, c[0x0][0x2d0], -R3.reuse ;  /* 0x0000b400d1877a23 */ /* 0x100fe20000010803 */
[----:B------:R-:W-:Y:S01]  /*7bd0*/  MUFU.EX2 R171, R139 ;  /* 0x0000008b00ab7308 */ /* 0x000fe20000000800 */
[--C-:B------:R-:W-:Y:S02]  /*7be0*/  FFMA.FTZ R104, R104, c[0x0][0x2d0], -R3.reuse ;  /* 0x0000b40068687a23 */ /* 0x100fe40000010803 */
[----:B-1----:R-:W-:Y:S02]  /*7bf0*/  FFMA.FTZ R4, R179, c[0x0][0x2d0], -R3 ;  /* 0x0000b400b3047a23 */ /* 0x002fe40000010803 */
[----:B----4-:R-:W-:Y:S05]  /*7c00*/  FFMA.FTZ R0, R0, R243, R164 ;  /* 0x000000f300007223 */ /* 0x010fea00000100a4 */
[----:B------:R1:W4:Y:S01]  /*7c10*/  MUFU.EX2 R227, R4 ;  /* 0x0000000400e37308 */ /* 0x0003220000000800 */
[----:B--2---:R-:W-:Y:S09]  /*7c20*/  FFMA.FTZ R105, R193, c[0x0][0x2d0], -R161 ;  /* 0x0000b400c1697a23 */ /* 0x004ff200000108a1 */
[----:B------:R2:W-:Y:S10]  /*7c30*/  MUFU.EX2 R221, R105 ;  /* 0x0000006900dd7308 */ /* 0x0005f40000000800 */
[----:B------:R5:W-:Y:S01]  /*7c40*/  MUFU.EX2 R169, R104 ;  /* 0x0000006800a97308 */ /* 0x000be20000000800 */
[----:B-1----:R-:W-:Y:S01]  /*7c50*/  FFMA.FTZ R4, R167, c[0x0][0x2d0], -R3 ;  /* 0x0000b400a7047a23 */ /* 0x002fe20000010803 */
[C---:B----4-:R-:W-:Y:S01]  /*7c60*/  F2FP.PACK_AB R113, R227.reuse, R164 ;  /* 0x000000a4e371723e */ /* 0x050fe200000000ff */
[----:B------:R-:W-:Y:S07]  /*7c70*/  FADD.FTZ R0, R227, R0 ;  /* 0x00000000e3007221 */ /* 0x000fee0000010000 */
[----:B------:R1:W4:Y:S01]  /*7c80*/  MUFU.EX2 R234, R4 ;  /* 0x0000000400ea7308 */ /* 0x0003220000000800 */
[----:B--2---:R-:W-:Y:S09]  /*7c90*/  FFMA.FTZ R105, R194, c[0x0][0x2d0], -R161 ;  /* 0x0000b400c2697a23 */ /* 0x004ff200000108a1 */
[----:B------:R2:W-:Y:S01]  /*7ca0*/  MUFU.EX2 R220, R105 ;  /* 0x0000006900dc7308 */ /* 0x0005e20000000800 */
[----:B-----5:R-:W-:Y:S04]  /*7cb0*/  FFMA.FTZ R104, R101, R242, R226 ;  /* 0x000000f265687223 */ /* 0x020fe800000100e2 */
[----:B------:R-:W-:Y:S05]  /*7cc0*/  FADD.FTZ R104, R228, R104 ;  /* 0x00000068e4687221 */ /* 0x000fea0000010000 */
[----:B------:R-:W-:Y:S01]  /*7cd0*/  MUFU.EX2 R167, R137 ;  /* 0x0000008900a77308 */ /* 0x000fe20000000800 */
[----:B-1----:R-:W-:Y:S02]  /*7ce0*/  FFMA.FTZ R4, R166, c[0x0][0x2d0], -R3 ;  /* 0x0000b400a6047a23 */ /* 0x002fe40000010803 */
[----:B----4-:R-:W-:Y:S07]  /*7cf0*/  FADD.FTZ R0, R234, R0 ;  /* 0x00000000ea007221 */ /* 0x010fee0000010000 */
[----:B------:R1:W4:Y:S01]  /*7d00*/  MUFU.EX2 R235, R4 ;  /* 0x0000000400eb7308 */ /* 0x0003220000000800 */
[----:B--2---:R-:W-:Y:S09]  /*7d10*/  FFMA.FTZ R105, R196, c[0x0][0x2d0], -R162 ;  /* 0x0000b400c4697a23 */ /* 0x004ff200000108a2 */
[----:B------:R2:W-:Y:S10]  /*7d20*/  MUFU.EX2 R219, R105 ;  /* 0x0000006900db7308 */ /* 0x0005f40000000800 */
[----:B------:R-:W-:Y:S01]  /*7d30*/  MUFU.EX2 R166, R136 ;  /* 0x0000008800a67308 */ /* 0x000fe20000000800 */
[C---:B-1----:R-:W-:Y:S01]  /*7d40*/  FMUL.FTZ R4, R100.reuse, R116 ;  /* 0x0000007464047220 */ /* 0x042fe20000410000 */
[----:B------:R-:W-:Y:S01]  /*7d50*/  F2FP.PACK_AB R116, R231, R173 ;  /* 0x000000ade774723e */ /* 0x000fe200000000ff */
[C---:B----4-:R-:W-:Y:S01]  /*7d60*/  FADD.FTZ R0, R235.reuse, R0 ;  /* 0x00000000eb007221 */ /* 0x050fe20000010000 */
[----:B------:R-:W-:Y:S06]  /*7d70*/  F2FP.PACK_AB R115, R235, R234 ;  /* 0x000000eaeb73723e */ /* 0x000fec00000000ff */
[----:B------:R-:W-:Y:S01]  /*7d80*/  MUFU.EX2 R172, R138 ;  /* 0x0000008a00ac7308 */ /* 0x000fe20000000800 */
[-C--:B------:R-:W-:Y:S05]  /*7d90*/  HMMA.16816.F32 R4, R116, R20.reuse, R4 ;  /* 0x000000147404723c */ /* 0x080fea0000001804 */
[----:B--2---:R-:W-:Y:S03]  /*7da0*/  FFMA.FTZ R105, R213, c[0x0][0x2d0], -R160 ;  /* 0x0000b400d5697a23 */ /* 0x004fe600000108a0 */
[C---:B------:R-:W-:Y:S01]  /*7db0*/  HMMA.16816.F32 R8, R112.reuse, R20, R8 ;  /* 0x000000147008723c */ /* 0x040fe20000001808 */
[----:B------:R1:W-:Y:S06]  /*7dc0*/  MUFU.EX2 R200, R105 ;  /* 0x0000006900c87308 */ /* 0x0003ec0000000800 */
[C---:B------:R-:W-:Y:S01]  /*7dd0*/  FMUL.FTZ R20, R100.reuse, R128 ;  /* 0x0000008064147220 */ /* 0x040fe20000410000 */
[-C--:B------:R-:W-:Y:S04]  /*7de0*/  HMMA.16816.F32 R12, R112, R22.reuse, R12 ;  /* 0x00000016700c723c */ /* 0x080fe8000000180c */
[----:B------:R-:W-:Y:S02]  /*7df0*/  FMUL.FTZ R21, R100, R129 ;  /* 0x0000008164157220 */ /* 0x000fe40000410000 */
[--C-:B------:R-:W-:Y:S02]  /*7e00*/  FFMA.FTZ R129, R206, c[0x0][0x2d0], -R162.reuse ;  /* 0x0000b400ce817a23 */ /* 0x100fe400000108a2 */
[C---:B------:R-:W-:Y:S02]  /*7e10*/  HMMA.16816.F32 R16, R116.reuse, R22, R16 ;  /* 0x000000167410723c */ /* 0x040fe40000001810 */
[----:B------:R-:W-:Y:S02]  /*7e20*/  MUFU.EX2 R175, R129 ;  /* 0x0000008100af7308 */ /* 0x000fe40000000800 */
[----:B------:R-:W-:Y:S03]  /*7e30*/  FFMA.FTZ R128, R204, c[0x0][0x2d0], -R162 ;  /* 0x0000b400cc807a23 */ /* 0x000fe600000108a2 */
[C---:B------:R-:W-:Y:S02]  /*7e40*/  FMUL.FTZ R22, R102.reuse, R130 ;  /* 0x0000008266167220 */ /* 0x040fe40000410000 */
[----:B------:R-:W-:Y:S03]  /*7e50*/  FMUL.FTZ R23, R102, R131 ;  /* 0x0000008366177220 */ /* 0x000fe60000410000 */
[--C-:B-1----:R-:W-:Y:S01]  /*7e60*/  FFMA.FTZ R105, R210, c[0x0][0x2d0], -R160.reuse ;  /* 0x0000b400d2697a23 */ /* 0x102fe200000108a0 */
[----:B------:R-:W1:Y:S01]  /*7e70*/  MUFU.EX2 R176, R128 ;  /* 0x0000008000b07308 */ /* 0x000e620000000800 */
[--C-:B------:R-:W-:Y:S02]  /*7e80*/  FFMA.FTZ R131, R168, c[0x0][0x2d0], -R161.reuse ;  /* 0x0000b400a8837a23 */ /* 0x100fe400000108a1 */
[-C--:B------:R-:W-:Y:S03]  /*7e90*/  HMMA.16816.F32 R20, R116, R36.reuse, R20 ;  /* 0x000000247414723c */ /* 0x080fe60000001814 */
[----:B------:R-:W-:Y:S04]  /*7ea0*/  FFMA.FTZ R130, R163, c[0x0][0x2d0], -R161 ;  /* 0x0000b400a3827a23 */ /* 0x000fe800000108a1 */
[----:B------:R2:W-:Y:S01]  /*7eb0*/  MUFU.EX2 R210, R105 ;  /* 0x0000006900d27308 */ /* 0x0005e20000000800 */
[C---:B------:R-:W-:Y:S07]  /*7ec0*/  HMMA.16816.F32 R24, R112.reuse, R36, R24 ;  /* 0x000000247018723c */ /* 0x040fee0000001818 */
[C---:B------:R-:W-:Y:S01]  /*7ed0*/  FMUL.FTZ R36, R100.reuse, R144 ;  /* 0x0000009064247220 */ /* 0x040fe20000410000 */
[-C--:B------:R-:W-:Y:S01]  /*7ee0*/  HMMA.16816.F32 R28, R112, R38.reuse, R28 ;  /* 0x00000026701c723c */ /* 0x080fe2000000181c */
[----:B------:R-:W-:Y:S03]  /*7ef0*/  MUFU.EX2 R179, R131 ;  /* 0x0000008300b37308 */ /* 0x000fe60000000800 */
[----:B------:R-:W-:Y:S01]  /*7f00*/  FMUL.FTZ R37, R100, R145 ;  /* 0x0000009164257220 */ /* 0x000fe20000410000 */
[----:B-1----:R-:W-:Y:S01]  /*7f10*/  F2FP.PACK_AB R101, R176, R175 ;  /* 0x000000afb065723e */ /* 0x002fe200000000ff */
[----:B------:R-:W-:Y:S02]  /*7f20*/  FFMA.FTZ R100, R100, R232, R173 ;  /* 0x000000e864647223 */ /* 0x000fe400000100ad */
[C---:B------:R-:W-:Y:S03]  /*7f30*/  HMMA.16816.F32 R32, R116.reuse, R38, R32 ;  /* 0x000000267420723c */ /* 0x040fe60000001820 */
[----:B------:R-:W-:Y:S04]  /*7f40*/  MUFU.EX2 R193, R130 ;  /* 0x0000008200c17308 */ /* 0x000fe80000000800 */
[C---:B------:R-:W-:Y:S02]  /*7f50*/  FMUL.FTZ R38, R102.reuse, R146 ;  /* 0x0000009266267220 */ /* 0x040fe40000410000 */
[----:B------:R-:W-:Y:S03]  /*7f60*/  FMUL.FTZ R39, R102, R147 ;  /* 0x0000009366277220 */ /* 0x000fe60000410000 */
[--C-:B--2---:R-:W-:Y:S01]  /*7f70*/  FFMA.FTZ R105, R208, c[0x0][0x2d0], -R3.reuse ;  /* 0x0000b400d0697a23 */ /* 0x104fe20000010803 */
[----:B------:R-:W-:Y:S03]  /*7f80*/  MUFU.EX2 R173, R134 ;  /* 0x0000008600ad7308 */ /* 0x000fe60000000800 */
[-C--:B---3--:R-:W-:Y:S07]  /*7f90*/  HMMA.16816.F32 R36, R116, R120.reuse, R36 ;  /* 0x000000787424723c */ /* 0x088fee0000001824 */
[----:B------:R1:W-:Y:S01]  /*7fa0*/  MUFU.EX2 R198, R105 ;  /* 0x0000006900c67308 */ /* 0x0003e20000000800 */
[C---:B------:R-:W-:Y:S08]  /*7fb0*/  HMMA.16816.F32 R40, R112.reuse, R120, R40 ;  /* 0x000000787028723c */ /* 0x040ff00000001828 */
[-C--:B------:R-:W-:Y:S01]  /*7fc0*/  HMMA.16816.F32 R44, R112, R122.reuse, R44 ;  /* 0x0000007a702c723c */ /* 0x080fe2000000182c */
[----:B------:R-:W2:Y:S07]  /*7fd0*/  MUFU.EX2 R168, R135 ;  /* 0x0000008700a87308 */ /* 0x000eae0000000800 */
[C---:B------:R-:W-:Y:S01]  /*7fe0*/  HMMA.16816.F32 R48, R116.reuse, R122, R48 ;  /* 0x0000007a7430723c */ /* 0x040fe20000001830 */
[----:B------:R-:W3:Y:S03]  /*7ff0*/  LDSM.16.MT88.4 R120, [R111+0xc00] ;  /* 0x000c00006f78783b */ /* 0x000ee60000004200 */
[--C-:B-1----:R-:W-:Y:S04]  /*8000*/  FFMA.FTZ R105, R207, c[0x0][0x2d0], -R3.reuse ;  /* 0x0000b400cf697a23 */ /* 0x102fe80000010803 */
[----:B------:R1:W-:Y:S01]  /*8010*/  MUFU.EX2 R199, R105 ;  /* 0x0000006900c77308 */ /* 0x0003e20000000800 */
[----:B--2---:R-:W-:Y:S03]  /*8020*/  F2FP.PACK_AB R161, R168, R166 ;  /* 0x000000a6a8a1723e */ /* 0x004fe600000000ff */
[--C-:B-1----:R-:W-:Y:S06]  /*8030*/  FFMA.FTZ R105, R214, c[0x0][0x2d0], -R160.reuse ;  /* 0x0000b400d6697a23 */ /* 0x102fec00000108a0 */
[----:B------:R1:W-:Y:S01]  /*8040*/  MUFU.EX2 R196, R105 ;  /* 0x0000006900c47308 */ /* 0x0003e20000000800 */
[-C--:B---3--:R-:W-:Y:S08]  /*8050*/  HMMA.16816.F32 R52, R116, R120.reuse, R52 ;  /* 0x000000787434723c */ /* 0x088ff00000001834 */
[C---:B------:R-:W-:Y:S08]  /*8060*/  HMMA.16816.F32 R56, R112.reuse, R120, R56 ;  /* 0x000000787038723c */ /* 0x040ff00000001838 */
[-C--:B------:R-:W-:Y:S04]  /*8070*/  HMMA.16816.F32 R60, R112, R122.reuse, R60 ;  /* 0x0000007a703c723c */ /* 0x080fe8000000183c */
[----:B-1----:R-:W-:Y:S04]  /*8080*/  FFMA.FTZ R105, R215, c[0x0][0x2d0], -R160 ;  /* 0x0000b400d7697a23 */ /* 0x002fe800000108a0 */
[C---:B------:R-:W-:Y:S01]  /*8090*/  HMMA.16816.F32 R64, R116.reuse, R122, R64 ;  /* 0x0000007a7440723c */ /* 0x040fe20000001840 */
[----:B------:R-:W1:Y:S01]  /*80a0*/  LDSM.16.MT88.4 R120, [R110+0x1800] ;  /* 0x001800006e78783b */ /* 0x000e620000004200 */
[----:B------:R2:W-:Y:S02]  /*80b0*/  MUFU.EX2 R197, R105 ;  /* 0x0000006900c57308 */ /* 0x0005e40000000800 */
[--C-:B--2---:R-:W-:Y:S08]  /*80c0*/  FFMA.FTZ R105, R217, c[0x0][0x2d0], -R3.reuse ;  /* 0x0000b400d9697a23 */ /* 0x104ff00000010803 */
[----:B------:R2:W-:Y:S01]  /*80d0*/  MUFU.EX2 R195, R105 ;  /* 0x0000006900c37308 */ /* 0x0005e20000000800 */
[-C--:B-1----:R-:W-:Y:S08]  /*80e0*/  HMMA.16816.F32 R68, R116, R120.reuse, R68 ;  /* 0x000000787444723c */ /* 0x082ff00000001844 */
[C---:B------:R-:W-:Y:S04]  /*80f0*/  HMMA.16816.F32 R72, R112.reuse, R120, R72 ;  /* 0x000000787048723c */ /* 0x040fe80000001848 */
[--C-:B--2---:R-:W-:Y:S02]  /*8100*/  FFMA.FTZ R105, R216, c[0x0][0x2d0], -R3.reuse ;  /* 0x0000b400d8697a23 */ /* 0x104fe40000010803 */
[----:B------:R-:W-:Y:S02]  /*8110*/  FFMA.FTZ R3, R103, c[0x0][0x2d0], -R3 ;  /* 0x0000b40067037a23 */ /* 0x000fe40000010803 */
[-C--:B------:R-:W-:Y:S01]  /*8120*/  HMMA.16816.F32 R76, R112, R122.reuse, R76 ;  /* 0x0000007a704c723c */ /* 0x080fe2000000184c */
[----:B------:R1:W-:Y:S07]  /*8130*/  MUFU.EX2 R194, R105 ;  /* 0x0000006900c27308 */ /* 0x0003ee0000000800 */
[C---:B------:R-:W-:Y:S01]  /*8140*/  HMMA.16816.F32 R80, R116.reuse, R122, R80 ;  /* 0x0000007a7450723c */ /* 0x040fe20000001850 */
[----:B------:R-:W2:Y:S02]  /*8150*/  LDSM.16.MT88.4 R120, [R111+0x1800] ;  /* 0x001800006f78783b */ /* 0x000ea40000004200 */
[----:B------:R-:W3:Y:S01]  /*8160*/  MUFU.EX2 R165, R3 ;  /* 0x0000000300a57308 */ /* 0x000ee20000000800 */
[----:B-1----:R-:W-:Y:S01]  /*8170*/  FFMA.FTZ R105, R170, c[0x0][0x2d0], -R162 ;  /* 0x0000b400aa697a23 */ /* 0x002fe200000108a2 */
[----:B------:R-:W-:Y:S08]  /*8180*/  F2FP.PACK_AB R162, R172, R171 ;  /* 0x000000abaca2723e */ /* 0x000ff000000000ff */
[----:B------:R1:W4:Y:S01]  /*8190*/  MUFU.EX2 R170, R140 ;  /* 0x0000008c00aa7308 */ /* 0x0003220000000800 */
[----:B---3--:R-:W-:Y:S01]  /*81a0*/  F2FP.PACK_AB R163, R165, R169 ;  /* 0x000000a9a5a3723e */ /* 0x008fe200000000ff */
[----:B------:R-:W-:Y:S01]  /*81b0*/  FFMA.FTZ R3, R102, R241, R229 ;  /* 0x000000f166037223 */ /* 0x000fe200000100e5 */
[----:B------:R-:W-:Y:S07]  /*81c0*/  F2FP.PACK_AB R102, R193, R179 ;  /* 0x000000b3c166723e */ /* 0x000fee00000000ff */
[----:B------:R-:W3:Y:S01]  /*81d0*/  MUFU.EX2 R177, R105 ;  /* 0x0000006900b17308 */ /* 0x000ee20000000800 */
[----:B------:R-:W-:Y:S01]  /*81e0*/  FADD.FTZ R164, R230, R3 ;  /* 0x00000003e6a47221 */ /* 0x000fe20000010000 */
[-C--:B--2---:R-:W-:Y:S01]  /*81f0*/  HMMA.16816.F32 R84, R116, R120.reuse, R84 ;  /* 0x000000787454723c */ /* 0x084fe20000001854 */
[----:B-1----:R-:W-:Y:S02]  /*8200*/  LDSM.16.MT88.4 R140, [R111+0x800] ;  /* 0x000800006f8c783b */ /* 0x002fe40000004200 */
[----:B----4-:R-:W-:Y:S05]  /*8210*/  F2FP.PACK_AB R160, R170, R167 ;  /* 0x000000a7aaa0723e */ /* 0x010fea00000000ff */
[C---:B------:R-:W-:Y:S04]  /*8220*/  HMMA.16816.F32 R88, R112.reuse, R120, R88 ;  /* 0x000000787058723c */ /* 0x040fe80000001858 */
[----:B---3--:R-:W-:Y:S01]  /*8230*/  F2FP.PACK_AB R103, R173, R177 ;  /* 0x000000b1ad67723e */ /* 0x008fe200000000ff */
[----:B------:R-:W-:Y:S01]  /*8240*/  FADD.FTZ R105, R231, R100 ;  /* 0x00000064e7697221 */ /* 0x000fe20000010000 */
[----:B------:R-:W-:Y:S02]  /*8250*/  F2FP.PACK_AB R100, R178, R174 ;  /* 0x000000aeb264723e */ /* 0x000fe400000000ff */
[-C--:B------:R-:W-:Y:S04]  /*8260*/  HMMA.16816.F32 R92, R112, R122.reuse, R92 ;  /* 0x0000007a705c723c */ /* 0x080fe8000000185c */
[----:B------:R-:W-:Y:S01]  /*8270*/  FADD.FTZ R3, R233, R105 ;  /* 0x00000069e9037221 */ /* 0x000fe20000010000 */
[----:B------:R-:W-:Y:S02]  /*8280*/  MOV R105, R2 ;  /* 0x0000000200697202 */ /* 0x000fe40000000f00 */
[----:B------:R-:W-:Y:S01]  /*8290*/  F2FP.PACK_AB R112, R225, R224 ;  /* 0x000000e0e170723e */ /* 0x000fe200000000ff */
[----:B------:R-:W-:Y:S01]  /*82a0*/  HMMA.16816.F32 R96, R116, R122, R96 ;  /* 0x0000007a7460723c */ /* 0x000fe20000001860 */
[----:B------:R-:W1:Y:S03]  /*82b0*/  LDSM.16.MT88.4 R120, [R111+0x400] ;  /* 0x000400006f78783b */ /* 0x000e660000004200 */
[----:B------:R-:W-:Y:S01]  /*82c0*/  F2FP.PACK_AB R113, R222, R223 ;  /* 0x000000dfde71723e */ /* 0x000fe200000000ff */
[----:B------:R-:W-:Y:S01]  /*82d0*/  FADD.FTZ R3, R240, R3 ;  /* 0x00000003f0037221 */ /* 0x000fe20000010000 */
[----:B------:R-:W-:Y:S02]  /*82e0*/  F2FP.PACK_AB R114, R220, R221 ;  /* 0x000000dddc72723e */ /* 0x000fe400000000ff */
[----:B------:R-:W-:Y:S01]  /*82f0*/  F2FP.PACK_AB R115, R219, R218 ;  /* 0x000000dadb73723e */ /* 0x000fe200000000ff */
[----:B------:R-:W-:Y:S03]  /*8300*/  FADD.FTZ R3, R224, R3 ;  /* 0x00000003e0037221 */ /* 0x000fe60000010000 */
[----:B------:R-:W-:Y:S01]  /*8310*/  F2FP.PACK_AB R116, R210, R200 ;  /* 0x000000c8d274723e */ /* 0x000fe200000000ff */
[----:B------:R-:W-:Y:S01]  /*8320*/  FADD.FTZ R3, R225, R3 ;  /* 0x00000003e1037221 */ /* 0x000fe20000010000 */
[----:B------:R-:W-:Y:S01]  /*8330*/  F2FP.PACK_AB R117, R199, R198 ;  /* 0x000000c6c775723e */ /* 0x000fe200000000ff */
[-C--:B------:R-:W-:Y:S05]  /*8340*/  HMMA.16816.F32 R4, R112, R124.reuse, R4 ;  /* 0x0000007c7004723c */ /* 0x080fea0000001804 */
[----:B------:R-:W-:Y:S02]  /*8350*/  F2FP.PACK_AB R118, R197, R196 ;  /* 0x000000c4c576723e */ /* 0x000fe400000000ff */
[----:B------:R-:W-:Y:S07]  /*8360*/  F2FP.PACK_AB R119, R194, R195 ;  /* 0x000000c3c277723e */ /* 0x000fee00000000ff */
[C---:B------:R-:W-:Y:S08]  /*8370*/  HMMA.16816.F32 R8, R116.reuse, R124, R8 ;  /* 0x0000007c7408723c */ /* 0x040ff00000001808 */
[-C--:B------:R-:W-:Y:S08]  /*8380*/  HMMA.16816.F32 R12, R116, R126.reuse, R12 ;  /* 0x0000007e740c723c */ /* 0x080ff0000000180c */
[C---:B------:R-:W-:Y:S01]  /*8390*/  HMMA.16816.F32 R16, R112.reuse, R126, R16 ;  /* 0x0000007e7010723c */ /* 0x040fe20000001810 */
[----:B------:R-:W2:Y:S07]  /*83a0*/  LDSM.16.MT88.4 R124, [R110+0x1000] ;  /* 0x001000006e7c783b */ /* 0x000eae0000004200 */
[-C--:B-1----:R-:W-:Y:S08]  /*83b0*/  HMMA.16816.F32 R20, R112, R120.reuse, R20 ;  /* 0x000000787014723c */ /* 0x082ff00000001814 */
[C---:B------:R-:W-:Y:S08]  /*83c0*/  HMMA.16816.F32 R24, R116.reuse, R120, R24 ;  /* 0x000000787418723c */ /* 0x040ff00000001818 */
[-C--:B------:R-:W-:Y:S08]  /*83d0*/  HMMA.16816.F32 R28, R116, R122.reuse, R28 ;  /* 0x0000007a741c723c */ /* 0x080ff0000000181c */
[C---:B------:R-:W-:Y:S01]  /*83e0*/  HMMA.16816.F32 R32, R112.reuse, R122, R32 ;  /* 0x0000007a7020723c */ /* 0x040fe20000001820 */
[----:B------:R-:W1:Y:S07]  /*83f0*/  LDSM.16.MT88.4 R120, [R111+0x1000] ;  /* 0x001000006f78783b */ /* 0x000e6e0000004200 */
[-C--:B--2---:R-:W-:Y:S08]  /*8400*/  HMMA.16816.F32 R36, R112, R124.reuse, R36 ;  /* 0x0000007c7024723c */ /* 0x084ff00000001824 */
        /* <DEDUP_REMOVED lines=17> */
[----:B------:R-:W-:Y:S08]  /*8520*/  HMMA.16816.F32 R96, R112, R122, R96 ;  /* 0x0000007a7060723c */ /* 0x000ff00000001860 */
[-C--:B--2---:R-:W-:Y:S01]  /*8530*/  HMMA.16816.F32 R116, R100, R124.reuse, R4 ;  /* 0x0000007c6474723c */ /* 0x084fe20000001804 */
[----:B------:R-:W1:Y:S07]  /*8540*/  LDSM.16.MT88.4 R4, [R111+0x1400] ;  /* 0x001400006f04783b */ /* 0x000e6e0000004200 */
[C---:B------:R-:W-:Y:S01]  /*8550*/  HMMA.16816.F32 R112, R160.reuse, R124, R8 ;  /* 0x0000007ca070723c */ /* 0x040fe20000001808 */
[----:B------:R-:W2:Y:S07]  /*8560*/  LDSM.16.MT88.4 R8, [R110+0x2000] ;  /* 0x002000006e08783b */ /* 0x000eae0000004200 */
[-C--:B------:R-:W-:Y:S01]  /*8570*/  HMMA.16816.F32 R120, R160, R126.reuse, R12 ;  /* 0x0000007ea078723c */ /* 0x080fe2000000180c */
[----:B------:R-:W3:Y:S07]  /*8580*/  LDSM.16.MT88.4 R12, [R111+0x2000] ;  /* 0x002000006f0c783b */ /* 0x000eee0000004200 */
        /* <DEDUP_REMOVED lines=9> */
[-C--:B-1----:R-:W-:Y:S08]  /*8620*/  HMMA.16816.F32 R52, R100, R4.reuse, R52 ;  /* 0x000000046434723c */ /* 0x082ff00000001834 */
[C---:B------:R-:W-:Y:S07]  /*8630*/  HMMA.16816.F32 R56, R160.reuse, R4, R56 ;  /* 0x00000004a038723c */ /* 0x040fee0000001838 */
[----:B------:R-:W-:Y:S01]  /*8640*/  FADD.FTZ R5, R239, R164 ;  /* 0x000000a4ef057221 */ /* 0x000fe20000010000 */
[-C--:B------:R-:W-:Y:S04]  /*8650*/  HMMA.16816.F32 R60, R160, R6.reuse, R60 ;  /* 0x00000006a03c723c */ /* 0x080fe8000000183c */
[----:B------:R-:W-:Y:S02]  /*8660*/  FADD.FTZ R5, R238, R5 ;  /* 0x00000005ee057221 */ /* 0x000fe40000010000 */
[----:B------:R-:W-:Y:S02]  /*8670*/  FADD.FTZ R4, R198, R0 ;  /* 0x00000000c6047221 */ /* 0x000fe40000010000 */
[C---:B------:R-:W-:Y:S04]  /*8680*/  HMMA.16816.F32 R64, R100.reuse, R6, R64 ;  /* 0x000000066440723c */ /* 0x040fe80000001840 */
[----:B------:R-:W-:Y:S03]  /*8690*/  FADD.FTZ R5, R223, R5 ;  /* 0x00000005df057221 */ /* 0x000fe60000010000 */
[----:B------:R-:W-:Y:S01]  /*86a0*/  FADD.FTZ R6, R236, R104 ;  /* 0x00000068ec067221 */ /* 0x000fe20000010000 */
[-C--:B--2---:R-:W-:Y:S04]  /*86b0*/  HMMA.16816.F32 R68, R100, R8.reuse, R68 ;  /* 0x000000086444723c */ /* 0x084fe80000001844 */
[----:B------:R-:W-:Y:S02]  /*86c0*/  FADD.FTZ R6, R237, R6 ;  /* 0x00000006ed067221 */ /* 0x000fe40000010000 */
[----:B------:R-:W-:Y:S02]  /*86d0*/  FADD.FTZ R0, R222, R5 ;  /* 0x00000005de007221 */ /* 0x000fe40000010000 */
[C---:B------:R-:W-:Y:S04]  /*86e0*/  HMMA.16816.F32 R72, R160.reuse, R8, R72 ;  /* 0x00000008a048723c */ /* 0x040fe80000001848 */
[----:B------:R-:W-:Y:S02]  /*86f0*/  FADD.FTZ R6, R200, R6 ;  /* 0x00000006c8067221 */ /* 0x000fe40000010000 */
[----:B------:R-:W-:Y:S02]  /*8700*/  FADD.FTZ R7, R199, R4 ;  /* 0x00000004c7077221 */ /* 0x000fe40000010000 */
[----:B------:R-:W-:Y:S01]  /*8710*/  FADD.FTZ R8, R210, R6 ;  /* 0x00000006d2087221 */ /* 0x000fe20000010000 */
[-C--:B------:R-:W-:Y:S03]  /*8720*/  HMMA.16816.F32 R76, R160, R10.reuse, R76 ;  /* 0x0000000aa04c723c */ /* 0x080fe6000000184c */
[----:B------:R-:W-:Y:S02]  /*8730*/  FADD.FTZ R5, R221, R3 ;  /* 0x00000003dd057221 */ /* 0x000fe40000010000 */
[----:B------:R-:W-:Y:S02]  /*8740*/  FADD.FTZ R6, R218, R0 ;  /* 0x00000000da067221 */ /* 0x000fe40000010000 */
[----:B------:R-:W-:Y:S01]  /*8750*/  FADD.FTZ R4, R196, R8 ;  /* 0x00000008c4047221 */ /* 0x000fe20000010000 */
[C---:B------:R-:W-:Y:S04]  /*8760*/  HMMA.16816.F32 R80, R100.reuse, R10, R80 ;  /* 0x0000000a6450723c */ /* 0x040fe80000001850 */
[----:B------:R-:W-:Y:S02]  /*8770*/  FADD.FTZ R3, R195, R7 ;  /* 0x00000007c3037221 */ /* 0x000fe40000010000 */
[----:B------:R-:W-:Y:S02]  /*8780*/  FADD.FTZ R0, R220, R5 ;  /* 0x00000005dc007221 */ /* 0x000fe40000010000 */
[----:B------:R-:W-:Y:S01]  /*8790*/  FADD.FTZ R6, R219, R6 ;  /* 0x00000006db067221 */ /* 0x000fe20000010000 */
[-C--:B---3--:R-:W-:Y:S03]  /*87a0*/  HMMA.16816.F32 R84, R100, R12.reuse, R84 ;  /* 0x0000000c6454723c */ /* 0x088fe60000001854 */
[----:B------:R-:W-:Y:S02]  /*87b0*/  FADD.FTZ R4, R197, R4 ;  /* 0x00000004c5047221 */ /* 0x000fe40000010000 */
[----:B------:R-:W-:Y:S02]  /*87c0*/  FADD.FTZ R5, R194, R3 ;  /* 0x00000003c2057221 */ /* 0x000fe40000010000 */
[----:B------:R-:W-:Y:S01]  /*87d0*/  FADD.FTZ R3, R174, R0 ;  /* 0x00000000ae037221 */ /* 0x000fe20000010000 */
        /* <DEDUP_REMOVED lines=8> */
[----:B------:R-:W-:Y:S04]  /*8860*/  HMMA.16816.F32 R96, R100, R14, R96 ;  /* 0x0000000e6460723c */ /* 0x000fe80000001860 */
[----:B------:R-:W-:Y:S02]  /*8870*/  FADD.FTZ R5, R168, R5 ;  /* 0x00000005a8057221 */ /* 0x000fe40000010000 */
[----:B------:R-:W-:Y:S02]  /*8880*/  FADD.FTZ R6, R179, R6 ;  /* 0x00000006b3067221 */ /* 0x000fe40000010000 */
[----:B------:R-:W-:Y:S04]  /*8890*/  FADD.FTZ R4, R177, R3 ;  /* 0x00000003b1047221 */ /* 0x000fe80000010000 */
[----:B------:R-:W-:Y:S02]  /*88a0*/  FADD.FTZ R3, R171, R0 ;  /* 0x00000000ab037221 */ /* 0x000fe40000010000 */
[----:B------:R-:W-:Y:S02]  /*88b0*/  FADD.FTZ R0, R169, R5 ;  /* 0x00000005a9007221 */ /* 0x000fe40000010000 */
[----:B------:R-:W-:Y:S02]  /*88c0*/  FADD.FTZ R232, R193, R6 ;  /* 0x00000006c1e87221 */ /* 0x000fe40000010000 */
[----:B------:R-:W-:Y:S02]  /*88d0*/  FADD.FTZ R241, R173, R4 ;  /* 0x00000004adf17221 */ /* 0x000fe40000010000 */
[----:B------:R-:W-:Y:S02]  /*88e0*/  FADD.FTZ R242, R172, R3 ;  /* 0x00000003acf27221 */ /* 0x000fe40000010000 */
[----:B------:R-:W-:Y:S01]  /*88f0*/  FADD.FTZ R243, R165, R0 ;  /* 0x00000000a5f37221 */ /* 0x000fe20000010000 */
[----:B------:R-:W-:-:S05]  /*8900*/  @P2 BRA `(.L_x_55) ;  /* 0xffffd25000002947 */ /* 0x000fca000383ffff */
.L_x_52:
[----:B------:R-:W-:Y:S05]  /*8910*/  BRA.DIV ~URZ, `(.L_x_56) ;  /* 0x000058827f007947 */ /* 0x000fea000b800000 */
[----:B------:R-:W1:Y:S04]  /*8920*/  SHFL.BFLY PT, R3, R232, 0x2, 0x1f ;  /* 0x0c401f00e8037f89 */ /* 0x000e6800000e0000 */
[----:B------:R-:W2:Y:S04]  /*8930*/  SHFL.BFLY PT, R2, R241, 0x2, 0x1f ;  /* 0x0c401f00f1027f89 */ /* 0x000ea800000e0000 */
[----:B------:R-:W3:Y:S04]  /*8940*/  SHFL.BFLY PT, R0, R242, 0x2, 0x1f ;  /* 0x0c401f00f2007f89 */ /* 0x000ee800000e0000 */
[----:B------:R-:W4:Y:S01]  /*8950*/  SHFL.BFLY PT, R6, R243, 0x2, 0x1f ;  /* 0x0c401f00f3067f89 */ /* 0x000f2200000e0000 */
[----:B-1----:R-:W-:-:S02]  /*8960*/  FADD.FTZ R3, R3, R232 ;  /* 0x000000e803037221 */ /* 0x002fc40000010000 */
[----:B--2---:R-:W-:-:S03]  /*8970*/  FADD.FTZ R2, R2, R241 ;  /* 0x000000f102027221 */ /* 0x004fc60000010000 */
[----:B------:R-:W1:Y:S01]  /*8980*/  SHFL.BFLY PT, R5, R3, 0x1, 0x1f ;  /* 0x0c201f0003057f89 */ /* 0x000e6200000e0000 */
[----:B---3--:R-:W-:-:S03]  /*8990*/  FADD.FTZ R0, R0, R242 ;  /* 0x000000f200007221 */ /* 0x008fc60000010000 */
[----:B------:R-:W2:Y:S01]  /*89a0*/  SHFL.BFLY PT, R4, R2, 0x1, 0x1f ;  /* 0x0c201f0002047f89 */ /* 0x000ea200000e0000 */
[----:B----4-:R-:W-:-:S03]  /*89b0*/  FADD.FTZ R6, R6, R243 ;  /* 0x000000f306067221 */ /* 0x010fc60000010000 */
[----:B------:R-:W3:Y:S04]  /*89c0*/  SHFL.BFLY PT, R7, R0, 0x1, 0x1f ;  /* 0x0c201f0000077f89 */ /* 0x000ee800000e0000 */
[----:B------:R4:W4:Y:S01]  /*89d0*/  SHFL.BFLY PT, R8, R6, 0x1, 0x1f ;  /* 0x0c201f0006087f89 */ /* 0x00092200000e0000 */
[----:B-1----:R-:W-:Y:S02]  /*89e0*/  FADD.FTZ R5, R3, R5 ;  /* 0x0000000503057221 */ /* 0x002fe40000010000 */
[----:B--2---:R-:W-:Y:S02]  /*89f0*/  FADD.FTZ R4, R2, R4 ;  /* 0x0000000402047221 */ /* 0x004fe40000010000 */
[----:B---3--:R-:W-:Y:S02]  /*8a00*/  FADD.FTZ R7, R0, R7 ;  /* 0x0000000700077221 */ /* 0x008fe40000010000 */
.L_x_132:
[----:B------:R-:W-:Y:S01]  /*8a10*/  FSETP.NE.FTZ.AND P3, PT, R5, RZ, PT ;  /* 0x000000ff0500720b */ /* 0x000fe20003f75000 */
[----:B------:R-:W-:Y:S01]  /*8a20*/  CS2R R2, SRZ ;  /* 0x0000000000027805 */ /* 0x000fe2000001ff00 */
[----:B------:R-:W-:Y:S01]  /*8a30*/  MOV R0, RZ ;  /* 0x000000ff00007202 */ /* 0x000fe20000000f00 */
[----:B----4-:R-:W-:Y:S01]  /*8a40*/  FADD.FTZ R6, R8, R6 ;  /* 0x0000000608067221 */ /* 0x010fe20000010000 */
[----:B------:R-:W-:-:S02]  /*8a50*/  FSETP.NE.FTZ.AND P2, PT, R4, RZ, PT ;  /* 0x000000ff0400720b */ /* 0x000fc40003f55000 */
[----:B------:R-:W-:Y:S02]  /*8a60*/  FSETP.NE.FTZ.AND P1, PT, R7, RZ, PT ;  /* 0x000000ff0700720b */ /* 0x000fe40003f35000 */
[----:B------:R-:W-:Y:S02]  /*8a70*/  FSETP.NE.FTZ.AND P0, PT, R6, RZ, PT ;  /* 0x000000ff0600720b */ /* 0x000fe40003f15000 */
[----:B------:R-:W-:Y:S02]  /*8a80*/  MOV R25, 0xff800000 ;  /* 0xff80000000197802 */ /* 0x000fe40000000f00 */
[----:B------:R-:W-:Y:S01]  /*8a90*/  MOV R24, 0xff800000 ;  /* 0xff80000000187802 */ /* 0x000fe20000000f00 */
[----:B------:R-:W1:Y:S01]  /*8aa0*/  @P3 MUFU.RCP R0, R5 ;  /* 0x0000000500003308 */ /* 0x000e620000001000 */
[----:B------:R-:W-:Y:S02]  /*8ab0*/  MOV R23, 0xff800000 ;  /* 0xff80000000177802 */ /* 0x000fe40000000f00 */
[----:B------:R-:W-:-:S03]  /*8ac0*/  MOV R22, 0xff800000 ;  /* 0xff80000000167802 */ /* 0x000fc60000000f00 */
[----:B------:R-:W-:Y:S02]  /*8ad0*/  @P1 MOV R10, 0x3f317218 ;  /* 0x3f317218000a1802 */ /* 0x000fe40000000f00 */
[----:B------:R-:W-:Y:S01]  /*8ae0*/  @P2 MUFU.RCP R3, R4 ;  /* 0x0000000400032308 */ /* 0x000fe20000001000 */
[----:B-1----:R-:W-:-:S07]  /*8af0*/  FMUL.FTZ R102, R0, R116 ;  /* 0x0000007400667220 */ /* 0x002fce0000410000 */
[----:B------:R-:W1:Y:S01]  /*8b00*/  @P2 MUFU.LG2 R4, R4 ;  /* 0x0000000400042308 */ /* 0x000e620000000c00 */
[C---:B------:R-:W-:Y:S02]  /*8b10*/  FMUL.FTZ R103, R0.reuse, R117 ;  /* 0x0000007500677220 */ /* 0x040fe40000410000 */
[C---:B------:R-:W-:Y:S02]  /*8b20*/  FMUL.FTZ R116, R0.reuse, R124 ;  /* 0x0000007c00747220 */ /* 0x040fe40000410000 */
[C---:B------:R-:W-:Y:S02]  /*8b30*/  FMUL.FTZ R117, R0.reuse, R125 ;  /* 0x0000007d00757220 */ /* 0x040fe40000410000 */
[C---:B------:R-:W-:Y:S01]  /*8b40*/  FMUL.FTZ R124, R0.reuse, R128 ;  /* 0x00000080007c7220 */ /* 0x040fe20000410000 */
[----:B------:R-:W-:Y:S01]  /*8b50*/  @P1 MUFU.RCP R2, R7 ;  /* 0x0000000700021308 */ /* 0x000fe20000001000 */
        /* <DEDUP_REMOVED lines=19> */
[----:B------:R-:W-:Y:S02]  /*8c90*/  FMUL.FTZ R81, R0, R97 ;  /* 0x0000006100517220 */ /* 0x000fe40000410000 */
[----:B------:R2:W3:Y:S01]  /*8ca0*/  @P1 MUFU.LG2 R0, R7 ;  /* 0x0000000700001308 */ /* 0x0004e20000000c00 */
[----:B-1----:R-:W-:-:S02]  /*8cb0*/  @P2 FMUL.FTZ R8, R4, 0.69314718246459960938 ;  /* 0x3f31721804082820 */ /* 0x002fc40000410000 */
[C---:B------:R-:W-:Y:S02]  /*8cc0*/  FMUL.FTZ R164, R3.reuse, R126 ;  /* 0x0000007e03a47220 */ /* 0x040fe40000410000 */
[C---:B------:R-:W-:Y:S02]  /*8cd0*/  FMUL.FTZ R165, R3.reuse, R127 ;  /* 0x0000007f03a57220 */ /* 0x040fe40000410000 */
[C---:B------:R-:W-:Y:S02]  /*8ce0*/  FMUL.FTZ R96, R3.reuse, R142 ;  /* 0x0000008e03607220 */ /* 0x040fe40000410000 */
[C---:B------:R-:W-:Y:S02]  /*8cf0*/  FMUL.FTZ R97, R3.reuse, R143 ;  /* 0x0000008f03617220 */ /* 0x040fe40000410000 */
[C---:B------:R-:W-:Y:S02]  /*8d00*/  FMUL.FTZ R162, R3.reuse, R118 ;  /* 0x0000007603a27220 */ /* 0x040fe40000410000 */
[----:B------:R-:W-:-:S02]  /*8d10*/  FMUL.FTZ R163, R3, R119 ;  /* 0x0000007703a37220 */ /* 0x000fc40000410000 */
[C---:B------:R-:W-:Y:S01]  /*8d20*/  FMUL.FTZ R126, R3.reuse, R66 ;  /* 0x00000042037e7220 */ /* 0x040fe20000410000 */
[----:B--2---:R-:W-:Y:S01]  /*8d30*/  @P2 MOV R7, 0x3f317218 ;  /* 0x3f31721800072802 */ /* 0x004fe20000000f00 */
[C---:B------:R-:W-:Y:S02]  /*8d40*/  FMUL.FTZ R127, R3.reuse, R67 ;  /* 0x00000043037f7220 */ /* 0x040fe40000410000 */
[----:B------:R-:W-:Y:S02]  /*8d50*/  FMUL.FTZ R142, R3, R82 ;  /* 0x00000052038e7220 */ /* 0x000fe40000410000 */
[----:B------:R-:W-:Y:S02]  /*8d60*/  @P2 FMUL.FTZ R4, R7, c[0x0][0x2d0] ;  /* 0x0000b40007042a20 */ /* 0x000fe40000410000 */
[----:B---3--:R-:W-:Y:S01]  /*8d70*/  @P1 FMUL.FTZ R7, R0, 0.69314718246459960938 ;  /* 0x3f31721800071820 */ /* 0x008fe20000410000 */
[----:B------:R-:W-:Y:S01]  /*8d80*/  MOV R0, RZ ;  /* 0x000000ff00007202 */ /* 0x000fe20000000f00 */
[----:B------:R-:W-:-:S02]  /*8d90*/  FMUL.FTZ R143, R3, R83 ;  /* 0x00000053038f7220 */ /* 0x000fc40000410000 */
[C---:B------:R-:W-:Y:S02]  /*8da0*/  FMUL.FTZ R130, R3.reuse, R130 ;  /* 0x0000008203827220 */ /* 0x040fe40000410000 */
[C---:B------:R-:W-:Y:S01]  /*8db0*/  FMUL.FTZ R131, R3.reuse, R131 ;  /* 0x0000008303837220 */ /* 0x040fe20000410000 */
[----:B------:R-:W1:Y:S01]  /*8dc0*/  @P0 MUFU.RCP R0, R6 ;  /* 0x0000000600000308 */ /* 0x000e620000001000 */
        /* <DEDUP_REMOVED lines=11> */
[----:B------:R-:W-:Y:S01]  /*8e80*/  FMUL.FTZ R83, R3, R99 ;  /* 0x0000006303537220 */ /* 0x000fe20000410000 */
[----:B------:R-:W-:Y:S01]  /*8e90*/  @P3 MOV R3, 0x3f317218 ;  /* 0x3f31721800033802 */ /* 0x000fe20000000f00 */
        /* <DEDUP_REMOVED lines=23> */
[----:B------:R-:W-:Y:S02]  /*9010*/  FMUL.FTZ R27, R2, R93 ;  /* 0x0000005d021b7220 */ /* 0x000fe40000410000 */
[----:B------:R-:W2:Y:S01]  /*9020*/  @P0 MUFU.LG2 R2, R6 ;  /* 0x0000000600020308 */ /* 0x000ea20000000c00 */
[----:B------:R-:W-:Y:S02]  /*9030*/  @P3 FMUL.FTZ R9, R5, 0.69314718246459960938 ;  /* 0x3f31721805093820 */ /* 0x000fe40000410000 */
[----:B------:R-:W-:Y:S02]  /*9040*/  @P3 FMUL.FTZ R5, R3, c[0x0][0x2d0] ;  /* 0x0000b40003053a20 */ /* 0x000fe40000410000 */
[----:B------:R-:W-:Y:S02]  /*9050*/  @P1 FMUL.FTZ R3, R10, c[0x0][0x2d0] ;  /* 0x0000b4000a031a20 */ /* 0x000fe40000410000 */
[----:B------:R-:W-:Y:S01]  /*9060*/  @P2 FFMA.FTZ R24, R4, R107, R8 ;  /* 0x0000006b04182223 */ /* 0x000fe20000010008 */
[----:B------:R-:W-:Y:S01]  /*9070*/  MOV R4, 0x1 ;  /* 0x0000000100047802 */ /* 0x000fe20000000f00 */
[----:B------:R-:W-:Y:S01]  /*9080*/  @P1 FFMA.FTZ R25, R3, R106, R7 ;  /* 0x0000006a03191223 */ /* 0x000fe20000010007 */
[----:B------:R-:W-:Y:S01]  /*9090*/  @P0 MOV R3, 0x3f317218 ;  /* 0x3f31721800030802 */ /* 0x000fe20000000f00 */
[----:B-1----:R-:W-:-:S02]  /*90a0*/  FMUL.FTZ R72, R0, R62 ;  /* 0x0000003e00487220 */ /* 0x002fc40000410000 */
[----:B------:R-:W-:Y:S02]  /*90b0*/  FMUL.FTZ R73, R0, R63 ;  /* 0x0000003f00497220 */ /* 0x000fe40000410000 */
[----:B------:R-:W-:Y:S02]  /*90c0*/  @P0 FMUL.FTZ R3, R3, c[0x0][0x2d0] ;  /* 0x0000b40003030a20 */ /* 0x000fe40000410000 */
[----:B--2---:R-:W-:Y:S02]  /*90d0*/  @P0 FMUL.FTZ R2, R2, 0.69314718246459960938 ;  /* 0x3f31721802020820 */ /* 0x004fe40000410000 */
        /* <DEDUP_REMOVED lines=21> */
[----:B------:R-:W-:Y:S01]  /*9230*/  FMUL.FTZ R45, R0, R95 ;  /* 0x0000005f002d7220 */ /* 0x000fe20000410000 */
[----:B------:R-:W-:Y:S01]  /*9240*/  PRMT R0, R4, 0x7610, R0 ;  /* 0x0000761004007816 */ /* 0x000fe20000000000 */
[----:B------:R-:W-:Y:S02]  /*9250*/  @P3 FFMA.FTZ R23, R5, R108, R9 ;  /* 0x0000006c05173223 */ /* 0x000fe40000010009 */
[----:B------:R-:W-:Y:S02]  /*9260*/  @P0 FFMA.FTZ R22, R3, R105, R2 ;  /* 0x0000006903160223 */ /* 0x000fe40000010002 */
.L_x_37:
[----:B--2---:R2:W5:Y:S04]  /*9270*/  LDL R6, [R1+0x10] ;  /* 0x0000100001067983 */ /* 0x0045680000100800 */
[----:B------:R-:W3:Y:S01]  /*9280*/  S2R R2, SR_TID.X ;  /* 0x0000000000027919 */ /* 0x000ee20000002100 */
[----:B------:R-:W-:Y:S01]  /*9290*/  BSSY B0, `(.L_x_57) ;  /* 0x0000011000007945 */ /* 0x000fe20003800000 */
[----:B---3--:R-:W-:-:S13]  /*92a0*/  LOP3.LUT P0, RZ, R2, 0x7f, RZ, 0xc0, !PT ;  /* 0x0000007f02ff7812 */ /* 0x008fda000780c0ff */
[----:B------:R-:W-:Y:S05]  /*92b0*/  @P0 BRA `(.L_x_58) ;  /* 0x000000e000000947 */ /* 0x000fea0003800000 */
[----:B--2---:R-:W2:Y:S01]  /*92c0*/  S2R R4, SR_LANEID ;  /* 0x0000000000047919 */ /* 0x004ea20000000000 */
[----:B------:R-:W-:Y:S01]  /*92d0*/  VOTEU.ANY UR4, UPT, PT ;  /* 0x0000000000047886 */ /* 0x000fe200038e0100 */
[----:B-1----:R-:W-:Y:S01]  /*92e0*/  IMAD.MOV.U32 R5, RZ, RZ, c[0x0][0x564] ;  /* 0x00015900ff057624 */ /* 0x002fe200078e00ff */
[----:B------:R-:W2:Y:S08]  /*92f0*/  FLO.U32 R3, UR4 ;  /* 0x0000000400037d00 */ /* 0x000eb000080e0000 */
[----:B------:R-:W1:Y:S01]  /*9300*/  POPC R2, UR4 ;  /* 0x0000000400027d09 */ /* 0x000e620008000000 */
[----:B--2---:R-:W-:Y:S01]  /*9310*/  ISETP.EQ.U32.AND P0, PT, R3, R4, PT ;  /* 0x000000040300720c */ /* 0x004fe20003f02070 */
[----:B------:R-:W-:-:S12]  /*9320*/  IMAD.MOV.U32 R4, RZ, RZ, c[0x0][0x560] ;  /* 0x00015800ff047624 */ /* 0x000fd800078e00ff */
[----:B-1----:R1:W2:Y:S04]  /*9330*/  @P0 ATOMG.E.ADD.STRONG.GPU PT, R2, [R4.64], R2 ;  /* 0x00000002040209a8 */ /* 0x0022a800081ee1c6 */
[----:B-1----:R-:W1:Y:S04]  /*9340*/  S2R R4, SR_LTMASK ;  /* 0x0000000000047919 */ /* 0x002e680000003900 */
[----:B--2---:R1:W2:Y:S02]  /*9350*/  SHFL.IDX PT, R3, R2, R3, 0x1f ;  /* 0x00001f0302037589 */ /* 0x0042a400000e0000 */
[----:B-1----:R-:W-:-:S06]  /*9360*/  LOP3.LUT R2, R4, UR4, RZ, 0xc0, !PT ;  /* 0x0000000404027c12 */ /* 0x002fcc000f8ec0ff */
[----:B------:R-:W2:Y:S02]  /*9370*/  POPC R2, R2 ;  /* 0x0000000200027309 */ /* 0x000ea40000000000 */
[----:B--2--5:R-:W-:-:S05]  /*9380*/  IADD3 R6, R3, c[0x0][0xc], R2 ;  /* 0x0000030003067a10 */ /* 0x024fca0007ffe002 */
[----:B------:R1:W-:Y:S02]  /*9390*/  STL [R1+0x10], R6 ;  /* 0x0000100601007387 */ /* 0x0003e40000100800 */
.L_x_58:
[----:B--2---:R-:W-:Y:S05]  /*93a0*/  BSYNC B0 ;  /* 0x0000000000007941 */ /* 0x004fea0003800000 */
.L_x_57:
[----:B------:R-:W-:Y:S01]  /*93b0*/  PRMT R0, R0, 0x9910, RZ ;  /* 0x0000991000007816 */ /* 0x000fe200000000ff */
[----:B------:R-:W-:Y:S01]  /*93c0*/  BSSY B1, `(.L_x_59) ;  /* 0x00003aa000017945 */ /* 0x000fe20003800000 */
[----:B-----5:R-:W-:Y:S02]  /*93d0*/  IMAD.MOV.U32 R74, RZ, RZ, R6 ;  /* 0x000000ffff4a7224 */ /* 0x020fe400078e0006 */
[----:B------:R-:W-:-:S13]  /*93e0*/  ISETP.NE.AND P0, PT, R0, RZ, PT ;  /* 0x000000ff0000720c */ /* 0x000fda0003f05270 */
[----:B------:R-:W-:Y:S05]  /*93f0*/  @!P0 BRA `(.L_x_60) ;  /* 0x00002cd000008947 */ /* 0x000fea0003800000 */
[----:B------:R-:W2:Y:S04]  /*9400*/  LDL R10, [R1+0x2c] ;  /* 0x00002c00010a7983 */ /* 0x000ea80000100800 */
[----:B------:R-:W3:Y:S04]  /*9410*/  LDL R7, [R1+0x30] ;  /* 0x0000300001077983 */ /* 0x000ee80000100800 */
[----:B-1----:R-:W4:Y:S04]  /*9420*/  LDL R6, [R1+0x64] ;  /* 0x0000640001067983 */ /* 0x002f280000100800 */
[----:B------:R-:W4:Y:S04]  /*9430*/  LDL R12, [R1+0x60] ;  /* 0x00006000010c7983 */ /* 0x000f280000100800 */
[----:B------:R-:W4:Y:S04]  /*9440*/  LDL R9, [R1+0x4] ;  /* 0x0000040001097983 */ /* 0x000f280000100800 */
[----:B------:R-:W4:Y:S01]  /*9450*/  LDL R8, [R1+0x28] ;  /* 0x0000280001087983 */ /* 0x000f220000100800 */
[----:B------:R-:W-:Y:S01]  /*9460*/  WARPSYNC 0xffffffff ;  /* 0xffffffff00007948 */ /* 0x000fe20003800000 */
[----:B------:R-:W-:-:S02]  /*9470*/  F2FP.PACK_AB R0, R103, R102 ;  /* 0x000000666700723e */ /* 0x000fc400000000ff */
[----:B------:R-:W-:Y:S01]  /*9480*/  BAR.SYNC.DEFER_BLOCKING 0x1, 0x80 ;  /* 0x0042000000007b1d */ /* 0x000fe20000010000 */
[----:B------:R-:W-:Y:S02]  /*9490*/  F2FP.PACK_AB R3, R163, R162 ;  /* 0x000000a2a303723e */ /* 0x000fe400000000ff */
[----:B------:R-:W-:Y:S02]  /*94a0*/  F2FP.PACK_AB R2, R117, R116 ;  /* 0x000000747502723e */ /* 0x000fe400000000ff */
[----:B------:R-:W-:Y:S02]  /*94b0*/  F2FP.PACK_AB R4, R47, R46 ;  /* 0x0000002e2f04723e */ /* 0x000fe400000000ff */
[----:B------:R-:W-:Y:S02]  /*94c0*/  F2FP.PACK_AB R5, R73, R72 ;  /* 0x000000484905723e */ /* 0x000fe400000000ff */
[----:B------:R-:W-:-:S04]  /*94d0*/  ISETP.NE.U32.AND P0, PT, RZ, c[0x0][0x508], PT ;  /* 0x00014200ff007a0c */ /* 0x000fc80003f05070 */
[----:B------:R-:W-:Y:S02]  /*94e0*/  ISETP.NE.AND.EX P1, PT, RZ, c[0x0][0x50c], PT, P0 ;  /* 0x00014300ff007a0c */ /* 0x000fe40003f25300 */
[----:B------:R-:W-:-:S04]  /*94f0*/  ISETP.NE.U32.AND P2, PT, RZ, c[0x0][0x500], PT ;  /* 0x00014000ff007a0c */ /* 0x000fc80003f45070 */
[----:B------:R-:W-:Y:S01]  /*9500*/  ISETP.NE.AND.EX P2, PT, RZ, c[0x0][0x504], PT, P2 ;  /* 0x00014100ff007a0c */ /* 0x000fe20003f45320 */
[----:B------:R-:W-:Y:S01]  /*9510*/  IMAD.MOV.U32 R11, RZ, RZ, c[0x0][0x388] ;  /* 0x0000e200ff0b7624 */ /* 0x000fe200078e00ff */
[----:B--2---:R1:W-:Y:S04]  /*9520*/  STS [R10+0x80], R0 ;  /* 0x000080000a007388 */ /* 0x0043e80000000800 */
[----:B------:R2:W-:Y:S04]  /*9530*/  STS [R10+0x280], R3 ;  /* 0x000280030a007388 */ /* 0x0005e80000000800 */
[----:B---3--:R3:W-:Y:S01]  /*9540*/  STS [R7], R2 ;  /* 0x0000000207007388 */ /* 0x0087e20000000800 */
[----:B-1----:R-:W-:-:S02]  /*9550*/  F2FP.PACK_AB R0, R165, R164 ;  /* 0x000000a4a500723e */ /* 0x002fc400000000ff */
[----:B--2---:R-:W-:-:S03]  /*9560*/  F2FP.PACK_AB R3, R29, R28 ;  /* 0x0000001c1d03723e */ /* 0x004fc600000000ff */
[----:B------:R1:W-:Y:S01]  /*9570*/  STS [R7+0x200], R0 ;  /* 0x0002000007007388 */ /* 0x0003e20000000800 */
[----:B---3--:R-:W-:-:S03]  /*9580*/  F2FP.PACK_AB R2, R57, R56 ;  /* 0x000000383902723e */ /* 0x008fc600000000ff */
[----:B------:R2:W-:Y:S04]  /*9590*/  STS [R10+0x1080], R3 ;  /* 0x001080030a007388 */ /* 0x0005e80000000800 */
[----:B------:R3:W-:Y:S01]  /*95a0*/  STS [R10+0x1280], R2 ;  /* 0x001280020a007388 */ /* 0x0007e20000000800 */
[----:B-1----:R-:W-:Y:S02]  /*95b0*/  F2FP.PACK_AB R0, R31, R30 ;  /* 0x0000001e1f00723e */ /* 0x002fe400000000ff */
[----:B--2---:R-:W-:-:S03]  /*95c0*/  F2FP.PACK_AB R3, R125, R124 ;  /* 0x0000007c7d03723e */ /* 0x004fc600000000ff */
[----:B------:R1:W-:Y:S01]  /*95d0*/  STS [R7+0x1000], R0 ;  /* 0x0010000007007388 */ /* 0x0003e20000000800 */
[----:B---3--:R-:W-:-:S03]  /*95e0*/  F2FP.PACK_AB R2, R131, R130 ;  /* 0x000000828302723e */ /* 0x008fc600000000ff */
[----:B------:R2:W-:Y:S04]  /*95f0*/  STS [R7+0x1200], R4 ;  /* 0x0012000407007388 */ /* 0x0005e80000000800 */
[----:B----4-:R3:W-:Y:S04]  /*9600*/  STS [R6+0x80], R3 ;  /* 0x0000800306007388 */ /* 0x0107e80000000800 */
[----:B------:R4:W-:Y:S01]  /*9610*/  STS [R6+0x280], R2 ;  /* 0x0002800206007388 */ /* 0x0009e20000000800 */
[----:B-1----:R-:W-:Y:S02]  /*9620*/  F2FP.PACK_AB R0, R129, R128 ;  /* 0x000000808100723e */ /* 0x002fe400000000ff */
[----:B--2---:R-:W-:-:S03]  /*9630*/  F2FP.PACK_AB R4, R33, R32 ;  /* 0x000000202104723e */ /* 0x004fc600000000ff */
[----:B------:R1:W-:Y:S01]  /*9640*/  STS [R12], R0 ;  /* 0x000000000c007388 */ /* 0x0003e20000000800 */
[----:B---3--:R-:W-:Y:S02]  /*9650*/  F2FP.PACK_AB R3, R97, R96 ;  /* 0x000000606103723e */ /* 0x008fe400000000ff */
[----:B----4-:R-:W-:-:S03]  /*9660*/  F2FP.PACK_AB R2, R69, R68 ;  /* 0x000000444502723e */ /* 0x010fc600000000ff */
[----:B------:R2:W-:Y:S04]  /*9670*/  STS [R12+0x200], R3 ;  /* 0x000200030c007388 */ /* 0x0005e80000000800 */
[----:B------:R3:W-:Y:S04]  /*9680*/  STS [R6+0x1080], R4 ;  /* 0x0010800406007388 */ /* 0x0007e80000000800 */
[----:B------:R4:W-:Y:S01]  /*9690*/  STS [R6+0x1280], R2 ;  /* 0x0012800206007388 */ /* 0x0009e20000000800 */
[----:B-1----:R-:W-:-:S05]  /*96a0*/  F2FP.PACK_AB R0, R35, R34 ;  /* 0x000000222300723e */ /* 0x002fca00000000ff */
[----:B------:R1:W-:Y:S01]  /*96b0*/  STS [R12+0x1000], R0 ;  /* 0x001000000c007388 */ /* 0x0003e20000000800 */
[----:B--2---:R-:W-:Y:S02]  /*96c0*/  F2FP.PACK_AB R3, R141, R140 ;  /* 0x0000008c8d03723e */ /* 0x004fe400000000ff */
        /* <DEDUP_REMOVED lines=19> */
[----:B------:R3:W-:Y:S01]  /*9800*/  STS [R6+0x2080], R3 ;  /* 0x0020800306007388 */ /* 0x0007e20000000800 */
[----:B-1----:R-:W-:-:S03]  /*9810*/  F2FP.PACK_AB R0, R161, R160 ;  /* 0x000000a0a100723e */ /* 0x002fc600000000ff */
[----:B------:R1:W-:Y:S04]  /*9820*/  STS [R6+0x2280], R2 ;  /* 0x0022800206007388 */ /* 0x0003e80000000800 */
[----:B------:R4:W-:Y:S01]  /*9830*/  STS [R12+0x2000], R0 ;  /* 0x002000000c007388 */ /* 0x0009e20000000800 */
[----:B--2---:R-:W-:Y:S02]  /*9840*/  F2FP.PACK_AB R4, R39, R38 ;  /* 0x000000262704723e */ /* 0x004fe400000000ff */
[----:B---3--:R-:W-:Y:S02]  /*9850*/  F2FP.PACK_AB R3, R127, R126 ;  /* 0x0000007e7f03723e */ /* 0x008fe400000000ff */
[----:B-1----:R-:W-:-:S03]  /*9860*/  F2FP.PACK_AB R2, R59, R58 ;  /* 0x0000003a3b02723e */ /* 0x002fc600000000ff */
[----:B------:R1:W-:Y:S01]  /*9870*/  STS [R12+0x2200], R3 ;  /* 0x002200030c007388 */ /* 0x0003e20000000800 */
[----:B----4-:R-:W-:-:S03]  /*9880*/  F2FP.PACK_AB R0, R41, R40 ;  /* 0x000000282900723e */ /* 0x010fc600000000ff */
[----:B------:R2:W-:Y:S04]  /*9890*/  STS [R6+0x3080], R4 ;  /* 0x0030800406007388 */ /* 0x0005e80000000800 */
[----:B------:R3:W-:Y:S04]  /*98a0*/  STS [R6+0x3280], R2 ;  /* 0x0032800206007388 */ /* 0x0007e80000000800 */
[----:B------:R4:W-:Y:S04]  /*98b0*/  STS [R12+0x3000], R0 ;  /* 0x003000000c007388 */ /* 0x0009e80000000800 */
[----:B------:R-:W-:Y:S01]  /*98c0*/  STS [R12+0x3200], R5 ;  /* 0x003200050c007388 */ /* 0x000fe20000000800 */
[----:B-1----:R-:W-:-:S02]  /*98d0*/  F2FP.PACK_AB R3, R169, R168 ;  /* 0x000000a8a903723e */ /* 0x002fc400000000ff */
[----:B--2---:R-:W-:Y:S02]  /*98e0*/  F2FP.PACK_AB R4, R101, R100 ;  /* 0x000000646504723e */ /* 0x004fe400000000ff */
[----:B---3--:R-:W-:-:S03]  /*98f0*/  F2FP.PACK_AB R2, R167, R166 ;  /* 0x000000a6a702723e */ /* 0x008fc600000000ff */
[----:B------:R1:W-:Y:S01]  /*9900*/  STS [R10+0x4080], R4 ;  /* 0x004080040a007388 */ /* 0x0003e20000000800 */
[----:B----4-:R-:W-:-:S03]  /*9910*/  F2FP.PACK_AB R0, R143, R142 ;  /* 0x0000008e8f00723e */ /* 0x010fc600000000ff */
[----:B------:R2:W-:Y:S04]  /*9920*/  STS [R10+0x4280], R3 ;  /* 0x004280030a007388 */ /* 0x0005e80000000800 */
[----:B------:R3:W-:Y:S04]  /*9930*/  STS [R7+0x4000], R2 ;  /* 0x0040000207007388 */ /* 0x0007e80000000800 */
[----:B------:R4:W-:Y:S01]  /*9940*/  STS [R7+0x4200], R0 ;  /* 0x0042000007007388 */ /* 0x0009e20000000800 */
[----:B-1----:R-:W-:Y:S02]  /*9950*/  F2FP.PACK_AB R4, R67, R66 ;  /* 0x000000424304723e */ /* 0x002fe400000000ff */
[----:B--2---:R-:W-:-:S03]  /*9960*/  F2FP.PACK_AB R3, R71, R70 ;  /* 0x000000464703723e */ /* 0x004fc600000000ff */
[----:B------:R-:W-:Y:S01]  /*9970*/  STS [R10+0x5080], R4 ;  /* 0x005080040a007388 */ /* 0x000fe20000000800 */
[----:B---3--:R-:W-:-:S03]  /*9980*/  F2FP.PACK_AB R2, R53, R52 ;  /* 0x000000343502723e */ /* 0x008fc600000000ff */
[----:B------:R1:W-:Y:S01]  /*9990*/  STS [R10+0x5280], R3 ;  /* 0x005280030a007388 */ /* 0x0003e20000000800 */
[----:B----4-:R-:W-:-:S03]  /*99a0*/  F2FP.PACK_AB R0, R63, R62 ;  /* 0x0000003e3f00723e */ /* 0x010fc600000000ff */
[----:B------:R2:W-:Y:S04]  /*99b0*/  STS [R7+0x5000], R2 ;  /* 0x0050000207007388 */ /* 0x0005e80000000800 */
[----:B------:R3:W-:Y:S01]  /*99c0*/  STS [R7+0x5200], R0 ;  /* 0x0052000007007388 */ /* 0x0007e20000000800 */
[----:B-1----:R-:W-:-:S03]  /*99d0*/  F2FP.PACK_AB R3, R85, R84 ;  /* 0x000000545503723e */ /* 0x002fc600000000ff */
[----:B------:R-:W4:Y:S01]  /*99e0*/  LDL.LU R10, [R1+0x18] ;  /* 0x00001800010a7983 */ /* 0x000f220000300800 */
[----:B------:R-:W-:Y:S02]  /*99f0*/  @P1 LEA R4, P0, R9, c[0x0][0x508], 0x2 ;  /* 0x0001420009041a11 */ /* 0x000fe400078010ff */
[----:B--2---:R-:W-:Y:S01]  /*9a00*/  F2FP.PACK_AB R2, R87, R86 ;  /* 0x000000565702723e */ /* 0x004fe200000000ff */
[----:B------:R1:W-:Y:S01]  /*9a10*/  STS [R6+0x4080], R3 ;  /* 0x0040800306007388 */ /* 0x0003e20000000800 */
[----:B------:R-:W-:Y:S02]  /*9a20*/  @P1 LEA.HI.X R5, R9, c[0x0][0x50c], R8, 0x2, P0 ;  /* 0x0001430009051a11 */ /* 0x000fe400000f1408 */
[----:B---3--:R-:W-:Y:S01]  /*9a30*/  F2FP.PACK_AB R0, R81, R80 ;  /* 0x000000505100723e */ /* 0x008fe200000000ff */
[----:B------:R2:W-:Y:S04]  /*9a40*/  STS [R6+0x4280], R2 ;  /* 0x0042800206007388 */ /* 0x0005e80000000800 */
[----:B------:R3:W-:Y:S01]  /*9a50*/  STS [R12+0x4000], R0 ;  /* 0x004000000c007388 */ /* 0x0007e20000000800 */
[----:B-1----:R-:W-:-:S02]  /*9a60*/  F2FP.PACK_AB R3, R83, R82 ;  /* 0x000000525303723e */ /* 0x002fc400000000ff */
[----:B--2---:R-:W-:-:S03]  /*9a70*/  F2FP.PACK_AB R2, R43, R42 ;  /* 0x0000002a2b02723e */ /* 0x004fc600000000ff */
[----:B------:R1:W-:Y:S01]  /*9a80*/  STS [R12+0x4200], R3 ;  /* 0x004200030c007388 */ /* 0x0003e20000000800 */
[----:B---3--:R-:W-:-:S03]  /*9a90*/  F2FP.PACK_AB R0, R55, R54 ;  /* 0x000000363700723e */ /* 0x008fc600000000ff */
[----:B------:R2:W-:Y:S04]  /*9aa0*/  STS [R6+0x5080], R2 ;  /* 0x0050800206007388 */ /* 0x0005e80000000800 */
[----:B------:R3:W-:Y:S01]  /*9ab0*/  STS [R6+0x5280], R0 ;  /* 0x0052800006007388 */ /* 0x0007e20000000800 */
[----:B-1----:R-:W-:Y:S01]  /*9ac0*/  F2FP.PACK_AB R3, R27, R26 ;  /* 0x0000001a1b03723e */ /* 0x002fe200000000ff */
[----:B--2---:R-:W-:-:S04]  /*9ad0*/  IMAD.MOV.U32 R2, RZ, RZ, RZ ;  /* 0x000000ffff027224 */ /* 0x004fc800078e00ff */
[----:B------:R1:W-:Y:S01]  /*9ae0*/  STS [R12+0x5000], R3 ;  /* 0x005000030c007388 */ /* 0x0003e20000000800 */
[----:B---3--:R-:W-:Y:S01]  /*9af0*/  F2FP.PACK_AB R0, R45, R44 ;  /* 0x0000002c2d00723e */ /* 0x008fe200000000ff */
[----:B------:R-:W-:-:S04]  /*9b00*/  IMAD.MOV.U32 R6, RZ, RZ, 0x4 ;  /* 0x00000004ff067424 */ /* 0x000fc800078e00ff */
[----:B------:R2:W-:Y:S01]  /*9b10*/  STS [R12+0x5200], R0 ;  /* 0x005200000c007388 */ /* 0x0005e20000000800 */
[----:B------:R-:W-:-:S03]  /*9b20*/  IMAD.WIDE R6, R9, R6, c[0x0][0x500] ;  /* 0x0001400009067625 */ /* 0x000fc600078e0206 */
[----:B------:R-:W-:Y:S06]  /*9b30*/  BAR.SYNC.DEFER_BLOCKING 0x1, 0x80 ;  /* 0x0042000000007b1d */ /* 0x000fec0000010000 */
[----:B------:R2:W5:Y:S04]  /*9b40*/  @P1 LDG.E R11, [R4.64] ;  /* 0x00000006040b1981 */ /* 0x000568000c1e1900 */
[----:B------:R2:W5:Y:S01]  /*9b50*/  @P2 LDG.E R2, [R6.64] ;  /* 0x0000000606022981 */ /* 0x000562000c1e1900 */
[----:B----4-:R-:W-:-:S04]  /*9b60*/  ISETP.NE.AND P0, PT, R10, RZ, PT ;  /* 0x000000ff0a00720c */ /* 0x010fc80003f05270 */
[----:B-1----:R-:W-:Y:S01]  /*9b70*/  SEL R3, R10, c[0x0][0x3d4], P0 ;  /* 0x0000f5000a037a07 */ /* 0x002fe20000000000 */
[----:B------:R-:W-:Y:S05]  /*9b80*/  @P1 BRA `(.L_x_61) ;  /* 0x0000004000001947 */ /* 0x000fea0003800000 */
[----:B--2---:R-:W-:Y:S05]  /*9b90*/  @!P2 BRA `(.L_x_61) ;  /* 0x000000300000a947 */ /* 0x004fea0003800000 */
[----:B------:R1:W2:Y:S04]  /*9ba0*/  LDG.E R0, [R6.64] ;  /* 0x0000000606007981 */ /* 0x0002a8000c1e1900 */
[----:B-1----:R-:W2:Y:S02]  /*9bb0*/  LDG.E R6, [R6.64+0x4] ;  /* 0x0000040606067981 */ /* 0x002ea4000c1e1900 */
[----:B--2--5:R-:W-:Y:S02]  /*9bc0*/  IADD3 R11, -R0, R6, RZ ;  /* 0x00000006000b7210 */ /* 0x024fe40007ffe1ff */
.L_x_61:
[----:B--2---:R-:W2:Y:S04]  /*9bd0*/  LDL R4, [R1+0xb0] ;  /* 0x0000b00001047983 */ /* 0x004ea80000100800 */
[----:B------:R-:W2:Y:S04]  /*9be0*/  LDL R75, [R1+0x14] ;  /* 0x00001400014b7983 */ /* 0x000ea80000100800 */
[----:B------:R-:W3:Y:S04]  /*9bf0*/  LDL R77, [R1+0x20] ;  /* 0x00002000014d7983 */ /* 0x000ee80000100800 */
[----:B------:R-:W4:Y:S04]  /*9c00*/  LDL R13, [R1+0x74] ;  /* 0x00007400010d7983 */ /* 0x000f280000100800 */
[----:B------:R-:W3:Y:S04]  /*9c10*/  LDL R78, [R1+0xac] ;  /* 0x0000ac00014e7983 */ /* 0x000ee80000100800 */
[----:B------:R-:W4:Y:S01]  /*9c20*/  LDL.LU R76, [R1+0x24] ;  /* 0x00002400014c7983 */ /* 0x000f220000300800 */
[----:B------:R-:W-:Y:S01]  /*9c30*/  IMAD.MOV.U32 R0, RZ, RZ, 0x368 ;  /* 0x00000368ff007424 */ /* 0x000fe200078e00ff */
[----:B------:R-:W-:-:S04]  /*9c40*/  ISETP.GT.AND P2, PT, R3, 0x1, PT ;  /* 0x000000010300780c */ /* 0x000fc80003f44270 */
[----:B------:R-:W-:-:S04]  /*9c50*/  SEL R0, R0, 0x328, P2 ;  /* 0x0000032800007807 */ /* 0x000fc80001000000 */
[----:B------:R1:W1:Y:S08]  /*9c60*/  LDC.64 R6, c[0x0][R0+0x170] ;  /* 0x00005c0000067b82 */ /* 0x0002700000000a00 */
[----:B------:R1:W3:Y:S08]  /*9c70*/  LDC.64 R14, c[0x0][R0+0x168] ;  /* 0x00005a00000e7b82 */ /* 0x0002f00000000a00 */
[----:B------:R1:W2:Y:S08]  /*9c80*/  LDC.64 R18, c[0x0][R0+0x178] ;  /* 0x00005e0000127b82 */ /* 0x0002b00000000a00 */
[----:B------:R1:W2:Y:S01]  /*9c90*/  LDC.64 R20, c[0x0][R0+0x160] ;  /* 0x0000580000147b82 */ /* 0x0002a20000000a00 */
[----:B------:R-:W-:-:S04]  /*9ca0*/  ISETP.NE.U32.AND P0, PT, RZ, c[0x0][0x500], PT ;  /* 0x00014000ff007a0c */ /* 0x000fc80003f05070 */
[----:B------:R-:W-:Y:S01]  /*9cb0*/  ISETP.NE.AND.EX P0, PT, RZ, c[0x0][0x504], PT, P0 ;  /* 0x00014100ff007a0c */ /* 0x000fe20003f05300 */
[----:B-1----:R-:W-:-:S05]  /*9cc0*/  IMAD.MOV.U32 R0, RZ, RZ, c[0x0][0x4e8] ;  /* 0x00013a00ff007624 */ /* 0x002fca00078e00ff */
[----:B------:R-:W-:Y:S02]  /*9cd0*/  ISETP.NE.AND P5, PT, R0, 0x1, PT ;  /* 0x000000010000780c */ /* 0x000fe40003fa5270 */
[----:B------:R-:W-:-:S05]  /*9ce0*/  SEL R0, R9, RZ, !P0 ;  /* 0x000000ff09007207 */ /* 0x000fca0004000000 */
[----:B------:R-:W-:Y:S01]  /*9cf0*/  IMAD R3, R7, R0, RZ ;  /* 0x0000000007037224 */ /* 0x000fe200078e02ff */
[----:B------:R-:W1:Y:S01]  /*9d00*/  S2R R79, SR_TID.X ;  /* 0x00000000004f7919 */ /* 0x000e620000002100 */
[----:B-----5:R-:W-:Y:S02]  /*9d10*/  SHF.R.S32.HI R17, RZ, 0x1f, R2 ;  /* 0x0000001fff117819 */ /* 0x020fe40000011402 */
[----:B-1----:R-:W-:-:S04]  /*9d20*/  SHF.R.S32.HI R16, RZ, 0x1f, R79 ;  /* 0x0000001fff107819 */ /* 0x002fc8000001144f */
[----:B------:R-:W-:-:S04]  /*9d30*/  LEA.HI R16, R16, R79, RZ, 0x5 ;  /* 0x0000004f10107211 */ /* 0x000fc800078f28ff */
[----:B------:R-:W-:-:S05]  /*9d40*/  LOP3.LUT R16, R16, 0xffffffe0, RZ, 0xc0, !PT ;  /* 0xffffffe010107812 */ /* 0x000fca00078ec0ff */
[----:B------:R-:W-:Y:S02]  /*9d50*/  IMAD.IADD R16, R79, 0x1, -R16 ;  /* 0x000000014f107824 */ /* 0x000fe400078e0a10 */
[----:B--2---:R-:W-:Y:S01]  /*9d60*/  IMAD R10, R75, 0x80, R4 ;  /* 0x000000804b0a7824 */ /* 0x004fe200078e0204 */
[----:B------:R-:W-:-:S03]  /*9d70*/  SEL R4, R8, RZ, !P0 ;  /* 0x000000ff08047207 */ /* 0x000fc60004000000 */
[----:B------:R-:W-:-:S04]  /*9d80*/  @P5 IMAD.HI.U32 R8, R10, c[0x0][0x4ec], RZ ;  /* 0x00013b000a085a27 */ /* 0x000fc800078e00ff */
[C---:B------:R-:W-:Y:S02]  /*9d90*/  IMAD R12, R6.reuse, R4, R3 ;  /* 0x00000004060c7224 */ /* 0x040fe400078e0203 */
[----:B------:R-:W-:-:S04]  /*9da0*/  IMAD.WIDE.U32 R4, R6, R0, RZ ;  /* 0x0000000006047225 */ /* 0x000fc800078e00ff */
[----:B---3--:R-:W-:-:S04]  /*9db0*/  IMAD.WIDE.U32 R6, R14, R77, RZ ;  /* 0x0000004d0e067225 */ /* 0x008fc800078e00ff */
[----:B------:R-:W-:Y:S01]  /*9dc0*/  IMAD.MOV.U32 R3, RZ, RZ, R10 ;  /* 0x000000ffff037224 */ /* 0x000fe200078e000a */
[----:B------:R-:W-:Y:S01]  /*9dd0*/  @P5 SHF.R.U32.HI R3, RZ, c[0x0][0x4f0], R8 ;  /* 0x00013c00ff035a19 */ /* 0x000fe20000011608 */
[----:B------:R-:W-:Y:S01]  /*9de0*/  IMAD R9, R15, R77, RZ ;  /* 0x0000004d0f097224 */ /* 0x000fe200078e02ff */
[----:B----4-:R-:W-:Y:S01]  /*9df0*/  SEL R8, R13, RZ, P2 ;  /* 0x000000ff0d087207 */ /* 0x010fe20001000000 */
[----:B------:R-:W-:Y:S01]  /*9e00*/  IMAD.IADD R12, R5, 0x1, R12 ;  /* 0x00000001050c7824 */ /* 0x000fe200078e020c */
[----:B------:R-:W-:Y:S01]  /*9e10*/  IADD3 R13, P1, P0, R4, R6, R2 ;  /* 0x00000006040d7210 */ /* 0x000fe2000783e002 */
[----:B------:R-:W-:Y:S02]  /*9e20*/  IMAD.IADD R4, R7, 0x1, R9 ;  /* 0x0000000107047824 */ /* 0x000fe400078e0209 */
[----:B------:R-:W-:Y:S02]  /*9e30*/  IMAD R9, R19, R8, RZ ;  /* 0x0000000813097224 */ /* 0x000fe400078e02ff */
[----:B------:R-:W-:-:S02]  /*9e40*/  IMAD.MOV R5, RZ, RZ, -R3 ;  /* 0x000000ffff057224 */ /* 0x000fc400078e0a03 */
[----:B------:R-:W-:Y:S01]  /*9e50*/  IMAD.WIDE.U32 R6, R18, R8, RZ ;  /* 0x0000000812067225 */ /* 0x000fe200078e00ff */
[----:B------:R-:W-:-:S03]  /*9e60*/  IADD3.X R12, R12, R4, R17, P1, P0 ;  /* 0x000000040c0c7210 */ /* 0x000fc60000fe0411 */
[----:B------:R-:W-:Y:S01]  /*9e70*/  IMAD R4, R5, c[0x0][0x4e8], R10 ;  /* 0x00013a0005047a24 */ /* 0x000fe200078e020a */
[----:B------:R-:W-:Y:S01]  /*9e80*/  IADD3 R6, P1, P0, R3, R13, R6 ;  /* 0x0000000d03067210 */ /* 0x000fe2000783e006 */
[----:B------:R-:W-:Y:S01]  /*9e90*/  IMAD.IADD R9, R7, 0x1, R9 ;  /* 0x0000000107097824 */ /* 0x000fe200078e0209 */
[----:B------:R-:W-:Y:S01]  /*9ea0*/  SHF.R.S32.HI R5, RZ, 0x1f, R3 ;  /* 0x0000001fff057819 */ /* 0x000fe20000011403 */
[----:B------:R-:W-:Y:S01]  /*9eb0*/  IMAD R3, R21, R4, RZ ;  /* 0x0000000415037224 */ /* 0x000fe200078e02ff */
[----:B------:R-:W-:Y:S02]  /*9ec0*/  SHF.R.S32.HI R8, RZ, 0x1f, R4 ;  /* 0x0000001fff087819 */ /* 0x000fe40000011404 */
[----:B------:R-:W-:Y:S01]  /*9ed0*/  IADD3.X R7, R5, R12, R9, P1, P0 ;  /* 0x0000000c05077210 */ /* 0x000fe20000fe0409 */
[----:B------:R-:W-:Y:S02]  /*9ee0*/  IMAD.MOV.U32 R9, RZ, RZ, c[0x0][0x4a8] ;  /* 0x00012a00ff097624 */ /* 0x000fe400078e00ff */
[----:B------:R-:W-:-:S02]  /*9ef0*/  IMAD R3, R20, R8, R3 ;  /* 0x0000000814037224 */ /* 0x000fc400078e0203 */
[----:B------:R-:W-:Y:S01]  /*9f00*/  IMAD.WIDE.U32 R4, R20, R4, R6 ;  /* 0x0000000414047225 */ /* 0x000fe200078e0006 */
[----:B------:R-:W-:-:S03]  /*9f10*/  SEL R6, R9, c[0x0][0x450], P2 ;  /* 0x0001140009067a07 */ /* 0x000fc60001000000 */
[----:B------:R-:W-:Y:S02]  /*9f20*/  IMAD.MOV.U32 R7, RZ, RZ, c[0x0][0x4ac] ;  /* 0x00012b00ff077624 */ /* 0x000fe400078e00ff */
[----:B------:R-:W-:Y:S01]  /*9f30*/  IMAD.IADD R3, R5, 0x1, R3 ;  /* 0x0000000105037824 */ /* 0x000fe200078e0203 */
[----:B------:R-:W-:Y:S02]  /*9f40*/  LEA R5, P0, R4, R6, 0x2 ;  /* 0x0000000604057211 */ /* 0x000fe400078010ff */
[----:B------:R-:W-:-:S04]  /*9f50*/  SEL R7, R7, c[0x0][0x454], P2 ;  /* 0x0001150007077a07 */ /* 0x000fc80001000000 */
[----:B------:R-:W-:Y:S01]  /*9f60*/  LEA.HI.X R3, R4, R7, R3, 0x2, P0 ;  /* 0x0000000704037211 */ /* 0x000fe200000f1403 */
[----:B------:R-:W-:Y:S04]  /*9f70*/  SHFL.IDX PT, R14, R5, RZ, 0x1c1f ;  /* 0x001c1fff050e7589 */ /* 0x000fe800000e0000 */
[----:B------:R-:W1:Y:S04]  /*9f80*/  SHFL.IDX PT, R15, R3, RZ, 0x1c1f ;  /* 0x001c1fff030f7589 */ /* 0x000e6800000e0000 */
[----:B------:R-:W-:Y:S04]  /*9f90*/  SHFL.IDX PT, R12, R5, 0x1, 0x1c1f ;  /* 0x003c1f00050c7f89 */ /* 0x000fe800000e0000 */
[----:B------:R-:W2:Y:S04]  /*9fa0*/  SHFL.IDX PT, R13, R3, 0x1, 0x1c1f ;  /* 0x003c1f00030d7f89 */ /* 0x000ea800000e0000 */
[----:B------:R-:W-:Y:S04]  /*9fb0*/  SHFL.IDX PT, R9, R3, 0x2, 0x1c1f ;  /* 0x005c1f0003097f89 */ /* 0x000fe800000e0000 */
[----:B------:R3:W-:Y:S01]  /*9fc0*/  SHFL.IDX PT, R7, R3, 0x3, 0x1c1f ;  /* 0x007c1f0003077f89 */ /* 0x0007e200000e0000 */
[----:B------:R-:W-:Y:S01]  /*9fd0*/  IMAD R4, R11, c[0x0][0x4e8], RZ ;  /* 0x00013a000b047a24 */ /* 0x000fe200078e02ff */
[----:B------:R-:W-:-:S02]  /*9fe0*/  LOP3.LUT P0, RZ, R16, 0x3, RZ, 0xc0, !PT ;  /* 0x0000000310ff7812 */ /* 0x000fc4000780c0ff */
[----:B------:R-:W4:Y:S01]  /*9ff0*/  SHFL.IDX PT, R8, R5, 0x2, 0x1c1f ;  /* 0x005c1f0005087f89 */ /* 0x000f2200000e0000 */
[----:B---3--:R-:W-:-:S05]  /*a000*/  IMAD R3, R75, 0x80, R78 ;  /* 0x000000804b037824 */ /* 0x008fca00078e024e */
[C---:B------:R-:W-:Y:S02]  /*a010*/  IADD3 R16, R3.reuse, 0x8, RZ ;  /* 0x0000000803107810 */ /* 0x040fe40007ffe0ff */
[CC--:B------:R-:W-:Y:S02]  /*a020*/  ISETP.GE.OR P4, PT, R3.reuse, R4.reuse, P0 ;  /* 0x000000040300720c */ /* 0x0c0fe40000786670 */
[----:B------:R-:W-:Y:S02]  /*a030*/  IADD3 R11, R3, 0x40, RZ ;  /* 0x00000040030b7810 */ /* 0x000fe40007ffe0ff */
[-C--:B------:R-:W-:Y:S02]  /*a040*/  ISETP.GE.OR P3, PT, R16, R4.reuse, P0 ;  /* 0x000000041000720c */ /* 0x080fe40000766670 */
[CC--:B------:R-:W-:Y:S01]  /*a050*/  ISETP.GE.OR P1, PT, R11.reuse, R4.reuse, P0 ;  /* 0x000000040b00720c */ /* 0x0c0fe20000726670 */
[----:B------:R3:W3:Y:S06]  /*a060*/  SHFL.IDX PT, R6, R5, 0x3, 0x1c1f ;  /* 0x007c1f0005067f89 */ /* 0x0006ec00000e0000 */
[----:B-1----:R1:W-:Y:S04]  /*a070*/  @!P4 ST.E [R14.64], R23 ;  /* 0x000000170e00c985 */ /* 0x0023e8000c101906 */
[----:B--2---:R1:W-:Y:S01]  /*a080*/  @!P3 ST.E [R12.64], R24 ;  /* 0x000000180c00b985 */ /* 0x0043e2000c101906 */
[----:B------:R-:W-:-:S03]  /*a090*/  ISETP.GE.AND P3, PT, R11, R4, PT ;  /* 0x000000040b00720c */ /* 0x000fc60003f66270 */
[----:B----4-:R1:W-:Y:S01]  /*a0a0*/  @!P1 ST.E [R8.64], R25 ;  /* 0x0000001908009985 */ /* 0x0103e2000c101906 */
[----:B------:R-:W-:Y:S02]  /*a0b0*/  LOP3.LUT R76, R76, 0xfffffffd, RZ, 0xc0, !PT ;  /* 0xfffffffd4c4c7812 */ /* 0x000fe400078ec0ff */
[----:B---3--:R-:W-:-:S04]  /*a0c0*/  IADD3 R5, R3, 0x48, RZ ;  /* 0x0000004803057810 */ /* 0x008fc80007ffe0ff */
[----:B------:R-:W-:Y:S02]  /*a0d0*/  ISETP.GE.AND P1, PT, R5, R4, PT ;  /* 0x000000040500720c */ /* 0x000fe40003f26270 */
[----:B------:R-:W-:-:S04]  /*a0e0*/  LOP3.LUT R76, R76, 0xfffffffe, RZ, 0xc0, !PT ;  /* 0xfffffffe4c4c7812 */ /* 0x000fc800078ec0ff */
[----:B------:R-:W-:-:S07]  /*a0f0*/  @P3 LOP3.LUT R76, R76, 0x1, RZ, 0xfc, !PT ;  /* 0x000000014c4c3812 */ /* 0x000fce00078efcff */
[----:B------:R-:W-:-:S05]  /*a100*/  @P1 LOP3.LUT R76, R76, 0x2, RZ, 0xfc, !PT ;  /* 0x000000024c4c1812 */ /* 0x000fca00078efcff */
[----:B------:R1:W-:Y:S01]  /*a110*/  STL [R1+0x24], R76 ;  /* 0x0000244c01007387 */ /* 0x0003e20000100800 */
[-C--:B------:R-:W-:Y:S02]  /*a120*/  ISETP.GE.OR P0, PT, R5, R4.reuse, P0 ;  /* 0x000000040500720c */ /* 0x080fe40000706670 */
[----:B------:R-:W-:-:S11]  /*a130*/  ISETP.GE.AND P6, PT, R16, R4, PT ;  /* 0x000000041000720c */ /* 0x000fd60003fc6270 */
[----:B------:R1:W-:Y:S01]  /*a140*/  @!P0 ST.E [R6.64], R22 ;  /* 0x0000001606008985 */ /* 0x0003e2000c101906 */
[----:B------:R-:W-:Y:S01]  /*a150*/  ISETP.GE.AND P0, PT, R3, R4, PT ;  /* 0x000000040300720c */ /* 0x000fe20003f06270 */
[----:B------:R-:W-:Y:S05]  /*a160*/  @P2 BRA `(.L_x_62) ;  /* 0x0000093000002947 */ /* 0x000fea0003800000 */
[----:B------:R-:W2:Y:S04]  /*a170*/  LDL R18, [R1+0x78] ;  /* 0x0000780001127983 */ /* 0x000ea80000100800 */
[----:B------:R-:W3:Y:S01]  /*a180*/  S2R R79, SR_TID.X ;  /* 0x00000000004f7919 */ /* 0x000ee20000002100 */
[----:B------:R-:W-:Y:S02]  /*a190*/  IMAD R3, R17, c[0x0][0x3a0], RZ ;  /* 0x0000e80011037a24 */ /* 0x000fe400078e02ff */
[----:B-1----:R-:W-:-:S04]  /*a1a0*/  IMAD.WIDE.U32 R6, R2, c[0x0][0x3a0], RZ ;  /* 0x0000e80002067a25 */ /* 0x002fc800078e00ff */
[----:B------:R-:W-:Y:S01]  /*a1b0*/  IMAD R2, R2, c[0x0][0x3a4], R3 ;  /* 0x0000e90002027a24 */ /* 0x000fe200078e0203 */
[--C-:B---3--:R-:W-:Y:S02]  /*a1c0*/  SHF.R.S32.HI R78, RZ, 0x1f, R79.reuse ;  /* 0x0000001fff4e7819 */ /* 0x108fe4000001144f */
[----:B------:R-:W-:Y:S02]  /*a1d0*/  SHF.R.S32.HI R76, RZ, 0x1f, R79 ;  /* 0x0000001fff4c7819 */ /* 0x000fe4000001144f */
[-C--:B------:R-:W-:Y:S02]  /*a1e0*/  LEA.HI R78, R78, R79.reuse, RZ, 0x2 ;  /* 0x0000004f4e4e7211 */ /* 0x080fe400078f10ff */
[----:B------:R-:W-:Y:S02]  /*a1f0*/  LEA.HI R76, R76, R79, RZ, 0x2 ;  /* 0x0000004f4c4c7211 */ /* 0x000fe400078f10ff */
[----:B------:R-:W-:Y:S02]  /*a200*/  LOP3.LUT R78, R78, 0xfffffffc, RZ, 0xc0, !PT ;  /* 0xfffffffc4e4e7812 */ /* 0x000fe400078ec0ff */
[----:B------:R-:W-:-:S02]  /*a210*/  SHF.R.S32.HI R76, RZ, 0x2, R76 ;  /* 0x00000002ff4c7819 */ /* 0x000fc4000001144c */
[----:B------:R-:W-:Y:S01]  /*a220*/  IADD3 R78, -R78, R79, RZ ;  /* 0x0000004f4e4e7210 */ /* 0x000fe20007ffe1ff */
[----:B------:R-:W-:-:S03]  /*a230*/  IMAD.IADD R3, R7, 0x1, R2 ;  /* 0x0000000107037824 */ /* 0x000fc600078e0202 */
[----:B------:R-:W-:Y:S01]  /*a240*/  LEA R5, R78, R76, 0x5 ;  /* 0x0000004c4e057211 */ /* 0x000fe200078e28ff */
[----:B------:R-:W-:-:S03]  /*a250*/  IMAD.MOV.U32 R2, RZ, RZ, R6 ;  /* 0x000000ffff027224 */ /* 0x000fc600078e0006 */
[----:B------:R-:W-:Y:S01]  /*a260*/  LEA R5, R75, R5, 0x7 ;  /* 0x000000054b057211 */ /* 0x000fe200078e38ff */
[----:B------:R-:W-:Y:S01]  /*a270*/  IMAD.WIDE.U32 R6, R77, c[0x0][0x3e8], R2 ;  /* 0x0000fa004d067a25 */ /* 0x000fe200078e0002 */
[----:B------:R-:W-:-:S03]  /*a280*/  SHF.R.S32.HI R3, RZ, 0x1f, R0 ;  /* 0x0000001fff037819 */ /* 0x000fc60000011400 */
[----:B------:R-:W-:Y:S01]  /*a290*/  @P5 IMAD.HI.U32 R9, R5, c[0x0][0x4ec], RZ ;  /* 0x00013b0005095a27 */ /* 0x000fe200078e00ff */
[----:B------:R-:W-:-:S03]  /*a2a0*/  MOV R2, R5 ;  /* 0x0000000500027202 */ /* 0x000fc60000000f00 */
[----:B------:R-:W-:Y:S01]  /*a2b0*/  IMAD R7, R77, c[0x0][0x3ec], R7 ;  /* 0x0000fb004d077a24 */ /* 0x000fe200078e0207 */
[----:B------:R-:W-:Y:S01]  /*a2c0*/  @P5 SHF.R.U32.HI R2, RZ, c[0x0][0x4f0], R9 ;  /* 0x00013c00ff025a19 */ /* 0x000fe20000011609 */
[----:B------:R-:W-:Y:S02]  /*a2d0*/  IMAD R8, R3, c[0x0][0x3f0], RZ ;  /* 0x0000fc0003087a24 */ /* 0x000fe400078e02ff */
[----:B------:R-:W-:-:S04]  /*a2e0*/  IMAD.WIDE.U32 R6, R0, c[0x0][0x3f0], R6 ;  /* 0x0000fc0000067a25 */ /* 0x000fc800078e0006 */
[----:B------:R-:W-:Y:S01]  /*a2f0*/  IMAD R9, R0, c[0x0][0x3f4], R8 ;  /* 0x0000fd0000097a24 */ /* 0x000fe200078e0208 */
[----:B------:R-:W-:Y:S02]  /*a300*/  SHF.R.S32.HI R8, RZ, 0x1f, R2 ;  /* 0x0000001fff087819 */ /* 0x000fe40000011402 */
[----:B------:R-:W-:Y:S02]  /*a310*/  IADD3 R0, -R2, RZ, RZ ;  /* 0x000000ff02007210 */ /* 0x000fe40007ffe1ff */
[----:B------:R-:W-:-:S03]  /*a320*/  IADD3 R7, R7, R9, RZ ;  /* 0x0000000907077210 */ /* 0x000fc60007ffe0ff */
[----:B------:R-:W-:-:S05]  /*a330*/  IMAD R0, R0, c[0x0][0x4e8], R5 ;  /* 0x00013a0000007a24 */ /* 0x000fca00078e0205 */
[----:B------:R-:W-:-:S05]  /*a340*/  SHF.R.S32.HI R5, RZ, 0x1f, R0 ;  /* 0x0000001fff057819 */ /* 0x000fca0000011400 */
[----:B------:R-:W-:Y:S01]  /*a350*/  IMAD R5, R5, c[0x0][0x3d8], RZ ;  /* 0x0000f60005057a24 */ /* 0x000fe200078e02ff */
[----:B------:R-:W-:Y:S01]  /*a360*/  LEA R11, R75, R76, 0x7 ;  /* 0x0000004c4b0b7211 */ /* 0x000fe200078e38ff */
[----:B--2---:R-:W-:-:S05]  /*a370*/  IMAD.SHL.U32 R3, R18, 0x2, RZ ;  /* 0x0000000212037824 */ /* 0x004fca00078e00ff */
[----:B------:R-:W1:Y:S04]  /*a380*/  LDS.128 R24, [R3+0x80] ;  /* 0x0000800003187984 */ /* 0x000e680000000c00 */
[----:B------:R-:W2:Y:S04]  /*a390*/  LDS.128 R36, [R3+0x880] ;  /* 0x0008800003247984 */ /* 0x000ea80000000c00 */
[----:B------:R-:W3:Y:S04]  /*a3a0*/  LDS.128 R48, [R3+0x1080] ;  /* 0x0010800003307984 */ /* 0x000ee80000000c00 */
[----:B------:R-:W4:Y:S04]  /*a3b0*/  LDS.128 R60, [R3+0x1880] ;  /* 0x00188000033c7984 */ /* 0x000f280000000c00 */
[----:B------:R-:W1:Y:S04]  /*a3c0*/  LDS.128 R20, [R3+0x2080] ;  /* 0x0020800003147984 */ /* 0x000e680000000c00 */
[----:B------:R-:W1:Y:S04]  /*a3d0*/  LDS.128 R32, [R3+0x2880] ;  /* 0x0028800003207984 */ /* 0x000e680000000c00 */
[----:B------:R-:W1:Y:S04]  /*a3e0*/  LDS.128 R44, [R3+0x3080] ;  /* 0x00308000032c7984 */ /* 0x000e680000000c00 */
[----:B------:R-:W1:Y:S04]  /*a3f0*/  LDS.128 R56, [R3+0x3880] ;  /* 0x0038800003387984 */ /* 0x000e680000000c00 */
[----:B------:R-:W1:Y:S04]  /*a400*/  LDS.128 R16, [R3+0x4080] ;  /* 0x0040800003107984 */ /* 0x000e680000000c00 */
[----:B------:R-:W1:Y:S04]  /*a410*/  LDS.128 R28, [R3+0x4880] ;  /* 0x00488000031c7984 */ /* 0x000e680000000c00 */
[----:B------:R-:W1:Y:S04]  /*a420*/  LDS.128 R40, [R3+0x5080] ;  /* 0x0050800003287984 */ /* 0x000e680000000c00 */
[----:B------:R5:W1:Y:S02]  /*a430*/  LDS.128 R52, [R3+0x5880] ;  /* 0x0058800003347984 */ /* 0x000a640000000c00 */
[----:B-----5:R-:W-:-:S04]  /*a440*/  IMAD R3, R8, c[0x0][0x3e0], RZ ;  /* 0x0000f80008037a24 */ /* 0x020fc800078e02ff */
[C---:B------:R-:W-:Y:S02]  /*a450*/  IMAD R8, R2.reuse, c[0x0][0x3e4], R3 ;  /* 0x0000f90002087a24 */ /* 0x040fe400078e0203 */
[----:B------:R-:W-:-:S04]  /*a460*/  IMAD.WIDE.U32 R2, R2, c[0x0][0x3e0], R6 ;  /* 0x0000f80002027a25 */ /* 0x000fc800078e0006 */
[----:B------:R-:W-:-:S04]  /*a470*/  IMAD.IADD R3, R3, 0x1, R8 ;  /* 0x0000000103037824 */ /* 0x000fc800078e0208 */
[----:B------:R-:W-:-:S04]  /*a480*/  IMAD.WIDE.U32 R2, R0, c[0x0][0x3d8], R2 ;  /* 0x0000f60000027a25 */ /* 0x000fc800078e0002 */
[----:B------:R-:W-:Y:S01]  /*a490*/  IMAD R0, R0, c[0x0][0x3dc], R5 ;  /* 0x0000f70000007a24 */ /* 0x000fe200078e0205 */
[----:B------:R-:W-:-:S04]  /*a4a0*/  LEA R13, P0, R2, c[0x0][0x380], 0x1 ;  /* 0x0000e000020d7a11 */ /* 0x000fc800078008ff */
[----:B------:R-:W-:-:S04]  /*a4b0*/  IADD3 R0, R3, R0, RZ ;  /* 0x0000000003007210 */ /* 0x000fc80007ffe0ff */
[----:B------:R-:W-:Y:S01]  /*a4c0*/  LEA.HI.X R12, R2, c[0x0][0x384], R0, 0x1, P0 ;  /* 0x0000e100020c7a11 */ /* 0x000fe200000f0c00 */
[----:B------:R-:W-:Y:S05]  /*a4d0*/  BRA.DIV ~URZ, `(.L_x_63) ;  /* 0x00003f527f007947 */ /* 0x000fea000b800000 */
[----:B-1234-:R1:W2:Y:S02]  /*a4e0*/  SHFL.IDX PT, R10, R12, RZ, 0x1c1f ;  /* 0x001c1fff0c0a7589 */ /* 0x01e2a400000e0000 */
.L_x_133:
[----:B------:R-:W-:Y:S05]  /*a4f0*/  BRA.DIV ~URZ, `(.L_x_64) ;  /* 0x00003fa27f007947 */ /* 0x000fea000b800000 */
[----:B------:R3:W4:Y:S02]  /*a500*/  SHFL.IDX PT, R0, R13, RZ, 0x1c1f ;  /* 0x001c1fff0d007589 */ /* 0x00072400000e0000 */
.L_x_134:
[----:B------:R-:W-:Y:S01]  /*a510*/  ISETP.GE.AND P0, PT, R11, R4, PT ;  /* 0x000000040b00720c */ /* 0x000fe20003f06270 */
[----:B------:R-:W-:-:S12]  /*a520*/  BSSY B0, `(.L_x_65) ;  /* 0x0000011000007945 */ /* 0x000fd80003800000 */
[----:B------:R-:W-:Y:S05]  /*a530*/  @P0 BRA `(.L_x_66) ;  /* 0x000000f000000947 */ /* 0x000fea0003800000 */
[----:B------:R-:W5:Y:S04]  /*a540*/  LDL R5, [R1] ;  /* 0x0000000001057983 */ /* 0x000f680000100800 */
[----:B---3--:R-:W3:Y:S04]  /*a550*/  LDL R15, [R1+0x6c] ;  /* 0x00006c00010f7983 */ /* 0x008ee80000100800 */
[----:B----4-:R-:W4:Y:S01]  /*a560*/  LDL R14, [R1+0x68] ;  /* 0x00006800010e7983 */ /* 0x010f220000100800 */
[----:B------:R-:W-:Y:S02]  /*a570*/  ISETP.GE.AND P2, PT, R250, c[0x0][0x3c8], PT ;  /* 0x0000f200fa007a0c */ /* 0x000fe40003f46270 */
[----:B------:R-:W-:-:S11]  /*a580*/  ISETP.GE.AND P1, PT, R252, c[0x0][0x3c8], PT ;  /* 0x0000f200fc007a0c */ /* 0x000fd60003f26270 */
[-C--:B------:R-:W-:Y:S02]  /*a590*/  @!P2 LEA R8, P5, R250, R0.reuse, 0x1 ;  /* 0x00000000fa08a211 */ /* 0x080fe400078a08ff */
[----:B------:R-:W-:Y:S02]  /*a5a0*/  @!P1 LEA R6, P4, R252, R0, 0x1 ;  /* 0x00000000fc069211 */ /* 0x000fe400078808ff */
[----:B--2---:R-:W-:-:S05]  /*a5b0*/  @!P2 LEA.HI.X R9, R250, R10, R251, 0x1, P5 ;  /* 0x0000000afa09a211 */ /* 0x004fca00028f0cfb */
[----:B------:R2:W-:Y:S01]  /*a5c0*/  @!P2 ST.E.128 [R8.64], R24 ;  /* 0x000000180800a985 */ /* 0x0005e2000c101d06 */
[----:B-----5:R-:W-:Y:S02]  /*a5d0*/  ISETP.GE.AND P0, PT, R5, c[0x0][0x3c8], PT ;  /* 0x0000f20005007a0c */ /* 0x020fe40003f06270 */
[----:B---3--:R-:W-:-:S11]  /*a5e0*/  @!P1 LEA.HI.X R7, R252, R10, R15, 0x1, P4 ;  /* 0x0000000afc079211 */ /* 0x008fd600020f0c0f */
[----:B------:R-:W-:-:S04]  /*a5f0*/  @!P0 LEA R2, P3, R5, R0, 0x1 ;  /* 0x0000000005028211 */ /* 0x000fc800078608ff */
[----:B----4-:R-:W-:Y:S01]  /*a600*/  @!P0 LEA.HI.X R3, R5, R10, R14, 0x1, P3 ;  /* 0x0000000a05038211 */ /* 0x010fe200018f0c0e */
[----:B------:R2:W-:Y:S04]  /*a610*/  @!P1 ST.E.128 [R6.64], R20 ;  /* 0x0000001406009985 */ /* 0x0005e8000c101d06 */
[----:B------:R2:W-:Y:S04]  /*a620*/  @!P0 ST.E.128 [R2.64], R16 ;  /* 0x0000001002008985 */ /* 0x0005e8000c101d06 */
.L_x_66:
[----:B------:R-:W-:Y:S05]  /*a630*/  BSYNC B0 ;  /* 0x0000000000007941 */ /* 0x000fea0003800000 */
.L_x_65:
[----:B------:R-:W-:Y:S05]  /*a640*/  BRA.DIV ~URZ, `(.L_x_67) ;  /* 0x00003eb27f007947 */ /* 0x000fea000b800000 */
[----:B--2---:R2:W1:Y:S04]  /*a650*/  SHFL.IDX PT, R10, R12, 0x1, 0x1c1f ;  /* 0x003c1f000c0a7f89 */ /* 0x00446800000e0000 */
[----:B----4-:R2:W4:Y:S02]  /*a660*/  SHFL.IDX PT, R0, R13, 0x1, 0x1c1f ;  /* 0x003c1f000d007f89 */ /* 0x01052400000e0000 */
.L_x_135:
[----:B------:R-:W-:Y:S01]  /*a670*/  IADD3 R2, R11, 0x20, RZ ;  /* 0x000000200b027810 */ /* 0x000fe20007ffe0ff */
[----:B------:R-:W-:Y:S03]  /*a680*/  BSSY B0, `(.L_x_68) ;  /* 0x0000012000007945 */ /* 0x000fe60003800000 */
[----:B------:R-:W-:-:S13]  /*a690*/  ISETP.GE.AND P0, PT, R2, R4, PT ;  /* 0x000000040200720c */ /* 0x000fda0003f06270 */
[----:B------:R-:W-:Y:S05]  /*a6a0*/  @P0 BRA `(.L_x_69) ;  /* 0x000000f000000947 */ /* 0x000fea0003800000 */
[----:B------:R-:W5:Y:S04]  /*a6b0*/  LDL R5, [R1] ;  /* 0x0000000001057983 */ /* 0x000f680000100800 */
[----:B--2---:R-:W2:Y:S04]  /*a6c0*/  LDL R15, [R1+0x6c] ;  /* 0x00006c00010f7983 */ /* 0x004ea80000100800 */
[----:B---3--:R-:W3:Y:S01]  /*a6d0*/  LDL R14, [R1+0x68] ;  /* 0x00006800010e7983 */ /* 0x008ee20000100800 */
[----:B------:R-:W-:Y:S02]  /*a6e0*/  ISETP.GE.AND P2, PT, R250, c[0x0][0x3c8], PT ;  /* 0x0000f200fa007a0c */ /* 0x000fe40003f46270 */
[----:B------:R-:W-:-:S11]  /*a6f0*/  ISETP.GE.AND P1, PT, R252, c[0x0][0x3c8], PT ;  /* 0x0000f200fc007a0c */ /* 0x000fd60003f26270 */
[-C--:B----4-:R-:W-:Y:S02]  /*a700*/  @!P2 LEA R8, P5, R250, R0.reuse, 0x1 ;  /* 0x00000000fa08a211 */ /* 0x090fe400078a08ff */
[----:B------:R-:W-:Y:S02]  /*a710*/  @!P1 LEA R6, P4, R252, R0, 0x1 ;  /* 0x00000000fc069211 */ /* 0x000fe400078808ff */
[----:B-1----:R-:W-:-:S05]  /*a720*/  @!P2 LEA.HI.X R9, R250, R10, R251, 0x1, P5 ;  /* 0x0000000afa09a211 */ /* 0x002fca00028f0cfb */
[----:B------:R1:W-:Y:S01]  /*a730*/  @!P2 ST.E.128 [R8.64], R36 ;  /* 0x000000240800a985 */ /* 0x0003e2000c101d06 */
[----:B-----5:R-:W-:Y:S02]  /*a740*/  ISETP.GE.AND P0, PT, R5, c[0x0][0x3c8], PT ;  /* 0x0000f20005007a0c */ /* 0x020fe40003f06270 */
[----:B--2---:R-:W-:-:S11]  /*a750*/  @!P1 LEA.HI.X R7, R252, R10, R15, 0x1, P4 ;  /* 0x0000000afc079211 */ /* 0x004fd600020f0c0f */
[----:B------:R-:W-:-:S04]  /*a760*/  @!P0 LEA R2, P3, R5, R0, 0x1 ;  /* 0x0000000005028211 */ /* 0x000fc800078608ff */
[----:B---3--:R-:W-:Y:S01]  /*a770*/  @!P0 LEA.HI.X R3, R5, R10, R14, 0x1, P3 ;  /* 0x0000000a05038211 */ /* 0x008fe200018f0c0e */
[----:B------:R1:W-:Y:S04]  /*a780*/  @!P1 ST.E.128 [R6.64], R32 ;  /* 0x0000002006009985 */ /* 0x0003e8000c101d06 */
[----:B------:R1:W-:Y:S04]  /*a790*/  @!P0 ST.E.128 [R2.64], R28 ;  /* 0x0000001c02008985 */ /* 0x0003e8000c101d06 */
.L_x_69:
[----:B------:R-:W-:Y:S05]  /*a7a0*/  BSYNC B0 ;  /* 0x0000000000007941 */ /* 0x000fea0003800000 */
.L_x_68:
[----:B------:R-:W-:Y:S05]  /*a7b0*/  BRA.DIV ~URZ, `(.L_x_70) ;  /* 0x00003e027f007947 */ /* 0x000fea000b800000 */
[----:B-1----:R1:W2:Y:S02]  /*a7c0*/  SHFL.IDX PT, R10, R12, 0x2, 0x1c1f ;  /* 0x005c1f000c0a7f89 */ /* 0x0022a400000e0000 */
.L_x_136:
[----:B------:R-:W-:Y:S05]  /*a7d0*/  BRA.DIV ~URZ, `(.L_x_71) ;  /* 0x00003e527f007947 */ /* 0x000fea000b800000 */
[----:B----4-:R4:W1:Y:S02]  /*a7e0*/  SHFL.IDX PT, R0, R13, 0x2, 0x1c1f ;  /* 0x005c1f000d007f89 */ /* 0x01086400000e0000 */
.L_x_137:
[----:B------:R-:W-:Y:S01]  /*a7f0*/  IADD3 R2, R11, 0x40, RZ ;  /* 0x000000400b027810 */ /* 0x000fe20007ffe0ff */
[----:B------:R-:W-:Y:S03]  /*a800*/  BSSY B0, `(.L_x_72) ;  /* 0x0000012000007945 */ /* 0x000fe60003800000 */
[----:B------:R-:W-:-:S13]  /*a810*/  ISETP.GE.AND P0, PT, R2, R4, PT ;  /* 0x000000040200720c */ /* 0x000fda0003f06270 */
[----:B------:R-:W-:Y:S05]  /*a820*/  @P0 BRA `(.L_x_73) ;  /* 0x000000f000000947 */ /* 0x000fea0003800000 */
[----:B------:R-:W5:Y:S04]  /*a830*/  LDL R5, [R1] ;  /* 0x0000000001057983 */ /* 0x000f680000100800 */
[----:B---3--:R-:W3:Y:S04]  /*a840*/  LDL R15, [R1+0x6c] ;  /* 0x00006c00010f7983 */ /* 0x008ee80000100800 */
[----:B----4-:R-:W4:Y:S01]  /*a850*/  LDL R14, [R1+0x68] ;  /* 0x00006800010e7983 */ /* 0x010f220000100800 */
[----:B------:R-:W-:Y:S02]  /*a860*/  ISETP.GE.AND P2, PT, R250, c[0x0][0x3c8], PT ;  /* 0x0000f200fa007a0c */ /* 0x000fe40003f46270 */
[----:B------:R-:W-:-:S11]  /*a870*/  ISETP.GE.AND P1, PT, R252, c[0x0][0x3c8], PT ;  /* 0x0000f200fc007a0c */ /* 0x000fd60003f26270 */
[-C--:B-1----:R-:W-:Y:S02]  /*a880*/  @!P2 LEA R8, P5, R250, R0.reuse, 0x1 ;  /* 0x00000000fa08a211 */ /* 0x082fe400078a08ff */
        /* <DEDUP_REMOVED lines=9> */
.L_x_73:
[----:B------:R-:W-:Y:S05]  /*a920*/  BSYNC B0 ;  /* 0x0000000000007941 */ /* 0x000fea0003800000 */
.L_x_72:
[----:B------:R-:W-:Y:S05]  /*a930*/  BRA.DIV ~URZ, `(.L_x_74) ;  /* 0x00003d527f007947 */ /* 0x000fea000b800000 */
[----:B-1----:R1:W3:Y:S04]  /*a940*/  SHFL.IDX PT, R6, R12, 0x3, 0x1c1f ;  /* 0x007c1f000c067f89 */ /* 0x0022e800000e0000 */
[----:B------:R1:W4:Y:S02]  /*a950*/  SHFL.IDX PT, R0, R13, 0x3, 0x1c1f ;  /* 0x007c1f000d007f89 */ /* 0x00032400000e0000 */
.L_x_138:
[----:B------:R-:W-:-:S04]  /*a960*/  IADD3 R2, R11, 0x60, RZ ;  /* 0x000000600b027810 */ /* 0x000fc80007ffe0ff */
[----:B------:R-:W-:-:S13]  /*a970*/  ISETP.GE.AND P0, PT, R2, R4, PT ;  /* 0x000000040200720c */ /* 0x000fda0003f06270 */
[----:B------:R-:W-:Y:S05]  /*a980*/  @P0 BRA `(.L_x_75) ;  /* 0x000024d000000947 */ /* 0x000fea0003800000 */
[----:B------:R-:W5:Y:S04]  /*a990*/  LDL R8, [R1+0x6c] ;  /* 0x00006c0001087983 */ /* 0x000f680000100800 */
[----:B----4-:R-:W4:Y:S01]  /*a9a0*/  LDL R7, [R1] ;  /* 0x0000000001077983 */ /* 0x010f220000100800 */
[----:B------:R-:W-:Y:S02]  /*a9b0*/  ISETP.GE.AND P1, PT, R250, c[0x0][0x3c8], PT ;  /* 0x0000f200fa007a0c */ /* 0x000fe40003f26270 */
[----:B------:R-:W-:-:S11]  /*a9c0*/  ISETP.GE.AND P0, PT, R252, c[0x0][0x3c8], PT ;  /* 0x0000f200fc007a0c */ /* 0x000fd60003f06270 */
[-C--:B------:R-:W-:Y:S02]  /*a9d0*/  @!P1 LEA R4, P3, R250, R0.reuse, 0x1 ;  /* 0x00000000fa049211 */ /* 0x080fe400078608ff */
[----:B------:R-:W-:Y:S02]  /*a9e0*/  @!P0 LEA R2, P2, R252, R0, 0x1 ;  /* 0x00000000fc028211 */ /* 0x000fe400078408ff */
[----:B---3--:R-:W-:-:S05]  /*a9f0*/  @!P1 LEA.HI.X R5, R250, R6, R251, 0x1, P3 ;  /* 0x00000006fa059211 */ /* 0x008fca00018f0cfb */
[----:B------:R3:W-:Y:S01]  /*aa00*/  @!P1 ST.E.128 [R4.64], R60 ;  /* 0x0000003c04009985 */ /* 0x0007e2000c101d06 */
[----:B-----5:R-:W-:-:S05]  /*aa10*/  @!P0 LEA.HI.X R3, R252, R6, R8, 0x1, P2 ;  /* 0x00000006fc038211 */ /* 0x020fca00010f0c08 */
[----:B------:R3:W-:Y:S01]  /*aa20*/  @!P0 ST.E.128 [R2.64], R56 ;  /* 0x0000003802008985 */ /* 0x0007e2000c101d06 */
[----:B----4-:R-:W-:-:S13]  /*aa30*/  ISETP.GE.AND P0, PT, R7, c[0x0][0x3c8], PT ;  /* 0x0000f20007007a0c */ /* 0x010fda0003f06270 */
[----:B------:R-:W-:Y:S05]  /*aa40*/  @P0 BRA `(.L_x_75) ;  /* 0x0000241000000947 */ /* 0x000fea0003800000 */
[----:B------:R-:W4:Y:S01]  /*aa50*/  LDL R8, [R1+0x68] ;  /* 0x0000680001087983 */ /* 0x000f220000100800 */
[----:B---3--:R-:W-:-:S04]  /*aa60*/  LEA R2, P0, R7, R0, 0x1 ;  /* 0x0000000007027211 */ /* 0x008fc800078008ff */
[----:B----4-:R-:W-:-:S05]  /*aa70*/  LEA.HI.X R3, R7, R6, R8, 0x1, P0 ;  /* 0x0000000607037211 */ /* 0x010fca00000f0c08 */
[----:B------:R3:W-:Y:S01]  /*aa80*/  ST.E.128 [R2.64], R52 ;  /* 0x0000003402007985 */ /* 0x0007e2000c101d06 */
[----:B------:R-:W-:Y:S05]  /*aa90*/  BRA `(.L_x_75) ;  /* 0x000023c000007947 */ /* 0x000fea0003800000 */
.L_x_62:
[----:B-1----:R-:W2:Y:S04]  /*aaa0*/  LDL.LU R7, [R1+0x20] ;  /* 0x0000200001077983 */ /* 0x002ea80000300800 */
[----:B------:R-:W3:Y:S01]  /*aab0*/  LDL.LU R6, [R1+0x74] ;  /* 0x0000740001067983 */ /* 0x000ee20000300800 */
[----:B------:R-:W-:Y:S02]  /*aac0*/  IMAD R3, R17, c[0x0][0x408], RZ ;  /* 0x0001020011037a24 */ /* 0x000fe400078e02ff */
[----:B------:R-:W-:-:S04]  /*aad0*/  IMAD.WIDE.U32 R4, R2, c[0x0][0x408], RZ ;  /* 0x0001020002047a25 */ /* 0x000fc800078e00ff */
[----:B------:R-:W-:-:S05]  /*aae0*/  IMAD R2, R2, c[0x0][0x40c], R3 ;  /* 0x0001030002027a24 */ /* 0x000fca00078e0203 */
[----:B------:R-:W-:Y:S02]  /*aaf0*/  IADD3 R3, R5, R2, RZ ;  /* 0x0000000205037210 */ /* 0x000fe40007ffe0ff */
[----:B------:R-:W-:Y:S02]  /*ab00*/  MOV R2, R4 ;  /* 0x0000000400027202 */ /* 0x000fe40000000f00 */
[----:B------:R-:W-:-:S05]  /*ab10*/  SHF.R.S32.HI R5, RZ, 0x1f, R0 ;  /* 0x0000001fff057819 */ /* 0x000fca0000011400 */
[----:B------:R-:W-:Y:S02]  /*ab20*/  IMAD R4, R5, c[0x0][0x440], RZ ;  /* 0x0001100005047a24 */ /* 0x000fe400078e02ff */
[----:B------:R-:W-:-:S04]  /*ab30*/  @P5 IMAD.HI.U32 R5, R10, c[0x0][0x4ec], RZ ;  /* 0x00013b000a055a27 */ /* 0x000fc800078e00ff */
[----:B------:R-:W-:Y:S02]  /*ab40*/  IMAD R4, R0, c[0x0][0x444], R4 ;  /* 0x0001110000047a24 */ /* 0x000fe400078e0204 */
[----:B--2---:R-:W-:-:S04]  /*ab50*/  IMAD.WIDE.U32 R2, R7, c[0x0][0x438], R2 ;  /* 0x00010e0007027a25 */ /* 0x004fc800078e0002 */
[----:B------:R-:W-:-:S04]  /*ab60*/  IMAD R3, R7, c[0x0][0x43c], R3 ;  /* 0x00010f0007037a24 */ /* 0x000fc800078e0203 */
[----:B------:R-:W-:Y:S01]  /*ab70*/  IMAD.WIDE.U32 R2, R0, c[0x0][0x440], R2 ;  /* 0x0001100000027a25 */ /* 0x000fe200078e0002 */
[----:B------:R-:W-:Y:S02]  /*ab80*/  MOV R0, R10 ;  /* 0x0000000a00007202 */ /* 0x000fe40000000f00 */
[----:B------:R-:W-:Y:S02]  /*ab90*/  @P5 SHF.R.U32.HI R0, RZ, c[0x0][0x4f0], R5 ;  /* 0x00013c00ff005a19 */ /* 0x000fe40000011605 */
[----:B------:R-:W-:Y:S02]  /*aba0*/  IADD3 R3, R3, R4, RZ ;  /* 0x0000000403037210 */ /* 0x000fe40007ffe0ff */
[----:B------:R-:W-:Y:S02]  /*abb0*/  SHF.R.S32.HI R5, RZ, 0x1f, R0 ;  /* 0x0000001fff057819 */ /* 0x000fe40000011400 */
[----:B------:R-:W-:Y:S01]  /*abc0*/  IADD3 R4, -R0, RZ, RZ ;  /* 0x000000ff00047210 */ /* 0x000fe20007ffe1ff */
[----:B---3--:R-:W-:-:S04]  /*abd0*/  IMAD.WIDE.U32 R2, R6, c[0x0][0x448], R2 ;  /* 0x0001120006027a25 */ /* 0x008fc800078e0002 */
[----:B------:R-:W-:Y:S02]  /*abe0*/  IMAD R5, R5, c[0x0][0x430], RZ ;  /* 0x00010c0005057a24 */ /* 0x000fe400078e02ff */
[----:B------:R-:W-:Y:S02]  /*abf0*/  IMAD R3, R6, c[0x0][0x44c], R3 ;  /* 0x0001130006037a24 */ /* 0x000fe400078e0203 */
[----:B------:R-:W-:Y:S02]  /*ac00*/  IMAD R4, R4, c[0x0][0x4e8], R10 ;  /* 0x00013a0004047a24 */ /* 0x000fe400078e020a */
[C---:B------:R-:W-:Y:S02]  /*ac10*/  IMAD R5, R0.reuse, c[0x0][0x434], R5 ;  /* 0x00010d0000057a24 */ /* 0x040fe400078e0205 */
[----:B------:R-:W-:Y:S01]  /*ac20*/  IMAD.WIDE.U32 R2, R0, c[0x0][0x430], R2 ;  /* 0x00010c0000027a25 */ /* 0x000fe200078e0002 */
[----:B------:R-:W-:-:S04]  /*ac30*/  SHF.R.S32.HI R0, RZ, 0x1f, R4 ;  /* 0x0000001fff007819 */ /* 0x000fc80000011404 */
[----:B------:R-:W-:Y:S01]  /*ac40*/  IADD3 R3, R3, R5, RZ ;  /* 0x0000000503037210 */ /* 0x000fe20007ffe0ff */
[----:B------:R-:W-:-:S04]  /*ac50*/  IMAD R0, R0, c[0x0][0x428], RZ ;  /* 0x00010a0000007a24 */ /* 0x000fc800078e02ff */
[----:B------:R-:W-:-:S04]  /*ac60*/  IMAD.WIDE.U32 R2, R4, c[0x0][0x428], R2 ;  /* 0x00010a0004027a25 */ /* 0x000fc800078e0002 */
[----:B------:R-:W-:Y:S01]  /*ac70*/  IMAD R4, R4, c[0x0][0x42c], R0 ;  /* 0x00010b0004047a24 */ /* 0x000fe200078e0200 */
[----:B------:R-:W-:-:S04]  /*ac80*/  LEA R13, P1, R2, c[0x0][0x400], 0x2 ;  /* 0x00010000020d7a11 */ /* 0x000fc800078210ff */
[----:B------:R-:W-:-:S04]  /*ac90*/  IADD3 R4, R3, R4, RZ ;  /* 0x0000000403047210 */ /* 0x000fc80007ffe0ff */
[----:B------:R-:W-:Y:S01]  /*aca0*/  LEA.HI.X R12, R2, c[0x0][0x404], R4, 0x2, P1 ;  /* 0x00010100020c7a11 */ /* 0x000fe200008f1404 */
[----:B------:R-:W-:Y:S05]  /*acb0*/  BRA.DIV ~URZ, `(.L_x_76) ;  /* 0x00003a927f007947 */ /* 0x000fea000b800000 */
[----:B------:R1:W2:Y:S02]  /*acc0*/  SHFL.IDX PT, R4, R12, RZ, 0x1c1f ;  /* 0x001c1fff0c047589 */ /* 0x0002a400000e0000 */
.L_x_139:
[----:B------:R-:W-:Y:S05]  /*acd0*/  BRA.DIV ~URZ, `(.L_x_77) ;  /* 0x00003ae27f007947 */ /* 0x000fea000b800000 */
[----:B------:R3:W4:Y:S02]  /*ace0*/  SHFL.IDX PT, R0, R13, RZ, 0x1c1f ;  /* 0x001c1fff0d007589 */ /* 0x00072400000e0000 */
.L_x_140:
[----:B------:R-:W-:Y:S01]  /*acf0*/  BSSY B0, `(.L_x_78) ;  /* 0x000004a000007945 */ /* 0x000fe20003800000 */
[----:B------:R-:W-:Y:S05]  /*ad00*/  @P0 BRA `(.L_x_79) ;  /* 0x0000048000000947 */ /* 0x000fea0003800000 */
[----:B------:R-:W5:Y:S04]  /*ad10*/  LDL R5, [R1+0x70] ;  /* 0x0000700001057983 */ /* 0x000f680000100800 */
[----:B---3--:R-:W3:Y:S04]  /*ad20*/  LDL R16, [R1+0x5c] ;  /* 0x00005c0001107983 */ /* 0x008ee80000100800 */
[----:B----4-:R-:W4:Y:S04]  /*ad30*/  LDL R10, [R1+0x58] ;  /* 0x00005800010a7983 */ /* 0x010f280000100800 */
[----:B--2---:R-:W2:Y:S04]  /*ad40*/  LDL R18, [R1+0xa4] ;  /* 0x0000a40001127983 */ /* 0x004ea80000100800 */
[----:B------:R-:W2:Y:S04]  /*ad50*/  LDL R14, [R1+0xa0] ;  /* 0x0000a000010e7983 */ /* 0x000ea80000100800 */
        /* <DEDUP_REMOVED lines=12> */
[----:B------:R-:W2:Y:S01]  /*ae20*/  LDL R11, [R1+0x38] ;  /* 0x00003800010b7983 */ /* 0x000ea20000100800 */
[----:B-----5:R-:W-:-:S02]  /*ae30*/  ISETP.GE.AND P0, PT, R5, c[0x0][0x3c8], PT ;  /* 0x0000f20005007a0c */ /* 0x020fc40003f06270 */
[----:B---3--:R-:W-:Y:S02]  /*ae40*/  ISETP.GE.AND P1, PT, R16, c[0x0][0x3c8], PT ;  /* 0x0000f20010007a0c */ /* 0x008fe40003f26270 */
[----:B----4-:R-:W-:-:S09]  /*ae50*/  ISETP.GE.AND P3, PT, R10, c[0x0][0x3c8], PT ;  /* 0x0000f2000a007a0c */ /* 0x010fd20003f66270 */
[----:B------:R-:W-:Y:S02]  /*ae60*/  @!P0 IMAD.MOV.U32 R2, RZ, RZ, R0 ;  /* 0x000000ffff028224 */ /* 0x000fe400078e0000 */
[----:B------:R-:W-:-:S04]  /*ae70*/  @!P0 IMAD.MOV.U32 R3, RZ, RZ, R4 ;  /* 0x000000ffff038224 */ /* 0x000fc800078e0004 */
[----:B------:R-:W-:Y:S01]  /*ae80*/  @!P0 IMAD.WIDE R6, R5, 0x4, R2 ;  /* 0x0000000405068825 */ /* 0x000fe200078e0202 */
[C---:B------:R-:W-:Y:S01]  /*ae90*/  @!P1 LEA R2, P2, R16.reuse, R0, 0x2 ;  /* 0x0000000010029211 */ /* 0x040fe200078410ff */
[----:B------:R-:W3:Y:S03]  /*aea0*/  LDL R5, [R1+0x34] ;  /* 0x0000340001057983 */ /* 0x000ee60000100800 */
[----:B--2---:R-:W-:Y:S02]  /*aeb0*/  @!P1 LEA.HI.X R3, R16, R4, R18, 0x2, P2 ;  /* 0x0000000410039211 */ /* 0x004fe400010f1412 */
[----:B------:R-:W2:Y:S04]  /*aec0*/  LDL R18, [R1+0x88] ;  /* 0x0000880001127983 */ /* 0x000ea80000100800 */
[----:B------:R4:W-:Y:S04]  /*aed0*/  @!P0 ST.E.64 [R6.64], R102 ;  /* 0x0000006606008985 */ /* 0x0009e8000c101b06 */
[----:B------:R-:W5:Y:S01]  /*aee0*/  LDL R16, [R1+0x84] ;  /* 0x0000840001107983 */ /* 0x000f620000100800 */
[----:B----4-:R-:W-:-:S04]  /*aef0*/  @!P3 LEA R6, P0, R10, R0, 0x2 ;  /* 0x000000000a06b211 */ /* 0x010fc800078010ff */
[----:B------:R-:W-:Y:S02]  /*af00*/  @!P3 LEA.HI.X R7, R10, R4, R14, 0x2, P0 ;  /* 0x000000040a07b211 */ /* 0x000fe400000f140e */
[----:B------:R-:W4:Y:S04]  /*af10*/  LDL R14, [R1+0x80] ;  /* 0x00008000010e7983 */ /* 0x000f280000100800 */
[----:B------:R-:W4:Y:S01]  /*af20*/  LDL R10, [R1+0x7c] ;  /* 0x00007c00010a7983 */ /* 0x000f220000100800 */
[----:B------:R-:W-:-:S03]  /*af30*/  ISETP.GE.AND P4, PT, R25, c[0x0][0x3c8], PT ;  /* 0x0000f20019007a0c */ /* 0x000fc60003f86270 */
[----:B------:R1:W-:Y:S01]  /*af40*/  @!P1 ST.E.64 [R2.64], R116 ;  /* 0x0000007402009985 */ /* 0x0003e2000c101b06 */
[----:B------:R-:W-:Y:S02]  /*af50*/  ISETP.GE.AND P1, PT, R23, c[0x0][0x3c8], PT ;  /* 0x0000f20017007a0c */ /* 0x000fe40003f26270 */
[----:B------:R-:W-:Y:S01]  /*af60*/  ISETP.GE.AND P2, PT, R8, c[0x0][0x3c8], PT ;  /* 0x0000f20008007a0c */ /* 0x000fe20003f46270 */
[----:B------:R1:W-:Y:S06]  /*af70*/  @!P3 ST.E.64 [R6.64], R124 ;  /* 0x0000007c0600b985 */ /* 0x0003ec000c101b06 */
[----:B-1----:R-:W-:-:S04]  /*af80*/  @!P4 LEA R2, P0, R25, R0, 0x2 ;  /* 0x000000001902c211 */ /* 0x002fc800078010ff */
[----:B------:R-:W-:Y:S02]  /*af90*/  @!P4 LEA.HI.X R3, R25, R4, R75, 0x2, P0 ;  /* 0x000000041903c211 */ /* 0x000fe400000f144b */
[----:B------:R-:W-:-:S03]  /*afa0*/  @!P1 LEA R6, P0, R23, R0, 0x2 ;  /* 0x0000000017069211 */ /* 0x000fc600078010ff */
[----:B------:R1:W-:Y:S01]  /*afb0*/  @!P4 ST.E.64 [R2.64], R128 ;  /* 0x000000800200c985 */ /* 0x0003e2000c101b06 */
[----:B------:R-:W-:Y:S02]  /*afc0*/  ISETP.GE.AND P4, PT, R21, c[0x0][0x3c8], PT ;  /* 0x0000f20015007a0c */ /* 0x000fe40003f86270 */
[----:B------:R-:W-:-:S05]  /*afd0*/  @!P1 LEA.HI.X R7, R23, R4, R24, 0x2, P0 ;  /* 0x0000000417079211 */ /* 0x000fca00000f1418 */
[----:B------:R1:W-:Y:S01]  /*afe0*/  @!P1 ST.E.64 [R6.64], R140 ;  /* 0x0000008c06009985 */ /* 0x0003e2000c101b06 */
[----:B------:R-:W-:Y:S02]  /*aff0*/  ISETP.GE.AND P1, PT, R19, c[0x0][0x3c8], PT ;  /* 0x0000f20013007a0c */ /* 0x000fe40003f26270 */
[----:B------:R-:W-:Y:S02]  /*b000*/  ISETP.GE.AND P3, PT, R17, c[0x0][0x3c8], PT ;  /* 0x0000f20011007a0c */ /* 0x000fe40003f66270 */
[----:B-1----:R-:W-:-:S04]  /*b010*/  @!P2 LEA R2, P0, R8, R0, 0x2 ;  /* 0x000000000802a211 */ /* 0x002fc800078010ff */
[----:B------:R-:W-:Y:S02]  /*b020*/  @!P2 LEA.HI.X R3, R8, R4, R9, 0x2, P0 ;  /* 0x000000040803a211 */ /* 0x000fe400000f1409 */
[----:B------:R-:W-:-:S04]  /*b030*/  @!P4 LEA R8, P0, R21, R0, 0x2 ;  /* 0x000000001508c211 */ /* 0x000fc800078010ff */
[----:B------:R-:W-:Y:S01]  /*b040*/  @!P4 LEA.HI.X R9, R21, R4, R22, 0x2, P0 ;  /* 0x000000041509c211 */ /* 0x000fe200000f1416 */
[----:B------:R1:W-:Y:S01]  /*b050*/  @!P2 ST.E.64 [R2.64], R144 ;  /* 0x000000900200a985 */ /* 0x0003e2000c101b06 */
[----:B------:R-:W-:-:S03]  /*b060*/  @!P1 LEA R6, P0, R19, R0, 0x2 ;  /* 0x0000000013069211 */ /* 0x000fc600078010ff */
[----:B------:R2:W-:Y:S01]  /*b070*/  @!P4 ST.E.64 [R8.64], R156 ;  /* 0x0000009c0800c985 */ /* 0x0005e2000c101b06 */
[----:B------:R-:W-:Y:S02]  /*b080*/  ISETP.GE.AND P4, PT, R15, c[0x0][0x3c8], PT ;  /* 0x0000f2000f007a0c */ /* 0x000fe40003f86270 */
[----:B------:R-:W-:Y:S02]  /*b090*/  @!P1 LEA.HI.X R7, R19, R4, R20, 0x2, P0 ;  /* 0x0000000413079211 */ /* 0x000fe400000f1414 */
[----:B------:R-:W-:-:S03]  /*b0a0*/  ISETP.GE.AND P2, PT, R11, c[0x0][0x3c8], PT ;  /* 0x0000f2000b007a0c */ /* 0x000fc60003f46270 */
[----:B------:R2:W-:Y:S01]  /*b0b0*/  @!P1 ST.E.64 [R6.64], R160 ;  /* 0x000000a006009985 */ /* 0x0005e2000c101b06 */
[----:B-1----:R-:W-:Y:S02]  /*b0c0*/  @!P3 LEA R2, P0, R17, R0, 0x2 ;  /* 0x000000001102b211 */ /* 0x002fe400078010ff */
[----:B---3--:R-:W-:Y:S02]  /*b0d0*/  ISETP.GE.AND P1, PT, R5, c[0x0][0x3c8], PT ;  /* 0x0000f20005007a0c */ /* 0x008fe40003f26270 */
[----:B--2---:R-:W-:Y:S02]  /*b0e0*/  @!P3 LEA.HI.X R3, R17, R4, R18, 0x2, P0 ;  /* 0x000000041103b211 */ /* 0x004fe400000f1412 */
[----:B------:R-:W-:-:S04]  /*b0f0*/  @!P4 LEA R8, P0, R15, R0, 0x2 ;  /* 0x000000000f08c211 */ /* 0x000fc800078010ff */
[----:B-----5:R-:W-:Y:S02]  /*b100*/  @!P4 LEA.HI.X R9, R15, R4, R16, 0x2, P0 ;  /* 0x000000040f09c211 */ /* 0x020fe400000f1410 */
[C---:B------:R-:W-:Y:S01]  /*b110*/  @!P2 LEA R6, P0, R11.reuse, R0, 0x2 ;  /* 0x000000000b06a211 */ /* 0x040fe200078010ff */
[----:B------:R1:W-:Y:S04]  /*b120*/  @!P3 ST.E.64 [R2.64], R100 ;  /* 0x000000640200b985 */ /* 0x0003e8000c101b06 */
[----:B------:R2:W-:Y:S01]  /*b130*/  @!P4 ST.E.64 [R8.64], R166 ;  /* 0x000000a60800c985 */ /* 0x0005e2000c101b06 */
[----:B----4-:R-:W-:Y:S02]  /*b140*/  @!P2 LEA.HI.X R7, R11, R4, R14, 0x2, P0 ;  /* 0x000000040b07a211 */ /* 0x010fe400000f140e */
[----:B-1----:R-:W-:-:S04]  /*b150*/  @!P1 LEA R2, P0, R5, R0, 0x2 ;  /* 0x0000000005029211 */ /* 0x002fc800078010ff */
[----:B------:R-:W-:Y:S01]  /*b160*/  @!P1 LEA.HI.X R3, R5, R4, R10, 0x2, P0 ;  /* 0x0000000405039211 */ /* 0x000fe200000f140a */
[----:B------:R2:W-:Y:S04]  /*b170*/  @!P2 ST.E.64 [R6.64], R84 ;  /* 0x000000540600a985 */ /* 0x0005e8000c101b06 */
[----:B------:R2:W-:Y:S04]  /*b180*/  @!P1 ST.E.64 [R2.64], R80 ;  /* 0x0000005002009985 */ /* 0x0005e8000c101b06 */
.L_x_79:
[----:B------:R-:W-:Y:S05]  /*b190*/  BSYNC B0 ;  /* 0x0000000000007941 */ /* 0x000fea0003800000 */
.L_x_78:
[----:B------:R-:W-:Y:S05]  /*b1a0*/  BRA.DIV ~URZ, `(.L_x_80) ;  /* 0x000036727f007947 */ /* 0x000fea000b800000 */
[----:B--2---:R2:W1:Y:S04]  /*b1b0*/  SHFL.IDX PT, R4, R12, 0x1, 0x1c1f ;  /* 0x003c1f000c047f89 */ /* 0x00446800000e0000 */
[----:B----4-:R2:W4:Y:S02]  /*b1c0*/  SHFL.IDX PT, R0, R13, 0x1, 0x1c1f ;  /* 0x003c1f000d007f89 */ /* 0x01052400000e0000 */
.L_x_141:
[----:B------:R-:W-:Y:S01]  /*b1d0*/  BSSY B0, `(.L_x_81) ;  /* 0x000004a000007945 */ /* 0x000fe20003800000 */
[----:B------:R-:W-:Y:S05]  /*b1e0*/  @P6 BRA `(.L_x_82) ;  /* 0x0000048000006947 */ /* 0x000fea0003800000 */
[----:B------:R-:W5:Y:S04]  /*b1f0*/  LDL R5, [R1+0x70] ;  /* 0x0000700001057983 */ /* 0x000f680000100800 */
[----:B--2---:R-:W2:Y:S04]  /*b200*/  LDL R9, [R1+0x5c] ;  /* 0x00005c0001097983 */ /* 0x004ea80000100800 */
[----:B---3--:R-:W3:Y:S04]  /*b210*/  LDL R14, [R1+0xa4] ;  /* 0x0000a400010e7983 */ /* 0x008ee80000100800 */
[----:B----4-:R-:W4:Y:S04]  /*b220*/  LDL R76, [R1+0x58] ;  /* 0x00005800014c7983 */ /* 0x010f280000100800 */
[----:B------:R-:W3:Y:S04]  /*b230*/  LDL R25, [R1+0x54] ;  /* 0x0000540001197983 */ /* 0x000ee80000100800 */
[----:B------:R-:W3:Y:S04]  /*b240*/  LDL R23, [R1+0x50] ;  /* 0x0000500001177983 */ /* 0x000ee80000100800 */
[----:B------:R-:W4:Y:S04]  /*b250*/  LDL R21, [R1+0x4c] ;  /* 0x00004c0001157983 */ /* 0x000f280000100800 */
        /* <DEDUP_REMOVED lines=12> */
[----:B------:R-:W4:Y:S01]  /*b320*/  LDL R16, [R1+0x80] ;  /* 0x0000800001107983 */ /* 0x000f220000100800 */
[----:B-----5:R-:W-:-:S02]  /*b330*/  ISETP.GE.AND P1, PT, R5, c[0x0][0x3c8], PT ;  /* 0x0000f20005007a0c */ /* 0x020fc40003f26270 */
[----:B--2---:R-:W-:-:S11]  /*b340*/  ISETP.GE.AND P0, PT, R9, c[0x0][0x3c8], PT ;  /* 0x0000f20009007a0c */ /* 0x004fd60003f06270 */
[----:B------:R-:W-:Y:S02]  /*b350*/  @!P1 IMAD.MOV.U32 R6, RZ, RZ, R0 ;  /* 0x000000ffff069224 */ /* 0x000fe400078e0000 */
[----:B-1----:R-:W-:Y:S01]  /*b360*/  @!P1 IMAD.MOV.U32 R7, RZ, RZ, R4 ;  /* 0x000000ffff079224 */ /* 0x002fe200078e0004 */
[----:B------:R-:W-:-:S03]  /*b370*/  @!P0 LEA R2, P2, R9, R0, 0x2 ;  /* 0x0000000009028211 */ /* 0x000fc600078410ff */
[----:B------:R-:W-:Y:S02]  /*b380*/  @!P1 IMAD.WIDE R6, R5, 0x4, R6 ;  /* 0x0000000405069825 */ /* 0x000fe400078e0206 */
[----:B------:R-:W2:Y:S01]  /*b390*/  LDL R5, [R1+0x34] ;  /* 0x0000340001057983 */ /* 0x000ea20000100800 */
[----:B---3--:R-:W-:-:S03]  /*b3a0*/  @!P0 LEA.HI.X R3, R9, R4, R14, 0x2, P2 ;  /* 0x0000000409038211 */ /* 0x008fc600010f140e */
[----:B------:R-:W3:Y:S04]  /*b3b0*/  LDL R9, [R1+0x88] ;  /* 0x0000880001097983 */ /* 0x000ee80000100800 */
[----:B------:R-:W5:Y:S01]  /*b3c0*/  LDL R14, [R1+0x7c] ;  /* 0x00007c00010e7983 */ /* 0x000f620000100800 */
[----:B----4-:R-:W-:Y:S02]  /*b3d0*/  ISETP.GE.AND P3, PT, R76, c[0x0][0x3c8], PT ;  /* 0x0000f2004c007a0c */ /* 0x010fe40003f66270 */
[----:B------:R-:W-:Y:S02]  /*b3e0*/  ISETP.GE.AND P4, PT, R25, c[0x0][0x3c8], PT ;  /* 0x0000f20019007a0c */ /* 0x000fe40003f86270 */
[----:B------:R-:W-:Y:S01]  /*b3f0*/  ISETP.GE.AND P2, PT, R23, c[0x0][0x3c8], PT ;  /* 0x0000f20017007a0c */ /* 0x000fe20003f46270 */
[----:B------:R1:W-:Y:S01]  /*b400*/  @!P1 ST.E.64 [R6.64], R162 ;  /* 0x000000a206009985 */ /* 0x0003e2000c101b06 */
[----:B------:R-:W-:-:S03]  /*b410*/  ISETP.GE.AND P1, PT, R21, c[0x0][0x3c8], PT ;  /* 0x0000f20015007a0c */ /* 0x000fc60003f26270 */
[----:B------:R4:W-:Y:S04]  /*b420*/  @!P0 ST.E.64 [R2.64], R164 ;  /* 0x000000a402008985 */ /* 0x0009e8000c101b06 */
[CC--:B-1----:R-:W-:Y:S02]  /*b430*/  @!P3 LEA R6, P5, R76.reuse, R0.reuse, 0x2 ;  /* 0x000000004c06b211 */ /* 0x0c2fe400078a10ff */
[C---:B----4-:R-:W-:Y:S02]  /*b440*/  @!P4 LEA R2, P0, R25.reuse, R0, 0x2 ;  /* 0x000000001902c211 */ /* 0x050fe400078010ff */
[-C--:B------:R-:W-:Y:S02]  /*b450*/  @!P3 LEA.HI.X R7, R76, R4.reuse, R77, 0x2, P5 ;  /* 0x000000044c07b211 */ /* 0x080fe400028f144d */
[----:B------:R-:W-:-:S02]  /*b460*/  @!P4 LEA.HI.X R3, R25, R4, R75, 0x2, P0 ;  /* 0x000000041903c211 */ /* 0x000fc400000f144b */
[----:B------:R-:W-:Y:S01]  /*b470*/  ISETP.GE.AND P0, PT, R19, c[0x0][0x3c8], PT ;  /* 0x0000f20013007a0c */ /* 0x000fe20003f06270 */
[----:B------:R1:W-:Y:S04]  /*b480*/  @!P3 ST.E.64 [R6.64], R130 ;  /* 0x000000820600b985 */ /* 0x0003e8000c101b06 */
[----:B------:R4:W-:Y:S01]  /*b490*/  @!P4 ST.E.64 [R2.64], R96 ;  /* 0x000000600200c985 */ /* 0x0009e2000c101b06 */
[----:B------:R-:W-:Y:S02]  /*b4a0*/  ISETP.GE.AND P4, PT, R10, c[0x0][0x3c8], PT ;  /* 0x0000f2000a007a0c */ /* 0x000fe40003f86270 */
[----:B------:R-:W-:Y:S02]  /*b4b0*/  ISETP.GE.AND P5, PT, R8, c[0x0][0x3c8], PT ;  /* 0x0000f20008007a0c */ /* 0x000fe40003fa6270 */
[----:B-1----:R-:W-:-:S04]  /*b4c0*/  @!P2 LEA R6, P3, R23, R0, 0x2 ;  /* 0x000000001706a211 */ /* 0x002fc800078610ff */
[----:B------:R-:W-:Y:S02]  /*b4d0*/  @!P2 LEA.HI.X R7, R23, R4, R24, 0x2, P3 ;  /* 0x000000041707a211 */ /* 0x000fe400018f1418 */
[----:B----4-:R-:W-:-:S03]  /*b4e0*/  @!P1 LEA R2, P3, R21, R0, 0x2 ;  /* 0x0000000015029211 */ /* 0x010fc600078610ff */
[----:B------:R1:W-:Y:S01]  /*b4f0*/  @!P2 ST.E.64 [R6.64], R146 ;  /* 0x000000920600a985 */ /* 0x0003e2000c101b06 */
[----:B------:R-:W-:Y:S02]  /*b500*/  @!P1 LEA.HI.X R3, R21, R4, R22, 0x2, P3 ;  /* 0x0000000415039211 */ /* 0x000fe400018f1416 */
[----:B------:R-:W-:-:S03]  /*b510*/  ISETP.GE.AND P3, PT, R17, c[0x0][0x3c8], PT ;  /* 0x0000f20011007a0c */ /* 0x000fc60003f66270 */
[----:B------:R4:W-:Y:S01]  /*b520*/  @!P1 ST.E.64 [R2.64], R158 ;  /* 0x0000009e02009985 */ /* 0x0009e2000c101b06 */
[----:B-1----:R-:W-:-:S04]  /*b530*/  @!P0 LEA R6, P2, R19, R0, 0x2 ;  /* 0x0000000013068211 */ /* 0x002fc800078410ff */
[----:B------:R-:W-:Y:S02]  /*b540*/  @!P0 LEA.HI.X R7, R19, R4, R20, 0x2, P2 ;  /* 0x0000000413078211 */ /* 0x000fe400010f1414 */
[C---:B----4-:R-:W-:Y:S02]  /*b550*/  @!P4 LEA R2, P1, R10.reuse, R0, 0x2 ;  /* 0x000000000a02c211 */ /* 0x050fe400078210ff */
[----:B------:R-:W-:Y:S01]  /*b560*/  ISETP.GE.AND P2, PT, R15, c[0x0][0x3c8], PT ;  /* 0x0000f2000f007a0c */ /* 0x000fe20003f46270 */
[----:B------:R1:W-:Y:S01]  /*b570*/  @!P0 ST.E.64 [R6.64], R118 ;  /* 0x0000007606008985 */ /* 0x0003e2000c101b06 */
[----:B------:R-:W-:Y:S02]  /*b580*/  @!P4 LEA.HI.X R3, R10, R4, R11, 0x2, P1 ;  /* 0x000000040a03c211 */ /* 0x000fe400008f140b */
[----:B------:R-:W-:-:S03]  /*b590*/  @!P5 LEA R10, P0, R8, R0, 0x2 ;  /* 0x00000000080ad211 */ /* 0x000fc600078010ff */
[----:B------:R4:W-:Y:S01]  /*b5a0*/  @!P4 ST.E.64 [R2.64], R126 ;  /* 0x0000007e0200c985 */ /* 0x0009e2000c101b06 */
[----:B--2---:R-:W-:Y:S02]  /*b5b0*/  ISETP.GE.AND P1, PT, R5, c[0x0][0x3c8], PT ;  /* 0x0000f20005007a0c */ /* 0x004fe40003f26270 */
[----:B---3--:R-:W-:Y:S02]  /*b5c0*/  @!P5 LEA.HI.X R11, R8, R4, R9, 0x2, P0 ;  /* 0x00000004080bd211 */ /* 0x008fe400000f1409 */
[----:B------:R-:W-:-:S04]  /*b5d0*/  @!P3 LEA R8, P0, R17, R0, 0x2 ;  /* 0x000000001108b211 */ /* 0x000fc800078010ff */
[----:B------:R-:W-:Y:S02]  /*b5e0*/  @!P3 LEA.HI.X R9, R17, R4, R18, 0x2, P0 ;  /* 0x000000041109b211 */ /* 0x000fe400000f1412 */
[----:B-1----:R-:W-:-:S04]  /*b5f0*/  @!P2 LEA R6, P0, R15, R0, 0x2 ;  /* 0x000000000f06a211 */ /* 0x002fc800078010ff */
[----:B------:R-:W-:Y:S02]  /*b600*/  @!P2 LEA.HI.X R7, R15, R4, R16, 0x2, P0 ;  /* 0x000000040f07a211 */ /* 0x000fe400000f1410 */
[C---:B----4-:R-:W-:Y:S01]  /*b610*/  @!P1 LEA R2, P0, R5.reuse, R0, 0x2 ;  /* 0x0000000005029211 */ /* 0x050fe200078010ff */
[----:B------:R1:W-:Y:S03]  /*b620*/  @!P5 ST.E.64 [R10.64], R168 ;  /* 0x000000a80a00d985 */ /* 0x0003e6000c101b06 */
[----:B-----5:R-:W-:Y:S01]  /*b630*/  @!P1 LEA.HI.X R3, R5, R4, R14, 0x2, P0 ;  /* 0x0000000405039211 */ /* 0x020fe200000f140e */
[----:B------:R1:W-:Y:S04]  /*b640*/  @!P3 ST.E.64 [R8.64], R142 ;  /* 0x0000008e0800b985 */ /* 0x0003e8000c101b06 */
[----:B------:R1:W-:Y:S04]  /*b650*/  @!P2 ST.E.64 [R6.64], R86 ;  /* 0x000000560600a985 */ /* 0x0003e8000c101b06 */
[----:B------:R1:W-:Y:S02]  /*b660*/  @!P1 ST.E.64 [R2.64], R82 ;  /* 0x0000005202009985 */ /* 0x0003e4000c101b06 */
.L_x_82:
[----:B------:R-:W-:Y:S05]  /*b670*/  BSYNC B0 ;  /* 0x0000000000007941 */ /* 0x000fea0003800000 */
.L_x_81:
[----:B------:R-:W-:Y:S05]  /*b680*/  BRA.DIV ~URZ, `(.L_x_83) ;  /* 0x000032527f007947 */ /* 0x000fea000b800000 */
[----:B-1----:R1:W2:Y:S02]  /*b690*/  SHFL.IDX PT, R4, R12, 0x2, 0x1c1f ;  /* 0x005c1f000c047f89 */ /* 0x0022a400000e0000 */
.L_x_142:
[----:B------:R-:W-:Y:S05]  /*b6a0*/  BRA.DIV ~URZ, `(.L_x_84) ;  /* 0x000032a27f007947 */ /* 0x000fea000b800000 */
[----:B----4-:R4:W1:Y:S02]  /*b6b0*/  SHFL.IDX PT, R0, R13, 0x2, 0x1c1f ;  /* 0x005c1f000d007f89 */ /* 0x01086400000e0000 */
.L_x_143:
[----:B------:R-:W5:Y:S01]  /*b6c0*/  LDL R2, [R1+0x24] ;  /* 0x0000240001027983 */ /* 0x000f620000100800 */
[----:B------:R-:W-:Y:S01]  /*b6d0*/  BSSY B0, `(.L_x_85) ;  /* 0x000004b000007945 */ /* 0x000fe20003800000 */
[----:B-----5:R-:W-:-:S13]  /*b6e0*/  LOP3.LUT P0, RZ, R2, 0x1, RZ, 0xc0, !PT ;  /* 0x0000000102ff7812 */ /* 0x020fda000780c0ff */
        /* <DEDUP_REMOVED lines=22> */
[----:B---3--:R-:W-:-:S11]  /*b850*/  ISETP.GE.AND P0, PT, R16, c[0x0][0x3c8], PT ;  /* 0x0000f20010007a0c */ /* 0x008fd60003f06270 */
[----:B-1----:R-:W-:-:S04]  /*b860*/  @!P2 LEA R2, P1, R11, R0, 0x2 ;  /* 0x000000000b02a211 */ /* 0x002fc800078210ff */
[----:B----4-:R-:W-:Y:S02]  /*b870*/  @!P2 LEA.HI.X R3, R11, R4, R14, 0x2, P1 ;  /* 0x000000040b03a211 */ /* 0x010fe400008f140e */
[----:B------:R-:W3:Y:S01]  /*b880*/  LDL R11, [R1+0x8c] ;  /* 0x00008c00010b7983 */ /* 0x000ee20000100800 */
[----:B------:R-:W-:Y:S02]  /*b890*/  @!P0 IMAD.MOV.U32 R6, RZ, RZ, R0 ;  /* 0x000000ffff068224 */ /* 0x000fe400078e0000 */
[----:B------:R-:W-:Y:S01]  /*b8a0*/  @!P0 IMAD.MOV.U32 R7, RZ, RZ, R4 ;  /* 0x000000ffff078224 */ /* 0x000fe200078e0004 */
[----:B------:R-:W4:Y:S03]  /*b8b0*/  LDL R14, [R1+0x7c] ;  /* 0x00007c00010e7983 */ /* 0x000f260000100800 */
[----:B------:R-:W-:Y:S02]  /*b8c0*/  @!P0 IMAD.WIDE R6, R16, 0x4, R6 ;  /* 0x0000000410068825 */ /* 0x000fe400078e0206 */
[----:B------:R-:W5:Y:S01]  /*b8d0*/  LDL R16, [R1+0x80] ;  /* 0x0000800001107983 */ /* 0x000f620000100800 */
[----:B--2---:R-:W-:-:S02]  /*b8e0*/  ISETP.GE.AND P4, PT, R76, c[0x0][0x3c8], PT ;  /* 0x0000f2004c007a0c */ /* 0x004fc40003f86270 */
[----:B------:R-:W-:Y:S01]  /*b8f0*/  ISETP.GE.AND P3, PT, R8, c[0x0][0x3c8], PT ;  /* 0x0000f20008007a0c */ /* 0x000fe20003f66270 */
[----:B------:R1:W-:Y:S01]  /*b900*/  @!P0 ST.E.64 [R6.64], R28 ;  /* 0x0000001c06008985 */ /* 0x0003e2000c101b06 */
[----:B------:R-:W-:Y:S02]  /*b910*/  ISETP.GE.AND P1, PT, R25, c[0x0][0x3c8], PT ;  /* 0x0000f20019007a0c */ /* 0x000fe40003f26270 */
[----:B------:R-:W-:Y:S01]  /*b920*/  ISETP.GE.AND P0, PT, R23, c[0x0][0x3c8], PT ;  /* 0x0000f20017007a0c */ /* 0x000fe20003f06270 */
[----:B------:R2:W-:Y:S01]  /*b930*/  @!P2 ST.E.64 [R2.64], R30 ;  /* 0x0000001e0200a985 */ /* 0x0005e2000c101b06 */
[----:B------:R-:W-:-:S05]  /*b940*/  ISETP.GE.AND P6, PT, R21, c[0x0][0x3c8], PT ;  /* 0x0000f20015007a0c */ /* 0x000fca0003fc6270 */
[-C--:B-1----:R-:W-:Y:S02]  /*b950*/  @!P4 LEA R6, P5, R76, R0.reuse, 0x2 ;  /* 0x000000004c06c211 */ /* 0x082fe400078a10ff */
[----:B--2---:R-:W-:Y:S02]  /*b960*/  @!P3 LEA R2, P2, R8, R0, 0x2 ;  /* 0x000000000802b211 */ /* 0x004fe400078410ff */
[-C--:B------:R-:W-:Y:S02]  /*b970*/  @!P4 LEA.HI.X R7, R76, R4.reuse, R77, 0x2, P5 ;  /* 0x000000044c07c211 */ /* 0x080fe400028f144d */
[----:B------:R-:W-:-:S03]  /*b980*/  @!P3 LEA.HI.X R3, R8, R4, R9, 0x2, P2 ;  /* 0x000000040803b211 */ /* 0x000fc600010f1409 */
[----:B------:R-:W-:Y:S01]  /*b990*/  @!P4 ST.E.64 [R6.64], R32 ;  /* 0x000000200600c985 */ /* 0x000fe2000c101b06 */
[----:B------:R-:W-:Y:S02]  /*b9a0*/  ISETP.GE.AND P4, PT, R10, c[0x0][0x3c8], PT ;  /* 0x0000f2000a007a0c */ /* 0x000fe40003f86270 */
[C---:B------:R-:W-:Y:S01]  /*b9b0*/  @!P1 LEA R8, P5, R25.reuse, R0, 0x2 ;  /* 0x0000000019089211 */ /* 0x040fe200078a10ff */
[----:B------:R1:W-:Y:S03]  /*b9c0*/  @!P3 ST.E.64 [R2.64], R34 ;  /* 0x000000220200b985 */ /* 0x0003e6000c101b06 */
[----:B------:R-:W-:Y:S02]  /*b9d0*/  @!P1 LEA.HI.X R9, R25, R4, R75, 0x2, P5 ;  /* 0x0000000419099211 */ /* 0x000fe400028f144b */
[----:B------:R-:W-:-:S03]  /*b9e0*/  ISETP.GE.AND P3, PT, R19, c[0x0][0x3c8], PT ;  /* 0x0000f20013007a0c */ /* 0x000fc60003f66270 */
[----:B------:R-:W-:Y:S01]  /*b9f0*/  @!P1 ST.E.64 [R8.64], R50 ;  /* 0x0000003208009985 */ /* 0x000fe2000c101b06 */
[----:B------:R-:W-:Y:S02]  /*ba00*/  ISETP.GE.AND P1, PT, R15, c[0x0][0x3c8], PT ;  /* 0x0000f2000f007a0c */ /* 0x000fe40003f26270 */
[-C--:B-1----:R-:W-:Y:S02]  /*ba10*/  @!P0 LEA R2, P2, R23, R0.reuse, 0x2 ;  /* 0x0000000017028211 */ /* 0x082fe400078410ff */
[----:B------:R-:W-:Y:S02]  /*ba20*/  @!P6 LEA R6, P5, R21, R0, 0x2 ;  /* 0x000000001506e211 */ /* 0x000fe400078a10ff */
[-C--:B------:R-:W-:Y:S02]  /*ba30*/  @!P0 LEA.HI.X R3, R23, R4.reuse, R24, 0x2, P2 ;  /* 0x0000000417038211 */ /* 0x080fe400010f1418 */
[----:B------:R-:W-:Y:S02]  /*ba40*/  ISETP.GE.AND P2, PT, R17, c[0x0][0x3c8], PT ;  /* 0x0000f20011007a0c */ /* 0x000fe40003f46270 */
[----:B------:R-:W-:Y:S01]  /*ba50*/  @!P6 LEA.HI.X R7, R21, R4, R22, 0x2, P5 ;  /* 0x000000041507e211 */ /* 0x000fe200028f1416 */
[----:B------:R1:W-:Y:S01]  /*ba60*/  @!P0 ST.E.64 [R2.64], R36 ;  /* 0x0000002402008985 */ /* 0x0003e2000c101b06 */
[----:B------:R-:W-:-:S03]  /*ba70*/  ISETP.GE.AND P0, PT, R5, c[0x0][0x3c8], PT ;  /* 0x0000f20005007a0c */ /* 0x000fc60003f06270 */
[----:B------:R2:W-:Y:S01]  /*ba80*/  @!P6 ST.E.64 [R6.64], R38 ;  /* 0x000000260600e985 */ /* 0x0005e2000c101b06 */
[----:B-1----:R-:W-:-:S04]  /*ba90*/  @!P4 LEA R2, P5, R10, R0, 0x2 ;  /* 0x000000000a02c211 */ /* 0x002fc800078a10ff */
[----:B---3--:R-:W-:Y:S02]  /*baa0*/  @!P4 LEA.HI.X R3, R10, R4, R11, 0x2, P5 ;  /* 0x000000040a03c211 */ /* 0x008fe400028f140b */
[----:B------:R-:W-:-:S03]  /*bab0*/  @!P3 LEA R10, P5, R19, R0, 0x2 ;  /* 0x00000000130ab211 */ /* 0x000fc600078a10ff */
[----:B------:R1:W-:Y:S01]  /*bac0*/  @!P4 ST.E.64 [R2.64], R40 ;  /* 0x000000280200c985 */ /* 0x0003e2000c101b06 */
[----:B------:R-:W-:Y:S02]  /*bad0*/  @!P2 LEA R8, P4, R17, R0, 0x2 ;  /* 0x000000001108a211 */ /* 0x000fe400078810ff */
[----:B------:R-:W-:Y:S02]  /*bae0*/  @!P3 LEA.HI.X R11, R19, R4, R20, 0x2, P5 ;  /* 0x00000004130bb211 */ /* 0x000fe400028f1414 */
[----:B--2---:R-:W-:Y:S02]  /*baf0*/  @!P1 LEA R6, P5, R15, R0, 0x2 ;  /* 0x000000000f069211 */ /* 0x004fe400078a10ff */
[-C--:B------:R-:W-:Y:S02]  /*bb00*/  @!P2 LEA.HI.X R9, R17, R4.reuse, R18, 0x2, P4 ;  /* 0x000000041109a211 */ /* 0x080fe400020f1412 */
[----:B-----5:R-:W-:Y:S01]  /*bb10*/  @!P1 LEA.HI.X R7, R15, R4, R16, 0x2, P5 ;  /* 0x000000040f079211 */ /* 0x020fe200028f1410 */
[----:B------:R2:W-:Y:S04]  /*bb20*/  @!P3 ST.E.64 [R10.64], R66 ;  /* 0x000000420a00b985 */ /* 0x0005e8000c101b06 */
[----:B------:R2:W-:Y:S04]  /*bb30*/  @!P2 ST.E.64 [R8.64], R52 ;  /* 0x000000340800a985 */ /* 0x0005e8000c101b06 */
[----:B------:R2:W-:Y:S01]  /*bb40*/  @!P1 ST.E.64 [R6.64], R42 ;  /* 0x0000002a06009985 */ /* 0x0005e2000c101b06 */
[----:B-1----:R-:W-:-:S04]  /*bb50*/  @!P0 LEA R2, P4, R5, R0, 0x2 ;  /* 0x0000000005028211 */ /* 0x002fc800078810ff */
[----:B----4-:R-:W-:-:S05]  /*bb60*/  @!P0 LEA.HI.X R3, R5, R4, R14, 0x2, P4 ;  /* 0x0000000405038211 */ /* 0x010fca00020f140e */
[----:B------:R2:W-:Y:S04]  /*bb70*/  @!P0 ST.E.64 [R2.64], R26 ;  /* 0x0000001a02008985 */ /* 0x0005e8000c101b06 */
.L_x_86:
[----:B------:R-:W-:Y:S05]  /*bb80*/  BSYNC B0 ;  /* 0x0000000000007941 */ /* 0x000fea0003800000 */
.L_x_85:
[----:B------:R-:W-:Y:S05]  /*bb90*/  BRA.DIV ~URZ, `(.L_x_87) ;  /* 0x00002e127f007947 */ /* 0x000fea000b800000 */
[----:B--2---:R2:W3:Y:S04]  /*bba0*/  SHFL.IDX PT, R4, R12, 0x3, 0x1c1f ;  /* 0x007c1f000c047f89 */ /* 0x0044e800000e0000 */
[----:B-1----:R2:W1:Y:S02]  /*bbb0*/  SHFL.IDX PT, R0, R13, 0x3, 0x1c1f ;  /* 0x007c1f000d007f89 */ /* 0x00246400000e0000 */
.L_x_144:
[----:B------:R-:W5:Y:S02]  /*bbc0*/  LDL R2, [R1+0x24] ;  /* 0x0000240001027983 */ /* 0x000f640000100800 */
[----:B-----5:R-:W-:-:S13]  /*bbd0*/  LOP3.LUT P0, RZ, R2, 0x2, RZ, 0xc0, !PT ;  /* 0x0000000202ff7812 */ /* 0x020fda000780c0ff */
[----:B------:R-:W-:Y:S05]  /*bbe0*/  @P0 BRA `(.L_x_75) ;  /* 0x0000127000000947 */ /* 0x000fea0003800000 */
[----:B--234-:R-:W2:Y:S04]  /*bbf0*/  LDL R13, [R1+0x70] ;  /* 0x00007000010d7983 */ /* 0x01cea80000100800 */
[----:B------:R-:W3:Y:S04]  /*bc00*/  LDL R8, [R1+0x5c] ;  /* 0x00005c0001087983 */ /* 0x000ee80000100800 */
[----:B------:R-:W4:Y:S04]  /*bc10*/  LDL R5, [R1+0x58] ;  /* 0x0000580001057983 */ /* 0x000f280000100800 */
[----:B------:R-:W5:Y:S04]  /*bc20*/  LDL R9, [R1+0xa4] ;  /* 0x0000a40001097983 */ /* 0x000f680000100800 */
        /* <DEDUP_REMOVED lines=15> */
[----:B------:R-:W5:Y:S01]  /*bd20*/  LDL R15, [R1+0x84] ;  /* 0x00008400010f7983 */ /* 0x000f620000100800 */
[----:B--2---:R-:W-:-:S02]  /*bd30*/  ISETP.GE.AND P4, PT, R13, c[0x0][0x3c8], PT ;  /* 0x0000f2000d007a0c */ /* 0x004fc40003f86270 */
[----:B---3--:R-:W-:Y:S02]  /*bd40*/  ISETP.GE.AND P3, PT, R8, c[0x0][0x3c8], PT ;  /* 0x0000f20008007a0c */ /* 0x008fe40003f66270 */
[----:B----4-:R-:W-:-:S09]  /*bd50*/  ISETP.GE.AND P2, PT, R5, c[0x0][0x3c8], PT ;  /* 0x0000f20005007a0c */ /* 0x010fd20003f46270 */
[----:B-1----:R-:W-:Y:S02]  /*bd60*/  @!P4 IMAD.MOV.U32 R6, RZ, RZ, R0 ;  /* 0x000000ffff06c224 */ /* 0x002fe400078e0000 */
[----:B------:R-:W-:Y:S01]  /*bd70*/  @!P4 IMAD.MOV.U32 R7, RZ, RZ, R4 ;  /* 0x000000ffff07c224 */ /* 0x000fe200078e0004 */
[----:B------:R-:W-:-:S03]  /*bd80*/  @!P3 LEA R2, P5, R8, R0, 0x2 ;  /* 0x000000000802b211 */ /* 0x000fc600078a10ff */
[----:B------:R-:W-:Y:S01]  /*bd90*/  @!P4 IMAD.WIDE R6, R13, 0x4, R6 ;  /* 0x000000040d06c825 */ /* 0x000fe200078e0206 */
[----:B-----5:R-:W-:Y:S01]  /*bda0*/  @!P3 LEA.HI.X R3, R8, R4, R9, 0x2, P5 ;  /* 0x000000040803b211 */ /* 0x020fe200028f1409 */
[----:B------:R-:W2:Y:S04]  /*bdb0*/  LDL R13, [R1+0x80] ;  /* 0x00008000010d7983 */ /* 0x000ea80000100800 */
[----:B------:R1:W-:Y:S04]  /*bdc0*/  @!P4 ST.E.64 [R6.64], R56 ;  /* 0x000000380600c985 */ /* 0x0003e8000c101b06 */
[----:B------:R3:W-:Y:S01]  /*bdd0*/  @!P3 ST.E.64 [R2.64], R46 ;  /* 0x0000002e0200b985 */ /* 0x0007e2000c101b06 */
[----:B------:R-:W-:-:S04]  /*bde0*/  @!P2 LEA R8, P3, R5, R0, 0x2 ;  /* 0x000000000508a211 */ /* 0x000fc800078610ff */
[----:B------:R-:W-:Y:S02]  /*bdf0*/  @!P2 LEA.HI.X R9, R5, R4, R26, 0x2, P3 ;  /* 0x000000040509a211 */ /* 0x000fe400018f141a */
[----:B------:R-:W4:Y:S01]  /*be00*/  LDL R5, [R1+0x34] ;  /* 0x0000340001057983 */ /* 0x000f220000100800 */
[----:B------:R-:W-:Y:S02]  /*be10*/  ISETP.GE.AND P1, PT, R24, c[0x0][0x3c8], PT ;  /* 0x0000f20018007a0c */ /* 0x000fe40003f26270 */
[----:B------:R-:W-:-:S11]  /*be20*/  ISETP.GE.AND P0, PT, R22, c[0x0][0x3c8], PT ;  /* 0x0000f20016007a0c */ /* 0x000fd60003f06270 */
[-C--:B-1----:R-:W-:Y:S02]  /*be30*/  @!P1 LEA R6, P4, R24, R0.reuse, 0x2 ;  /* 0x0000000018069211 */ /* 0x082fe400078810ff */
[----:B------:R-:W-:Y:S02]  /*be40*/  ISETP.GE.AND P5, PT, R20, c[0x0][0x3c8], PT ;  /* 0x0000f20014007a0c */ /* 0x000fe40003fa6270 */
[----:B---3--:R-:W-:-:S09]  /*be50*/  @!P0 LEA R2, P6, R22, R0, 0x2 ;  /* 0x0000000016028211 */ /* 0x008fd200078c10ff */
[----:B------:R-:W-:-:S04]  /*be60*/  P2R R3, PR, RZ, 0x10 ;  /* 0x00000010ff037803 */ /* 0x000fc80000000000 */
[----:B------:R-:W-:Y:S02]  /*be70*/  ISETP.NE.AND P3, PT, R3, RZ, PT ;  /* 0x000000ff0300720c */ /* 0x000fe40003f65270 */
[----:B------:R-:W-:Y:S02]  /*be80*/  ISETP.GE.AND P4, PT, R10, c[0x0][0x3c8], PT ;  /* 0x0000f2000a007a0c */ /* 0x000fe40003f86270 */
[-C--:B------:R-:W-:Y:S02]  /*be90*/  @!P1 LEA.HI.X R7, R24, R4.reuse, R25, 0x2, P3 ;  /* 0x0000000418079211 */ /* 0x080fe400018f1419 */
[----:B------:R-:W-:Y:S01]  /*bea0*/  @!P0 LEA.HI.X R3, R22, R4, R23, 0x2, P6 ;  /* 0x0000000416038211 */ /* 0x000fe200030f1417 */
[----:B------:R-:W-:Y:S01]  /*beb0*/  @!P2 ST.E.64 [R8.64], R68 ;  /* 0x000000440800a985 */ /* 0x000fe2000c101b06 */
[----:B------:R-:W-:-:S03]  /*bec0*/  ISETP.GE.AND P3, PT, R18, c[0x0][0x3c8], PT ;  /* 0x0000f20012007a0c */ /* 0x000fc60003f66270 */
[----:B------:R1:W-:Y:S04]  /*bed0*/  @!P1 ST.E.64 [R6.64], R64 ;  /* 0x0000004006009985 */ /* 0x0003e8000c101b06 */
[----:B------:R3:W-:Y:S01]  /*bee0*/  @!P0 ST.E.64 [R2.64], R48 ;  /* 0x0000003002008985 */ /* 0x0007e2000c101b06 */
[----:B------:R-:W-:Y:S02]  /*bef0*/  ISETP.GE.AND P2, PT, R16, c[0x0][0x3c8], PT ;  /* 0x0000f20010007a0c */ /* 0x000fe40003f46270 */
[----:B------:R-:W-:Y:S02]  /*bf00*/  ISETP.GE.AND P1, PT, R14, c[0x0][0x3c8], PT ;  /* 0x0000f2000e007a0c */ /* 0x000fe40003f26270 */
[----:B-1----:R-:W-:-:S04]  /*bf10*/  @!P5 LEA R6, P0, R20, R0, 0x2 ;  /* 0x000000001406d211 */ /* 0x002fc800078010ff */
[----:B------:R-:W-:Y:S02]  /*bf20*/  @!P5 LEA.HI.X R7, R20, R4, R21, 0x2, P0 ;  /* 0x000000041407d211 */ /* 0x000fe400000f1415 */
[----:B---3--:R-:W-:-:S03]  /*bf30*/  @!P4 LEA R2, P6, R10, R0, 0x2 ;  /* 0x000000000a02c211 */ /* 0x008fc600078c10ff */
[----:B------:R-:W-:Y:S01]  /*bf40*/  @!P5 ST.E.64 [R6.64], R60 ;  /* 0x0000003c0600d985 */ /* 0x000fe2000c101b06 */
[----:B------:R-:W-:Y:S02]  /*bf50*/  @!P4 LEA.HI.X R3, R10, R4, R11, 0x2, P6 ;  /* 0x000000040a03c211 */ /* 0x000fe400030f140b */
[-C--:B------:R-:W-:Y:S02]  /*bf60*/  @!P3 LEA R10, P5, R18, R0.reuse, 0x2 ;  /* 0x00000000120ab211 */ /* 0x080fe400078a10ff */
[----:B------:R-:W-:Y:S01]  /*bf70*/  ISETP.GE.AND P0, PT, R12, c[0x0][0x3c8], PT ;  /* 0x0000f2000c007a0c */ /* 0x000fe20003f06270 */
[----:B------:R1:W-:Y:S01]  /*bf80*/  @!P4 ST.E.64 [R2.64], R58 ;  /* 0x0000003a0200c985 */ /* 0x0003e2000c101b06 */
[----:B------:R-:W-:-:S04]  /*bf90*/  @!P2 LEA R8, P6, R16, R0, 0x2 ;  /* 0x000000001008a211 */ /* 0x000fc800078c10ff */
[----:B------:R-:W-:-:S05]  /*bfa0*/  @!P2 LEA.HI.X R9, R16, R4, R17, 0x2, P6 ;  /* 0x000000041009a211 */ /* 0x000fca00030f1411 */
[----:B-1----:R-:W-:-:S04]  /*bfb0*/  P2R R2, PR, RZ, 0x20 ;  /* 0x00000020ff027803 */ /* 0x002fc80000000000 */
[----:B------:R-:W-:Y:S02]  /*bfc0*/  ISETP.NE.AND P4, PT, R2, RZ, PT ;  /* 0x000000ff0200720c */ /* 0x000fe40003f85270 */
[----:B------:R-:W-:Y:S02]  /*bfd0*/  @!P1 LEA R6, P5, R14, R0, 0x2 ;  /* 0x000000000e069211 */ /* 0x000fe400078a10ff */
[----:B------:R-:W-:Y:S02]  /*bfe0*/  @!P3 LEA.HI.X R11, R18, R4, R19, 0x2, P4 ;  /* 0x00000004120bb211 */ /* 0x000fe400020f1413 */
[----:B------:R-:W-:Y:S02]  /*bff0*/  @!P0 LEA R2, P4, R12, R0, 0x2 ;  /* 0x000000000c028211 */ /* 0x000fe400078810ff */
[-C--:B------:R-:W-:Y:S01]  /*c000*/  @!P1 LEA.HI.X R7, R14, R4.reuse, R15, 0x2, P5 ;  /* 0x000000040e079211 */ /* 0x080fe200028f140f */
[----:B------:R1:W-:Y:S04]  /*c010*/  @!P3 ST.E.64 [R10.64], R72 ;  /* 0x000000480a00b985 */ /* 0x0003e8000c101b06 */
[----:B------:R1:W-:Y:S04]  /*c020*/  @!P2 ST.E.64 [R8.64], R70 ;  /* 0x000000460800a985 */ /* 0x0003e8000c101b06 */
[----:B------:R1:W-:Y:S01]  /*c030*/  @!P1 ST.E.64 [R6.64], R62 ;  /* 0x0000003e06009985 */ /* 0x0003e2000c101b06 */
[----:B--2---:R-:W-:-:S05]  /*c040*/  @!P0 LEA.HI.X R3, R12, R4, R13, 0x2, P4 ;  /* 0x000000040c038211 */ /* 0x004fca00020f140d */
[----:B------:R1:W-:Y:S01]  /*c050*/  @!P0 ST.E.64 [R2.64], R54 ;  /* 0x0000003602008985 */ /* 0x0003e2000c101b06 */
[----:B----4-:R-:W-:-:S13]  /*c060*/  ISETP.GE.AND P0, PT, R5, c[0x0][0x3c8], PT ;  /* 0x0000f20005007a0c */ /* 0x010fda0003f06270 */
[----:B------:R-:W-:Y:S05]  /*c070*/  @P0 BRA `(.L_x_75) ;  /* 0x00000de000000947 */ /* 0x000fea0003800000 */
[----:B------:R-:W2:Y:S01]  /*c080*/  LDL R12, [R1+0x7c] ;  /* 0x00007c00010c7983 */ /* 0x000ea20000100800 */
[----:B-1----:R-:W-:-:S04]  /*c090*/  LEA R2, P0, R5, R0, 0x2 ;  /* 0x0000000005027211 */ /* 0x002fc800078010ff */
[----:B--2---:R-:W-:-:S05]  /*c0a0*/  LEA.HI.X R3, R5, R4, R12, 0x2, P0 ;  /* 0x0000000405037211 */ /* 0x004fca00000f140c */
[----:B------:R1:W-:Y:S01]  /*c0b0*/  ST.E.64 [R2.64], R44 ;  /* 0x0000002c02007985 */ /* 0x0003e2000c101b06 */
[----:B------:R-:W-:Y:S05]  /*c0c0*/  BRA `(.L_x_75) ;  /* 0x00000d9000007947 */ /* 0x000fea0003800000 */
.L_x_60:
[----:B------:R-:W2:Y:S04]  /*c0d0*/  LDL.LU R8, [R1+0x18] ;  /* 0x0000180001087983 */ /* 0x000ea80000300800 */
[----:B------:R-:W3:Y:S04]  /*c0e0*/  LDL R7, [R1+0x4] ;  /* 0x0000040001077983 */ /* 0x000ee80000100800 */
[----:B-1----:R-:W4:Y:S01]  /*c0f0*/  LDL R6, [R1+0x28] ;  /* 0x0000280001067983 */ /* 0x002f220000100800 */
[----:B------:R-:W-:Y:S01]  /*c100*/  ISETP.NE.U32.AND P0, PT, RZ, c[0x0][0x508], PT ;  /* 0x00014200ff007a0c */ /* 0x000fe20003f05070 */
[----:B------:R-:W-:Y:S01]  /*c110*/  IMAD.MOV.U32 R4, RZ, RZ, 0x4 ;  /* 0x00000004ff047424 */ /* 0x000fe200078e00ff */
[----:B------:R-:W-:Y:S01]  /*c120*/  ISETP.NE.U32.AND P2, PT, RZ, c[0x0][0x500], PT ;  /* 0x00014000ff007a0c */ /* 0x000fe20003f45070 */
[----:B------:R-:W-:Y:S01]  /*c130*/  IMAD.MOV.U32 R0, RZ, RZ, RZ ;  /* 0x000000ffff007224 */ /* 0x000fe200078e00ff */
[----:B------:R-:W-:Y:S01]  /*c140*/  ISETP.NE.AND.EX P1, PT, RZ, c[0x0][0x50c], PT, P0 ;  /* 0x00014300ff007a0c */ /* 0x000fe20003f25300 */
[----:B------:R-:W-:Y:S01]  /*c150*/  IMAD.MOV.U32 R19, RZ, RZ, c[0x0][0x388] ;  /* 0x0000e200ff137624 */ /* 0x000fe200078e00ff */
[----:B------:R-:W-:-:S11]  /*c160*/  ISETP.NE.AND.EX P2, PT, RZ, c[0x0][0x504], PT, P2 ;  /* 0x00014100ff007a0c */ /* 0x000fd60003f45320 */
[C---:B---3--:R-:W-:Y:S01]  /*c170*/  @P1 LEA R2, P0, R7.reuse, c[0x0][0x508], 0x2 ;  /* 0x0001420007021a11 */ /* 0x048fe200078010ff */
[----:B------:R-:W-:-:S03]  /*c180*/  IMAD.WIDE R4, R7, R4, c[0x0][0x500] ;  /* 0x0001400007047625 */ /* 0x000fc600078e0204 */
[----:B----4-:R-:W-:Y:S02]  /*c190*/  @P1 LEA.HI.X R3, R7, c[0x0][0x50c], R6, 0x2, P0 ;  /* 0x0001430007031a11 */ /* 0x010fe400000f1406 */
[----:B------:R1:W5:Y:S04]  /*c1a0*/  @P2 LDG.E R0, [R4.64] ;  /* 0x0000000604002981 */ /* 0x000368000c1e1900 */
[----:B------:R1:W5:Y:S01]  /*c1b0*/  @P1 LDG.E R19, [R2.64] ;  /* 0x0000000602131981 */ /* 0x000362000c1e1900 */
[----:B--2---:R-:W-:-:S04]  /*c1c0*/  ISETP.NE.AND P0, PT, R8, RZ, PT ;  /* 0x000000ff0800720c */ /* 0x004fc80003f05270 */
[----:B------:R-:W-:Y:S01]  /*c1d0*/  SEL R18, R8, c[0x0][0x3d4], P0 ;  /* 0x0000f50008127a07 */ /* 0x000fe20000000000 */
[----:B------:R-:W-:Y:S05]  /*c1e0*/  @P1 BRA `(.L_x_88) ;  /* 0x0000004000001947 */ /* 0x000fea0003800000 */
[----:B------:R-:W-:Y:S05]  /*c1f0*/  @!P2 BRA `(.L_x_88) ;  /* 0x000000300000a947 */ /* 0x000fea0003800000 */
[----:B-1----:R1:W2:Y:S04]  /*c200*/  LDG.E R2, [R4.64] ;  /* 0x0000000604027981 */ /* 0x0022a8000c1e1900 */
[----:B-1----:R-:W2:Y:S02]  /*c210*/  LDG.E R4, [R4.64+0x4] ;  /* 0x0000040604047981 */ /* 0x002ea4000c1e1900 */
[----:B--2--5:R-:W-:Y:S02]  /*c220*/  IADD3 R19, -R2, R4, RZ ;  /* 0x0000000402137210 */ /* 0x024fe40007ffe1ff */
.L_x_88:
[----:B-1----:R-:W1:Y:S01]  /*c230*/  S2R R4, SR_TID.X ;  /* 0x0000000000047919 */ /* 0x002e620000002100 */
[----:B------:R-:W-:Y:S01]  /*c240*/  BSSY B0, `(.L_x_89) ;  /* 0x0000038000007945 */ /* 0x000fe20003800000 */
[----:B------:R-:W-:Y:S02]  /*c250*/  SEL R12, R7, RZ, !P2 ;  /* 0x000000ff070c7207 */ /* 0x000fe40005000000 */
[----:B------:R-:W-:-:S02]  /*c260*/  SEL R20, R6, RZ, !P2 ;  /* 0x000000ff06147207 */ /* 0x000fc40005000000 */
[----:B-----5:R-:W-:Y:S02]  /*c270*/  SHF.R.S32.HI R17, RZ, 0x1f, R0 ;  /* 0x0000001fff117819 */ /* 0x020fe40000011400 */
[----:B-1----:R-:W-:-:S13]  /*c280*/  ISETP.GT.AND P0, PT, R4, 0x7f, PT ;  /* 0x0000007f0400780c */ /* 0x002fda0003f04270 */
[----:B------:R-:W-:Y:S05]  /*c290*/  @P0 BRA `(.L_x_90) ;  /* 0x0000032000000947 */ /* 0x000fea0003800000 */
[----:B------:R-:W2:Y:S01]  /*c2a0*/  LDL R3, [R1+0x14] ;  /* 0x0000140001037983 */ /* 0x000ea20000100800 */
[----:B------:R-:W-:Y:S01]  /*c2b0*/  IMAD R2, R19, c[0x0][0x4e8], RZ ;  /* 0x00013a0013027a24 */ /* 0x000fe200078e02ff */
[----:B--2---:R-:W-:-:S04]  /*c2c0*/  LEA R13, R3, R4, 0x7 ;  /* 0x00000004030d7211 */ /* 0x004fc800078e38ff */
[----:B------:R-:W-:-:S13]  /*c2d0*/  ISETP.GE.AND P0, PT, R13, R2, PT ;  /* 0x000000020d00720c */ /* 0x000fda0003f06270 */
[----:B------:R-:W-:Y:S05]  /*c2e0*/  @P0 BRA `(.L_x_90) ;  /* 0x000002d000000947 */ /* 0x000fea0003800000 */
[----:B------:R-:W2:Y:S04]  /*c2f0*/  LDL R4, [R1+0x20] ;  /* 0x0000200001047983 */ /* 0x000ea80000100800 */
[----:B------:R-:W3:Y:S01]  /*c300*/  LDL.LU R21, [R1+0x74] ;  /* 0x0000740001157983 */ /* 0x000ee20000300800 */
[----:B------:R-:W-:Y:S01]  /*c310*/  IMAD.MOV.U32 R2, RZ, RZ, 0x368 ;  /* 0x00000368ff027424 */ /* 0x000fe200078e00ff */
[----:B------:R-:W-:-:S04]  /*c320*/  ISETP.GT.AND P2, PT, R18, 0x1, PT ;  /* 0x000000011200780c */ /* 0x000fc80003f44270 */
[----:B------:R-:W-:-:S04]  /*c330*/  SEL R2, R2, 0x328, P2 ;  /* 0x0000032802027807 */ /* 0x000fc80001000000 */
[----:B------:R1:W4:Y:S08]  /*c340*/  LDC.64 R8, c[0x0][R2+0x170] ;  /* 0x00005c0002087b82 */ /* 0x0003300000000a00 */
[----:B------:R1:W2:Y:S08]  /*c350*/  LDC.64 R6, c[0x0][R2+0x168] ;  /* 0x00005a0002067b82 */ /* 0x0002b00000000a00 */
[----:B------:R1:W5:Y:S08]  /*c360*/  LDC.64 R14, c[0x0][R2+0x178] ;  /* 0x00005e00020e7b82 */ /* 0x0003700000000a00 */
[----:B------:R1:W2:Y:S02]  /*c370*/  LDC.64 R10, c[0x0][R2+0x160] ;  /* 0x00005800020a7b82 */ /* 0x0002a40000000a00 */
[----:B-1----:R-:W-:-:S02]  /*c380*/  IMAD.MOV.U32 R2, RZ, RZ, c[0x0][0x4e8] ;  /* 0x00013a00ff027624 */ /* 0x002fc400078e00ff */
[----:B----4-:R-:W-:-:S03]  /*c390*/  IMAD R3, R9, R12, RZ ;  /* 0x0000000c09037224 */ /* 0x010fc600078e02ff */
[----:B------:R-:W-:Y:S02]  /*c3a0*/  ISETP.NE.AND P0, PT, R2, 0x1, PT ;  /* 0x000000010200780c */ /* 0x000fe40003f05270 */
[----:B------:R-:W-:-:S11]  /*c3b0*/  MOV R2, R13 ;  /* 0x0000000d00027202 */ /* 0x000fd60000000f00 */
[----:B------:R-:W-:-:S05]  /*c3c0*/  @P0 IMAD.HI.U32 R16, R13, c[0x0][0x4ec], RZ ;  /* 0x00013b000d100a27 */ /* 0x000fca00078e00ff */
[----:B------:R-:W-:Y:S01]  /*c3d0*/  @P0 SHF.R.U32.HI R2, RZ, c[0x0][0x4f0], R16 ;  /* 0x00013c00ff020a19 */ /* 0x000fe20000011610 */
[-C--:B--2---:R-:W-:Y:S02]  /*c3e0*/  IMAD R9, R7, R4.reuse, RZ ;  /* 0x0000000407097224 */ /* 0x084fe400078e02ff */
[----:B------:R-:W-:-:S04]  /*c3f0*/  IMAD.WIDE.U32 R6, R6, R4, RZ ;  /* 0x0000000406067225 */ /* 0x000fc800078e00ff */
[----:B------:R-:W-:-:S04]  /*c400*/  IMAD.WIDE.U32 R4, R8, R12, RZ ;  /* 0x0000000c08047225 */ /* 0x000fc800078e00ff */
[----:B------:R-:W-:Y:S01]  /*c410*/  IMAD R8, R8, R20, R3 ;  /* 0x0000001408087224 */ /* 0x000fe200078e0203 */
[----:B---3--:R-:W-:Y:S01]  /*c420*/  SEL R3, R21, RZ, P2 ;  /* 0x000000ff15037207 */ /* 0x008fe20001000000 */
[----:B------:R-:W-:Y:S01]  /*c430*/  IMAD.IADD R9, R7, 0x1, R9 ;  /* 0x0000000107097824 */ /* 0x000fe200078e0209 */
[----:B------:R-:W-:Y:S01]  /*c440*/  IADD3 R16, P1, P0, R4, R6, R0 ;  /* 0x0000000604107210 */ /* 0x000fe2000783e000 */
[----:B------:R-:W-:Y:S01]  /*c450*/  IMAD.MOV R6, RZ, RZ, -R2 ;  /* 0x000000ffff067224 */ /* 0x000fe200078e0a02 */
[----:B------:R-:W-:Y:S01]  /*c460*/  IADD3 R7, R5, R8, RZ ;  /* 0x0000000805077210 */ /* 0x000fe20007ffe0ff */
[-C--:B-----5:R-:W-:Y:S02]  /*c470*/  IMAD R8, R15, R3.reuse, RZ ;  /* 0x000000030f087224 */ /* 0x0a0fe400078e02ff */
[----:B------:R-:W-:Y:S01]  /*c480*/  IMAD.WIDE.U32 R4, R14, R3, RZ ;  /* 0x000000030e047225 */ /* 0x000fe200078e00ff */
[----:B------:R-:W-:-:S03]  /*c490*/  IADD3.X R9, R7, R9, R17, P1, P0 ;  /* 0x0000000907097210 */ /* 0x000fc60000fe0411 */
[----:B------:R-:W-:Y:S01]  /*c4a0*/  IMAD R3, R6, c[0x0][0x4e8], R13 ;  /* 0x00013a0006037a24 */ /* 0x000fe200078e020d */
[----:B------:R-:W-:Y:S02]  /*c4b0*/  IADD3 R7, R5, R8, RZ ;  /* 0x0000000805077210 */ /* 0x000fe40007ffe0ff */
[----:B------:R-:W-:Y:S02]  /*c4c0*/  IADD3 R4, P1, P0, R2, R16, R4 ;  /* 0x0000001002047210 */ /* 0x000fe4000783e004 */
[----:B------:R-:W-:Y:S01]  /*c4d0*/  SHF.R.S32.HI R5, RZ, 0x1f, R2 ;  /* 0x0000001fff057819 */ /* 0x000fe20000011402 */
[----:B------:R-:W-:Y:S01]  /*c4e0*/  IMAD R2, R11, R3, RZ ;  /* 0x000000030b027224 */ /* 0x000fe200078e02ff */
[----:B------:R-:W-:Y:S02]  /*c4f0*/  SHF.R.S32.HI R6, RZ, 0x1f, R3 ;  /* 0x0000001fff067819 */ /* 0x000fe40000011403 */
[----:B------:R-:W-:Y:S01]  /*c500*/  IADD3.X R5, R5, R9, R7, P1, P0 ;  /* 0x0000000905057210 */ /* 0x000fe20000fe0407 */
[----:B------:R-:W-:-:S02]  /*c510*/  IMAD.MOV.U32 R7, RZ, RZ, c[0x0][0x4a8] ;  /* 0x00012a00ff077624 */ /* 0x000fc400078e00ff */
[C---:B------:R-:W-:Y:S02]  /*c520*/  IMAD R6, R10.reuse, R6, R2 ;  /* 0x000000060a067224 */ /* 0x040fe400078e0202 */
[----:B------:R-:W-:Y:S01]  /*c530*/  IMAD.WIDE.U32 R2, R10, R3, R4 ;  /* 0x000000030a027225 */ /* 0x000fe200078e0004 */
[----:B------:R-:W-:Y:S02]  /*c540*/  MOV R5, c[0x0][0x4ac] ;  /* 0x00012b0000057a02 */ /* 0x000fe40000000f00 */
[----:B------:R-:W-:Y:S01]  /*c550*/  SEL R4, R7, c[0x0][0x450], P2 ;  /* 0x0001140007047a07 */ /* 0x000fe20001000000 */
[----:B------:R-:W-:Y:S01]  /*c560*/  IMAD.IADD R3, R3, 0x1, R6 ;  /* 0x0000000103037824 */ /* 0x000fe200078e0206 */
[----:B------:R-:W-:Y:S02]  /*c570*/  SEL R5, R5, c[0x0][0x454], P2 ;  /* 0x0001150005057a07 */ /* 0x000fe40001000000 */
[----:B------:R-:W-:-:S04]  /*c580*/  LEA R4, P0, R2, R4, 0x2 ;  /* 0x0000000402047211 */ /* 0x000fc800078010ff */
[----:B------:R-:W-:Y:S02]  /*c590*/  LEA.HI.X R5, R2, R5, R3, 0x2, P0 ;  /* 0x0000000502057211 */ /* 0x000fe400000f1403 */
[----:B------:R-:W-:-:S05]  /*c5a0*/  MOV R2, 0xff800000 ;  /* 0xff80000000027802 */ /* 0x000fca0000000f00 */
[----:B------:R1:W-:Y:S02]  /*c5b0*/  STG.E [R4.64], R2 ;  /* 0x0000000204007986 */ /* 0x0003e4000c101906 */
.L_x_90:
[----:B------:R-:W-:Y:S05]  /*c5c0*/  BSYNC B0 ;  /* 0x0000000000007941 */ /* 0x000fea0003800000 */
.L_x_89:
[----:B------:R-:W-:-:S13]  /*c5d0*/  ISETP.GT.AND P0, PT, R18, 0x1, PT ;  /* 0x000000011200780c */ /* 0x000fda0003f04270 */
[----:B------:R-:W-:Y:S05]  /*c5e0*/  @P0 BRA `(.L_x_75) ;  /* 0x0000087000000947 */ /* 0x000fea0003800000 */
[----:B-1----:R-:W2:Y:S04]  /*c5f0*/  LDL.LU R2, [R1+0x14] ;  /* 0x0000140001027983 */ /* 0x002ea80000300800 */
[----:B------:R-:W3:Y:S01]  /*c600*/  LDL.LU R7, [R1+0x20] ;  /* 0x0000200001077983 */ /* 0x000ee20000300800 */
[----:B------:R-:W-:-:S03]  /*c610*/  IMAD R4, R17, c[0x0][0x3a0], RZ ;  /* 0x0000e80011047a24 */ /* 0x000fc600078e02ff */
[----:B------:R-:W1:Y:S02]  /*c620*/  S2R R3, SR_TID.X ;  /* 0x0000000000037919 */ /* 0x000e640000002100 */
[--C-:B-1----:R-:W-:Y:S02]  /*c630*/  SHF.R.S32.HI R5, RZ, 0x1f, R3.reuse ;  /* 0x0000001fff057819 */ /* 0x102fe40000011403 */
[----:B------:R-:W-:Y:S02]  /*c640*/  SHF.R.S32.HI R9, RZ, 0x1f, R3 ;  /* 0x0000001fff097819 */ /* 0x000fe40000011403 */
[-C--:B------:R-:W-:Y:S02]  /*c650*/  LEA.HI R5, R5, R3.reuse, RZ, 0x2 ;  /* 0x0000000305057211 */ /* 0x080fe400078f10ff */
[----:B------:R-:W-:Y:S02]  /*c660*/  LEA.HI R9, R9, R3, RZ, 0x2 ;  /* 0x0000000309097211 */ /* 0x000fe400078f10ff */
[----:B------:R-:W-:-:S02]  /*c670*/  LOP3.LUT R5, R5, 0xfffffffc, RZ, 0xc0, !PT ;  /* 0xfffffffc05057812 */ /* 0x000fc400078ec0ff */
[----:B------:R-:W-:-:S03]  /*c680*/  SHF.R.S32.HI R9, RZ, 0x2, R9 ;  /* 0x00000002ff097819 */ /* 0x000fc60000011409 */
[----:B------:R-:W-:Y:S01]  /*c690*/  IMAD.IADD R5, R3, 0x1, -R5 ;  /* 0x0000000103057824 */ /* 0x000fe200078e0a05 */
[----:B--2---:R-:W-:Y:S02]  /*c6a0*/  MOV R8, R2 ;  /* 0x0000000200087202 */ /* 0x004fe40000000f00 */
[----:B------:R-:W-:Y:S02]  /*c6b0*/  MOV R2, c[0x0][0x4e8] ;  /* 0x00013a0000027a02 */ /* 0x000fe40000000f00 */
[----:B------:R-:W-:Y:S02]  /*c6c0*/  LEA R11, R8, R9, 0x7 ;  /* 0x00000009080b7211 */ /* 0x000fe400078e38ff */
[----:B------:R-:W-:Y:S01]  /*c6d0*/  ISETP.NE.AND P0, PT, R2, 0x1, PT ;  /* 0x000000010200780c */ /* 0x000fe20003f05270 */
[----:B------:R-:W-:-:S04]  /*c6e0*/  IMAD.WIDE.U32 R2, R0, c[0x0][0x3a0], RZ ;  /* 0x0000e80000027a25 */ /* 0x000fc800078e00ff */
[----:B------:R-:W-:Y:S01]  /*c6f0*/  IMAD R0, R0, c[0x0][0x3a4], R4 ;  /* 0x0000e90000007a24 */ /* 0x000fe200078e0204 */
[----:B------:R-:W-:Y:S01]  /*c700*/  LEA R4, R5, R9, 0x5 ;  /* 0x0000000905047211 */ /* 0x000fe200078e28ff */
[----:B------:R-:W-:-:S03]  /*c710*/  IMAD R5, R20, c[0x0][0x3f0], RZ ;  /* 0x0000fc0014057a24 */ /* 0x000fc600078e02ff */
[----:B------:R-:W-:Y:S01]  /*c720*/  IADD3 R3, R3, R0, RZ ;  /* 0x0000000003037210 */ /* 0x000fe20007ffe0ff */
[----:B------:R-:W-:-:S04]  /*c730*/  IMAD R4, R8, 0x80, R4 ;  /* 0x0000008008047824 */ /* 0x000fc800078e0204 */
[----:B------:R-:W-:-:S04]  /*c740*/  @P0 IMAD.HI.U32 R6, R4, c[0x0][0x4ec], RZ ;  /* 0x00013b0004060a27 */ /* 0x000fc800078e00ff */
[----:B---3--:R-:W-:-:S04]  /*c750*/  IMAD.WIDE.U32 R2, R7, c[0x0][0x3e8], R2 ;  /* 0x0000fa0007027a25 */ /* 0x008fc800078e0002 */
[----:B------:R-:W-:Y:S01]  /*c760*/  IMAD.MOV.U32 R0, RZ, RZ, R4 ;  /* 0x000000ffff007224 */ /* 0x000fe200078e0004 */
[----:B------:R-:W-:Y:S01]  /*c770*/  @P0 SHF.R.U32.HI R0, RZ, c[0x0][0x4f0], R6 ;  /* 0x00013c00ff000a19 */ /* 0x000fe20000011606 */
[----:B------:R-:W-:Y:S02]  /*c780*/  IMAD R3, R7, c[0x0][0x3ec], R3 ;  /* 0x0000fb0007037a24 */ /* 0x000fe400078e0203 */
[C---:B------:R-:W-:Y:S01]  /*c790*/  IMAD R7, R12.reuse, c[0x0][0x3f4], R5 ;  /* 0x0000fd000c077a24 */ /* 0x040fe200078e0205 */
[----:B------:R-:W-:Y:S01]  /*c7a0*/  SHF.R.S32.HI R6, RZ, 0x1f, R0 ;  /* 0x0000001fff067819 */ /* 0x000fe20000011400 */
[----:B------:R-:W-:Y:S01]  /*c7b0*/  IMAD.WIDE.U32 R2, R12, c[0x0][0x3f0], R2 ;  /* 0x0000fc000c027a25 */ /* 0x000fe200078e0002 */
[----:B------:R-:W-:-:S03]  /*c7c0*/  IADD3 R5, -R0, RZ, RZ ;  /* 0x000000ff00057210 */ /* 0x000fc60007ffe1ff */
[----:B------:R-:W-:Y:S01]  /*c7d0*/  IMAD R6, R6, c[0x0][0x3e0], RZ ;  /* 0x0000f80006067a24 */ /* 0x000fe200078e02ff */
[----:B------:R-:W-:Y:S01]  /*c7e0*/  IADD3 R3, R3, R7, RZ ;  /* 0x0000000703037210 */ /* 0x000fe20007ffe0ff */
[----:B------:R-:W-:Y:S02]  /*c7f0*/  IMAD R4, R5, c[0x0][0x4e8], R4 ;  /* 0x00013a0005047a24 */ /* 0x000fe400078e0204 */
[C---:B------:R-:W-:Y:S02]  /*c800*/  IMAD R6, R0.reuse, c[0x0][0x3e4], R6 ;  /* 0x0000f90000067a24 */ /* 0x040fe400078e0206 */
[----:B------:R-:W-:Y:S01]  /*c810*/  IMAD.WIDE.U32 R2, R0, c[0x0][0x3e0], R2 ;  /* 0x0000f80000027a25 */ /* 0x000fe200078e0002 */
[----:B------:R-:W-:-:S03]  /*c820*/  SHF.R.S32.HI R0, RZ, 0x1f, R4 ;  /* 0x0000001fff007819 */ /* 0x000fc60000011404 */
[----:B------:R-:W-:Y:S02]  /*c830*/  IMAD.IADD R3, R3, 0x1, R6 ;  /* 0x0000000103037824 */ /* 0x000fe400078e0206 */
[----:B------:R-:W-:Y:S02]  /*c840*/  IMAD R0, R0, c[0x0][0x3d8], RZ ;  /* 0x0000f60000007a24 */ /* 0x000fe400078e02ff */
[----:B------:R-:W-:-:S04]  /*c850*/  IMAD.WIDE.U32 R2, R4, c[0x0][0x3d8], R2 ;  /* 0x0000f60004027a25 */ /* 0x000fc800078e0002 */
[----:B------:R-:W-:Y:S01]  /*c860*/  IMAD R4, R4, c[0x0][0x3dc], R0 ;  /* 0x0000f70004047a24 */ /* 0x000fe200078e0200 */
[----:B------:R-:W-:-:S04]  /*c870*/  LEA R12, P0, R2, c[0x0][0x380], 0x1 ;  /* 0x0000e000020c7a11 */ /* 0x000fc800078008ff */
[----:B------:R-:W-:-:S04]  /*c880*/  IADD3 R4, R3, R4, RZ ;  /* 0x0000000403047210 */ /* 0x000fc80007ffe0ff */
[----:B------:R-:W-:Y:S01]  /*c890*/  LEA.HI.X R9, R2, c[0x0][0x384], R4, 0x1, P0 ;  /* 0x0000e10002097a11 */ /* 0x000fe200000f0c04 */
[----:B------:R-:W-:Y:S05]  /*c8a0*/  BRA.DIV ~URZ, `(.L_x_91) ;  /* 0x000021c27f007947 */ /* 0x000fea000b800000 */
[----:B------:R1:W2:Y:S02]  /*c8b0*/  SHFL.IDX PT, R8, R9, RZ, 0x1c1f ;  /* 0x001c1fff09087589 */ /* 0x0002a400000e0000 */
.L_x_145:
[----:B------:R-:W-:Y:S05]  /*c8c0*/  BRA.DIV ~URZ, `(.L_x_92) ;  /* 0x000022127f007947 */ /* 0x000fea000b800000 */
[----:B------:R3:W4:Y:S02]  /*c8d0*/  SHFL.IDX PT, R0, R12, RZ, 0x1c1f ;  /* 0x001c1fff0c007589 */ /* 0x00072400000e0000 */
.L_x_146:
[----:B------:R-:W-:Y:S01]  /*c8e0*/  IMAD R10, R19, c[0x0][0x4e8], RZ ;  /* 0x00013a00130a7a24 */ /* 0x000fe200078e02ff */
[----:B------:R-:W-:Y:S04]  /*c8f0*/  BSSY B0, `(.L_x_93) ;  /* 0x0000012000007945 */ /* 0x000fe80003800000 */
[----:B------:R-:W-:-:S13]  /*c900*/  ISETP.GE.AND P0, PT, R11, R10, PT ;  /* 0x0000000a0b00720c */ /* 0x000fda0003f06270 */
        /* <DEDUP_REMOVED lines=9> */
[----:B------:R2:W-:Y:S01]  /*c9a0*/  @!P2 ST.E.128 [R6.64], RZ ;  /* 0x000000ff0600a985 */ /* 0x0005e2000c101d06 */
[----:B-----5:R-:W-:Y:S02]  /*c9b0*/  ISETP.GE.AND P0, PT, R13, c[0x0][0x3c8], PT ;  /* 0x0000f2000d007a0c */ /* 0x020fe40003f06270 */
[----:B---3--:R-:W-:-:S11]  /*c9c0*/  @!P1 LEA.HI.X R5, R252, R8, R15, 0x1, P4 ;  /* 0x00000008fc059211 */ /* 0x008fd600020f0c0f */
[----:B------:R-:W-:-:S04]  /*c9d0*/  @!P0 LEA R2, P3, R13, R0, 0x1 ;  /* 0x000000000d028211 */ /* 0x000fc800078608ff */
[----:B----4-:R-:W-:Y:S01]  /*c9e0*/  @!P0 LEA.HI.X R3, R13, R8, R14, 0x1, P3 ;  /* 0x000000080d038211 */ /* 0x010fe200018f0c0e */
[----:B------:R2:W-:Y:S04]  /*c9f0*/  @!P1 ST.E.128 [R4.64], RZ ;  /* 0x000000ff04009985 */ /* 0x0005e8000c101d06 */
[----:B------:R2:W-:Y:S04]  /*ca00*/  @!P0 ST.E.128 [R2.64], RZ ;  /* 0x000000ff02008985 */ /* 0x0005e8000c101d06 */
.L_x_94:
[----:B------:R-:W-:Y:S05]  /*ca10*/  BSYNC B0 ;  /* 0x0000000000007941 */ /* 0x000fea0003800000 */
.L_x_93:
[----:B------:R-:W-:Y:S05]  /*ca20*/  BRA.DIV ~URZ, `(.L_x_95) ;  /* 0x000021127f007947 */ /* 0x000fea000b800000 */
[----:B--2---:R2:W1:Y:S04]  /*ca30*/  SHFL.IDX PT, R8, R9, 0x1, 0x1c1f ;  /* 0x003c1f0009087f89 */ /* 0x00446800000e0000 */
[----:B----4-:R2:W4:Y:S02]  /*ca40*/  SHFL.IDX PT, R0, R12, 0x1, 0x1c1f ;  /* 0x003c1f000c007f89 */ /* 0x01052400000e0000 */
.L_x_147:
        /* <DEDUP_REMOVED lines=12> */
[----:B------:R1:W-:Y:S01]  /*cb10*/  @!P2 ST.E.128 [R6.64], RZ ;  /* 0x000000ff0600a985 */ /* 0x0003e2000c101d06 */
[----:B-----5:R-:W-:Y:S02]  /*cb20*/  ISETP.GE.AND P0, PT, R13, c[0x0][0x3c8], PT ;  /* 0x0000f2000d007a0c */ /* 0x020fe40003f06270 */
[----:B--2---:R-:W-:-:S11]  /*cb30*/  @!P1 LEA.HI.X R5, R252, R8, R15, 0x1, P4 ;  /* 0x00000008fc059211 */ /* 0x004fd600020f0c0f */
[----:B------:R-:W-:-:S04]  /*cb40*/  @!P0 LEA R2, P3, R13, R0, 0x1 ;  /* 0x000000000d028211 */ /* 0x000fc800078608ff */
[----:B---3--:R-:W-:Y:S01]  /*cb50*/  @!P0 LEA.HI.X R3, R13, R8, R14, 0x1, P3 ;  /* 0x000000080d038211 */ /* 0x008fe200018f0c0e */
[----:B------:R1:W-:Y:S04]  /*cb60*/  @!P1 ST.E.128 [R4.64], RZ ;  /* 0x000000ff04009985 */ /* 0x0003e8000c101d06 */
[----:B------:R1:W-:Y:S04]  /*cb70*/  @!P0 ST.E.128 [R2.64], RZ ;  /* 0x000000ff02008985 */ /* 0x0003e8000c101d06 */
.L_x_97:
[----:B------:R-:W-:Y:S05]  /*cb80*/  BSYNC B0 ;  /* 0x0000000000007941 */ /* 0x000fea0003800000 */
.L_x_96:
[----:B------:R-:W-:Y:S05]  /*cb90*/  BRA.DIV ~URZ, `(.L_x_98) ;  /* 0x000020627f007947 */ /* 0x000fea000b800000 */
[----:B-1----:R1:W2:Y:S02]  /*cba0*/  SHFL.IDX PT, R8, R9, 0x2, 0x1c1f ;  /* 0x005c1f0009087f89 */ /* 0x0022a400000e0000 */
.L_x_148:
[----:B------:R-:W-:Y:S05]  /*cbb0*/  BRA.DIV ~URZ, `(.L_x_99) ;  /* 0x000020b27f007947 */ /* 0x000fea000b800000 */
[----:B----4-:R4:W1:Y:S02]  /*cbc0*/  SHFL.IDX PT, R0, R12, 0x2, 0x1c1f ;  /* 0x005c1f000c007f89 */ /* 0x01086400000e0000 */
.L_x_149:
        /* <DEDUP_REMOVED lines=19> */
.L_x_101:
[----:B------:R-:W-:Y:S05]  /*cd00*/  BSYNC B0 ;  /* 0x0000000000007941 */ /* 0x000fea0003800000 */
.L_x_100:
[----:B------:R-:W-:Y:S05]  /*cd10*/  BRA.DIV ~URZ, `(.L_x_102) ;  /* 0x00001fb27f007947 */ /* 0x000fea000b800000 */
[----:B--2---:R2:W3:Y:S04]  /*cd20*/  SHFL.IDX PT, R8, R9, 0x3, 0x1c1f ;  /* 0x007c1f0009087f89 */ /* 0x0044e800000e0000 */
[----:B-1----:R2:W1:Y:S02]  /*cd30*/  SHFL.IDX PT, R0, R12, 0x3, 0x1c1f ;  /* 0x007c1f000c007f89 */ /* 0x00246400000e0000 */
.L_x_150:
[----:B------:R-:W-:-:S04]  /*cd40*/  IADD3 R2, R11, 0x60, RZ ;  /* 0x000000600b027810 */ /* 0x000fc80007ffe0ff */
[----:B------:R-:W-:-:S13]  /*cd50*/  ISETP.GE.AND P0, PT, R2, R10, PT ;  /* 0x0000000a0200720c */ /* 0x000fda0003f06270 */
[----:B------:R-:W-:Y:S05]  /*cd60*/  @P0 BRA `(.L_x_75) ;  /* 0x000000f000000947 */ /* 0x000fea0003800000 */
[----:B--2---:R-:W2:Y:S04]  /*cd70*/  LDL R9, [R1] ;  /* 0x0000000001097983 */ /* 0x004ea80000100800 */
[----:B------:R-:W5:Y:S04]  /*cd80*/  LDL R13, [R1+0x6c] ;  /* 0x00006c00010d7983 */ /* 0x000f680000100800 */
[----:B---34-:R-:W3:Y:S01]  /*cd90*/  LDL R12, [R1+0x68] ;  /* 0x00006800010c7983 */ /* 0x018ee20000100800 */
[----:B------:R-:W-:Y:S02]  /*cda0*/  ISETP.GE.AND P2, PT, R250, c[0x0][0x3c8], PT ;  /* 0x0000f200fa007a0c */ /* 0x000fe40003f46270 */
[----:B------:R-:W-:-:S11]  /*cdb0*/  ISETP.GE.AND P1, PT, R252, c[0x0][0x3c8], PT ;  /* 0x0000f200fc007a0c */ /* 0x000fd60003f26270 */
[-C--:B-1----:R-:W-:Y:S02]  /*cdc0*/  @!P2 LEA R6, P5, R250, R0.reuse, 0x1 ;  /* 0x00000000fa06a211 */ /* 0x082fe400078a08ff */
[----:B------:R-:W-:Y:S02]  /*cdd0*/  @!P1 LEA R4, P4, R252, R0, 0x1 ;  /* 0x00000000fc049211 */ /* 0x000fe400078808ff */
[----:B------:R-:W-:-:S05]  /*cde0*/  @!P2 LEA.HI.X R7, R250, R8, R251, 0x1, P5 ;  /* 0x00000008fa07a211 */ /* 0x000fca00028f0cfb */
[----:B------:R1:W-:Y:S01]  /*cdf0*/  @!P2 ST.E.128 [R6.64], RZ ;  /* 0x000000ff0600a985 */ /* 0x0003e2000c101d06 */
[----:B--2---:R-:W-:Y:S02]  /*ce00*/  ISETP.GE.AND P0, PT, R9, c[0x0][0x3c8], PT ;  /* 0x0000f20009007a0c */ /* 0x004fe40003f06270 */
[----:B-----5:R-:W-:-:S11]  /*ce10*/  @!P1 LEA.HI.X R5, R252, R8, R13, 0x1, P4 ;  /* 0x00000008fc059211 */ /* 0x020fd600020f0c0d */
[----:B------:R-:W-:-:S04]  /*ce20*/  @!P0 LEA R2, P3, R9, R0, 0x1 ;  /* 0x0000000009028211 */ /* 0x000fc800078608ff */
[----:B---3--:R-:W-:Y:S01]  /*ce30*/  @!P0 LEA.HI.X R3, R9, R8, R12, 0x1, P3 ;  /* 0x0000000809038211 */ /* 0x008fe200018f0c0c */
[----:B------:R1:W-:Y:S04]  /*ce40*/  @!P1 ST.E.128 [R4.64], RZ ;  /* 0x000000ff04009985 */ /* 0x0003e8000c101d06 */
[----:B------:R1:W-:Y:S04]  /*ce50*/  @!P0 ST.E.128 [R2.64], RZ ;  /* 0x000000ff02008985 */ /* 0x0003e8000c101d06 */
.L_x_75:
[----:B------:R-:W-:Y:S05]  /*ce60*/  BSYNC B1 ;  /* 0x0000000000017941 */ /* 0x000fea0003800000 */
.L_x_59:
[----:B-1--4-:R-:W4:Y:S02]  /*ce70*/  LDL R0, [R1+0xa8] ;  /* 0x0000a80001007983 */ /* 0x012f240000100800 */
[----:B----4-:R-:W-:-:S13]  /*ce80*/  ISETP.NE.AND P0, PT, R0, RZ, PT ;  /* 0x000000ff0000720c */ /* 0x010fda0003f05270 */
[----:B------:R-:W-:Y:S01]  /*ce90*/  @P0 WARPSYNC 0xffffffff ;  /* 0xffffffff00000948 */ /* 0x000fe20003800000 */
[----:B------:R-:W-:Y:S06]  /*cea0*/  @P0 BAR.SYNC.DEFER_BLOCKING 0x5, 0x80 ;  /* 0x0142000000000b1d */ /* 0x000fec0000010000 */
[----:B---3--:R-:W1:Y:S04]  /*ceb0*/  @P0 LDS.128 R4, [0xc080] ;  /* 0x00c08000ff040984 */ /* 0x008e680000000c00 */
[----:B-1----:R1:W-:Y:S04]  /*cec0*/  @P0 STL.64 [R1+0x10], R4 ;  /* 0x0000100401000387 */ /* 0x0023e80000100a00 */
[----:B------:R1:W-:Y:S04]  /*ced0*/  @P0 STL.64 [R1+0x18], R6 ;  /* 0x0000180601000387 */ /* 0x0003e80000100a00 */
[----:B------:R-:W-:Y:S06]  /*cee0*/  @P0 BAR.ARV 0x4, 0x80 ;  /* 0x0102000000000b1d */ /* 0x000fec0000002000 */
[----:B------:R-:W-:Y:S05]  /*cef0*/  @P0 BRA `(.L_x_103) ;  /* 0x00000b9000000947 */ /* 0x000fea0003800000 */
[----:B------:R-:W3:Y:S01]  /*cf00*/  S2R R0, SR_TID.X ;  /* 0x0000000000007919 */ /* 0x000ee20000002100 */
[----:B-1----:R-:W-:Y:S01]  /*cf10*/  IMAD.MOV.U32 R7, RZ, RZ, RZ ;  /* 0x000000ffff077224 */ /* 0x002fe200078e00ff */
[----:B---3--:R-:W-:-:S04]  /*cf20*/  LOP3.LUT R14, R0, 0x1f, RZ, 0xc0, !PT ;  /* 0x0000001f000e7812 */ /* 0x008fc800078ec0ff */
[----:B------:R-:W-:Y:S01]  /*cf30*/  ISETP.NE.AND P6, PT, R14, 0x1f, PT ;  /* 0x0000001f0e00780c */ /* 0x000fe20003fc5270 */
[----:B------:R-:W-:Y:S10]  /*cf40*/  BRA.DIV ~URZ, `(.L_x_104) ;  /* 0x00001e427f007947 */ /* 0x000ff4000b800000 */
[----:B--2---:R1:W2:Y:S02]  /*cf50*/  SHFL.IDX PT, R9, R74, RZ, 0x1f ;  /* 0x00001fff4a097589 */ /* 0x0042a400000e0000 */
.L_x_151:
[----:B------:R-:W-:Y:S05]  /*cf60*/  BRA.DIV ~URZ, `(.L_x_105) ;  /* 0x00001e927f007947 */ /* 0x000fea000b800000 */
[----:B------:R3:W4:Y:S02]  /*cf70*/  SHFL.IDX PT, R8, R74, 0x1, 0x1f ;  /* 0x00201f004a087f89 */ /* 0x00072400000e0000 */
.L_x_152:
[----:B------:R-:W5:Y:S01]  /*cf80*/  LDL R0, [R1+0x1c] ;  /* 0x00001c0001007983 */ /* 0x000f620000100800 */
[----:B------:R-:W-:Y:S02]  /*cf90*/  IMAD.MOV.U32 R6, RZ, RZ, RZ ;  /* 0x000000ffff067224 */ /* 0x000fe400078e00ff */
[----:B-----5:R-:W-:-:S05]  /*cfa0*/  IMAD.IADD R0, R0, 0x1, R14 ;  /* 0x0000000100007824 */ /* 0x020fca00078e020e */
[----:B------:R-:W-:-:S13]  /*cfb0*/  ISETP.GE.OR P0, PT, R0, c[0x0][0x53c], !P6 ;  /* 0x00014f0000007a0c */ /* 0x000fda0007706670 */
[----:B------:R-:W-:Y:S01]  /*cfc0*/  @!P0 IMAD.MOV.U32 R2, RZ, RZ, 0x4 ;  /* 0x00000004ff028424 */ /* 0x000fe200078e00ff */
[----:B------:R-:W-:-:S03]  /*cfd0*/  @!P0 MOV R3, 0x4 ;  /* 0x0000000400038802 */ /* 0x000fc60000000f00 */
[----:B------:R-:W-:-:S04]  /*cfe0*/  @!P0 IMAD.WIDE R4, R0, R2, c[0x0][0x580] ;  /* 0x0001600000048625 */ /* 0x000fc800078e0202 */
[----:B------:R-:W-:Y:S01]  /*cff0*/  @!P0 IMAD.WIDE R2, R0, R3, c[0x0][0x578] ;  /* 0x00015e0000028625 */ /* 0x000fe200078e0203 */
[----:B------:R-:W5:Y:S04]  /*d000*/  @!P0 LDG.E R6, [R4.64] ;  /* 0x0000000604068981 */ /* 0x000f68000c1e1900 */
[----:B------:R-:W5:Y:S01]  /*d010*/  @!P0 LDG.E R7, [R2.64] ;  /* 0x0000000602078981 */ /* 0x000f62000c1e1900 */
[C---:B------:R-:W-:Y:S02]  /*d020*/  ISETP.GE.U32.AND P4, PT, R14.reuse, 0x10, PT ;  /* 0x000000100e00780c */ /* 0x040fe40003f86070 */
[C---:B------:R-:W-:Y:S02]  /*d030*/  ISETP.GE.U32.AND P3, PT, R14.reuse, 0x8, PT ;  /* 0x000000080e00780c */ /* 0x040fe40003f66070 */
[----:B------:R-:W-:-:S02]  /*d040*/  ISETP.GE.U32.AND P2, PT, R14, 0x4, PT ;  /* 0x000000040e00780c */ /* 0x000fc40003f46070 */
[C---:B------:R-:W-:Y:S02]  /*d050*/  ISETP.GE.U32.AND P1, PT, R14.reuse, 0x2, PT ;  /* 0x000000020e00780c */ /* 0x040fe40003f26070 */
[----:B------:R-:W-:Y:S02]  /*d060*/  ISETP.NE.AND P5, PT, R14, RZ, PT ;  /* 0x000000ff0e00720c */ /* 0x000fe40003fa5270 */
[----:B------:R-:W-:Y:S01]  /*d070*/  MOV R13, RZ ;  /* 0x000000ff000d7202 */ /* 0x000fe20000000f00 */
[----:B-----5:R-:W-:Y:S01]  /*d080*/  IMAD R0, R7, R6, RZ ;  /* 0x0000000607007224 */ /* 0x020fe200078e02ff */
[----:B------:R-:W-:Y:S07]  /*d090*/  BRA.DIV ~URZ, `(.L_x_106) ;  /* 0x00001dd27f007947 */ /* 0x000fee000b800000 */
[----:B------:R1:W3:Y:S02]  /*d0a0*/  SHFL.UP PT, R4, R0, 0x1, RZ ;  /* 0x0420000000047989 */ /* 0x0002e400000e00ff */
.L_x_153:
[----:B---3--:R-:W-:-:S04]  /*d0b0*/  SEL R4, R4, RZ, P5 ;  /* 0x000000ff04047207 */ /* 0x008fc80002800000 */
        /* <DEDUP_REMOVED lines=14> */
[----:B------:R1:W3:Y:S02]  /*d1a0*/  SHFL.IDX PT, R0, R4, 0x1f, 0x1f ;  /* 0x03e01f0004007f89 */ /* 0x0002e400000e0000 */
.L_x_154:
[----:B---3--:R-:W-:Y:S01]  /*d1b0*/  IMAD R0, R0, c[0x0][0x538], RZ ;  /* 0x00014e0000007a24 */ /* 0x008fe200078e02ff */
[----:B------:R-:W-:Y:S04]  /*d1c0*/  BSSY B1, `(.L_x_108) ;  /* 0x0000083000017945 */ /* 0x000fe80003800000 */
[----:B----4-:R-:W-:-:S04]  /*d1d0*/  IADD3 R8, R0, R8, RZ ;  /* 0x0000000800087210 */ /* 0x010fc80007ffe0ff */
[----:B--2---:R-:W-:-:S13]  /*d1e0*/  ISETP.GT.AND P0, PT, R8, R9, PT ;  /* 0x000000090800720c */ /* 0x004fda0003f04270 */
[----:B------:R-:W-:Y:S05]  /*d1f0*/  @P0 BRA `(.L_x_109) ;  /* 0x0000025000000947 */ /* 0x000fea0003800000 */
.L_x_113:
[----:B------:R-:W2:Y:S02]  /*d200*/  LDL.LU R0, [R1+0x1c] ;  /* 0x00001c0001007983 */ /* 0x000ea40000300800 */
[----:B--2---:R-:W-:-:S04]  /*d210*/  IADD3 R0, R0, 0x1f, RZ ;  /* 0x0000001f00007810 */ /* 0x004fc80007ffe0ff */
[----:B------:R-:W-:-:S13]  /*d220*/  ISETP.GE.AND P0, PT, R0, c[0x0][0x53c], PT ;  /* 0x00014f0000007a0c */ /* 0x000fda0003f06270 */
[----:B------:R-:W-:Y:S05]  /*d230*/  @P0 BRA `(.L_x_110) ;  /* 0x0000076000000947 */ /* 0x000fea0003800000 */
[----:B------:R2:W-:Y:S01]  /*d240*/  STL [R1+0x1c], R0 ;  /* 0x00001c0001007387 */ /* 0x0005e20000100800 */
[----:B------:R-:W-:Y:S01]  /*d250*/  CS2R R6, SRZ ;  /* 0x0000000000067805 */ /* 0x000fe2000001ff00 */
[----:B--2---:R-:W-:-:S04]  /*d260*/  IADD3 R0, R0, R14, RZ ;  /* 0x0000000e00007210 */ /* 0x004fc80007ffe0ff */
[----:B------:R-:W-:-:S13]  /*d270*/  ISETP.GE.OR P0, PT, R0, c[0x0][0x53c], !P6 ;  /* 0x00014f0000007a0c */ /* 0x000fda0007706670 */
[----:B------:R-:W-:Y:S02]  /*d280*/  @!P0 MOV R2, 0x4 ;  /* 0x0000000400028802 */ /* 0x000fe40000000f00 */
[----:B------:R-:W-:-:S03]  /*d290*/  @!P0 MOV R3, 0x4 ;  /* 0x0000000400038802 */ /* 0x000fc60000000f00 */
[----:B-1----:R-:W-:-:S04]  /*d2a0*/  @!P0 IMAD.WIDE R4, R0, R2, c[0x0][0x580] ;  /* 0x0001600000048625 */ /* 0x002fc800078e0202 */
[----:B------:R-:W-:Y:S01]  /*d2b0*/  @!P0 IMAD.WIDE R2, R0, R3, c[0x0][0x578] ;  /* 0x00015e0000028625 */ /* 0x000fe200078e0203 */
[----:B------:R-:W2:Y:S04]  /*d2c0*/  @!P0 LDG.E R6, [R4.64] ;  /* 0x0000000604068981 */ /* 0x000ea8000c1e1900 */
[----:B------:R-:W2:Y:S02]  /*d2d0*/  @!P0 LDG.E R7, [R2.64] ;  /* 0x0000000602078981 */ /* 0x000ea4000c1e1900 */
[----:B--2---:R-:W-:Y:S01]  /*d2e0*/  IMAD R0, R7, R6, RZ ;  /* 0x0000000607007224 */ /* 0x004fe200078e02ff */
[----:B------:R-:W-:Y:S05]  /*d2f0*/  BRA.DIV ~URZ, `(.L_x_111) ;  /* 0x00001d527f007947 */ /* 0x000fea000b800000 */
[----:B------:R1:W2:Y:S02]  /*d300*/  SHFL.UP PT, R2, R0, 0x1, RZ ;  /* 0x0420000000027989 */ /* 0x0002a400000e00ff */
.L_x_155:
        /* <DEDUP_REMOVED lines=16> */
.L_x_156:
[----:B--2---:R-:W-:-:S05]  /*d410*/  IMAD R0, R0, c[0x0][0x538], RZ ;  /* 0x00014e0000007a24 */ /* 0x004fca00078e02ff */
[----:B------:R-:W-:-:S04]  /*d420*/  IADD3 R8, R0, R8, RZ ;  /* 0x0000000800087210 */ /* 0x000fc80007ffe0ff */
[----:B------:R-:W-:-:S13]  /*d430*/  ISETP.GT.AND P0, PT, R8, R9, PT ;  /* 0x000000090800720c */ /* 0x000fda0003f04270 */
[----:B-1----:R-:W-:Y:S05]  /*d440*/  @!P0 BRA `(.L_x_113) ;  /* 0xfffffdb000008947 */ /* 0x002fea000383ffff */
.L_x_109:
[----:B------:R-:W-:-:S05]  /*d450*/  IADD3 R11, -R0, R8, RZ ;  /* 0x00000008000b7210 */ /* 0x000fca0007ffe1ff */
[----:B------:R-:W-:-:S05]  /*d460*/  IMAD R0, R4, c[0x0][0x538], R11 ;  /* 0x00014e0004007a24 */ /* 0x000fca00078e020b */
[----:B------:R-:W-:Y:S01]  /*d470*/  ISETP.GT.AND P0, PT, R0, R9, PT ;  /* 0x000000090000720c */ /* 0x000fe20003f04270 */
[----:B------:R-:W-:-:S12]  /*d480*/  BRA.DIV ~URZ, `(.L_x_114) ;  /* 0x00001db27f007947 */ /* 0x000fd8000b800000 */
[----:B------:R-:W-:-:S04]  /*d490*/  VOTE.ANY R10, PT, !P0 ;  /* 0x00000000000a7806 */ /* 0x000fc800040e0100 */
.L_x_157:
[----:B------:R2:W3:Y:S01]  /*d4a0*/  POPC R12, R10 ;  /* 0x0000000a000c7309 */ /* 0x0004e20000000000 */
[----:B------:R-:W-:Y:S05]  /*d4b0*/  BRA.DIV ~URZ, `(.L_x_115) ;  /* 0x00001dd27f007947 */ /* 0x000fea000b800000 */
[----:B---3--:R3:W4:Y:S04]  /*d4c0*/  SHFL.IDX PT, R8, R6, R12, 0x1f ;  /* 0x00001f0c06087589 */ /* 0x00872800000e0000 */
[----:B------:R3:W1:Y:S02]  /*d4d0*/  SHFL.IDX PT, R7, R7, R12, 0x1f ;  /* 0x00001f0c07077589 */ /* 0x00066400000e0000 */
.L_x_158:
[----:B------:R-:W-:Y:S01]  /*d4e0*/  ISETP.NE.AND P0, PT, R10, RZ, PT ;  /* 0x000000ff0a00720c */ /* 0x000fe20003f05270 */
[----:B------:R-:W-:-:S12]  /*d4f0*/  BSSY B0, `(.L_x_116) ;  /* 0x0000005000007945 */ /* 0x000fd80003800000 */
[----:B------:R-:W-:Y:S05]  /*d500*/  @!P0 BRA `(.L_x_117) ;  /* 0x0000003000008947 */ /* 0x000fea0003800000 */
[----:B------:R-:W-:Y:S01]  /*d510*/  IADD3 R3, R12, -0x1, RZ ;  /* 0xffffffff0c037810 */ /* 0x000fe20007ffe0ff */
[----:B------:R-:W-:Y:S05]  /*d520*/  BRA.DIV ~URZ, `(.L_x_118) ;  /* 0x00001e327f007947 */ /* 0x000fea000b800000 */
[----:B------:R2:W3:Y:S02]  /*d530*/  SHFL.IDX PT, R13, R4, R3, 0x1f ;  /* 0x00001f03040d7589 */ /* 0x0004e400000e0000 */
.L_x_117:
[----:B------:R-:W-:Y:S05]  /*d540*/  BSYNC B0 ;  /* 0x0000000000007941 */ /* 0x000fea0003800000 */
.L_x_116:
[----:B---3--:R-:W-:Y:S01]  /*d550*/  IMAD R6, R13, c[0x0][0x538], R11 ;  /* 0x00014e000d067a24 */ /* 0x008fe200078e020b */
[----:B----4-:R-:W-:Y:S02]  /*d560*/  IABS R2, R8 ;  /* 0x0000000800027213 */ /* 0x010fe40000000000 */
[----:B-1----:R-:W-:Y:S01]  /*d570*/  IABS R0, R7 ;  /* 0x0000000700007213 */ /* 0x002fe20000000000 */
[----:B--2---:R-:W-:Y:S01]  /*d580*/  IMAD.IADD R10, R9, 0x1, -R6 ;  /* 0x00000001090a7824 */ /* 0x004fe200078e0a06 */
[----:B------:R1:W-:Y:S01]  /*d590*/  STL [R1+0x10], R6 ;  /* 0x0000100601007387 */ /* 0x0003e20000100800 */
[----:B------:R-:W2:Y:S03]  /*d5a0*/  I2F.RP R4, R2 ;  /* 0x0000000200047306 */ /* 0x000ea60000209400 */
[----:B------:R-:W3:Y:S05]  /*d5b0*/  LDL.LU R13, [R1+0x1c] ;  /* 0x00001c00010d7983 */ /* 0x000eea0000300800 */
[----:B--2---:R-:W2:Y:S02]  /*d5c0*/  MUFU.RCP R4, R4 ;  /* 0x0000000400047308 */ /* 0x004ea40000001000 */
[----:B--2---:R-:W-:-:S06]  /*d5d0*/  IADD3 R4, R4, 0xffffffe, RZ ;  /* 0x0ffffffe04047810 */ /* 0x004fcc0007ffe0ff */
[----:B------:R-:W2:Y:S01]  /*d5e0*/  F2I.FTZ.U32.TRUNC.NTZ R5, R4 ;  /* 0x0000000400057305 */ /* 0x000ea2000021f000 */
[----:B-1----:R-:W-:Y:S01]  /*d5f0*/  IMAD.MOV.U32 R6, RZ, RZ, R0 ;  /* 0x000000ffff067224 */ /* 0x002fe200078e0000 */
[----:B------:R-:W-:Y:S02]  /*d600*/  IABS R0, R8 ;  /* 0x0000000800007213 */ /* 0x000fe40000000000 */
[----:B------:R-:W-:-:S04]  /*d610*/  IABS R9, R10 ;  /* 0x0000000a00097213 */ /* 0x000fc80000000000 */
[----:B------:R-:W1:Y:S01]  /*d620*/  I2F.RP R11, R6 ;  /* 0x00000006000b7306 */ /* 0x000e620000209400 */
[----:B--2---:R-:W-:Y:S01]  /*d630*/  IMAD.MOV R3, RZ, RZ, -R5 ;  /* 0x000000ffff037224 */ /* 0x004fe200078e0a05 */
[----:B------:R-:W-:-:S03]  /*d640*/  MOV R4, RZ ;  /* 0x000000ff00047202 */ /* 0x000fc60000000f00 */
[----:B------:R-:W-:Y:S02]  /*d650*/  IMAD R3, R3, R2, RZ ;  /* 0x0000000203037224 */ /* 0x000fe400078e02ff */
[----:B------:R-:W-:Y:S02]  /*d660*/  IMAD.MOV R0, RZ, RZ, -R0 ;  /* 0x000000ffff007224 */ /* 0x000fe400078e0a00 */
[----:B------:R-:W-:-:S04]  /*d670*/  IMAD.HI.U32 R5, R5, R3, R4 ;  /* 0x0000000305057227 */ /* 0x000fc800078e0004 */
[----:B------:R-:W-:Y:S02]  /*d680*/  IMAD.MOV.U32 R3, RZ, RZ, R9 ;  /* 0x000000ffff037224 */ /* 0x000fe400078e0009 */
[----:B------:R-:W-:Y:S02]  /*d690*/  IMAD.MOV.U32 R4, RZ, RZ, R0 ;  /* 0x000000ffff047224 */ /* 0x000fe400078e0000 */
[----:B------:R-:W-:-:S04]  /*d6a0*/  IMAD.HI.U32 R0, R5, R3, RZ ;  /* 0x0000000305007227 */ /* 0x000fc800078e00ff */
[----:B------:R-:W-:Y:S02]  /*d6b0*/  IMAD R3, R0, R4, R3 ;  /* 0x0000000400037224 */ /* 0x000fe400078e0203 */
[----:B-1----:R-:W1:Y:S03]  /*d6c0*/  MUFU.RCP R4, R11 ;  /* 0x0000000b00047308 */ /* 0x002e660000001000 */
[----:B------:R-:W-:-:S13]  /*d6d0*/  ISETP.GT.U32.AND P0, PT, R2, R3, PT ;  /* 0x000000030200720c */ /* 0x000fda0003f04070 */
[-C--:B------:R-:W-:Y:S02]  /*d6e0*/  @!P0 IADD3 R3, R3, -R2.reuse, RZ ;  /* 0x8000000203038210 */ /* 0x080fe40007ffe0ff */
[----:B-1----:R-:W-:Y:S02]  /*d6f0*/  IADD3 R4, R4, 0xffffffe, RZ ;  /* 0x0ffffffe04047810 */ /* 0x002fe40007ffe0ff */
[----:B------:R-:W-:Y:S02]  /*d700*/  ISETP.GE.U32.AND P2, PT, R3, R2, PT ;  /* 0x000000020300720c */ /* 0x000fe40003f46070 */
[----:B------:R-:W1:Y:S01]  /*d710*/  F2I.FTZ.U32.TRUNC.NTZ R3, R4 ;  /* 0x0000000400037305 */ /* 0x000e62000021f000 */
[----:B------:R-:W-:Y:S02]  /*d720*/  LOP3.LUT R2, R10, R8, RZ, 0x3c, !PT ;  /* 0x000000080a027212 */ /* 0x000fe400078e3cff */
[----:B------:R-:W-:Y:S02]  /*d730*/  @!P0 IADD3 R0, R0, 0x1, RZ ;  /* 0x0000000100008810 */ /* 0x000fe40007ffe0ff */
[----:B------:R-:W-:-:S02]  /*d740*/  ISETP.GE.AND P1, PT, R2, RZ, PT ;  /* 0x000000ff0200720c */ /* 0x000fc40003f26270 */
[----:B------:R-:W-:-:S04]  /*d750*/  ISETP.NE.AND P0, PT, R8, RZ, PT ;  /* 0x000000ff0800720c */ /* 0x000fc80003f05270 */
[----:B------:R-:W-:Y:S01]  /*d760*/  @P2 IADD3 R0, R0, 0x1, RZ ;  /* 0x0000000100002810 */ /* 0x000fe20007ffe0ff */
[----:B-1----:R-:W-:-:S06]  /*d770*/  IMAD.MOV R2, RZ, RZ, -R3 ;  /* 0x000000ffff027224 */ /* 0x002fcc00078e0a03 */
[----:B------:R-:W-:Y:S02]  /*d780*/  @!P1 IMAD.MOV R0, RZ, RZ, -R0 ;  /* 0x000000ffff009224 */ /* 0x000fe400078e0a00 */
[----:B------:R-:W-:Y:S01]  /*d790*/  IMAD.MOV.U32 R4, RZ, RZ, R2 ;  /* 0x000000ffff047224 */ /* 0x000fe200078e0002 */
[----:B------:R-:W-:Y:S02]  /*d7a0*/  IABS R2, R7 ;  /* 0x0000000700027213 */ /* 0x000fe40000000000 */
[----:B------:R-:W-:Y:S01]  /*d7b0*/  @!P0 LOP3.LUT R0, RZ, R8, RZ, 0x33, !PT ;  /* 0x00000008ff008212 */ /* 0x000fe200078e33ff */
[----:B------:R-:W-:Y:S01]  /*d7c0*/  IMAD R4, R4, R6, RZ ;  /* 0x0000000604047224 */ /* 0x000fe200078e02ff */
[----:B------:R-:W-:Y:S01]  /*d7d0*/  IADD3 R5, RZ, -R2, RZ ;  /* 0x80000002ff057210 */ /* 0x000fe20007ffe0ff */
[----:B------:R-:W-:Y:S01]  /*d7e0*/  IMAD.MOV.U32 R2, RZ, RZ, RZ ;  /* 0x000000ffff027224 */ /* 0x000fe200078e00ff */
[----:B------:R-:W-:-:S03]  /*d7f0*/  IABS R9, R0 ;  /* 0x0000000000097213 */ /* 0x000fc60000000000 */
[----:B------:R-:W-:Y:S01]  /*d800*/  IMAD.HI.U32 R2, R3, R4, R2 ;  /* 0x0000000403027227 */ /* 0x000fe200078e0002 */
[----:B------:R-:W-:-:S03]  /*d810*/  MOV R4, R5 ;  /* 0x0000000500047202 */ /* 0x000fc60000000f00 */
[----:B------:R-:W-:-:S04]  /*d820*/  IMAD.MOV.U32 R3, RZ, RZ, R9 ;  /* 0x000000ffff037224 */ /* 0x000fc800078e0009 */
[----:B------:R-:W-:-:S04]  /*d830*/  IMAD.HI.U32 R2, R2, R3, RZ ;  /* 0x0000000302027227 */ /* 0x000fc800078e00ff */
[----:B------:R-:W-:-:S05]  /*d840*/  IMAD R3, R2, R4, R3 ;  /* 0x0000000402037224 */ /* 0x000fca00078e0203 */
[----:B------:R-:W-:-:S13]  /*d850*/  ISETP.GT.U32.AND P0, PT, R6, R3, PT ;  /* 0x000000030600720c */ /* 0x000fda0003f04070 */
[----:B------:R-:W-:-:S05]  /*d860*/  @!P0 IMAD.IADD R3, R3, 0x1, -R6 ;  /* 0x0000000103038824 */ /* 0x000fca00078e0a06 */
[----:B------:R-:W-:Y:S02]  /*d870*/  ISETP.GE.U32.AND P2, PT, R3, R6, PT ;  /* 0x000000060300720c */ /* 0x000fe40003f46070 */
[----:B------:R-:W-:Y:S02]  /*d880*/  LOP3.LUT R3, R0, R7, RZ, 0x3c, !PT ;  /* 0x0000000700037212 */ /* 0x000fe400078e3cff */
[----:B------:R-:W-:Y:S02]  /*d890*/  @!P0 IADD3 R2, R2, 0x1, RZ ;  /* 0x0000000102028810 */ /* 0x000fe40007ffe0ff */
[----:B------:R-:W-:Y:S02]  /*d8a0*/  ISETP.GE.AND P1, PT, R3, RZ, PT ;  /* 0x000000ff0300720c */ /* 0x000fe40003f26270 */
[----:B------:R-:W-:-:S05]  /*d8b0*/  ISETP.NE.AND P0, PT, R7, RZ, PT ;  /* 0x000000ff0700720c */ /* 0x000fca0003f05270 */
[----:B------:R-:W-:-:S06]  /*d8c0*/  @P2 IADD3 R2, R2, 0x1, RZ ;  /* 0x0000000102022810 */ /* 0x000fcc0007ffe0ff */
[----:B------:R-:W-:Y:S02]  /*d8d0*/  @!P1 IMAD.MOV R2, RZ, RZ, -R2 ;  /* 0x000000ffff029224 */ /* 0x000fe400078e0a02 */
[----:B------:R-:W-:-:S04]  /*d8e0*/  @!P0 LOP3.LUT R2, RZ, R7, RZ, 0x33, !PT ;  /* 0x00000007ff028212 */ /* 0x000fc800078e33ff */
[----:B------:R-:W-:Y:S01]  /*d8f0*/  IADD3 R3, -R2, RZ, RZ ;  /* 0x000000ff02037210 */ /* 0x000fe20007ffe1ff */
[----:B------:R-:W-:Y:S02]  /*d900*/  IMAD R4, R0, R8, RZ ;  /* 0x0000000800047224 */ /* 0x000fe400078e02ff */
[C---:B------:R-:W-:Y:S02]  /*d910*/  IMAD R2, R7.reuse, 0x1000000, R2 ;  /* 0x0100000007027824 */ /* 0x040fe400078e0202 */
[----:B------:R-:W-:Y:S01]  /*d920*/  IMAD R0, R7, R3, R0 ;  /* 0x0000000307007224 */ /* 0x000fe200078e0200 */
[----:B------:R-:W-:-:S03]  /*d930*/  IADD3 R3, R10, -R4, RZ ;  /* 0x800000040a037210 */ /* 0x000fc60007ffe0ff */
[----:B------:R-:W-:-:S05]  /*d940*/  IMAD R0, R0, 0x10000, R2 ;  /* 0x0001000000007824 */ /* 0x000fca00078e0202 */
[----:B------:R1:W-:Y:S01]  /*d950*/  STL [R1+0x18], R0 ;  /* 0x0000180001007387 */ /* 0x0003e20000100800 */
[----:B---3--:R-:W-:-:S05]  /*d960*/  IMAD.IADD R13, R12, 0x1, R13 ;  /* 0x000000010c0d7824 */ /* 0x008fca00078e020d */
[----:B------:R1:W-:Y:S04]  /*d970*/  STL [R1+0x1c], R13 ;  /* 0x00001c0d01007387 */ /* 0x0003e80000100800 */
[----:B------:R1:W-:Y:S01]  /*d980*/  STL [R1+0x14], R3 ;  /* 0x0000140301007387 */ /* 0x0003e20000100800 */
[----:B------:R-:W-:Y:S05]  /*d990*/  BRA `(.L_x_119) ;  /* 0x0000005000007947 */ /* 0x000fea0003800000 */
.L_x_110:
[----:B------:R-:W-:Y:S01]  /*d9a0*/  MOV R0, c[0x0][0x53c] ;  /* 0x00014f0000007a02 */ /* 0x000fe20000000f00 */
[----:B------:R2:W-:Y:S04]  /*d9b0*/  STL [R1+0x10], R9 ;  /* 0x0000100901007387 */ /* 0x0005e80000100800 */
[----:B------:R2:W-:Y:S04]  /*d9c0*/  STL [R1+0x14], RZ ;  /* 0x000014ff01007387 */ /* 0x0005e80000100800 */
[----:B------:R2:W-:Y:S04]  /*d9d0*/  STL [R1+0x18], RZ ;  /* 0x000018ff01007387 */ /* 0x0005e80000100800 */
[----:B------:R2:W-:Y:S02]  /*d9e0*/  STL [R1+0x1c], R0 ;  /* 0x00001c0001007387 */ /* 0x0005e40000100800 */
.L_x_119:
[----:B------:R-:W-:Y:S05]  /*d9f0*/  BSYNC B1 ;  /* 0x0000000000017941 */ /* 0x000fea0003800000 */
.L_x_108:
[----:B-1----:R-:W3:Y:S04]  /*da00*/  LDL R4, [R1+0x10] ;  /* 0x0000100001047983 */ /* 0x002ee80000100800 */
[----:B------:R-:W3:Y:S04]  /*da10*/  LDL R5, [R1+0x14] ;  /* 0x0000140001057983 */ /* 0x000ee80000100800 */
[----:B------:R-:W3:Y:S04]  /*da20*/  LDL R6, [R1+0x18] ;  /* 0x0000180001067983 */ /* 0x000ee80000100800 */
[----:B------:R-:W3:Y:S01]  /*da30*/  LDL R7, [R1+0x1c] ;  /* 0x00001c0001077983 */ /* 0x000ee20000100800 */
[----:B------:R-:W-:Y:S03]  /*da40*/  WARPSYNC 0xffffffff ;  /* 0xffffffff00007948 */ /* 0x000fe60003800000 */
[----:B------:R-:W-:Y:S01]  /*da50*/  BAR.SYNC.DEFER_BLOCKING 0x4, 0x80 ;  /* 0x0102000000007b1d */ /* 0x000fe20000010000 */
[----:B------:R-:W-:-:S13]  /*da60*/  ISETP.NE.AND P0, PT, R14, RZ, PT ;  /* 0x000000ff0e00720c */ /* 0x000fda0003f05270 */
[----:B---3--:R1:W-:Y:S04]  /*da70*/  @!P0 STS.128 [0xc080], R4 ;  /* 0x00c08004ff008388 */ /* 0x0083e80000000c00 */
[----:B------:R-:W-:Y:S06]  /*da80*/  BAR.ARV 0x5, 0x80 ;  /* 0x0142000000007b1d */ /* 0x000fec0000002000 */
.L_x_103:
[----:B--2---:R-:W2:Y:S02]  /*da90*/  LDL R0, [R1+0x1c] ;  /* 0x00001c0001007983 */ /* 0x004ea40000100800 */
[----:B--2---:R-:W-:-:S13]  /*daa0*/  ISETP.GE.AND P0, PT, R0, c[0x0][0x53c], PT ;  /* 0x00014f0000007a0c */ /* 0x004fda0003f06270 */
[----:B-1----:R-:W-:Y:S01]  /*dab0*/  @P0 CALL.REL.NOINC `(.L_x_120) ;  /* 0x0000001000000944 */ /* 0x002fe20003c00000 */
[----:B------:R-:W-:Y:S05]  /*dac0*/  BRA `(.L_x_121) ;  /* 0xffff3d1000007947 */ /* 0x000fea000383ffff */
.L_x_120:
[----:B------:R-:W-:Y:S05]  /*dad0*/  EXIT ;  /* 0x000000000000794d */ /* 0x000fea0003800000 */
.L_x_23:
[----:B------:R-:W-:Y:S01]  /*dae0*/  IMAD.MOV.U32 R0, RZ, RZ, R5 ;  /* 0x000000ffff007224 */ /* 0x000fe200078e0005 */
[----:B------:R-:W-:Y:S02]  /*daf0*/  MOV R2, 0x1 ;  /* 0x0000000100027802 */ /* 0x000fe40000000f00 */
[----:B------:R-:W-:Y:S02]  /*db00*/  MOV R3, 0xdb20 ;  /* 0x0000db2000037802 */ /* 0x000fe40000000f00 */
[----:B------:R-:W-:Y:S05]  /*db10*/  CALL.REL.NOINC `($__internal_2_$__cuda_sm70_shflsync_up_p) ;  /* 0x0000193000007944 */ /* 0x000fea0003c00000 */
[----:B------:R-:W-:Y:S01]  /*db20*/  MOV R0, R4 ;  /* 0x0000000400007202 */ /* 0x000fe20000000f00 */
[----:B------:R-:W-:Y:S05]  /*db30*/  BRA `(.L_x_122) ;  /* 0xffff293000007947 */ /* 0x000fea000383ffff */
.L_x_24:
[----:B------:R-:W-:Y:S01]  /*db40*/  IMAD.MOV.U32 R0, RZ, RZ, R5 ;  /* 0x000000ffff007224 */ /* 0x000fe200078e0005 */
[----:B------:R-:W-:Y:S02]  /*db50*/  MOV R2, 0x2 ;  /* 0x0000000200027802 */ /* 0x000fe40000000f00 */
[----:B------:R-:W-:Y:S02]  /*db60*/  MOV R3, 0xdb80 ;  /* 0x0000db8000037802 */ /* 0x000fe40000000f00 */
[----:B------:R-:W-:Y:S05]  /*db70*/  CALL.REL.NOINC `($__internal_2_$__cuda_sm70_shflsync_up_p) ;  /* 0x000018d000007944 */ /* 0x000fea0003c00000 */
[----:B------:R-:W-:Y:S01]  /*db80*/  SEL R0, R4, RZ, P4 ;  /* 0x000000ff04007207 */ /* 0x000fe20002000000 */
[----:B------:R-:W-:Y:S01]  /*db90*/  IMAD.MOV.U32 R2, RZ, RZ, 0x4 ;  /* 0x00000004ff027424 */ /* 0x000fe200078e00ff */
[----:B------:R-:W-:-:S03]  /*dba0*/  MOV R3, 0xdbd0 ;  /* 0x0000dbd000037802 */ /* 0x000fc60000000f00 */
[----:B------:R-:W-:Y:S02]  /*dbb0*/  IMAD.IADD R0, R5, 0x1, R0 ;  /* 0x0000000105007824 */ /* 0x000fe400078e0200 */
        /* <DEDUP_REMOVED lines=14> */
[----:B------:R-:W-:Y:S01]  /*dca0*/  IMAD.IADD R4, R0, 0x1, R4 ;  /* 0x0000000100047824 */ /* 0x000fe200078e0204 */
[----:B------:R-:W-:-:S03]  /*dcb0*/  MOV R0, 0x1f ;  /* 0x0000001f00007802 */ /* 0x000fc60000000f00 */
[----:B------:R-:W-:Y:S02]  /*dcc0*/  IMAD.MOV.U32 R5, RZ, RZ, R4 ;  /* 0x000000ffff057224 */ /* 0x000fe400078e0004 */
[----:B------:R-:W-:Y:S05]  /*dcd0*/  CALL.REL.NOINC `($__internal_1_$__cuda_sm70_shflsync_idx_p) ;  /* 0x0000172000007944 */ /* 0x000fea0003c00000 */
[----:B------:R-:W-:Y:S05]  /*dce0*/  BRA `(.L_x_123) ;  /* 0xffff288000007947 */ /* 0x000fea000383ffff */
.L_x_26:
[----:B------:R-:W-:Y:S02]  /*dcf0*/  SEL R0, RZ, 0x1, P0 ;  /* 0x00000001ff007807 */ /* 0x000fe40000000000 */
[----:B------:R-:W-:Y:S02]  /*dd00*/  MOV R2, 0xdd20 ;  /* 0x0000dd2000027802 */ /* 0x000fe40000000f00 */
[----:B------:R-:W-:Y:S05]  /*dd10*/  CALL.REL.NOINC `($__internal_3_$__cuda_sm70_votesync_ballot) ;  /* 0x000017a000007944 */ /* 0x000fea0003c00000 */
[----:B------:R-:W-:Y:S01]  /*dd20*/  MOV R6, R0 ;  /* 0x0000000000067202 */ /* 0x000fe20000000f00 */
[----:B------:R-:W-:Y:S05]  /*dd30*/  BRA `(.L_x_124) ;  /* 0xffff28c000007947 */ /* 0x000fea000383ffff */
.L_x_27:
[----:B------:R-:W-:Y:S01]  /*dd40*/  IMAD.MOV.U32 R5, RZ, RZ, R8 ;  /* 0x000000ffff057224 */ /* 0x000fe200078e0008 */
[----:B--2---:R-:W-:Y:S01]  /*dd50*/  MOV R3, R13 ;  /* 0x0000000d00037202 */ /* 0x004fe20000000f00 */
[----:B------:R-:W-:Y:S01]  /*dd60*/  IMAD.MOV.U32 R0, RZ, RZ, 0x1f ;  /* 0x0000001fff007424 */ /* 0x000fe200078e00ff */
[----:B------:R-:W-:Y:S02]  /*dd70*/  MOV R2, 0xdd90 ;  /* 0x0000dd9000027802 */ /* 0x000fe40000000f00 */
[----:B-1----:R-:W-:Y:S05]  /*dd80*/  CALL.REL.NOINC `($__internal_1_$__cuda_sm70_shflsync_idx_p) ;  /* 0x0000167000007944 */ /* 0x002fea0003c00000 */
[----:B------:R-:W-:Y:S01]  /*dd90*/  IMAD.MOV.U32 R11, RZ, RZ, R0 ;  /* 0x000000ffff0b7224 */ /* 0x000fe200078e0000 */
[----:B------:R-:W-:Y:S01]  /*dda0*/  MOV R5, R7 ;  /* 0x0000000700057202 */ /* 0x000fe20000000f00 */
[----:B------:R-:W-:Y:S01]  /*ddb0*/  IMAD.MOV.U32 R7, RZ, RZ, RZ ;  /* 0x000000ffff077224 */ /* 0x000fe200078e00ff */
[----:B------:R-:W-:Y:S01]  /*ddc0*/  MOV R3, R13 ;  /* 0x0000000d00037202 */ /* 0x000fe20000000f00 */
[----:B------:R-:W-:Y:S01]  /*ddd0*/  IMAD.MOV.U32 R0, RZ, RZ, 0x1f ;  /* 0x0000001fff007424 */ /* 0x000fe200078e00ff */
[----:B------:R-:W-:-:S02]  /*dde0*/  MOV R2, 0xde00 ;  /* 0x0000de0000027802 */ /* 0x000fc40000000f00 */
[----:B------:R-:W-:Y:S05]  /*ddf0*/  CALL.REL.NOINC `($__internal_1_$__cuda_sm70_shflsync_idx_p) ;  /* 0x0000160000007944 */ /* 0x000fea0003c00000 */
[----:B------:R-:W-:Y:S01]  /*de00*/  MOV R10, R0 ;  /* 0x00000000000a7202 */ /* 0x000fe20000000f00 */
[----:B------:R-:W-:Y:S05]  /*de10*/  BRA `(.L_x_125) ;  /* 0xffff283000007947 */ /* 0x000fea000383ffff */
.L_x_30:
[----:B------:R-:W-:Y:S01]  /*de20*/  IMAD.MOV.U32 R5, RZ, RZ, R4 ;  /* 0x000000ffff057224 */ /* 0x000fe200078e0004 */
[----:B------:R-:W-:-:S02]  /*de30*/  MOV R0, 0x1f ;  /* 0x0000001f00007802 */ /* 0x000fc40000000f00 */
[----:B------:R-:W-:Y:S02]  /*de40*/  MOV R2, 0xde60 ;  /* 0x0000de6000027802 */ /* 0x000fe40000000f00 */
[----:B-1----:R-:W-:Y:S05]  /*de50*/  CALL.REL.NOINC `($__internal_1_$__cuda_sm70_shflsync_idx_p) ;  /* 0x000015a000007944 */ /* 0x002fea0003c00000 */
[----:B------:R-:W-:Y:S01]  /*de60*/  MOV R7, R0 ;  /* 0x0000000000077202 */ /* 0x000fe20000000f00 */
[----:B------:R-:W-:Y:S05]  /*de70*/  BRA `(.L_x_29) ;  /* 0xffff283000007947 */ /* 0x000fea000383ffff */
.L_x_38:
[----:B------:R-:W-:Y:S01]  /*de80*/  IMAD.MOV.U32 R5, RZ, RZ, R10 ;  /* 0x000000ffff057224 */ /* 0x000fe200078e000a */
[----:B------:R-:W-:Y:S01]  /*de90*/  MOV R3, RZ ;  /* 0x000000ff00037202 */ /* 0x000fe20000000f00 */
[----:B------:R-:W-:Y:S01]  /*dea0*/  IMAD.MOV.U32 R0, RZ, RZ, 0x1c1f ;  /* 0x00001c1fff007424 */ /* 0x000fe200078e00ff */
[----:B------:R-:W-:Y:S02]  /*deb0*/  MOV R2, 0xded0 ;  /* 0x0000ded000027802 */ /* 0x000fe40000000f00 */
[----:B------:R-:W-:Y:S05]  /*dec0*/  CALL.REL.NOINC `($__internal_1_$__cuda_sm70_shflsync_idx_p) ;  /* 0x0000153000007944 */ /* 0x000fea0003c00000 */
[----:B------:R-:W-:Y:S01]  /*ded0*/  MOV R8, R0 ;  /* 0x0000000000087202 */ /* 0x000fe20000000f00 */
[----:B------:R-:W-:Y:S05]  /*dee0*/  BRA `(.L_x_126) ;  /* 0xffff491000007947 */ /* 0x000fea000383ffff */
.L_x_39:
[----:B------:R-:W-:Y:S01]  /*def0*/  IMAD.MOV.U32 R5, RZ, RZ, R12 ;  /* 0x000000ffff057224 */ /* 0x000fe200078e000c */
[----:B------:R-:W-:Y:S01]  /*df00*/  MOV R3, RZ ;  /* 0x000000ff00037202 */ /* 0x000fe20000000f00 */
[----:B------:R-:W-:Y:S01]  /*df10*/  IMAD.MOV.U32 R0, RZ, RZ, 0x1c1f ;  /* 0x00001c1fff007424 */ /* 0x000fe200078e00ff */
[----:B------:R-:W-:Y:S02]  /*df20*/  MOV R2, 0xdf40 ;  /* 0x0000df4000027802 */ /* 0x000fe40000000f00 */
[----:B-12---:R-:W-:Y:S05]  /*df30*/  CALL.REL.NOINC `($__internal_1_$__cuda_sm70_shflsync_idx_p) ;  /* 0x000014c000007944 */ /* 0x006fea0003c00000 */
[----:B------:R-:W-:Y:S05]  /*df40*/  BRA `(.L_x_127) ;  /* 0xffff48d000007947 */ /* 0x000fea000383ffff */
.L_x_42:
[----:B--2---:R-:W-:Y:S01]  /*df50*/  IMAD.MOV.U32 R5, RZ, RZ, R10 ;  /* 0x000000ffff057224 */ /* 0x004fe200078e000a */
[----:B------:R-:W-:Y:S01]  /*df60*/  MOV R3, 0x1 ;  /* 0x0000000100037802 */ /* 0x000fe20000000f00 */
[----:B----4-:R-:W-:Y:S01]  /*df70*/  IMAD.MOV.U32 R0, RZ, RZ, 0x1c1f ;  /* 0x00001c1fff007424 */ /* 0x010fe200078e00ff */
[----:B------:R-:W-:-:S02]  /*df80*/  MOV R2, 0xdfa0 ;  /* 0x0000dfa000027802 */ /* 0x000fc40000000f00 */
[----:B-1-3--:R-:W-:Y:S05]  /*df90*/  CALL.REL.NOINC `($__internal_1_$__cuda_sm70_shflsync_idx_p) ;  /* 0x0000146000007944 */ /* 0x00afea0003c00000 */
[----:B------:R-:W-:Y:S01]  /*dfa0*/  IMAD.MOV.U32 R8, RZ, RZ, R0 ;  /* 0x000000ffff087224 */ /* 0x000fe200078e0000 */
[----:B------:R-:W-:Y:S01]  /*dfb0*/  MOV R3, 0x1 ;  /* 0x0000000100037802 */ /* 0x000fe20000000f00 */
[----:B------:R-:W-:Y:S01]  /*dfc0*/  IMAD.MOV.U32 R5, RZ, RZ, R12 ;  /* 0x000000ffff057224 */ /* 0x000fe200078e000c */
[----:B------:R-:W-:-:S02]  /*dfd0*/  MOV R0, 0x1c1f ;  /* 0x00001c1f00007802 */ /* 0x000fc40000000f00 */
[----:B------:R-:W-:Y:S02]  /*dfe0*/  MOV R2, 0xe000 ;  /* 0x0000e00000027802 */ /* 0x000fe40000000f00 */
[----:B------:R-:W-:Y:S05]  /*dff0*/  CALL.REL.NOINC `($__internal_1_$__cuda_sm70_shflsync_idx_p) ;  /* 0x0000140000007944 */ /* 0x000fea0003c00000 */
[----:B------:R-:W-:Y:S05]  /*e000*/  BRA `(.L_x_128) ;  /* 0xffff49a000007947 */ /* 0x000fea000383ffff */
.L_x_45:
[----:B-1----:R-:W-:Y:S01]  /*e010*/  IMAD.MOV.U32 R5, RZ, RZ, R10 ;  /* 0x000000ffff057224 */ /* 0x002fe200078e000a */
[----:B------:R-:W-:Y:S01]  /*e020*/  MOV R3, 0x2 ;  /* 0x0000000200037802 */ /* 0x000fe20000000f00 */
[----:B----4-:R-:W-:Y:S01]  /*e030*/  IMAD.MOV.U32 R0, RZ, RZ, 0x1c1f ;  /* 0x00001c1fff007424 */ /* 0x010fe200078e00ff */
[----:B------:R-:W-:Y:S02]  /*e040*/  MOV R2, 0xe060 ;  /* 0x0000e06000027802 */ /* 0x000fe40000000f00 */
[----:B--23--:R-:W-:Y:S05]  /*e050*/  CALL.REL.NOINC `($__internal_1_$__cuda_sm70_shflsync_idx_p) ;  /* 0x000013a000007944 */ /* 0x00cfea0003c00000 */
[----:B------:R-:W-:Y:S01]  /*e060*/  MOV R8, R0 ;  /* 0x0000000000087202 */ /* 0x000fe20000000f00 */
[----:B------:R-:W-:Y:S05]  /*e070*/  BRA `(.L_x_129) ;  /* 0xffff4ab000007947 */ /* 0x000fea000383ffff */
.L_x_46:
[----:B------:R-:W-:Y:S01]  /*e080*/  IMAD.MOV.U32 R5, RZ, RZ, R12 ;  /* 0x000000ffff057224 */ /* 0x000fe200078e000c */
[----:B------:R-:W-:Y:S01]  /*e090*/  MOV R3, 0x2 ;  /* 0x0000000200037802 */ /* 0x000fe20000000f00 */
[----:B----4-:R-:W-:Y:S01]  /*e0a0*/  IMAD.MOV.U32 R0, RZ, RZ, 0x1c1f ;  /* 0x00001c1fff007424 */ /* 0x010fe200078e00ff */
[----:B------:R-:W-:Y:S02]  /*e0b0*/  MOV R2, 0xe0d0 ;  /* 0x0000e0d000027802 */ /* 0x000fe40000000f00 */
[----:B-123--:R-:W-:Y:S05]  /*e0c0*/  CALL.REL.NOINC `($__internal_1_$__cuda_sm70_shflsync_idx_p) ;  /* 0x0000133000007944 */ /* 0x00efea0003c00000 */
[----:B------:R-:W-:Y:S05]  /*e0d0*/  BRA `(.L_x_130) ;  /* 0xffff4a7000007947 */ /* 0x000fea000383ffff */
.L_x_49:
[----:B-1----:R-:W-:Y:S01]  /*e0e0*/  IMAD.MOV.U32 R5, RZ, RZ, R10 ;  /* 0x000000ffff057224 */ /* 0x002fe200078e000a */
[----:B------:R-:W-:Y:S01]  /*e0f0*/  MOV R3, 0x3 ;  /* 0x0000000300037802 */ /* 0x000fe20000000f00 */
[----:B------:R-:W-:Y:S01]  /*e100*/  IMAD.MOV.U32 R0, RZ, RZ, 0x1c1f ;  /* 0x00001c1fff007424 */ /* 0x000fe200078e00ff */
[----:B------:R-:W-:-:S02]  /*e110*/  MOV R2, 0xe130 ;  /* 0x0000e13000027802 */ /* 0x000fc40000000f00 */
[----:B--234-:R-:W-:Y:S05]  /*e120*/  CALL.REL.NOINC `($__internal_1_$__cuda_sm70_shflsync_idx_p) ;  /* 0x000012d000007944 */ /* 0x01cfea0003c00000 */
[----:B------:R-:W-:Y:S01]  /*e130*/  IMAD.MOV.U32 R8, RZ, RZ, R0 ;  /* 0x000000ffff087224 */ /* 0x000fe200078e0000 */
[----:B------:R-:W-:Y:S01]  /*e140*/  MOV R3, 0x3 ;  /* 0x0000000300037802 */ /* 0x000fe20000000f00 */
[----:B------:R-:W-:Y:S01]  /*e150*/  IMAD.MOV.U32 R5, RZ, RZ, R12 ;  /* 0x000000ffff057224 */ /* 0x000fe200078e000c */
[----:B------:R-:W-:-:S02]  /*e160*/  MOV R0, 0x1c1f ;  /* 0x00001c1f00007802 */ /* 0x000fc40000000f00 */
[----:B------:R-:W-:Y:S02]  /*e170*/  MOV R2, 0xe190 ;  /* 0x0000e19000027802 */ /* 0x000fe40000000f00 */
[----:B------:R-:W-:Y:S05]  /*e180*/  CALL.REL.NOINC `($__internal_1_$__cuda_sm70_shflsync_idx_p) ;  /* 0x0000127000007944 */ /* 0x000fea0003c00000 */
[----:B------:R-:W-:Y:S05]  /*e190*/  BRA `(.L_x_131) ;  /* 0xffff4b4000007947 */ /* 0x000fea000383ffff */
.L_x_56:
[----:B------:R-:W-:Y:S01]  /*e1a0*/  IMAD.MOV.U32 R0, RZ, RZ, R232 ;  /* 0x000000ffff007224 */ /* 0x000fe200078e00e8 */
[----:B------:R-:W-:Y:S01]  /*e1b0*/  MOV R10, 0x1f ;  /* 0x0000001f000a7802 */ /* 0x000fe20000000f00 */
[----:B------:R-:W-:Y:S01]  /*e1c0*/  IMAD.MOV.U32 R3, RZ, RZ, 0x2 ;  /* 0x00000002ff037424 */ /* 0x000fe200078e00ff */
[----:B------:R-:W-:Y:S02]  /*e1d0*/  MOV R9, 0xffffffff ;  /* 0xffffffff00097802 */ /* 0x000fe40000000f00 */
[----:B------:R-:W-:Y:S02]  /*e1e0*/  MOV R2, 0xe200 ;  /* 0x0000e20000027802 */ /* 0x000fe40000000f00 */
[----:B------:R-:W-:Y:S05]  /*e1f0*/  CALL.REL.NOINC `($__internal_0_$__cuda_sm70_shflsync_bfly_p) ;  /* 0x000011c000007944 */ /* 0x000fea0003c00000 */
[----:B------:R-:W-:Y:S01]  /*e200*/  FADD.FTZ R0, R232, R8 ;  /* 0x00000008e8007221 */ /* 0x000fe20000010000 */
[----:B------:R-:W-:Y:S02]  /*e210*/  MOV R3, 0x1 ;  /* 0x0000000100037802 */ /* 0x000fe40000000f00 */
[----:B------:R-:W-:Y:S02]  /*e220*/  MOV R2, 0xe240 ;  /* 0x0000e24000027802 */ /* 0x000fe40000000f00 */
[----:B------:R-:W-:Y:S05]  /*e230*/  CALL.REL.NOINC `($__internal_0_$__cuda_sm70_shflsync_bfly_p) ;  /* 0x0000118000007944 */ /* 0x000fea0003c00000 */
[----:B------:R-:W-:Y:S01]  /*e240*/  FADD.FTZ R5, R0, R8 ;  /* 0x0000000800057221 */ /* 0x000fe20000010000 */
[----:B------:R-:W-:Y:S02]  /*e250*/  MOV R0, R241 ;  /* 0x000000f100007202 */ /* 0x000fe40000000f00 */
[----:B------:R-:W-:-:S02]  /*e260*/  MOV R3, 0x2 ;  /* 0x0000000200037802 */ /* 0x000fc40000000f00 */
[----:B------:R-:W-:Y:S02]  /*e270*/  MOV R2, 0xe290 ;  /* 0x0000e29000027802 */ /* 0x000fe40000000f00 */
[----:B------:R-:W-:Y:S05]  /*e280*/  CALL.REL.NOINC `($__internal_0_$__cuda_sm70_shflsync_bfly_p) ;  /* 0x0000113000007944 */ /* 0x000fea0003c00000 */
[----:B------:R-:W-:Y:S01]  /*e290*/  FADD.FTZ R4, R241, R8 ;  /* 0x00000008f1047221 */ /* 0x000fe20000010000 */
[----:B------:R-:W-:Y:S02]  /*e2a0*/  MOV R3, 0x1 ;  /* 0x0000000100037802 */ /* 0x000fe40000000f00 */
[----:B------:R-:W-:Y:S02]  /*e2b0*/  MOV R2, 0xe2e0 ;  /* 0x0000e2e000027802 */ /* 0x000fe40000000f00 */
[----:B------:R-:W-:Y:S02]  /*e2c0*/  MOV R0, R4 ;  /* 0x0000000400007202 */ /* 0x000fe40000000f00 */
[----:B------:R-:W-:Y:S05]  /*e2d0*/  CALL.REL.NOINC `($__internal_0_$__cuda_sm70_shflsync_bfly_p) ;  /* 0x000010e000007944 */ /* 0x000fea0003c00000 */
[----:B------:R-:W-:Y:S01]  /*e2e0*/  FADD.FTZ R4, R4, R8 ;  /* 0x0000000804047221 */ /* 0x000fe20000010000 */
[----:B------:R-:W-:Y:S02]  /*e2f0*/  MOV R0, R242 ;  /* 0x000000f200007202 */ /* 0x000fe40000000f00 */
[----:B------:R-:W-:Y:S02]  /*e300*/  MOV R3, 0x2 ;  /* 0x0000000200037802 */ /* 0x000fe40000000f00 */
[----:B------:R-:W-:-:S02]  /*e310*/  MOV R2, 0xe330 ;  /* 0x0000e33000027802 */ /* 0x000fc40000000f00 */
[----:B------:R-:W-:Y:S05]  /*e320*/  CALL.REL.NOINC `($__internal_0_$__cuda_sm70_shflsync_bfly_p) ;  /* 0x0000109000007944 */ /* 0x000fea0003c00000 */
[----:B------:R-:W-:Y:S01]  /*e330*/  FADD.FTZ R7, R242, R8 ;  /* 0x00000008f2077221 */ /* 0x000fe20000010000 */
[----:B------:R-:W-:-:S02]  /*e340*/  MOV R3, 0x1 ;  /* 0x0000000100037802 */ /* 0x000fc40000000f00 */
[----:B------:R-:W-:Y:S02]  /*e350*/  MOV R2, 0xe380 ;  /* 0x0000e38000027802 */ /* 0x000fe40000000f00 */
[----:B------:R-:W-:Y:S02]  /*e360*/  MOV R0, R7 ;  /* 0x0000000700007202 */ /* 0x000fe40000000f00 */
[----:B------:R-:W-:Y:S05]  /*e370*/  CALL.REL.NOINC `($__internal_0_$__cuda_sm70_shflsync_bfly_p) ;  /* 0x0000104000007944 */ /* 0x000fea0003c00000 */
[----:B------:R-:W-:Y:S01]  /*e380*/  FADD.FTZ R7, R7, R8 ;  /* 0x0000000807077221 */ /* 0x000fe20000010000 */
[----:B------:R-:W-:Y:S02]  /*e390*/  MOV R0, R243 ;  /* 0x000000f300007202 */ /* 0x000fe40000000f00 */
[----:B------:R-:W-:Y:S02]  /*e3a0*/  MOV R3, 0x2 ;  /* 0x0000000200037802 */ /* 0x000fe40000000f00 */
[----:B------:R-:W-:Y:S02]  /*e3b0*/  MOV R2, 0xe3d0 ;  /* 0x0000e3d000027802 */ /* 0x000fe40000000f00 */
[----:B------:R-:W-:Y:S05]  /*e3c0*/  CALL.REL.NOINC `($__internal_0_$__cuda_sm70_shflsync_bfly_p) ;  /* 0x00000ff000007944 */ /* 0x000fea0003c00000 */
[----:B------:R-:W-:Y:S01]  /*e3d0*/  FADD.FTZ R6, R243, R8 ;  /* 0x00000008f3067221 */ /* 0x000fe20000010000 */
[----:B------:R-:W-:Y:S02]  /*e3e0*/  MOV R3, 0x1 ;  /* 0x0000000100037802 */ /* 0x000fe40000000f00 */
[----:B------:R-:W-:-:S02]  /*e3f0*/  MOV R2, 0xe420 ;  /* 0x0000e42000027802 */ /* 0x000fc40000000f00 */
[----:B------:R-:W-:Y:S02]  /*e400*/  MOV R0, R6 ;  /* 0x0000000600007202 */ /* 0x000fe40000000f00 */
[----:B------:R-:W-:Y:S05]  /*e410*/  CALL.REL.NOINC `($__internal_0_$__cuda_sm70_shflsync_bfly_p) ;  /* 0x00000fa000007944 */ /* 0x000fea0003c00000 */
[----:B------:R-:W-:Y:S05]  /*e420*/  BRA `(.L_x_132) ;  /* 0xffffa5e000007947 */ /* 0x000fea000383ffff */
.L_x_63:
[----:B-1234-:R-:W-:Y:S01]  /*e430*/  IMAD.MOV.U32 R5, RZ, RZ, R12 ;  /* 0x000000ffff057224 */ /* 0x01efe200078e000c */
[----:B------:R-:W-:Y:S01]  /*e440*/  MOV R3, RZ ;  /* 0x000000ff00037202 */ /* 0x000fe20000000f00 */
[----:B------:R-:W-:Y:S01]  /*e450*/  IMAD.MOV.U32 R0, RZ, RZ, 0x1c1f ;  /* 0x00001c1fff007424 */ /* 0x000fe200078e00ff */
[----:B------:R-:W-:Y:S02]  /*e460*/  MOV R2, 0xe480 ;  /* 0x0000e48000027802 */ /* 0x000fe40000000f00 */
[----:B------:R-:W-:Y:S05]  /*e470*/  CALL.REL.NOINC `($__internal_1_$__cuda_sm70_shflsync_idx_p) ;  /* 0x00000f8000007944 */ /* 0x000fea0003c00000 */
[----:B------:R-:W-:Y:S01]  /*e480*/  MOV R10, R0 ;  /* 0x00000000000a7202 */ /* 0x000fe20000000f00 */
[----:B------:R-:W-:Y:S05]  /*e490*/  BRA `(.L_x_133) ;  /* 0xffffc05000007947 */ /* 0x000fea000383ffff */
.L_x_64:
[----:B------:R-:W-:Y:S01]  /*e4a0*/  IMAD.MOV.U32 R5, RZ, RZ, R13 ;  /* 0x000000ffff057224 */ /* 0x000fe200078e000d */
[----:B------:R-:W-:Y:S01]  /*e4b0*/  MOV R3, RZ ;  /* 0x000000ff00037202 */ /* 0x000fe20000000f00 */
[----:B------:R-:W-:Y:S01]  /*e4c0*/  IMAD.MOV.U32 R0, RZ, RZ, 0x1c1f ;  /* 0x00001c1fff007424 */ /* 0x000fe200078e00ff */
[----:B------:R-:W-:Y:S02]  /*e4d0*/  MOV R2, 0xe4f0 ;  /* 0x0000e4f000027802 */ /* 0x000fe40000000f00 */
[----:B-12---:R-:W-:Y:S05]  /*e4e0*/  CALL.REL.NOINC `($__internal_1_$__cuda_sm70_shflsync_idx_p) ;  /* 0x00000f1000007944 */ /* 0x006fea0003c00000 */
[----:B------:R-:W-:Y:S05]  /*e4f0*/  BRA `(.L_x_134) ;  /* 0xffffc01000007947 */ /* 0x000fea000383ffff */
.L_x_67:
[----:B------:R-:W-:Y:S01]  /*e500*/  IMAD.MOV.U32 R5, RZ, RZ, R12 ;  /* 0x000000ffff057224 */ /* 0x000fe200078e000c */
[----:B--2---:R-:W-:Y:S01]  /*e510*/  MOV R3, 0x1 ;  /* 0x0000000100037802 */ /* 0x004fe20000000f00 */
        /* <DEDUP_REMOVED lines=10> */
.L_x_70:
[----:B------:R-:W-:Y:S01]  /*e5c0*/  IMAD.MOV.U32 R5, RZ, RZ, R12 ;  /* 0x000000ffff057224 */ /* 0x000fe200078e000c */
[----:B-1----:R-:W-:Y:S01]  /*e5d0*/  MOV R3, 0x2 ;  /* 0x0000000200037802 */ /* 0x002fe20000000f00 */
[----:B----4-:R-:W-:Y:S01]  /*e5e0*/  IMAD.MOV.U32 R0, RZ, RZ, 0x1c1f ;  /* 0x00001c1fff007424 */ /* 0x010fe200078e00ff */
[----:B------:R-:W-:Y:S02]  /*e5f0*/  MOV R2, 0xe610 ;  /* 0x0000e61000027802 */ /* 0x000fe40000000f00 */
[----:B--23--:R-:W-:Y:S05]  /*e600*/  CALL.REL.NOINC `($__internal_1_$__cuda_sm70_shflsync_idx_p) ;  /* 0x00000df000007944 */ /* 0x00cfea0003c00000 */
[----:B------:R-:W-:Y:S01]  /*e610*/  MOV R10, R0 ;  /* 0x00000000000a7202 */ /* 0x000fe20000000f00 */
[----:B------:R-:W-:Y:S05]  /*e620*/  BRA `(.L_x_136) ;  /* 0xffffc1a000007947 */ /* 0x000fea000383ffff */
.L_x_71:
[----:B------:R-:W-:Y:S01]  /*e630*/  IMAD.MOV.U32 R5, RZ, RZ, R13 ;  /* 0x000000ffff057224 */ /* 0x000fe200078e000d */
[----:B------:R-:W-:Y:S01]  /*e640*/  MOV R3, 0x2 ;  /* 0x0000000200037802 */ /* 0x000fe20000000f00 */
[----:B----4-:R-:W-:Y:S01]  /*e650*/  IMAD.MOV.U32 R0, RZ, RZ, 0x1c1f ;  /* 0x00001c1fff007424 */ /* 0x010fe200078e00ff */
[----:B------:R-:W-:Y:S02]  /*e660*/  MOV R2, 0xe680 ;  /* 0x0000e68000027802 */ /* 0x000fe40000000f00 */
[----:B-123--:R-:W-:Y:S05]  /*e670*/  CALL.REL.NOINC `($__internal_1_$__cuda_sm70_shflsync_idx_p) ;  /* 0x00000d8000007944 */ /* 0x00efea0003c00000 */
[----:B------:R-:W-:Y:S05]  /*e680*/  BRA `(.L_x_137) ;  /* 0xffffc16000007947 */ /* 0x000fea000383ffff */
.L_x_74:
[----:B------:R-:W-:Y:S01]  /*e690*/  IMAD.MOV.U32 R5, RZ, RZ, R12 ;  /* 0x000000ffff057224 */ /* 0x000fe200078e000c */
[----:B-1----:R-:W-:Y:S01]  /*e6a0*/  MOV R3, 0x3 ;  /* 0x0000000300037802 */ /* 0x002fe20000000f00 */
        /* <DEDUP_REMOVED lines=10> */
.L_x_76:
[----:B------:R-:W-:Y:S01]  /*e750*/  IMAD.MOV.U32 R5, RZ, RZ, R12 ;  /* 0x000000ffff057224 */ /* 0x000fe200078e000c */
[----:B------:R-:W-:Y:S01]  /*e760*/  MOV R3, RZ ;  /* 0x000000ff00037202 */ /* 0x000fe20000000f00 */
[----:B------:R-:W-:Y:S01]  /*e770*/  IMAD.MOV.U32 R0, RZ, RZ, 0x1c1f ;  /* 0x00001c1fff007424 */ /* 0x000fe200078e00ff */
[----:B------:R-:W-:Y:S02]  /*e780*/  MOV R2, 0xe7a0 ;  /* 0x0000e7a000027802 */ /* 0x000fe40000000f00 */
[----:B------:R-:W-:Y:S05]  /*e790*/  CALL.REL.NOINC `($__internal_1_$__cuda_sm70_shflsync_idx_p) ;  /* 0x00000c6000007944 */ /* 0x000fea0003c00000 */
[----:B------:R-:W-:Y:S01]  /*e7a0*/  MOV R4, R0 ;  /* 0x0000000000047202 */ /* 0x000fe20000000f00 */
[----:B------:R-:W-:Y:S05]  /*e7b0*/  BRA `(.L_x_139) ;  /* 0xffffc51000007947 */ /* 0x000fea000383ffff */
.L_x_77:
[----:B------:R-:W-:Y:S01]  /*e7c0*/  IMAD.MOV.U32 R5, RZ, RZ, R13 ;  /* 0x000000ffff057224 */ /* 0x000fe200078e000d */
[----:B------:R-:W-:Y:S01]  /*e7d0*/  MOV R3, RZ ;  /* 0x000000ff00037202 */ /* 0x000fe20000000f00 */
[----:B------:R-:W-:Y:S01]  /*e7e0*/  IMAD.MOV.U32 R0, RZ, RZ, 0x1c1f ;  /* 0x00001c1fff007424 */ /* 0x000fe200078e00ff */
[----:B------:R-:W-:Y:S02]  /*e7f0*/  MOV R2, 0xe810 ;  /* 0x0000e81000027802 */ /* 0x000fe40000000f00 */
[----:B-12---:R-:W-:Y:S05]  /*e800*/  CALL.REL.NOINC `($__internal_1_$__cuda_sm70_shflsync_idx_p) ;  /* 0x00000bf000007944 */ /* 0x006fea0003c00000 */
[----:B------:R-:W-:Y:S05]  /*e810*/  BRA `(.L_x_140) ;  /* 0xffffc4d000007947 */ /* 0x000fea000383ffff */
.L_x_80:
        /* <DEDUP_REMOVED lines=12> */
.L_x_83:
[----:B------:R-:W-:Y:S01]  /*e8e0*/  IMAD.MOV.U32 R5, RZ, RZ, R12 ;  /* 0x000000ffff057224 */ /* 0x000fe200078e000c */
[----:B-1----:R-:W-:Y:S01]  /*e8f0*/  MOV R3, 0x2 ;  /* 0x0000000200037802 */ /* 0x002fe20000000f00 */
[----:B----4-:R-:W-:Y:S01]  /*e900*/  IMAD.MOV.U32 R0, RZ, RZ, 0x1c1f ;  /* 0x00001c1fff007424 */ /* 0x010fe200078e00ff */
[----:B------:R-:W-:Y:S02]  /*e910*/  MOV R2, 0xe930 ;  /* 0x0000e93000027802 */ /* 0x000fe40000000f00 */
[----:B--23--:R-:W-:Y:S05]  /*e920*/  CALL.REL.NOINC `($__internal_1_$__cuda_sm70_shflsync_idx_p) ;  /* 0x00000ad000007944 */ /* 0x00cfea0003c00000 */
[----:B------:R-:W-:Y:S01]  /*e930*/  MOV R4, R0 ;  /* 0x0000000000047202 */ /* 0x000fe20000000f00 */
[----:B------:R-:W-:Y:S05]  /*e940*/  BRA `(.L_x_142) ;  /* 0xffffcd5000007947 */ /* 0x000fea000383ffff */
.L_x_84:
[----:B------:R-:W-:Y:S01]  /*e950*/  IMAD.MOV.U32 R5, RZ, RZ, R13 ;  /* 0x000000ffff057224 */ /* 0x000fe200078e000d */
[----:B------:R-:W-:Y:S01]  /*e960*/  MOV R3, 0x2 ;  /* 0x0000000200037802 */ /* 0x000fe20000000f00 */
[----:B----4-:R-:W-:Y:S01]  /*e970*/  IMAD.MOV.U32 R0, RZ, RZ, 0x1c1f ;  /* 0x00001c1fff007424 */ /* 0x010fe200078e00ff */
[----:B------:R-:W-:Y:S02]  /*e980*/  MOV R2, 0xe9a0 ;  /* 0x0000e9a000027802 */ /* 0x000fe40000000f00 */
[----:B-123--:R-:W-:Y:S05]  /*e990*/  CALL.REL.NOINC `($__internal_1_$__cuda_sm70_shflsync_idx_p) ;  /* 0x00000a6000007944 */ /* 0x00efea0003c00000 */
[----:B------:R-:W-:Y:S05]  /*e9a0*/  BRA `(.L_x_143) ;  /* 0xffffcd1000007947 */ /* 0x000fea000383ffff */
.L_x_87:
[----:B------:R-:W-:Y:S01]  /*e9b0*/  IMAD.MOV.U32 R5, RZ, RZ, R12 ;  /* 0x000000ffff057224 */ /* 0x000fe200078e000c */
[----:B--2---:R-:W-:Y:S01]  /*e9c0*/  MOV R3, 0x3 ;  /* 0x0000000300037802 */ /* 0x004fe20000000f00 */
[----:B-1----:R-:W-:Y:S01]  /*e9d0*/  IMAD.MOV.U32 R0, RZ, RZ, 0x1c1f ;  /* 0x00001c1fff007424 */ /* 0x002fe200078e00ff */
[----:B------:R-:W-:-:S02]  /*e9e0*/  MOV R2, 0xea00 ;  /* 0x0000ea0000027802 */ /* 0x000fc40000000f00 */
[----:B---34-:R-:W-:Y:S05]  /*e9f0*/  CALL.REL.NOINC `($__internal_1_$__cuda_sm70_shflsync_idx_p) ;  /* 0x00000a0000007944 */ /* 0x018fea0003c00000 */
[----:B------:R-:W-:Y:S01]  /*ea00*/  IMAD.MOV.U32 R4, RZ, RZ, R0 ;  /* 0x000000ffff047224 */ /* 0x000fe200078e0000 */
[----:B------:R-:W-:Y:S01]  /*ea10*/  MOV R3, 0x3 ;  /* 0x0000000300037802 */ /* 0x000fe20000000f00 */
[----:B------:R-:W-:Y:S01]  /*ea20*/  IMAD.MOV.U32 R5, RZ, RZ, R13 ;  /* 0x000000ffff057224 */ /* 0x000fe200078e000d */
[----:B------:R-:W-:-:S02]  /*ea30*/  MOV R0, 0x1c1f ;  /* 0x00001c1f00007802 */ /* 0x000fc40000000f00 */
[----:B------:R-:W-:Y:S02]  /*ea40*/  MOV R2, 0xea60 ;  /* 0x0000ea6000027802 */ /* 0x000fe40000000f00 */
[----:B------:R-:W-:Y:S05]  /*ea50*/  CALL.REL.NOINC `($__internal_1_$__cuda_sm70_shflsync_idx_p) ;  /* 0x000009a000007944 */ /* 0x000fea0003c00000 */
[----:B------:R-:W-:Y:S05]  /*ea60*/  BRA `(.L_x_144) ;  /* 0xffffd15000007947 */ /* 0x000fea000383ffff */
.L_x_91:
[----:B------:R-:W-:Y:S01]  /*ea70*/  IMAD.MOV.U32 R5, RZ, RZ, R9 ;  /* 0x000000ffff057224 */ /* 0x000fe200078e0009 */
[----:B------:R-:W-:Y:S01]  /*ea80*/  MOV R3, RZ ;  /* 0x000000ff00037202 */ /* 0x000fe20000000f00 */
[----:B------:R-:W-:Y:S01]  /*ea90*/  IMAD.MOV.U32 R0, RZ, RZ, 0x1c1f ;  /* 0x00001c1fff007424 */ /* 0x000fe200078e00ff */
[----:B------:R-:W-:Y:S02]  /*eaa0*/  MOV R2, 0xeac0 ;  /* 0x0000eac000027802 */ /* 0x000fe40000000f00 */
[----:B------:R-:W-:Y:S05]  /*eab0*/  CALL.REL.NOINC `($__internal_1_$__cuda_sm70_shflsync_idx_p) ;  /* 0x0000094000007944 */ /* 0x000fea0003c00000 */
[----:B------:R-:W-:Y:S01]  /*eac0*/  MOV R8, R0 ;  /* 0x0000000000087202 */ /* 0x000fe20000000f00 */
[----:B------:R-:W-:Y:S05]  /*ead0*/  BRA `(.L_x_145) ;  /* 0xffffdde000007947 */ /* 0x000fea000383ffff */
.L_x_92:
[----:B------:R-:W-:Y:S01]  /*eae0*/  IMAD.MOV.U32 R5, RZ, RZ, R12 ;  /* 0x000000ffff057224 */ /* 0x000fe200078e000c */
[----:B------:R-:W-:Y:S01]  /*eaf0*/  MOV R3, RZ ;  /* 0x000000ff00037202 */ /* 0x000fe20000000f00 */
[----:B------:R-:W-:Y:S01]  /*eb00*/  IMAD.MOV.U32 R0, RZ, RZ, 0x1c1f ;  /* 0x00001c1fff007424 */ /* 0x000fe200078e00ff */
[----:B------:R-:W-:Y:S02]  /*eb10*/  MOV R2, 0xeb30 ;  /* 0x0000eb3000027802 */ /* 0x000fe40000000f00 */
[----:B-12---:R-:W-:Y:S05]  /*eb20*/  CALL.REL.NOINC `($__internal_1_$__cuda_sm70_shflsync_idx_p) ;  /* 0x000008d000007944 */ /* 0x006fea0003c00000 */
[----:B------:R-:W-:Y:S05]  /*eb30*/  BRA `(.L_x_146) ;  /* 0xffffdda000007947 */ /* 0x000fea000383ffff */
.L_x_95:
        /* <DEDUP_REMOVED lines=12> */
.L_x_98:
[----:B-1----:R-:W-:Y:S01]  /*ec00*/  IMAD.MOV.U32 R5, RZ, RZ, R9 ;  /* 0x000000ffff057224 */ /* 0x002fe200078e0009 */
[----:B------:R-:W-:Y:S01]  /*ec10*/  MOV R3, 0x2 ;  /* 0x0000000200037802 */ /* 0x000fe20000000f00 */
[----:B----4-:R-:W-:Y:S01]  /*ec20*/  IMAD.MOV.U32 R0, RZ, RZ, 0x1c1f ;  /* 0x00001c1fff007424 */ /* 0x010fe200078e00ff */
[----:B------:R-:W-:Y:S02]  /*ec30*/  MOV R2, 0xec50 ;  /* 0x0000ec5000027802 */ /* 0x000fe40000000f00 */
[----:B--23--:R-:W-:Y:S05]  /*ec40*/  CALL.REL.NOINC `($__internal_1_$__cuda_sm70_shflsync_idx_p) ;  /* 0x000007b000007944 */ /* 0x00cfea0003c00000 */
[----:B------:R-:W-:Y:S01]  /*ec50*/  MOV R8, R0 ;  /* 0x0000000000087202 */ /* 0x000fe20000000f00 */
[----:B------:R-:W-:Y:S05]  /*ec60*/  BRA `(.L_x_148) ;  /* 0xffffdf4000007947 */ /* 0x000fea000383ffff */
.L_x_99:
[----:B------:R-:W-:Y:S01]  /*ec70*/  IMAD.MOV.U32 R5, RZ, RZ, R12 ;  /* 0x000000ffff057224 */ /* 0x000fe200078e000c */
[----:B------:R-:W-:Y:S01]  /*ec80*/  MOV R3, 0x2 ;  /* 0x0000000200037802 */ /* 0x000fe20000000f00 */
[----:B----4-:R-:W-:Y:S01]  /*ec90*/  IMAD.MOV.U32 R0, RZ, RZ, 0x1c1f ;  /* 0x00001c1fff007424 */ /* 0x010fe200078e00ff */
[----:B------:R-:W-:Y:S02]  /*eca0*/  MOV R2, 0xecc0 ;  /* 0x0000ecc000027802 */ /* 0x000fe40000000f00 */
[----:B-123--:R-:W-:Y:S05]  /*ecb0*/  CALL.REL.NOINC `($__internal_1_$__cuda_sm70_shflsync_idx_p) ;  /* 0x0000074000007944 */ /* 0x00efea0003c00000 */
[----:B------:R-:W-:Y:S05]  /*ecc0*/  BRA `(.L_x_149) ;  /* 0xffffdf0000007947 */ /* 0x000fea000383ffff */
.L_x_102:
        /* <DEDUP_REMOVED lines=12> */
.L_x_104:
[----:B------:R-:W-:Y:S01]  /*ed90*/  IMAD.MOV.U32 R5, RZ, RZ, R74 ;  /* 0x000000ffff057224 */ /* 0x000fe200078e004a */
[----:B------:R-:W-:Y:S01]  /*eda0*/  MOV R3, RZ ;  /* 0x000000ff00037202 */ /* 0x000fe20000000f00 */
[----:B------:R-:W-:Y:S01]  /*edb0*/  IMAD.MOV.U32 R0, RZ, RZ, 0x1f ;  /* 0x0000001fff007424 */ /* 0x000fe200078e00ff */
[----:B------:R-:W-:Y:S02]  /*edc0*/  MOV R2, 0xede0 ;  /* 0x0000ede000027802 */ /* 0x000fe40000000f00 */
[----:B--2---:R-:W-:Y:S05]  /*edd0*/  CALL.REL.NOINC `($__internal_1_$__cuda_sm70_shflsync_idx_p) ;  /* 0x0000062000007944 */ /* 0x004fea0003c00000 */
[----:B------:R-:W-:Y:S01]  /*ede0*/  MOV R9, R0 ;  /* 0x0000000000097202 */ /* 0x000fe20000000f00 */
[----:B------:R-:W-:Y:S05]  /*edf0*/  BRA `(.L_x_151) ;  /* 0xffffe16000007947 */ /* 0x000fea000383ffff */
.L_x_105:
[----:B------:R-:W-:Y:S01]  /*ee00*/  IMAD.MOV.U32 R5, RZ, RZ, R74 ;  /* 0x000000ffff057224 */ /* 0x000fe200078e004a */
[----:B------:R-:W-:Y:S01]  /*ee10*/  MOV R3, 0x1 ;  /* 0x0000000100037802 */ /* 0x000fe20000000f00 */
[----:B------:R-:W-:Y:S01]  /*ee20*/  IMAD.MOV.U32 R0, RZ, RZ, 0x1f ;  /* 0x0000001fff007424 */ /* 0x000fe200078e00ff */
[----:B------:R-:W-:Y:S02]  /*ee30*/  MOV R2, 0xee50 ;  /* 0x0000ee5000027802 */ /* 0x000fe40000000f00 */
[----:B-12---:R-:W-:Y:S05]  /*ee40*/  CALL.REL.NOINC `($__internal_1_$__cuda_sm70_shflsync_idx_p) ;  /* 0x000005b000007944 */ /* 0x006fea0003c00000 */
[----:B------:R-:W-:Y:S01]  /*ee50*/  MOV R8, R0 ;  /* 0x0000000000087202 */ /* 0x000fe20000000f00 */
[----:B------:R-:W-:Y:S05]  /*ee60*/  BRA `(.L_x_152) ;  /* 0xffffe11000007947 */ /* 0x000fea000383ffff */
.L_x_106:
[----:B------:R-:W-:Y:S02]  /*ee70*/  MOV R2, 0x1 ;  /* 0x0000000100027802 */ /* 0x000fe40000000f00 */
[----:B------:R-:W-:-:S02]  /*ee80*/  MOV R3, 0xeea0 ;  /* 0x0000eea000037802 */ /* 0x000fc40000000f00 */
[----:B-1234-:R-:W-:Y:S05]  /*ee90*/  CALL.REL.NOINC `($__internal_2_$__cuda_sm70_shflsync_up_p) ;  /* 0x000005b000007944 */ /* 0x01efea0003c00000 */
[----:B------:R-:W-:Y:S05]  /*eea0*/  BRA `(.L_x_153) ;  /* 0xffffe20000007947 */ /* 0x000fea000383ffff */
.L_x_107:
[----:B------:R-:W-:Y:S02]  /*eeb0*/  MOV R2, 0x2 ;  /* 0x0000000200027802 */ /* 0x000fe40000000f00 */
[----:B------:R-:W-:-:S02]  /*eec0*/  MOV R3, 0xeee0 ;  /* 0x0000eee000037802 */ /* 0x000fc40000000f00 */
[----:B--2-4-:R-:W-:Y:S05]  /*eed0*/  CALL.REL.NOINC `($__internal_2_$__cuda_sm70_shflsync_up_p) ;  /* 0x0000057000007944 */ /* 0x014fea0003c00000 */
        /* <DEDUP_REMOVED lines=23> */
.L_x_111:
[----:B------:R-:W-:Y:S02]  /*f050*/  MOV R2, 0x1 ;  /* 0x0000000100027802 */ /* 0x000fe40000000f00 */
[----:B------:R-:W-:Y:S02]  /*f060*/  MOV R3, 0xf080 ;  /* 0x0000f08000037802 */ /* 0x000fe40000000f00 */
[----:B------:R-:W-:Y:S05]  /*f070*/  CALL.REL.NOINC `($__internal_2_$__cuda_sm70_shflsync_up_p) ;  /* 0x000003d000007944 */ /* 0x000fea0003c00000 */
[----:B------:R-:W-:Y:S01]  /*f080*/  MOV R2, R4 ;  /* 0x0000000400027202 */ /* 0x000fe20000000f00 */
[----:B------:R-:W-:Y:S05]  /*f090*/  BRA `(.L_x_155) ;  /* 0xffffe27000007947 */ /* 0x000fea000383ffff */
.L_x_112:
        /* <DEDUP_REMOVED lines=26> */
.L_x_114:
[----:B------:R-:W-:Y:S02]  /*f240*/  SEL R0, RZ, 0x1, P0 ;  /* 0x00000001ff007807 */ /* 0x000fe40000000000 */
[----:B------:R-:W-:Y:S02]  /*f250*/  MOV R2, 0xf270 ;  /* 0x0000f27000027802 */ /* 0x000fe40000000f00 */
[----:B-1----:R-:W-:Y:S05]  /*f260*/  CALL.REL.NOINC `($__internal_3_$__cuda_sm70_votesync_ballot) ;  /* 0x0000025000007944 */ /* 0x002fea0003c00000 */
[----:B------:R-:W-:Y:S01]  /*f270*/  MOV R10, R0 ;  /* 0x00000000000a7202 */ /* 0x000fe20000000f00 */
[----:B------:R-:W-:Y:S05]  /*f280*/  BRA `(.L_x_157) ;  /* 0xffffe21000007947 */ /* 0x000fea000383ffff */
.L_x_115:
[----:B------:R-:W-:Y:S01]  /*f290*/  IMAD.MOV.U32 R5, RZ, RZ, R6 ;  /* 0x000000ffff057224 */ /* 0x000fe200078e0006 */
[----:B---3--:R-:W-:Y:S01]  /*f2a0*/  MOV R3, R12 ;  /* 0x0000000c00037202 */ /* 0x008fe20000000f00 */
[----:B------:R-:W-:Y:S01]  /*f2b0*/  IMAD.MOV.U32 R0, RZ, RZ, 0x1f ;  /* 0x0000001fff007424 */ /* 0x000fe200078e00ff */
[----:B------:R-:W-:Y:S02]  /*f2c0*/  MOV R2, 0xf2e0 ;  /* 0x0000f2e000027802 */ /* 0x000fe40000000f00 */
[----:B-12---:R-:W-:Y:S05]  /*f2d0*/  CALL.REL.NOINC `($__internal_1_$__cuda_sm70_shflsync_idx_p) ;  /* 0x0000012000007944 */ /* 0x006fea0003c00000 */
[----:B------:R-:W-:Y:S01]  /*f2e0*/  IMAD.MOV.U32 R8, RZ, RZ, R0 ;  /* 0x000000ffff087224 */ /* 0x000fe200078e0000 */
[----:B------:R-:W-:Y:S01]  /*f2f0*/  MOV R3, R12 ;  /* 0x0000000c00037202 */ /* 0x000fe20000000f00 */
[----:B------:R-:W-:Y:S01]  /*f300*/  IMAD.MOV.U32 R5, RZ, RZ, R7 ;  /* 0x000000ffff057224 */ /* 0x000fe200078e0007 */
[----:B------:R-:W-:Y:S02]  /*f310*/  MOV R0, 0x1f ;  /* 0x0000001f00007802 */ /* 0x000fe40000000f00 */
[----:B------:R-:W-:-:S02]  /*f320*/  MOV R2, 0xf340 ;  /* 0x0000f34000027802 */ /* 0x000fc40000000f00 */
[----:B------:R-:W-:Y:S05]  /*f330*/  CALL.REL.NOINC `($__internal_1_$__cuda_sm70_shflsync_idx_p) ;  /* 0x000000c000007944 */ /* 0x000fea0003c00000 */
[----:B------:R-:W-:Y:S01]  /*f340*/  MOV R7, R0 ;  /* 0x0000000000077202 */ /* 0x000fe20000000f00 */
[----:B------:R-:W-:Y:S05]  /*f350*/  BRA `(.L_x_158) ;  /* 0xffffe18000007947 */ /* 0x000fea000383ffff */
.L_x_118:
[----:B------:R-:W-:Y:S01]  /*f360*/  IMAD.MOV.U32 R5, RZ, RZ, R4 ;  /* 0x000000ffff057224 */ /* 0x000fe200078e0004 */
[----:B------:R-:W-:-:S02]  /*f370*/  MOV R0, 0x1f ;  /* 0x0000001f00007802 */ /* 0x000fc40000000f00 */
[----:B------:R-:W-:Y:S02]  /*f380*/  MOV R2, 0xf3a0 ;  /* 0x0000f3a000027802 */ /* 0x000fe40000000f00 */
[----:B-1234-:R-:W-:Y:S05]  /*f390*/  CALL.REL.NOINC `($__internal_1_$__cuda_sm70_shflsync_idx_p) ;  /* 0x0000006000007944 */ /* 0x01efea0003c00000 */
[----:B------:R-:W-:Y:S01]  /*f3a0*/  MOV R13, R0 ;  /* 0x00000000000d7202 */ /* 0x000fe20000000f00 */
[----:B------:R-:W-:Y:S05]  /*f3b0*/  BRA `(.L_x_117) ;  /* 0xffffe18000007947 */ /* 0x000fea000383ffff */
        .weak           $__internal_0_$__cuda_sm70_shflsync_bfly_p
        .type           $__internal_0_$__cuda_sm70_shflsync_bfly_p,@function
        .size           $__internal_0_$__cuda_sm70_shflsync_bfly_p,($__internal_1_$__cuda_sm70_shflsync_idx_p - $__internal_0_$__cuda_sm70_shflsync_bfly_p)
$__internal_0_$__cuda_sm70_shflsync_bfly_p:
[----:B------:R-:W-:Y:S04]  /*f3c0*/  WARPSYNC R9 ;  /* 0x0000000900007348 */ /* 0x000fe80003800000 */
[----:B------:R1:W2:Y:S02]  /*f3d0*/  SHFL.BFLY PT, R8, R0, R3, R10 ;  /* 0x0c00000300087389 */ /* 0x0002a400000e000a */
[----:B-1----:R-:W-:-:S04]  /*f3e0*/  MOV R3, 0x0 ;  /* 0x0000000000037802 */ /* 0x002fc80000000f00 */
[----:B--2---:R-:W-:Y:S05]  /*f3f0*/  RET.REL.NODEC R2 `(_ZN7cutlass13device_kernelIN5flash19enable_sm80_to_sm89INS1_16FlashAttnFwdSm80INS1_25CollectiveMainloopFwdSm80ILi4ELi1ELb0EN4cute5tupleIJNS5_1CILi128EEENS7_ILi48EEENS7_ILi96EEEEEELi96ENS_6half_tEfNS_4arch4Sm80ELb0ELb0ELb1ELb1ELb0ELb0ELb1ELb1EEENS1_21CollectiveEpilogueFwdINS6_IJS8_SA_S9_EEENS6_IJNS7_ILi1EEESI_SI_EEESC_SE_Li128ELb1ELb1ELb1ELb0EEENS1_36VarlenDynamicPersistentTileSchedulerILi128ELi48ELi128ELi128ELb1ELb1ELb0ELb0ELb1ELb1EEEEEEEEEvNT_6ParamsE) ;  /* 0xffff0c0002007950 */ /* 0x004fea0003c3ffff */
        .weak           $__internal_1_$__cuda_sm70_shflsync_idx_p
        .type           $__internal_1_$__cuda_sm70_shflsync_idx_p,@function
        .size           $__internal_1_$__cuda_sm70_shflsync_idx_p,($__internal_2_$__cuda_sm70_shflsync_up_p - $__internal_1_$__cuda_sm70_shflsync_idx_p)
$__internal_1_$__cuda_sm70_shflsync_idx_p:
[----:B------:R-:W-:-:S04]  /*f400*/  MOV R15, 0xffffffff ;  /* 0xffffffff000f7802 */ /* 0x000fc80000000f00 */
[----:B------:R-:W-:Y:S04]  /*f410*/  WARPSYNC R15 ;  /* 0x0000000f00007348 */ /* 0x000fe80003800000 */
[----:B------:R1:W2:Y:S02]  /*f420*/  SHFL.IDX PT, R0, R5, R3, R0 ;  /* 0x0000000305007389 */ /* 0x0002a400000e0000 */
[----:B-1----:R-:W-:-:S04]  /*f430*/  MOV R3, 0x0 ;  /* 0x0000000000037802 */ /* 0x002fc80000000f00 */
[----:B--2---:R-:W-:Y:S05]  /*f440*/  RET.REL.NODEC R2 `(_ZN7cutlass13device_kernelIN5flash19enable_sm80_to_sm89INS1_16FlashAttnFwdSm80INS1_25CollectiveMainloopFwdSm80ILi4ELi1ELb0EN4cute5tupleIJNS5_1CILi128EEENS7_ILi48EEENS7_ILi96EEEEEELi96ENS_6half_tEfNS_4arch4Sm80ELb0ELb0ELb1ELb1ELb0ELb0ELb1ELb1EEENS1_21CollectiveEpilogueFwdINS6_IJS8_SA_S9_EEENS6_IJNS7_ILi1EEESI_SI_EEESC_SE_Li128ELb1ELb1ELb1ELb0EEENS1_36VarlenDynamicPersistentTileSchedulerILi128ELi48ELi128ELi128ELb1ELb1ELb0ELb0ELb1ELb1EEEEEEEEEvNT_6ParamsE) ;  /* 0xffff0bb002007950 */ /* 0x004fea0003c3ffff */
        .weak           $__internal_2_$__cuda_sm70_shflsync_up_p
        .type           $__internal_2_$__cuda_sm70_shflsync_up_p,@function
        .size           $__internal_2_$__cuda_sm70_shflsync_up_p,($__internal_3_$__cuda_sm70_votesync_ballot - $__internal_2_$__cuda_sm70_shflsync_up_p)
$__internal_2_$__cuda_sm70_shflsync_up_p:
[----:B------:R-:W-:Y:S02]  /*f450*/  IMAD.MOV.U32 R4, RZ, RZ, RZ ;  /* 0x000000ffff047224 */ /* 0x000fe400078e00ff */
[----:B------:R-:W-:-:S04]  /*f460*/  IMAD.MOV.U32 R10, RZ, RZ, -0x1 ;  /* 0xffffffffff0a7424 */ /* 0x000fc800078e00ff */
[----:B------:R-:W-:Y:S04]  /*f470*/  WARPSYNC R10 ;  /* 0x0000000a00007348 */ /* 0x000fe80003800000 */
[----:B------:R1:W2:Y:S02]  /*f480*/  SHFL.UP PT, R4, R0, R2, R4 ;  /* 0x0400000200047389 */ /* 0x0002a400000e0004 */
[----:B-1----:R-:W-:Y:S02]  /*f490*/  MOV R2, R3 ;  /* 0x0000000300027202 */ /* 0x002fe40000000f00 */
[----:B------:R-:W-:-:S04]  /*f4a0*/  MOV R3, 0x0 ;  /* 0x0000000000037802 */ /* 0x000fc80000000f00 */
[----:B--2---:R-:W-:Y:S05]  /*f4b0*/  RET.REL.NODEC R2 `(_ZN7cutlass13device_kernelIN5flash19enable_sm80_to_sm89INS1_16FlashAttnFwdSm80INS1_25CollectiveMainloopFwdSm80ILi4ELi1ELb0EN4cute5tupleIJNS5_1CILi128EEENS7_ILi48EEENS7_ILi96EEEEEELi96ENS_6half_tEfNS_4arch4Sm80ELb0ELb0ELb1ELb1ELb0ELb0ELb1ELb1EEENS1_21CollectiveEpilogueFwdINS6_IJS8_SA_S9_EEENS6_IJNS7_ILi1EEESI_SI_EEESC_SE_Li128ELb1ELb1ELb1ELb0EEENS1_36VarlenDynamicPersistentTileSchedulerILi128ELi48ELi128ELi128ELb1ELb1ELb0ELb0ELb1ELb1EEEEEEEEEvNT_6ParamsE) ;  /* 0xffff0b4002007950 */ /* 0x004fea0003c3ffff */
        .weak           $__internal_3_$__cuda_sm70_votesync_ballot
        .type           $__internal_3_$__cuda_sm70_votesync_ballot,@function
        .size           $__internal_3_$__cuda_sm70_votesync_ballot,(.L_x_1425 - $__internal_3_$__cuda_sm70_votesync_ballot)
$__internal_3_$__cuda_sm70_votesync_ballot:
[----:B------:R-:W-:Y:S01]  /*f4c0*/  ISETP.NE.U32.AND P0, PT, R0, 0x1, PT ;  /* 0x000000010000780c */ /* 0x000fe20003f05070 */
[----:B------:R-:W-:-:S04]  /*f4d0*/  IMAD.MOV.U32 R3, RZ, RZ, -0x1 ;  /* 0xffffffffff037424 */ /* 0x000fc800078e00ff */
[----:B------:R-:W-:Y:S08]  /*f4e0*/  WARPSYNC R3 ;  /* 0x0000000300007348 */ /* 0x000ff00003800000 */
[----:B------:R-:W-:-:S04]  /*f4f0*/  VOTE.ANY R0, PT, !P0 ;  /* 0x0000000000007806 */ /* 0x000fc800040e0100 */
[----:B------:R-:W-:Y:S01]  /*f500*/  LOP3.LUT R0, R0, R3, RZ, 0xc0, !PT ;  /* 0x0000000300007212 */ /* 0x000fe200078ec0ff */
[----:B------:R-:W-:-:S04]  /*f510*/  IMAD.MOV.U32 R3, RZ, RZ, 0x0 ;  /* 0x00000000ff037424 */ /* 0x000fc800078e00ff */
[----:B------:R-:W-:Y:S05]  /*f520*/  RET.REL.NODEC R2 `(_ZN7cutlass13device_kernelIN5flash19enable_sm80_to_sm89INS1_16FlashAttnFwdSm80INS1_25CollectiveMainloopFwdSm80ILi4ELi1ELb0EN4cute5tupleIJNS5_1CILi128EEENS7_ILi48EEENS7_ILi96EEEEEELi96ENS_6half_tEfNS_4arch4Sm80ELb0ELb0ELb1ELb1ELb0ELb0ELb1ELb1EEENS1_21CollectiveEpilogueFwdINS6_IJS8_SA_S9_EEENS6_IJNS7_ILi1EEESI_SI_EEESC_SE_Li128ELb1ELb1ELb1ELb0EEENS1_36VarlenDynamicPersistentTileSchedulerILi128ELi48ELi128ELi128ELb1ELb1ELb0ELb0ELb1ELb1EEEEEEEEEvNT_6ParamsE) ;  /* 0xffff0ad002007950 */ /* 0x000fea0003c3ffff */
.L_x_159:
        /* <DEDUP_REMOVED lines=13> */
.L_x_1425:


//--------------------- .text._ZN7cutlass13device_kernelIN5flash19enable_sm80_to_sm89INS1_16FlashAttnFwdSm80INS1_25CollectiveMainloopFwdSm80ILi4ELi1ELb0EN4cute5tupleIJNS5_1CILi128EEENS7_ILi48EEENS7_ILi96EEEEEELi96ENS_6half_tEfNS_4arch4Sm80ELb0ELb0ELb1ELb1ELb0ELb1ELb1ELb1EEENS1_21CollectiveEpilogueFwdINS6_IJS8_SA_S9_EEENS6_IJNS7_ILi1EEESI_SI_EEESC_SE_Li128ELb1ELb1ELb1ELb0EEENS1_36VarlenDynamicPersistentTileSchedulerILi128ELi48ELi128ELi128ELb1ELb1ELb0ELb0ELb1ELb1EEEEEEEEEvNT_6ParamsE --------------------------
	.section	.text._ZN7cutlass13device_kernelIN5flash19enable_sm80_to_sm89INS1_16FlashAttnFwdSm80INS1_25CollectiveMainloopFwdSm80ILi4ELi1ELb0EN4cute5tupleIJNS5_1CILi128EEENS7_ILi48EEENS7_ILi96EEEEEELi96ENS_6half_tEfNS_4arch4Sm80ELb0ELb0ELb1ELb1ELb0ELb1ELb1ELb1EEENS1_21CollectiveEpilogueFwdINS6_IJS8_SA_S9_EEENS6_IJNS7_ILi1EEESI_SI_EEESC_SE_Li128ELb1ELb1ELb1ELb0EEENS1_36VarlenDynamicPersistentTileSchedulerILi128ELi48ELi128ELi128ELb1ELb1ELb0ELb0ELb1ELb1EEEEEEEEEvNT_6ParamsE,"ax",@progbits
	.sectioninfo	@"SHI_REGISTERS=255"
	.align	128
.text._ZN7cutlass13device_kernelIN5flash19enable_sm80_to_sm89INS1_16FlashAttnFwdSm80INS1_25CollectiveMainloopFwdSm80ILi4ELi1ELb0EN4cute5tupleIJNS5_1CILi128EEENS7_ILi48EEENS7_ILi96EEEEEELi96ENS_6half_tEfNS_4arch4Sm80ELb0ELb0ELb1ELb1ELb0ELb1ELb1ELb1EEENS1_21CollectiveEpilogueFwdINS6_IJS8_SA_S9_EEENS6_IJNS7_ILi1EEESI_SI_EEESC_SE_Li128ELb1ELb1ELb1ELb0EEENS1_36VarlenDynamicPersistentTileSchedulerILi128ELi48ELi128ELi128ELb1ELb1ELb0ELb0ELb1ELb1EEEEEEEEEvNT_6ParamsE:
        .type           _ZN7cutlass13device_kernelIN5flash19enable_sm80_to_sm89INS1_16FlashAttnFwdSm80INS1_25CollectiveMainloopFwdSm80ILi4ELi1ELb0EN4cute5tupleIJNS5_1CILi128EEENS7_ILi48EEENS7_ILi96EEEEEELi96ENS_6half_tEfNS_4arch4Sm80ELb0ELb0ELb1ELb1ELb0ELb1ELb1ELb1EEENS1_21CollectiveEpilogueFwdINS6_IJS8_SA_S9_EEENS6_IJNS7_ILi1EEESI_SI_EEESC_SE_Li128ELb1ELb1ELb1ELb0EEENS1_36VarlenDynamicPersistentTileSchedulerILi128ELi48ELi128ELi128ELb1ELb1ELb0ELb0ELb1ELb1EEEEEEEEEvNT_6ParamsE,@function
        .size           _ZN7cutlass13device_kernelIN5flash19enable_sm80_to_sm89INS1_16FlashAttnFwdSm80INS1_25CollectiveMainloopFwdSm80ILi4ELi1ELb0EN4cute5tupleIJNS5_1CILi128EEENS7_ILi48EEENS7_ILi96EEEEEELi96ENS_6half_tEfNS_4arch4Sm80ELb0ELb0ELb1ELb1ELb0ELb1ELb1ELb1EEENS1_21CollectiveEpilogueFwdINS6_IJS8_SA_S9_EEENS6_IJNS7_ILi1EEESI_SI_EEESC_SE_Li128ELb1ELb1ELb1ELb0EEENS1_36VarlenDynamicPersistentTileSchedulerILi128ELi48ELi128ELi128ELb1ELb1ELb0ELb0ELb1ELb1EEEEEEEEEvNT_6ParamsE,(.L_x_1430 - _ZN7cutlass13device_kernelIN5flash19enable_sm80_to_sm89INS1_16FlashAttnFwdSm80INS1_25CollectiveMainloopFwdSm80ILi4ELi1ELb0EN4cute5tupleIJNS5_1CILi128EEENS7_ILi48EEENS7_ILi96EEEEEELi96ENS_6half_tEfNS_4arch4Sm80ELb0ELb0ELb1ELb1ELb0ELb1ELb1ELb1EEENS1_21CollectiveEpilogueFwdINS6_IJS8_SA_S9_EEENS6_IJNS7_ILi1EEESI_SI_EEESC_SE_Li128ELb1ELb1ELb1ELb0EEENS1_36VarlenDynamicPersistentTileSchedulerILi128ELi48ELi128ELi128ELb1ELb1ELb0ELb0ELb1ELb1EEEEEEEEEvNT_6ParamsE)
        .other          _ZN7cutlass13device_kernelIN5flash19enable_sm80_to_sm89INS1_16FlashAttnFwdSm80INS1_25CollectiveMainloopFwdSm80ILi4ELi1ELb0EN4cute5tupleIJNS5_1CILi128EEENS7_ILi48EEENS7_ILi96EEEEEELi96ENS_6half_tEfNS_4arch4Sm80ELb0ELb0ELb1ELb1ELb0ELb1ELb1ELb1EEENS1_21CollectiveEpilogueFwdINS6_IJS8_SA_S9_EEENS6_IJNS7_ILi1EEESI_SI_EEESC_SE_Li128ELb1ELb1ELb1ELb0EEENS1_36VarlenDynamicPersistentTileSchedulerILi128ELi48ELi128ELi128ELb1ELb1ELb0ELb0ELb1ELb1EEEEEEEEEvNT_6ParamsE,@"STO_CUDA_ENTRY STV_DEFAULT"
_ZN7cutlass13device_kernelIN5flash19enable_sm80_to_sm89INS1_16FlashAttnFwdSm80INS1_25CollectiveMainloopFwdSm80ILi4ELi1ELb0EN4cute5tupleIJNS5_1CILi128EEENS7_ILi48EEENS7_ILi96EEEEEELi96ENS_6half_tEfNS_4arch4Sm80ELb0ELb0ELb1ELb1ELb0ELb1ELb1ELb1EEENS1_21CollectiveEpilogueFwdINS6_IJS8_SA_S9_EEENS6_IJNS7_ILi1EEESI_SI_EEESC_SE_Li128ELb1ELb1ELb1ELb0EEENS1_36VarlenDynamicPersistentTileSchedulerILi128ELi48ELi128ELi128ELb1ELb1ELb0ELb0ELb1ELb1EEEEEEEEEvNT_6ParamsE:
        /* <DEDUP_REMOVED lines=54> */
.L_x_165:
        /* <DEDUP_REMOVED lines=17> */
.L_x_332:
        /* <DEDUP_REMOVED lines=16> */
.L_x_333:
[----:B--2---:R-:W-:-:S05]  /*0570*/  IMAD R0, R0, c[0x0][0x538], RZ ;  /* 0x00014e0000007a24 */ /* 0x004fca00078e02ff */
[----:B------:R-:W-:-:S04]  /*0580*/  IADD3 R6, R0, R6, RZ ;  /* 0x0000000600067210 */ /* 0x000fc80007ffe0ff */
[----:B------:R-:W-:-:S13]  /*0590*/  ISETP.GT.AND P0, PT, R6, UR4, PT ;  /* 0x0000000406007c0c */ /* 0x000fda000bf04270 */
[----:B-1----:R-:W-:Y:S05]  /*05a0*/  @!P0 BRA `(.L_x_165) ;  /* 0xfffffdb000008947 */ /* 0x002fea000383ffff */
.L_x_161:
[----:B------:R-:W-:-:S05]  /*05b0*/  IADD3 R12, -R0, R6, RZ ;  /* 0x00000006000c7210 */ /* 0x000fca0007ffe1ff */
[----:B------:R-:W-:-:S05]  /*05c0*/  IMAD R0, R4, c[0x0][0x538], R12 ;  /* 0x00014e0004007a24 */ /* 0x000fca00078e020c */
[----:B------:R-:W-:Y:S01]  /*05d0*/  ISETP.GT.AND P0, PT, R0, UR4, PT ;  /* 0x0000000400007c0c */ /* 0x000fe2000bf04270 */
[----:B------:R-:W-:-:S12]  /*05e0*/  BRA.DIV ~URZ, `(.L_x_166) ;  /* 0x000183627f007947 */ /* 0x000fd8000b800000 */
[----:B------:R-:W-:-:S04]  /*05f0*/  VOTE.ANY R6, PT, !P0 ;  /* 0x0000000000067806 */ /* 0x000fc800040e0100 */
.L_x_334:
[----:B------:R1:W2:Y:S01]  /*0600*/  POPC R13, R6 ;  /* 0x00000006000d7309 */ /* 0x0002a20000000000 */
[----:B------:R-:W-:Y:S05]  /*0610*/  BRA.DIV ~URZ, `(.L_x_167) ;  /* 0x000183827f007947 */ /* 0x000fea000b800000 */
[----:B--2---:R-:W2:Y:S04]  /*0620*/  SHFL.IDX PT, R11, R8, R13, 0x1f ;  /* 0x00001f0d080b7589 */ /* 0x004ea800000e0000 */
[----:B------:R3:W4:Y:S02]  /*0630*/  SHFL.IDX PT, R10, R7, R13, 0x1f ;  /* 0x00001f0d070a7589 */ /* 0x00072400000e0000 */
[----:B---3--:R-:W-:Y:S02]  /*0640*/  MOV R7, RZ ;  /* 0x000000ff00077202 */ /* 0x008fe40000000f00 */
.L_x_335:
[----:B--2-4-:R-:W-:Y:S01]  /*0650*/  ISETP.NE.AND P0, PT, R6, RZ, PT ;  /* 0x000000ff0600720c */ /* 0x014fe20003f05270 */
[----:B------:R-:W-:-:S12]  /*0660*/  BSSY B0, `(.L_x_168) ;  /* 0x0000005000007945 */ /* 0x000fd80003800000 */
[----:B------:R-:W-:Y:S05]  /*0670*/  @!P0 BRA `(.L_x_169) ;  /* 0x0000003000008947 */ /* 0x000fea0003800000 */
[----:B------:R-:W-:Y:S01]  /*0680*/  IADD3 R3, R13, -0x1, RZ ;  /* 0xffffffff0d037810 */ /* 0x000fe20007ffe0ff */
[----:B------:R-:W-:Y:S05]  /*0690*/  BRA.DIV ~URZ, `(.L_x_170) ;  /* 0x000183e27f007947 */ /* 0x000fea000b800000 */
[----:B------:R2:W3:Y:S02]  /*06a0*/  SHFL.IDX PT, R7, R4, R3, 0x1f ;  /* 0x00001f0304077589 */ /* 0x0004e400000e0000 */
.L_x_169:
[----:B------:R-:W-:Y:S05]  /*06b0*/  BSYNC B0 ;  /* 0x0000000000007941 */ /* 0x000fea0003800000 */
.L_x_168:
        /* <DEDUP_REMOVED lines=23> */
[----:B------:R-:W-:Y:S02]  /*0830*/  ISETP.GT.U32.AND P0, PT, R5, R0, PT ;  /* 0x000000000500720c */ /* 0x000fe40003f04070 */
[----:B-1----:R-:W-:-:S11]  /*0840*/  IADD3 R3, R3, 0xffffffe, RZ ;  /* 0x0ffffffe03037810 */ /* 0x002fd60007ffe0ff */
[----:B------:R-:W-:Y:S01]  /*0850*/  @!P0 IMAD.IADD R0, R0, 0x1, -R5 ;  /* 0x0000000100008824 */ /* 0x000fe200078e0a05 */
[----:B------:R-:W-:Y:S02]  /*0860*/  @!P0 IADD3 R2, R2, 0x1, RZ ;  /* 0x0000000102028810 */ /* 0x000fe40007ffe0ff */
[----:B------:R-:W-:Y:S01]  /*0870*/  ISETP.NE.AND P0, PT, R11, RZ, PT ;  /* 0x000000ff0b00720c */ /* 0x000fe20003f05270 */
[----:B------:R-:W1:Y:S01]  /*0880*/  F2I.FTZ.U32.TRUNC.NTZ R3, R3 ;  /* 0x0000000300037305 */ /* 0x000e62000021f000 */
[----:B------:R-:W-:Y:S02]  /*0890*/  ISETP.GE.U32.AND P2, PT, R0, R5, PT ;  /* 0x000000050000720c */ /* 0x000fe40003f46070 */
[----:B------:R-:W-:-:S04]  /*08a0*/  LOP3.LUT R0, R12, R11, RZ, 0x3c, !PT ;  /* 0x0000000b0c007212 */ /* 0x000fc800078e3cff */
[----:B------:R-:W-:-:S07]  /*08b0*/  ISETP.GE.AND P1, PT, R0, RZ, PT ;  /* 0x000000ff0000720c */ /* 0x000fce0003f26270 */
[----:B------:R-:W-:Y:S02]  /*08c0*/  @P2 IADD3 R2, R2, 0x1, RZ ;  /* 0x0000000102022810 */ /* 0x000fe40007ffe0ff */
[----:B-1----:R-:W-:-:S03]  /*08d0*/  IADD3 R0, RZ, -R3, RZ ;  /* 0x80000003ff007210 */ /* 0x002fc60007ffe0ff */
[----:B------:R-:W-:Y:S02]  /*08e0*/  IMAD.MOV.U32 R4, RZ, RZ, R2 ;  /* 0x000000ffff047224 */ /* 0x000fe400078e0002 */
[----:B------:R-:W-:Y:S01]  /*08f0*/  IMAD.MOV.U32 R2, RZ, RZ, R0 ;  /* 0x000000ffff027224 */ /* 0x000fe200078e0000 */
[----:B------:R-:W-:Y:S01]  /*0900*/  IABS R0, R10 ;  /* 0x0000000a00007213 */ /* 0x000fe20000000000 */
[----:B------:R-:W-:Y:S01]  /*0910*/  @!P1 IMAD.MOV R4, RZ, RZ, -R4 ;  /* 0x000000ffff049224 */ /* 0x000fe200078e0a04 */
[----:B------:R-:W-:Y:S01]  /*0920*/  @!P0 LOP3.LUT R4, RZ, R11, RZ, 0x33, !PT ;  /* 0x0000000bff048212 */ /* 0x000fe200078e33ff */
[----:B------:R-:W-:Y:S01]  /*0930*/  IMAD R5, R2, R7, RZ ;  /* 0x0000000702057224 */ /* 0x000fe200078e02ff */
[----:B------:R-:W-:Y:S01]  /*0940*/  MOV R2, RZ ;  /* 0x000000ff00027202 */ /* 0x000fe20000000f00 */
[----:B------:R-:W-:Y:S01]  /*0950*/  IMAD.MOV R6, RZ, RZ, -R0 ;  /* 0x000000ffff067224 */ /* 0x000fe200078e0a00 */
[----:B------:R-:W-:-:S03]  /*0960*/  IABS R8, R4 ;  /* 0x0000000400087213 */ /* 0x000fc60000000000 */
        /* <DEDUP_REMOVED lines=26> */
.L_x_162:
[----:B------:R-:W-:Y:S01]  /*0b10*/  MOV R0, UR4 ;  /* 0x0000000400007c02 */ /* 0x000fe20008000f00 */
[----:B------:R-:W-:Y:S04]  /*0b20*/  STL [R1+0x14], RZ ;  /* 0x000014ff01007387 */ /* 0x000fe80000100800 */
[----:B------:R-:W-:Y:S04]  /*0b30*/  STL [R1+0x18], RZ ;  /* 0x000018ff01007387 */ /* 0x000fe80000100800 */
[----:B------:R1:W-:Y:S02]  /*0b40*/  STL [R1+0x10], R0 ;  /* 0x0000100001007387 */ /* 0x0003e40000100800 */
[----:B-1----:R-:W-:-:S05]  /*0b50*/  MOV R0, c[0x0][0x53c] ;  /* 0x00014f0000007a02 */ /* 0x002fca0000000f00 */
[----:B------:R1:W-:Y:S02]  /*0b60*/  STL [R1+0x1c], R0 ;  /* 0x00001c0001007387 */ /* 0x0003e40000100800 */
.L_x_171:
        /* <DEDUP_REMOVED lines=8> */
.L_x_160:
[----:B------:R-:W2:Y:S02]  /*0bf0*/  LDL R0, [R1+0x1c] ;  /* 0x00001c0001007983 */ /* 0x000ea40000100800 */
[----:B--2---:R-:W-:-:S13]  /*0c00*/  ISETP.GE.AND P0, PT, R0, c[0x0][0x53c], PT ;  /* 0x00014f0000007a0c */ /* 0x004fda0003f06270 */
[----:B------:R-:W-:Y:S05]  /*0c10*/  @P0 EXIT ;  /* 0x000000000000094d */ /* 0x000fea0003800000 */
[----:B------:R-:W2:Y:S02]  /*0c20*/  S2R R12, SR_TID.X ;  /* 0x00000000000c7919 */ /* 0x000ea40000002100 */
[----:B--2---:R-:W-:Y:S02]  /*0c30*/  SHF.R.S32.HI R14, RZ, 0x1f, R12 ;  /* 0x0000001fff0e7819 */ /* 0x004fe4000001140c */
[-C--:B------:R-:W-:Y:S02]  /*0c40*/  LEA.HI R10, R12, R12.reuse, RZ, 0x1 ;  /* 0x0000000c0c0a7211 */ /* 0x080fe400078f08ff */
[----:B------:R-:W-:Y:S02]  /*0c50*/  LEA.HI R23, R14, R12, RZ, 0x3 ;  /* 0x0000000c0e177211 */ /* 0x000fe400078f18ff */
[----:B------:R-:W-:Y:S02]  /*0c60*/  SHF.R.S32.HI R242, RZ, 0x1, R10 ;  /* 0x00000001fff27819 */ /* 0x000fe4000001140a */
[----:B------:R-:W-:-:S02]  /*0c70*/  LOP3.LUT R0, R23, 0xfffffff8, RZ, 0xc0, !PT ;  /* 0xfffffff817007812 */ /* 0x000fc400078ec0ff */
[----:B-1----:R-:W-:Y:S02]  /*0c80*/  LEA.HI R5, R14, R12, RZ, 0x4 ;  /* 0x0000000c0e057211 */ /* 0x002fe400078f20ff */
[----:B------:R-:W-:Y:S01]  /*0c90*/  LEA.HI R3, R10, R242, RZ, 0x1 ;  /* 0x000000f20a037211 */ /* 0x000fe200078f08ff */
[----:B------:R-:W-:Y:S01]  /*0ca0*/  IMAD.IADD R2, R12, 0x1, -R0 ;  /* 0x000000010c027824 */ /* 0x000fe200078e0a00 */
[----:B------:R-:W-:Y:S02]  /*0cb0*/  SHF.R.S32.HI R6, RZ, 0x4, R5 ;  /* 0x00000004ff067819 */ /* 0x000fe40000011405 */
[----:B------:R-:W-:Y:S02]  /*0cc0*/  LOP3.LUT R0, R3, 0x7fffffe, RZ, 0xc0, !PT ;  /* 0x07fffffe03007812 */ /* 0x000fe400078ec0ff */
[----:B------:R-:W-:Y:S02]  /*0cd0*/  LEA.HI R11, R2, R2, RZ, 0x1 ;  /* 0x00000002020b7211 */ /* 0x000fe400078f08ff */
[----:B------:R-:W-:Y:S01]  /*0ce0*/  LEA.HI R4, R5, R6, RZ, 0x1 ;  /* 0x0000000605047211 */ /* 0x000fe200078f08ff */
[----:B------:R-:W-:Y:S01]  /*0cf0*/  IMAD.IADD R0, R242, 0x1, -R0 ;  /* 0x00000001f2007824 */ /* 0x000fe200078e0a00 */
[----:B------:R-:W-:-:S02]  /*0d00*/  LOP3.LUT R3, R11, 0x3fffffe, RZ, 0xc0, !PT ;  /* 0x03fffffe0b037812 */ /* 0x000fc400078ec0ff */
[----:B------:R-:W-:Y:S01]  /*0d10*/  LOP3.LUT R4, R4, 0xfffffffe, RZ, 0xc0, !PT ;  /* 0xfffffffe04047812 */ /* 0x000fe200078ec0ff */
[----:B------:R-:W-:Y:S01]  /*0d20*/  IMAD R22, R6, 0x8, R0 ;  /* 0x0000000806167824 */ /* 0x000fe200078e0200 */
[-C--:B------:R-:W-:Y:S01]  /*0d30*/  LEA.HI R7, R14, R12.reuse, RZ, 0x5 ;  /* 0x0000000c0e077211 */ /* 0x080fe200078f28ff */
[----:B------:R-:W-:Y:S01]  /*0d40*/  IMAD.IADD R21, R2, 0x1, -R3 ;  /* 0x0000000102157824 */ /* 0x000fe200078e0a03 */
[----:B------:R-:W-:Y:S01]  /*0d50*/  LEA.HI R14, R14, R12, RZ, 0x2 ;  /* 0x0000000c0e0e7211 */ /* 0x000fe200078f10ff */
[----:B------:R-:W-:Y:S01]  /*0d60*/  IMAD.IADD R19, R6, 0x1, -R4 ;  /* 0x0000000106137824 */ /* 0x000fe200078e0a04 */
[----:B------:R-:W-:Y:S01]  /*0d70*/  LOP3.LUT R0, R5, 0xfffffff0, RZ, 0xc0, !PT ;  /* 0xfffffff005007812 */ /* 0x000fe200078ec0ff */
[----:B------:R-:W-:Y:S01]  /*0d80*/  IMAD.SHL.U32 R22, R22, 0x20, RZ ;  /* 0x0000002016167824 */ /* 0x000fe200078e00ff */
[----:B------:R-:W-:Y:S02]  /*0d90*/  SHF.R.S32.HI R2, RZ, 0x3, R23 ;  /* 0x00000003ff027819 */ /* 0x000fe40000011417 */
[----:B------:R-:W-:Y:S01]  /*0da0*/  LOP3.LUT R4, R14, 0xfffffffc, RZ, 0xc0, !PT ;  /* 0xfffffffc0e047812 */ /* 0x000fe200078ec0ff */
[----:B------:R-:W-:Y:S01]  /*0db0*/  IMAD.IADD R0, R12, 0x1, -R0 ;  /* 0x000000010c007824 */ /* 0x000fe200078e0a00 */
[----:B------:R-:W-:Y:S01]  /*0dc0*/  SHF.R.S32.HI R243, RZ, 0x2, R14 ;  /* 0x00000002fff37819 */ /* 0x000fe2000001140e */
[----:B------:R-:W-:Y:S01]  /*0dd0*/  IMAD.SHL.U32 R2, R2, 0x40, RZ ;  /* 0x0000004002027824 */ /* 0x000fe200078e00ff */
[----:B------:R-:W-:Y:S01]  /*0de0*/  SHF.R.S32.HI R9, RZ, 0x5, R7 ;  /* 0x00000005ff097819 */ /* 0x000fe20000011407 */
[----:B------:R-:W-:Y:S01]  /*0df0*/  IMAD.IADD R26, R12, 0x1, -R4 ;  /* 0x000000010c1a7824 */ /* 0x000fe200078e0a04 */
[----:B------:R-:W-:-:S02]  /*0e00*/  LEA.HI R3, R14, R243, RZ, 0x1 ;  /* 0x000000f30e037211 */ /* 0x000fc400078f08ff */
[----:B------:R-:W-:Y:S01]  /*0e10*/  LOP3.LUT R2, R2, 0xc0, RZ, 0xc0, !PT ;  /* 0x000000c002027812 */ /* 0x000fe200078ec0ff */
[----:B------:R-:W-:Y:S01]  /*0e20*/  IMAD.SHL.U32 R250, R26, 0x8, RZ ;  /* 0x000000081afa7824 */ /* 0x000fe200078e00ff */
[----:B------:R-:W-:Y:S02]  /*0e30*/  LEA.HI R8, R0, R0, RZ, 0x1 ;  /* 0x0000000000087211 */ /* 0x000fe400078f08ff */
[----:B------:R-:W-:Y:S02]  /*0e40*/  LOP3.LUT R4, R3, 0x7fffffe, RZ, 0xc0, !PT ;  /* 0x07fffffe03047812 */ /* 0x000fe400078ec0ff */
[----:B------:R-:W-:Y:S02]  /*0e50*/  SHF.R.S32.HI R6, RZ, 0x1f, R0 ;  /* 0x0000001fff067819 */ /* 0x000fe40000011400 */
[----:B------:R-:W-:Y:S02]  /*0e60*/  LOP3.LUT R3, R8, 0x7fffffe, RZ, 0xc0, !PT ;  /* 0x07fffffe08037812 */ /* 0x000fe400078ec0ff */
[----:B------:R-:W-:-:S02]  /*0e70*/  SHF.R.U32.HI R5, RZ, 0x3, R2 ;  /* 0x00000003ff057819 */ /* 0x000fc40000011602 */
[----:B------:R-:W-:Y:S01]  /*0e80*/  LOP3.LUT R2, R2, 0x18, R250, 0xf8, !PT ;  /* 0x0000001802027812 */ /* 0x000fe200078ef8fa */
[----:B------:R-:W-:Y:S01]  /*0e90*/  IMAD.IADD R13, R0, 0x1, -R3 ;  /* 0x00000001000d7824 */ /* 0x000fe200078e0a03 */
[----:B------:R-:W-:Y:S01]  /*0ea0*/  LEA.HI R17, R6, R0, RZ, 0x3 ;  /* 0x0000000006117211 */ /* 0x000fe200078f18ff */
[----:B------:R-:W-:Y:S01]  /*0eb0*/  IMAD.IADD R6, R243, 0x1, -R4 ;  /* 0x00000001f3067824 */ /* 0x000fe200078e0a04 */
[----:B------:R-:W-:Y:S02]  /*0ec0*/  LOP3.LUT R5, R2, R5, RZ, 0x3c, !PT ;  /* 0x0000000502057212 */ /* 0x000fe400078e3cff */
[----:B------:R-:W-:Y:S01]  /*0ed0*/  SHF.R.S32.HI R3, RZ, 0x1f, R7 ;  /* 0x0000001fff037819 */ /* 0x000fe20000011407 */
[----:B------:R-:W-:Y:S01]  /*0ee0*/  IMAD R0, R9, 0x8, R6 ;  /* 0x0000000809007824 */ /* 0x000fe200078e0206 */
[----:B------:R-:W-:Y:S01]  /*0ef0*/  LOP3.LUT R4, R10, 0xfffffffe, RZ, 0xc0, !PT ;  /* 0xfffffffe0a047812 */ /* 0x000fe200078ec0ff */
[----:B------:R-:W-:Y:S01]  /*0f00*/  IMAD.SHL.U32 R10, R17, 0x20, RZ ;  /* 0x00000020110a7824 */ /* 0x000fe200078e00ff */
[----:B------:R-:W-:Y:S01]  /*0f10*/  LOP3.LUT R2, R7, 0xffffffe0, RZ, 0xc0, !PT ;  /* 0xffffffe007027812 */ /* 0x000fe200078ec0ff */
[----:B------:R-:W-:Y:S01]  /*0f20*/  IMAD.U32 R241, R0, 0x20, R5 ;  /* 0x0000002000f17824 */ /* 0x000fe200078e0005 */
[----:B------:R-:W-:Y:S01]  /*0f30*/  LEA.HI R3, R3, R9, RZ, 0x2 ;  /* 0x0000000903037211 */ /* 0x000fe200078f10ff */
[----:B------:R-:W-:Y:S01]  /*0f40*/  IMAD.IADD R32, R12, 0x1, -R4 ;  /* 0x000000010c207824 */ /* 0x000fe200078e0a04 */
[----:B------:R-:W-:Y:S01]  /*0f50*/  LEA.HI R0, R26, R26, RZ, 0x1 ;  /* 0x0000001a1a007211 */ /* 0x000fe200078f08ff */
[----:B------:R-:W-:Y:S01]  /*0f60*/  IMAD.IADD R31, R12, 0x1, -R2 ;  /* 0x000000010c1f7824 */ /* 0x000fe200078e0a02 */
[----:B------:R-:W-:Y:S01]  /*0f70*/  LOP3.LUT R3, R3, 0xffffffc, RZ, 0xc0, !PT ;  /* 0x0ffffffc03037812 */ /* 0x000fe200078ec0ff */
[----:B------:R-:W-:Y:S01]  /*0f80*/  IMAD.SHL.U32 R106, R32, 0x4, RZ ;  /* 0x00000004206a7824 */ /* 0x000fe200078e00ff */
[C---:B------:R-:W-:Y:S01]  /*0f90*/  LOP3.LUT R2, R0.reuse, 0x1ffffffe, RZ, 0xc0, !PT ;  /* 0x1ffffffe00027812 */ /* 0x040fe200078ec0ff */
[----:B------:R-:W-:Y:S01]  /*0fa0*/  IMAD.SHL.U32 R0, R0, 0x20, RZ ;  /* 0x0000002000007824 */ /* 0x000fe200078e00ff */
[----:B------:R-:W-:Y:S01]  /*0fb0*/  SHF.R.S32.HI R4, RZ, 0x1f, R31 ;  /* 0x0000001fff047819 */ /* 0x000fe2000001141f */
[----:B------:R-:W-:Y:S01]  /*0fc0*/  IMAD.IADD R5, R9, 0x1, -R3 ;  /* 0x0000000109057824 */ /* 0x000fe200078e0a03 */
[----:B------:R-:W-:Y:S01]  /*0fd0*/  IADD3 R153, R106, 0x10, RZ ;  /* 0x000000106a997810 */ /* 0x000fe20007ffe0ff */
[----:B------:R-:W-:Y:S01]  /*0fe0*/  IMAD.IADD R3, R26, 0x1, -R2 ;  /* 0x000000011a037824 */ /* 0x000fe200078e0a02 */
[----:B------:R-:W-:Y:S01]  /*0ff0*/  LOP3.LUT R2, R0, 0xffffffc0, RZ, 0xc0, !PT ;  /* 0xffffffc000027812 */ /* 0x000fe200078ec0ff */
[----:B------:R-:W-:Y:S01]  /*1000*/  IMAD.SHL.U32 R100, R32, 0x8, RZ ;  /* 0x0000000820647824 */ /* 0x000fe200078e00ff */
[----:B------:R-:W-:Y:S01]  /*1010*/  IADD3 R6, R242, 0x40, RZ ;  /* 0x00000040f2067810 */ /* 0x000fe20007ffe0ff */
[----:B------:R-:W-:Y:S01]  /*1020*/  IMAD.IADD R0, R106, 0x1, R153 ;  /* 0x000000016a007824 */ /* 0x000fe200078e0299 */
[----:B------:R-:W-:Y:S01]  /*1030*/  LEA.HI R20, R4, R31, RZ, 0x2 ;  /* 0x0000001f04147211 */ /* 0x000fe200078f10ff */
[----:B------:R-:W-:Y:S01]  /*1040*/  IMAD R24, R3, 0x8, R2 ;  /* 0x0000000803187824 */ /* 0x000fe200078e0202 */
[----:B------:R-:W-:-:S02]  /*1050*/  SHF.R.S32.HI R3, RZ, 0x1f, R6 ;  /* 0x0000001fff037819 */ /* 0x000fc40000011406 */
[----:B------:R-:W-:Y:S02]  /*1060*/  SHF.R.S32.HI R4, RZ, 0x2, R20 ;  /* 0x00000002ff047819 */ /* 0x000fe40000011414 */
[-C--:B------:R-:W-:Y:S02]  /*1070*/  LEA.HI R3, R3, R6.reuse, RZ, 0x3 ;  /* 0x0000000603037211 */ /* 0x080fe400078f18ff */
[----:B------:R-:W-:Y:S01]  /*1080*/  SHF.R.S32.HI R2, RZ, 0x1f, R0 ;  /* 0x0000001fff027819 */ /* 0x000fe20000011400 */
[----:B------:R-:W-:Y:S01]  /*1090*/  IMAD R29, R5, 0x10, R4 ;  /* 0x00000010051d7824 */ /* 0x000fe200078e0204 */
[----:B------:R-:W-:Y:S01]  /*10a0*/  IADD3 R152, R106, 0x20, RZ ;  /* 0x000000206a987810 */ /* 0x000fe20007ffe0ff */
[----:B------:R-:W-:Y:S01]  /*10b0*/  IMAD.SHL.U32 R3, R3, 0x20, RZ ;  /* 0x0000002003037824 */ /* 0x000fe200078e00ff */
[----:B------:R-:W-:Y:S02]  /*10c0*/  LEA.HI R12, R6, R6, RZ, 0x1 ;  /* 0x00000006060c7211 */ /* 0x000fe400078f08ff */
[CC--:B------:R-:W-:Y:S01]  /*10d0*/  LEA.HI R15, R2.reuse, R0.reuse, RZ, 0x3 ;  /* 0x00000000020f7211 */ /* 0x0c0fe200078f18ff */
[----:B------:R-:W-:Y:S01]  /*10e0*/  STL [R1+0x98], R29 ;  /* 0x0000981d01007387 */ /* 0x000fe20000100800 */
[----:B------:R-:W-:Y:S01]  /*10f0*/  LEA.HI R16, R2, R0, RZ, 0x5 ;  /* 0x0000000002107211 */ /* 0x000fe200078f28ff */
[----:B------:R-:W-:Y:S01]  /*1100*/  IMAD.IADD R0, R106, 0x1, R152 ;  /* 0x000000016a007824 */ /* 0x000fe200078e0298 */
[----:B------:R-:W-:-:S02]  /*1110*/  LOP3.LUT R4, R12, 0x7fffffe, RZ, 0xc0, !PT ;  /* 0x07fffffe0c047812 */ /* 0x000fc400078ec0ff */
[----:B------:R-:W-:Y:S02]  /*1120*/  SHF.R.S32.HI R7, RZ, 0x1f, R14 ;  /* 0x0000001fff077819 */ /* 0x000fe4000001140e */
[----:B------:R-:W-:Y:S01]  /*1130*/  LOP3.LUT R3, R3, 0xffffff00, RZ, 0xc0, !PT ;  /* 0xffffff0003037812 */ /* 0x000fe200078ec0ff */
[----:B------:R-:W-:Y:S01]  /*1140*/  IMAD.IADD R4, R6, 0x1, -R4 ;  /* 0x0000000106047824 */ /* 0x000fe200078e0a04 */
[----:B------:R-:W-:Y:S02]  /*1150*/  SHF.R.S32.HI R2, RZ, 0x1f, R0 ;  /* 0x0000001fff027819 */ /* 0x000fe40000011400 */
[----:B------:R-:W-:Y:S01]  /*1160*/  LEA.HI R5, R7, R243, RZ, 0x3 ;  /* 0x000000f307057211 */ /* 0x000fe200078f18ff */
[----:B------:R-:W-:Y:S01]  /*1170*/  IMAD R25, R4, 0x20, R3 ;  /* 0x0000002004197824 */ /* 0x000fe200078e0203 */
[CC--:B------:R-:W-:Y:S01]  /*1180*/  LEA.HI R14, R2.reuse, R0.reuse, RZ, 0x3 ;  /* 0x00000000020e7211 */ /* 0x0c0fe200078f18ff */
[----:B------:R-:W-:Y:S01]  /*1190*/  IMAD.SHL.U32 R4, R9, 0x200, RZ ;  /* 0x0000020009047824 */ /* 0x000fe200078e00ff */
[----:B------:R-:W-:-:S02]  /*11a0*/  LEA.HI R18, R2, R0, RZ, 0x5 ;  /* 0x0000000002127211 */ /* 0x000fc400078f28ff */
[----:B------:R-:W-:Y:S01]  /*11b0*/  LOP3.LUT R3, R5, 0xfffffff8, RZ, 0xc0, !PT ;  /* 0xfffffff805037812 */ /* 0x000fe200078ec0ff */
[----:B------:R-:W-:Y:S01]  /*11c0*/  STL [R1+0x5c], R25 ;  /* 0x00005c1901007387 */ /* 0x000fe20000100800 */
[----:B------:R-:W-:Y:S02]  /*11d0*/  SHF.R.S32.HI R0, RZ, 0x1, R11 ;  /* 0x00000001ff007819 */ /* 0x000fe4000001140b */
[--C-:B------:R-:W-:Y:S01]  /*11e0*/  SHF.R.S32.HI R5, RZ, 0x1, R8.reuse ;  /* 0x00000001ff057819 */ /* 0x100fe20000011408 */
[----:B------:R-:W-:Y:S01]  /*11f0*/  IMAD.IADD R3, R243, 0x1, -R3 ;  /* 0x00000001f3037824 */ /* 0x000fe200078e0a03 */
[C---:B------:R-:W-:Y:S01]  /*1200*/  LOP3.LUT P3, RZ, R0.reuse, 0x2, RZ, 0xc0, !PT ;  /* 0x0000000200ff7812 */ /* 0x040fe2000786c0ff */
[----:B------:R-:W-:Y:S01]  /*1210*/  IMAD.SHL.U32 R0, R0, 0x40, RZ ;  /* 0x0000004000007824 */ /* 0x000fe200078e00ff */
[----:B------:R-:W-:Y:S02]  /*1220*/  SHF.R.S32.HI R2, RZ, 0x1f, R8 ;  /* 0x0000001fff027819 */ /* 0x000fe40000011408 */
[----:B------:R-:W-:-:S02]  /*1230*/  IADD3 R156, R106, 0x8, RZ ;  /* 0x000000086a9c7810 */ /* 0x000fc40007ffe0ff */
[----:B------:R-:W-:Y:S02]  /*1240*/  LEA.HI R6, R2, R5, RZ, 0x2 ;  /* 0x0000000502067211 */ /* 0x000fe400078f10ff */
[----:B------:R-:W-:Y:S02]  /*1250*/  LEA.HI R2, R3, R3, RZ, 0x1 ;  /* 0x0000000303027211 */ /* 0x000fe400078f08ff */
[----:B------:R-:W-:Y:S02]  /*1260*/  LOP3.LUT R0, R0, 0xc0, RZ, 0xc0, !PT ;  /* 0x000000c000007812 */ /* 0x000fe400078ec0ff */
[----:B------:R-:W-:Y:S02]  /*1270*/  LOP3.LUT R11, R6, 0xfffffffc, RZ, 0xc0, !PT ;  /* 0xfffffffc060b7812 */ /* 0x000fe400078ec0ff */
[----:B------:R-:W-:Y:S02]  /*1280*/  LOP3.LUT R8, R2, 0x3fffffe, RZ, 0xc0, !PT ;  /* 0x03fffffe02087812 */ /* 0x000fe400078ec0ff */
[----:B------:R-:W-:Y:S01]  /*1290*/  LOP3.LUT R9, R0, 0x8, R23, 0xf8, !PT ;  /* 0x0000000800097812 */ /* 0x000fe200078ef817 */
[----:B------:R-:W-:Y:S01]  /*12a0*/  IMAD.IADD R11, R5, 0x1, -R11 ;  /* 0x00000001050b7824 */ /* 0x000fe200078e0a0b */
[----:B------:R-:W-:Y:S01]  /*12b0*/  SHF.R.U32.HI R6, RZ, 0x3, R0 ;  /* 0x00000003ff067819 */ /* 0x000fe20000011600 */
[----:B------:R-:W-:Y:S01]  /*12c0*/  IMAD.IADD R8, R3, 0x1, -R8 ;  /* 0x0000000103087824 */ /* 0x000fe200078e0a08 */
[----:B------:R-:W-:-:S02]  /*12d0*/  LOP3.LUT R0, R10, 0xffffff00, RZ, 0xc0, !PT ;  /* 0xffffff000a007812 */ /* 0x000fc400078ec0ff */
[----:B------:R-:W-:Y:S02]  /*12e0*/  LEA.HI R5, R7, R243, RZ, 0x2 ;  /* 0x000000f307057211 */ /* 0x000fe400078f10ff */
[----:B------:R-:W-:Y:S01]  /*12f0*/  LOP3.LUT R6, R9, R6, RZ, 0x3c, !PT ;  /* 0x0000000609067212 */ /* 0x000fe200078e3cff */
[----:B------:R-:W-:Y:S01]  /*1300*/  IMAD.IADD R3, R0, 0x1, R4 ;  /* 0x0000000100037824 */ /* 0x000fe200078e0204 */
[----:B------:R-:W-:Y:S01]  /*1310*/  SHF.R.S32.HI R2, RZ, 0x1, R2 ;  /* 0x00000001ff027819 */ /* 0x000fe20000011402 */
[----:B------:R-:W-:Y:S01]  /*1320*/  IMAD R9, R13, 0x20, R0 ;  /* 0x000000200d097824 */ /* 0x000fe200078e0200 */
[----:B------:R-:W-:Y:S01]  /*1330*/  LOP3.LUT R0, R5, 0xfffffffc, RZ, 0xc0, !PT ;  /* 0xfffffffc05007812 */ /* 0x000fe200078ec0ff */
[----:B------:R-:W-:Y:S01]  /*1340*/  IMAD R13, R13, 0x20, R3 ;  /* 0x000000200d0d7824 */ /* 0x000fe200078e0203 */
[----:B------:R-:W-:Y:S01]  /*1350*/  LOP3.LUT R5, R2, 0x1, RZ, 0xc0, !PT ;  /* 0x0000000102057812 */ /* 0x000fe200078ec0ff */
[----:B------:R-:W-:Y:S01]  /*1360*/  IMAD R3, R26, 0x2, R4 ;  /* 0x000000021a037824 */ /* 0x000fe200078e0204 */
[----:B------:R-:W-:Y:S01]  /*1370*/  SHF.R.S32.HI R4, RZ, 0x1, R12 ;  /* 0x00000001ff047819 */ /* 0x000fe2000001140c */
[----:B------:R-:W-:Y:S01]  /*1380*/  IMAD.IADD R0, R243, 0x1, -R0 ;  /* 0x00000001f3007824 */ /* 0x000fe200078e0a00 */
[----:B------:R-:W-:Y:S01]  /*1390*/  ISETP.NE.U32.AND P2, PT, R5, 0x1, PT ;  /* 0x000000010500780c */ /* 0x000fe20003f45070 */
[----:B------:R-:W-:Y:S01]  /*13a0*/  IMAD R8, R8, 0x20, R3 ;  /* 0x0000002008087824 */ /* 0x000fe200078e0203 */
[----:B------:R-:W-:Y:S01]  /*13b0*/  LOP3.LUT P1, RZ, R2, 0x2, RZ, 0xc0, !PT ;  /* 0x0000000202ff7812 */ /* 0x000fe2000782c0ff */
[----:B------:R-:W-:Y:S01]  /*13c0*/  IMAD.SHL.U32 R4, R4, 0x40, RZ ;  /* 0x0000004004047824 */ /* 0x000fe200078e00ff */
[C---:B------:R-:W-:Y:S01]  /*13d0*/  LOP3.LUT P0, RZ, R0.reuse, 0x2, RZ, 0xc0, !PT ;  /* 0x0000000200ff7812 */ /* 0x040fe2000780c0ff */
[----:B------:R-:W-:Y:S01]  /*13e0*/  IMAD R3, R19, 0x8, R21 ;  /* 0x0000000813037824 */ /* 0x000fe200078e0215 */
[----:B------:R-:W-:Y:S01]  /*13f0*/  LOP3.LUT P4, RZ, R11, 0x2, RZ, 0xc0, !PT ;  /* 0x000000020bff7812 */ /* 0x000fe2000788c0ff */
[----:B------:R-:W-:Y:S01]  /*1400*/  IMAD.SHL.U32 R5, R0, 0x40, RZ ;  /* 0x0000004000057824 */ /* 0x000fe200078e00ff */
[----:B------:R-:W-:Y:S01]  /*1410*/  LOP3.LUT R30, R4, 0xc0, RZ, 0xc0, !PT ;  /* 0x000000c0041e7812 */ /* 0x000fe200078ec0ff */
[----:B------:R-:W-:Y:S01]  /*1420*/  IMAD.U32 R0, R3, 0x20, R6 ;  /* 0x0000002003007824 */ /* 0x000fe200078e0006 */
[----:B------:R-:W-:Y:S01]  /*1430*/  IADD3 R155, R106, 0x18, RZ ;  /* 0x000000186a9b7810 */ /* 0x000fe20007ffe0ff */
[----:B------:R-:W-:Y:S01]  /*1440*/  IMAD.SHL.U32 R3, R2, 0x40, RZ ;  /* 0x0000004002037824 */ /* 0x000fe200078e00ff */
[----:B------:R-:W-:Y:S01]  /*1450*/  LOP3.LUT R28, R5, 0xc0, RZ, 0xc0, !PT ;  /* 0x000000c0051c7812 */ /* 0x000fe200078ec0ff */
[----:B------:R-:W-:Y:S01]  /*1460*/  IMAD.SHL.U32 R2, R16, 0x80, RZ ;  /* 0x0000008010027824 */ /* 0x000fe200078e00ff */
[----:B------:R-:W-:Y:S01]  /*1470*/  SHF.R.U32.HI R27, RZ, 0x3, R30 ;  /* 0x00000003ff1b7819 */ /* 0x000fe2000001161e */
[----:B------:R-:W-:Y:S01]  /*1480*/  STL [R1+0x54], R30 ;  /* 0x0000541e01007387 */ /* 0x000fe20000100800 */
[----:B------:R-:W-:-:S02]  /*1490*/  LOP3.LUT R5, R30, 0x18, R15, 0xf8, !PT ;  /* 0x000000181e057812 */ /* 0x000fc400078ef80f */
[----:B------:R-:W-:Y:S01]  /*14a0*/  LOP3.LUT R6, R3, 0xc0, RZ, 0xc0, !PT ;  /* 0x000000c003067812 */ /* 0x000fe200078ec0ff */
[----:B------:R-:W-:Y:S01]  /*14b0*/  STL [R1+0x4c], R22 ;  /* 0x00004c1601007387 */ /* 0x000fe20000100800 */
[----:B------:R-:W-:Y:S02]  /*14c0*/  SHF.R.U32.HI R26, RZ, 0x3, R28 ;  /* 0x00000003ff1a7819 */ /* 0x000fe4000001161c */
[----:B------:R-:W-:Y:S01]  /*14d0*/  LOP3.LUT R4, R28, 0x18, R15, 0xf8, !PT ;  /* 0x000000181c047812 */ /* 0x000fe200078ef80f */
[----:B------:R-:W-:Y:S01]  /*14e0*/  STL [R1+0x44], R28 ;  /* 0x0000441c01007387 */ /* 0x000fe20000100800 */
[----:B------:R-:W-:Y:S02]  /*14f0*/  LOP3.LUT R3, R5, R27, RZ, 0x3c, !PT ;  /* 0x0000001b05037212 */ /* 0x000fe400078e3cff */
[----:B------:R-:W-:Y:S01]  /*1500*/  LOP3.LUT R2, R2, 0xfffff000, RZ, 0xc0, !PT ;  /* 0xfffff00002027812 */ /* 0x000fe200078ec0ff */
[----:B------:R-:W-:Y:S01]  /*1510*/  STL [R1+0x58], R27 ;  /* 0x0000581b01007387 */ /* 0x000fe20000100800 */
[----:B------:R-:W-:Y:S01]  /*1520*/  LEA.HI R5, R6, R6, RZ, 0x1d ;  /* 0x0000000606057211 */ /* 0x000fe200078fe8ff */
[----:B------:R-:W-:Y:S01]  /*1530*/  IMAD.SHL.U32 R6, R11, 0x40, RZ ;  /* 0x000000400b067824 */ /* 0x000fe200078e00ff */
[----:B------:R-:W-:Y:S01]  /*1540*/  LOP3.LUT R4, R4, R26, RZ, 0x3c, !PT ;  /* 0x0000001a04047212 */ /* 0x000fe200078e3cff */
[----:B------:R-:W-:Y:S01]  /*1550*/  STL [R1+0x48], R26 ;  /* 0x0000481a01007387 */ /* 0x000fe20000100800 */
[----:B------:R-:W-:Y:S01]  /*1560*/  IADD3 R12, R3, R25, R2 ;  /* 0x00000019030c7210 */ /* 0x000fe20007ffe002 */
[----:B------:R-:W-:Y:S01]  /*1570*/  IMAD.SHL.U32 R3, R19, 0x8, RZ ;  /* 0x0000000813037824 */ /* 0x000fe200078e00ff */
[----:B------:R-:W-:Y:S01]  /*1580*/  IADD3 R16, R4, R2, R22 ;  /* 0x0000000204107210 */ /* 0x000fe20007ffe016 */
[----:B------:R-:W-:Y:S01]  /*1590*/  IMAD.IADD R8, R5, 0x1, R8 ;  /* 0x0000000105087824 */ /* 0x000fe200078e0208 */
[----:B------:R-:W-:Y:S01]  /*15a0*/  LOP3.LUT R2, R6, 0xc0, RZ, 0xc0, !PT ;  /* 0x000000c006027812 */ /* 0x000fe200078ec0ff */
[----:B------:R-:W-:Y:S01]  /*15b0*/  IMAD.SHL.U32 R4, R18, 0x80, RZ ;  /* 0x0000008012047824 */ /* 0x000fe200078e00ff */
[----:B------:R-:W-:Y:S01]  /*15c0*/  LOP3.LUT R5, R28, 0x18, R14, 0xf8, !PT ;  /* 0x000000181c057812 */ /* 0x000fe200078ef80e */
[----:B------:R-:W-:Y:S01]  /*15d0*/  IMAD.SHL.U32 R23, R8, 0x2, RZ ;  /* 0x0000000208177824 */ /* 0x000fe200078e00ff */
[----:B------:R-:W-:-:S02]  /*15e0*/  LOP3.LUT R6, R2, 0x8, R3, 0xf8, !PT ;  /* 0x0000000802067812 */ /* 0x000fc400078ef803 */
[----:B------:R-:W-:Y:S02]  /*15f0*/  SHF.R.U32.HI R3, RZ, 0x3, R2 ;  /* 0x00000003ff037819 */ /* 0x000fe40000011602 */
[----:B------:R-:W-:Y:S01]  /*1600*/  LOP3.LUT R2, R4, 0xfffff000, RZ, 0xc0, !PT ;  /* 0xfffff00004027812 */ /* 0x000fe200078ec0ff */
[----:B------:R-:W-:Y:S01]  /*1610*/  STL [R1+0x28], R23 ;  /* 0x0000281701007387 */ /* 0x000fe20000100800 */
[----:B------:R-:W-:Y:S02]  /*1620*/  LOP3.LUT R5, R5, R26, RZ, 0x3c, !PT ;  /* 0x0000001a05057212 */ /* 0x000fe400078e3cff */
[----:B------:R-:W-:Y:S02]  /*1630*/  LOP3.LUT R7, R30, 0x18, R14, 0xf8, !PT ;  /* 0x000000181e077812 */ /* 0x000fe400078ef80e */
[----:B------:R-:W-:Y:S02]  /*1640*/  IADD3 R11, R5, R2, R22 ;  /* 0x00000002050b7210 */ /* 0x000fe40007ffe016 */
[----:B------:R-:W-:-:S02]  /*1650*/  IADD3 R5, R23, 0x80, RZ ;  /* 0x0000008017057810 */ /* 0x000fc40007ffe0ff */
[----:B------:R-:W-:Y:S02]  /*1660*/  LOP3.LUT R4, R7, R27, RZ, 0x3c, !PT ;  /* 0x0000001b07047212 */ /* 0x000fe400078e3cff */
[----:B------:R-:W-:Y:S02]  /*1670*/  SHF.R.S32.HI R8, RZ, 0x1f, R156 ;  /* 0x0000001fff087819 */ /* 0x000fe4000001149c */
[----:B------:R-:W-:Y:S02]  /*1680*/  LOP3.LUT R3, R6, R3, RZ, 0x3c, !PT ;  /* 0x0000000306037212 */ /* 0x000fe400078e3cff */
[----:B------:R-:W-:Y:S02]  /*1690*/  IADD3 R17, R23, 0x70, RZ ;  /* 0x0000007017117810 */ /* 0x000fe40007ffe0ff */
[----:B------:R-:W-:Y:S02]  /*16a0*/  SHF.R.S32.HI R7, RZ, 0x1f, R153 ;  /* 0x0000001fff077819 */ /* 0x000fe40000011499 */
[----:B------:R-:W-:-:S02]  /*16b0*/  @P2 IADD3 R17, R5, 0x10, RZ ;  /* 0x0000001005112810 */ /* 0x000fc40007ffe0ff */
[----:B------:R-:W-:Y:S02]  /*16c0*/  SHF.R.S32.HI R6, RZ, 0x1f, R155 ;  /* 0x0000001fff067819 */ /* 0x000fe4000001149b */
[----:B------:R-:W-:Y:S01]  /*16d0*/  SHF.R.S32.HI R5, RZ, 0x1f, R152 ;  /* 0x0000001fff057819 */ /* 0x000fe20000011498 */
[----:B------:R-:W-:Y:S01]  /*16e0*/  STL [R1+0x2c], R17 ;  /* 0x00002c1101007387 */ /* 0x000fe20000100800 */
[----:B------:R-:W-:Y:S02]  /*16f0*/  IADD3 R18, R250, 0x40, RZ ;  /* 0x00000040fa127810 */ /* 0x000fe40007ffe0ff */
[----:B------:R-:W-:Y:S02]  /*1700*/  IADD3 R154, R106, 0x28, RZ ;  /* 0x000000286a9a7810 */ /* 0x000fe40007ffe0ff */
[----:B------:R-:W-:Y:S01]  /*1710*/  SHF.L.U64.HI R19, R156, 0x1, R8 ;  /* 0x000000019c137819 */ /* 0x000fe20000010208 */
[----:B------:R-:W-:Y:S01]  /*1720*/  STL [R1], R18 ;  /* 0x0000001201007387 */ /* 0x000fe20000100800 */
[----:B------:R-:W-:-:S02]  /*1730*/  SHF.L.U64.HI R8, R153, 0x1, R7 ;  /* 0x0000000199087819 */ /* 0x000fc40000010207 */
[----:B------:R-:W-:Y:S01]  /*1740*/  SHF.L.U64.HI R7, R155, 0x1, R6 ;  /* 0x000000019b077819 */ /* 0x000fe20000010206 */
[----:B------:R-:W-:Y:S01]  /*1750*/  STL [R1+0x90], R19 ;  /* 0x0000901301007387 */ /* 0x000fe20000100800 */
[----:B------:R-:W-:Y:S01]  /*1760*/  IADD3 R10, R4, R25, R2 ;  /* 0x00000019040a7210 */ /* 0x000fe20007ffe002 */
[C---:B------:R-:W-:Y:S01]  /*1770*/  IMAD.IADD R2, R3.reuse, 0x1, R13 ;  /* 0x0000000103027824 */ /* 0x040fe200078e020d */
[----:B------:R-:W-:Y:S01]  /*1780*/  SHF.L.U64.HI R6, R152, 0x1, R5 ;  /* 0x0000000198067819 */ /* 0x000fe20000010205 */
[----:B------:R-:W-:Y:S01]  /*1790*/  IMAD.IADD R3, R3, 0x1, R9 ;  /* 0x0000000103037824 */ /* 0x000fe200078e0209 */
[----:B------:R-:W-:Y:S01]  /*17a0*/  SHF.R.S32.HI R4, RZ, 0x1f, R154 ;  /* 0x0000001fff047819 */ /* 0x000fe2000001149a */
[----:B------:R-:W-:Y:S01]  /*17b0*/  STL [R1+0x8c], R8 ;  /* 0x00008c0801007387 */ /* 0x000fe20000100800 */
[----:B------:R-:W-:Y:S01]  /*17c0*/  IADD3 R252, R250, 0x20, RZ ;  /* 0x00000020fafc7810 */ /* 0x000fe20007ffe0ff */
[----:B------:R-:W-:Y:S01]  /*17d0*/  IMAD.MOV.U32 R13, RZ, RZ, 0x20 ;  /* 0x00000020ff0d7424 */ /* 0x000fe200078e00ff */
[----:B------:R-:W-:Y:S01]  /*17e0*/  LOP3.LUT R9, R20, 0x7ffffffc, RZ, 0xc0, !PT ;  /* 0x7ffffffc14097812 */ /* 0x000fe200078ec0ff */
[----:B------:R1:W-:Y:S01]  /*17f0*/  STL [R1+0x88], R7 ;  /* 0x0000880701007387 */ /* 0x0003e20000100800 */
[----:B------:R-:W-:-:S02]  /*1800*/  SHF.L.U64.HI R4, R154, 0x1, R4 ;  /* 0x000000019a047819 */ /* 0x000fc40000010204 */
[----:B------:R-:W-:Y:S01]  /*1810*/  LEA R157, R0, 0x3c80, 0x1 ;  /* 0x00003c80009d7811 */ /* 0x000fe200078e08ff */
[----:B------:R2:W-:Y:S01]  /*1820*/  STL [R1+0x84], R6 ;  /* 0x0000840601007387 */ /* 0x0005e20000100800 */
[----:B------:R-:W-:Y:S01]  /*1830*/  IMAD.IADD R5, R31, 0x1, -R9 ;  /* 0x000000011f057824 */ /* 0x000fe200078e0a09 */
[----:B------:R-:W-:Y:S02]  /*1840*/  LEA R0, R16, 0x6080, 0x1 ;  /* 0x0000608010007811 */ /* 0x000fe400078e08ff */
[----:B------:R3:W-:Y:S01]  /*1850*/  STL [R1+0x80], R4 ;  /* 0x0000800401007387 */ /* 0x0007e20000100800 */
[----:B------:R-:W-:Y:S02]  /*1860*/  IADD3 R190, R157, 0x20, RZ ;  /* 0x000000209dbe7810 */ /* 0x000fe40007ffe0ff */
[----:B------:R-:W-:Y:S02]  /*1870*/  LEA R188, R2, 0x6080, 0x1 ;  /* 0x0000608002bc7811 */ /* 0x000fe400078e08ff */
[----:B------:R-:W-:-:S02]  /*1880*/  LEA R158, R3, 0x1880, 0x1 ;  /* 0x00001880039e7811 */ /* 0x000fc400078e08ff */
[----:B------:R-:W-:Y:S02]  /*1890*/  @P3 IADD3 R190, R157, -0x20, RZ ;  /* 0xffffffe09dbe3810 */ /* 0x000fe40007ffe0ff */
[----:B------:R-:W-:Y:S02]  /*18a0*/  SHF.R.S32.HI R251, RZ, 0x1f, R250 ;  /* 0x0000001ffffb7819 */ /* 0x000fe400000114fa */
[C---:B------:R-:W-:Y:S02]  /*18b0*/  IADD3 R198, R190.reuse, 0x400, RZ ;  /* 0x00000400bec67810 */ /* 0x040fe40007ffe0ff */
[C---:B------:R-:W-:Y:S02]  /*18c0*/  IADD3 R197, R190.reuse, 0x800, RZ ;  /* 0x00000800bec57810 */ /* 0x040fe40007ffe0ff */
[----:B------:R-:W-:Y:S02]  /*18d0*/  IADD3 R196, R190, 0xc00, RZ ;  /* 0x00000c00bec47810 */ /* 0x000fe40007ffe0ff */
[----:B-1----:R-:W-:-:S02]  /*18e0*/  SHF.R.S32.HI R7, RZ, 0x1f, R18 ;  /* 0x0000001fff077819 */ /* 0x002fc40000011412 */
[C---:B------:R-:W-:Y:S02]  /*18f0*/  IADD3 R195, R190.reuse, 0x1000, RZ ;  /* 0x00001000bec37810 */ /* 0x040fe40007ffe0ff */
[----:B--2---:R-:W-:Y:S02]  /*1900*/  SHF.R.S32.HI R6, RZ, 0x1f, R252 ;  /* 0x0000001fff067819 */ /* 0x004fe400000114fc */
[----:B------:R-:W-:Y:S02]  /*1910*/  IADD3 R194, R190, 0x1400, RZ ;  /* 0x00001400bec27810 */ /* 0x000fe40007ffe0ff */
[----:B---3--:R-:W-:Y:S01]  /*1920*/  LOP3.LUT R4, R30, 0x18, R100, 0xf8, !PT ;  /* 0x000000181e047812 */ /* 0x008fe200078ef864 */
[----:B------:R1:W-:Y:S01]  /*1930*/  STL [R1+0x3c], R6 ;  /* 0x00003c0601007387 */ /* 0x0003e20000100800 */
[----:B------:R-:W-:Y:S02]  /*1940*/  IADD3 R193, R190, 0x1800, RZ ;  /* 0x00001800bec17810 */ /* 0x000fe40007ffe0ff */
[----:B------:R-:W-:Y:S01]  /*1950*/  LOP3.LUT R4, R4, R27, RZ, 0x3c, !PT ;  /* 0x0000001b04047212 */ /* 0x000fe200078e3cff */
[----:B------:R2:W-:Y:S01]  /*1960*/  STL [R1+0x38], R7 ;  /* 0x0000380701007387 */ /* 0x0005e20000100800 */
[----:B------:R-:W-:-:S02]  /*1970*/  IADD3 R192, R190, 0x1c00, RZ ;  /* 0x00001c00bec07810 */ /* 0x000fc40007ffe0ff */
[----:B------:R-:W-:Y:S01]  /*1980*/  IADD3 R191, R190, 0x2000, RZ ;  /* 0x00002000bebf7810 */ /* 0x000fe20007ffe0ff */
[----:B-1----:R-:W-:Y:S02]  /*1990*/  IMAD.SHL.U32 R6, R5, 0x2, RZ ;  /* 0x0000000205067824 */ /* 0x002fe400078e00ff */
[----:B------:R-:W-:Y:S01]  /*19a0*/  IMAD.IADD R5, R29, 0x1, R24 ;  /* 0x000000011d057824 */ /* 0x000fe200078e0218 */
[----:B--2---:R-:W-:Y:S02]  /*19b0*/  SHF.R.S32.HI R7, RZ, 0x3, R15 ;  /* 0x00000003ff077819 */ /* 0x004fe4000001140f */
[----:B------:R1:W-:Y:S04]  /*19c0*/  STL [R1+0x20], R6 ;  /* 0x0000200601007387 */ /* 0x0003e80000100800 */
[----:B------:R2:W-:Y:S04]  /*19d0*/  STL [R1+0x9c], R5 ;  /* 0x00009c0501007387 */ /* 0x0005e80000100800 */
[----:B------:R3:W-:Y:S01]  /*19e0*/  STL [R1+0x64], R7 ;  /* 0x0000640701007387 */ /* 0x0007e20000100800 */
[----:B-1----:R-:W-:-:S02]  /*19f0*/  LOP3.LUT R6, R28, 0x8, R100, 0xf8, !PT ;  /* 0x000000081c067812 */ /* 0x002fc400078ef864 */
[----:B--2---:R-:W-:Y:S02]  /*1a00*/  LOP3.LUT R5, R28, 0x18, R100, 0xf8, !PT ;  /* 0x000000181c057812 */ /* 0x004fe400078ef864 */
[-C--:B------:R-:W-:Y:S02]  /*1a10*/  LOP3.LUT R6, R6, R26.reuse, RZ, 0x3c, !PT ;  /* 0x0000001a06067212 */ /* 0x080fe400078e3cff */
[----:B------:R-:W-:Y:S01]  /*1a20*/  LOP3.LUT R8, R5, R26, RZ, 0x3c, !PT ;  /* 0x0000001a05087212 */ /* 0x000fe200078e3cff */
[----:B------:R-:W-:Y:S01]  /*1a30*/  IMAD.IADD R5, R25, 0x1, R4 ;  /* 0x0000000119057824 */ /* 0x000fe200078e0204 */
[----:B---3--:R-:W-:Y:S01]  /*1a40*/  SHF.R.S32.HI R7, RZ, 0x3, R14 ;  /* 0x00000003ff077819 */ /* 0x008fe2000001140e */
[C---:B------:R-:W-:Y:S01]  /*1a50*/  IMAD.IADD R6, R22.reuse, 0x1, R6 ;  /* 0x0000000116067824 */ /* 0x040fe200078e0206 */
[----:B------:R-:W-:Y:S01]  /*1a60*/  SEL R4, R13, 0xffffffe0, !P4 ;  /* 0xffffffe00d047807 */ /* 0x000fe20006000000 */
[----:B------:R-:W-:Y:S01]  /*1a70*/  IMAD.IADD R8, R22, 0x1, R8 ;  /* 0x0000000116087824 */ /* 0x000fe200078e0208 */
[----:B------:R-:W-:Y:S01]  /*1a80*/  LEA R5, R5, 0x6080, 0x1 ;  /* 0x0000608005057811 */ /* 0x000fe200078e08ff */
[----:B------:R1:W-:Y:S01]  /*1a90*/  STL [R1+0x60], R7 ;  /* 0x0000600701007387 */ /* 0x0003e20000100800 */
[----:B------:R-:W-:Y:S01]  /*1aa0*/  LEA R234, R6, 0x1880, 0x1 ;  /* 0x0000188006ea7811 */ /* 0x000fe200078e08ff */
[----:B------:R-:W-:-:S02]  /*1ab0*/  IMAD.IADD R189, R188, 0x1, R4 ;  /* 0x00000001bcbd7824 */ /* 0x000fc400078e0204 */
[----:B------:R2:W-:Y:S01]  /*1ac0*/  STL [R1+0x7c], R5 ;  /* 0x00007c0501007387 */ /* 0x0005e20000100800 */
[----:B------:R-:W-:Y:S01]  /*1ad0*/  IADD3 R235, R234, 0x20, RZ ;  /* 0x00000020eaeb7810 */ /* 0x000fe20007ffe0ff */
[----:B------:R-:W-:Y:S01]  /*1ae0*/  IMAD.IADD R159, R4, 0x1, R158 ;  /* 0x00000001049f7824 */ /* 0x000fe200078e029e */
[----:B------:R-:W-:Y:S01]  /*1af0*/  @P0 IADD3 R235, R234, -0x20, RZ ;  /* 0xffffffe0eaeb0810 */ /* 0x000fe20007ffe0ff */
[----:B------:R3:W-:Y:S01]  /*1b00*/  STL [R1+0x78], R0 ;  /* 0x0000780001007387 */ /* 0x0007e20000100800 */
[----:B-1----:R-:W-:Y:S02]  /*1b10*/  SEL R7, R13, 0xffffffe0, !P1 ;  /* 0xffffffe00d077807 */ /* 0x002fe40004800000 */
[----:B--2---:R-:W-:Y:S02]  /*1b20*/  LEA R5, R12, 0x6080, 0x1 ;  /* 0x000060800c057811 */ /* 0x004fe400078e08ff */
[----:B---3--:R-:W-:-:S03]  /*1b30*/  LEA R0, R11, 0x6080, 0x1 ;  /* 0x000060800b007811 */ /* 0x008fc600078e08ff */
[----:B------:R1:W-:Y:S04]  /*1b40*/  STL [R1+0x74], R5 ;  /* 0x0000740501007387 */ /* 0x0003e80000100800 */
[----:B------:R2:W-:Y:S01]  /*1b50*/  STL [R1+0x70], R0 ;  /* 0x0000700001007387 */ /* 0x0005e20000100800 */
[----:B-1----:R-:W-:Y:S02]  /*1b60*/  LEA R5, R10, 0x6080, 0x1 ;  /* 0x000060800a057811 */ /* 0x002fe400078e08ff */
[----:B--2---:R-:W-:-:S03]  /*1b70*/  LEA R0, R8, 0x6080, 0x1 ;  /* 0x0000608008007811 */ /* 0x004fc600078e08ff */
[----:B------:R-:W-:Y:S04]  /*1b80*/  STL [R1+0x6c], R5 ;  /* 0x00006c0501007387 */ /* 0x000fe80000100800 */
[----:B------:R1:W-:Y:S02]  /*1b90*/  STL [R1+0x68], R0 ;  /* 0x0000680001007387 */ /* 0x0003e40000100800 */
[----:B-1----:R-:W-:-:S05]  /*1ba0*/  IMAD.IADD R0, R23, 0x1, R7 ;  /* 0x0000000117007824 */ /* 0x002fca00078e0207 */
[----:B------:R1:W-:Y:S02]  /*1bb0*/  STL [R1+0x34], R0 ;  /* 0x0000340001007387 */ /* 0x0003e40000100800 */
[----:B-1----:R-:W-:-:S05]  /*1bc0*/  IMAD.IADD R0, R7, 0x1, R17 ;  /* 0x0000000107007824 */ /* 0x002fca00078e0211 */
[----:B------:R1:W-:Y:S02]  /*1bd0*/  STL [R1+0x30], R0 ;  /* 0x0000300001007387 */ /* 0x0003e40000100800 */
.L_x_331:
[----:B-1----:R-:W2:Y:S01]  /*1be0*/  LDL R0, [R1+0x1c] ;  /* 0x00001c0001007983 */ /* 0x002ea20000100800 */
[----:B------:R-:W-:Y:S01]  /*1bf0*/  IMAD.MOV.U32 R13, RZ, RZ, 0x4 ;  /* 0x00000004ff0d7424 */ /* 0x000fe200078e00ff */
[----:B------:R-:W-:Y:S02]  /*1c00*/  ISETP.NE.U32.AND P4, PT, RZ, c[0x0][0x360], PT ;  /* 0x0000d800ff007a0c */ /* 0x000fe40003f85070 */
[----:B------:R-:W-:Y:S01]  /*1c10*/  ISETP.NE.U32.AND P0, PT, RZ, c[0x0][0x370], PT ;  /* 0x0000dc00ff007a0c */ /* 0x000fe20003f05070 */
[----:B------:R-:W3:Y:S01]  /*1c20*/  LDL R9, [R1+0x18] ;  /* 0x0000180001097983 */ /* 0x000ee20000100800 */
[----:B------:R-:W-:Y:S01]  /*1c30*/  ISETP.NE.AND.EX P4, PT, RZ, c[0x0][0x364], PT, P4 ;  /* 0x0000d900ff007a0c */ /* 0x000fe20003f85340 */
[----:B--2---:R-:W-:-:S05]  /*1c40*/  IMAD.WIDE R2, R0, R13, c[0x0][0x588] ;  /* 0x0001620000027625 */ /* 0x004fca00078e020d */
[----:B------:R-:W2:Y:S01]  /*1c50*/  LDG.E R17, [R2.64] ;  /* 0x0000000602117981 */ /* 0x000ea2000c1e1900 */
[----:B------:R-:W-:Y:S01]  /*1c60*/  ISETP.NE.AND.EX P2, PT, RZ, c[0x0][0x374], PT, P0 ;  /* 0x0000dd00ff007a0c */ /* 0x000fe20003f45300 */
[----:B------:R-:W-:Y:S01]  /*1c70*/  IMAD.MOV.U32 R148, RZ, RZ, RZ ;  /* 0x000000ffff947224 */ /* 0x000fe200078e00ff */
[----:B------:R-:W-:Y:S02]  /*1c80*/  ISETP.NE.U32.AND P3, PT, RZ, c[0x0][0x348], PT ;  /* 0x0000d200ff007a0c */ /* 0x000fe40003f65070 */
[----:B------:R-:W-:Y:S02]  /*1c90*/  ISETP.NE.U32.AND P5, PT, RZ, c[0x0][0x358], PT ;  /* 0x0000d600ff007a0c */ /* 0x000fe40003fa5070 */
[----:B------:R-:W-:Y:S02]  /*1ca0*/  ISETP.NE.AND.EX P3, PT, RZ, c[0x0][0x34c], PT, P3 ;  /* 0x0000d300ff007a0c */ /* 0x000fe40003f65330 */
[----:B------:R-:W-:Y:S01]  /*1cb0*/  ISETP.NE.AND.EX P5, PT, RZ, c[0x0][0x35c], PT, P5 ;  /* 0x0000d700ff007a0c */ /* 0x000fe20003fa5350 */
[----:B------:R-:W-:Y:S01]  /*1cc0*/  CS2R R146, SRZ ;  /* 0x0000000000927805 */ /* 0x000fe2000001ff00 */
[----:B------:R-:W-:Y:S01]  /*1cd0*/  IMAD.MOV.U32 R12, RZ, RZ, RZ ;  /* 0x000000ffff0c7224 */ /* 0x000fe200078e00ff */
[----:B--2---:R-:W-:-:S02]  /*1ce0*/  SHF.R.S32.HI R18, RZ, 0x1f, R17 ;  /* 0x0000001fff127819 */ /* 0x004fc40000011411 */
[C---:B------:R-:W-:Y:S02]  /*1cf0*/  @P4 LEA R2, P0, R17.reuse, c[0x0][0x360], 0x2 ;  /* 0x0000d80011024a11 */ /* 0x040fe400078010ff */
[C---:B------:R-:W-:Y:S02]  /*1d00*/  @P2 LEA R4, P1, R17.reuse, c[0x0][0x370], 0x2 ;  /* 0x0000dc0011042a11 */ /* 0x040fe400078210ff */
[C-C-:B------:R-:W-:Y:S02]  /*1d10*/  @P4 LEA.HI.X R3, R17.reuse, c[0x0][0x364], R18.reuse, 0x2, P0 ;  /* 0x0000d90011034a11 */ /* 0x140fe400000f1412 */
[----:B------:R-:W-:Y:S02]  /*1d20*/  ISETP.NE.U32.AND P0, PT, RZ, c[0x0][0x350], PT ;  /* 0x0000d400ff007a0c */ /* 0x000fe40003f05070 */
[----:B------:R-:W-:Y:S01]  /*1d30*/  @P2 LEA.HI.X R5, R17, c[0x0][0x374], R18, 0x2, P1 ;  /* 0x0000dd0011052a11 */ /* 0x000fe200008f1412 */
[----:B------:R1:W5:Y:S01]  /*1d40*/  @P4 LDG.E R149, [R2.64] ;  /* 0x0000000602954981 */ /* 0x000362000c1e1900 */
[----:B------:R-:W-:-:S03]  /*1d50*/  ISETP.NE.AND.EX P6, PT, RZ, c[0x0][0x354], PT, P0 ;  /* 0x0000d500ff007a0c */ /* 0x000fc60003fc5300 */
[----:B------:R2:W5:Y:S01]  /*1d60*/  @P2 LDG.E R148, [R4.64] ;  /* 0x0000000604942981 */ /* 0x000562000c1e1900 */
[----:B------:R-:W-:-:S04]  /*1d70*/  LEA R6, P2, R17, c[0x0][0x348], 0x2 ;  /* 0x0000d20011067a11 */ /* 0x000fc800078410ff */
[----:B------:R-:W-:-:S05]  /*1d80*/  LEA.HI.X R7, R17, c[0x0][0x34c], R18, 0x2, P2 ;  /* 0x0000d30011077a11 */ /* 0x000fca00010f1412 */
[----:B------:R4:W5:Y:S01]  /*1d90*/  @P3 LDG.E R146, [R6.64] ;  /* 0x0000000606923981 */ /* 0x000962000c1e1900 */
[C---:B-1----:R-:W-:Y:S02]  /*1da0*/  LEA R2, P0, R17.reuse, c[0x0][0x358], 0x2 ;  /* 0x0000d60011027a11 */ /* 0x042fe400078010ff */
[C---:B--2---:R-:W-:Y:S02]  /*1db0*/  LEA R4, P1, R17.reuse, c[0x0][0x350], 0x2 ;  /* 0x0000d40011047a11 */ /* 0x044fe400078210ff */
[C-C-:B------:R-:W-:Y:S02]  /*1dc0*/  LEA.HI.X R3, R17.reuse, c[0x0][0x35c], R18.reuse, 0x2, P0 ;  /* 0x0000d70011037a11 */ /* 0x140fe400000f1412 */
[----:B------:R-:W-:-:S03]  /*1dd0*/  LEA.HI.X R5, R17, c[0x0][0x354], R18, 0x2, P1 ;  /* 0x0000d50011057a11 */ /* 0x000fc600008f1412 */
[----:B------:R4:W5:Y:S04]  /*1de0*/  @P5 LDG.E R12, [R2.64] ;  /* 0x00000006020c5981 */ /* 0x000968000c1e1900 */
[----:B------:R4:W5:Y:S01]  /*1df0*/  @P6 LDG.E R147, [R4.64] ;  /* 0x0000000604936981 */ /* 0x000962000c1e1900 */
[----:B---3--:R-:W-:-:S03]  /*1e00*/  LOP3.LUT R16, R9, 0xffff, RZ, 0xc0, !PT ;  /* 0x0000ffff09107812 */ /* 0x008fc600078ec0ff */
[----:B------:R4:W-:Y:S04]  /*1e10*/  STL [R1+0x4], R17 ;  /* 0x0000041101007387 */ /* 0x0009e80000100800 */
[----:B------:R4:W-:Y:S04]  /*1e20*/  STL [R1+0x24], R18 ;  /* 0x0000241201007387 */ /* 0x0009e80000100800 */
[----:B------:R4:W-:Y:S01]  /*1e30*/  STL [R1+0xc], R16 ;  /* 0x00000c1001007387 */ /* 0x0009e20000100800 */
[----:B------:R-:W-:Y:S01]  /*1e40*/  YIELD ;  /* 0x0000000000007946 */ /* 0x000fe20003800000 */
[----:B------:R-:W-:Y:S01]  /*1e50*/  P2R R15, PR, RZ, 0x40 ;  /* 0x00000040ff0f7803 */ /* 0x000fe20000000000 */
[----:B------:R-:W-:Y:S05]  /*1e60*/  @P4 BRA `(.L_x_172) ;  /* 0x0000005000004947 */ /* 0x000fea0003800000 */
[----:B-----5:R-:W-:Y:S01]  /*1e70*/  MOV R149, c[0x0][0x168] ;  /* 0x00005a0000957a02 */ /* 0x020fe20000000f00 */
[----:B------:R-:W-:Y:S05]  /*1e80*/  @!P3 BRA `(.L_x_172) ;  /* 0x000000300000b947 */ /* 0x000fea0003800000 */
[----:B------:R-:W2:Y:S04]  /*1e90*/  LDG.E R8, [R6.64] ;  /* 0x0000000606087981 */ /* 0x000ea8000c1e1900 */
[----:B------:R-:W2:Y:S02]  /*1ea0*/  LDG.E R0, [R6.64+0x4] ;  /* 0x0000040606007981 */ /* 0x000ea4000c1e1900 */
[----:B--2---:R-:W-:-:S02]  /*1eb0*/  IADD3 R149, -R8, R0, RZ ;  /* 0x0000000008957210 */ /* 0x004fc40007ffe1ff */
.L_x_172:
[----:B------:R-:W-:-:S04]  /*1ec0*/  ISETP.NE.U32.AND P0, PT, RZ, c[0x0][0x368], PT ;  /* 0x0000da00ff007a0c */ /* 0x000fc80003f05070 */
[----:B------:R-:W-:-:S13]  /*1ed0*/  ISETP.NE.AND.EX P0, PT, RZ, c[0x0][0x36c], PT, P0 ;  /* 0x0000db00ff007a0c */ /* 0x000fda0003f05300 */
[----:B------:R-:W-:Y:S05]  /*1ee0*/  @!P0 BRA `(.L_x_173) ;  /* 0x0000004000008947 */ /* 0x000fea0003800000 */
[----:B----4-:R-:W-:-:S04]  /*1ef0*/  LEA R4, P0, R17, c[0x0][0x368], 0x2 ;  /* 0x0000da0011047a11 */ /* 0x010fc800078010ff */
[----:B------:R-:W-:-:S05]  /*1f00*/  LEA.HI.X R5, R17, c[0x0][0x36c], R18, 0x2, P0 ;  /* 0x0000db0011057a11 */ /* 0x000fca00000f1412 */
[----:B------:R1:W5:Y:S01]  /*1f10*/  LDG.E R7, [R4.64] ;  /* 0x0000000604077981 */ /* 0x000362000c1e1900 */
[----:B------:R-:W-:Y:S05]  /*1f20*/  BRA `(.L_x_174) ;  /* 0x0000005000007947 */ /* 0x000fea0003800000 */
.L_x_173:
[----:B----4-:R-:W-:Y:S01]  /*1f30*/  MOV R7, c[0x0][0x1d0] ;  /* 0x0000740000077a02 */ /* 0x010fe20000000f00 */
[----:B------:R-:W-:Y:S05]  /*1f40*/  @!P6 BRA `(.L_x_174) ;  /* 0x000000300000e947 */ /* 0x000fea0003800000 */
[----:B------:R-:W2:Y:S04]  /*1f50*/  LDG.E R7, [R4.64] ;  /* 0x0000000604077981 */ /* 0x000ea8000c1e1900 */
[----:B------:R-:W2:Y:S02]  /*1f60*/  LDG.E R0, [R4.64+0x4] ;  /* 0x0000040604007981 */ /* 0x000ea4000c1e1900 */
[----:B--2---:R-:W-:Y:S02]  /*1f70*/  IADD3 R7, -R7, R0, RZ ;  /* 0x0000000007077210 */ /* 0x004fe40007ffe1ff */
.L_x_174:
[----:B-1----:R1:W2:Y:S04]  /*1f80*/  @P5 LDG.E R5, [R2.64] ;  /* 0x0000000602055981 */ /* 0x0022a8000c1e1900 */
[----:B------:R1:W2:Y:S01]  /*1f90*/  @P5 LDG.E R4, [R2.64+0x4] ;  /* 0x0000040602045981 */ /* 0x0002a2000c1e1900 */
[----:B------:R-:W-:Y:S01]  /*1fa0*/  ISETP.NE.U32.AND P0, PT, RZ, c[0x0][0x378], PT ;  /* 0x0000de00ff007a0c */ /* 0x000fe20003f05070 */
[----:B-----5:R-:W-:-:S03]  /*1fb0*/  IMAD.MOV.U32 R136, RZ, RZ, R7 ;  /* 0x000000ffff887224 */ /* 0x020fc600078e0007 */
[----:B------:R-:W-:Y:S01]  /*1fc0*/  ISETP.NE.AND.EX P1, PT, RZ, c[0x0][0x37c], PT, P0 ;  /* 0x0000df00ff007a0c */ /* 0x000fe20003f25300 */
[----:B------:R-:W-:-:S12]  /*1fd0*/  IMAD.MOV.U32 R0, RZ, RZ, c[0x0][0x228] ;  /* 0x00008a00ff007624 */ /* 0x000fd800078e00ff */
[----:B-1----:R-:W-:-:S04]  /*1fe0*/  @P1 LEA R2, P0, R17, c[0x0][0x378], 0x2 ;  /* 0x0000de0011021a11 */ /* 0x002fc800078010ff */
[----:B------:R-:W-:-:S05]  /*1ff0*/  @P1 LEA.HI.X R3, R17, c[0x0][0x37c], R18, 0x2, P0 ;  /* 0x0000df0011031a11 */ /* 0x000fca00000f1412 */
[----:B------:R1:W5:Y:S01]  /*2000*/  @P1 LDG.E R136, [R2.64] ;  /* 0x0000000602881981 */ /* 0x000362000c1e1900 */
[----:B------:R-:W-:Y:S01]  /*2010*/  IMAD.IADD R6, R7, 0x1, -R148 ;  /* 0x0000000107067824 */ /* 0x000fe200078e0a94 */
[----:B------:R-:W-:Y:S01]  /*2020*/  BSSY B0, `(.L_x_175) ;  /* 0x0000030000007945 */ /* 0x000fe20003800000 */
[C---:B-1----:R-:W-:Y:S02]  /*2030*/  LOP3.LUT R2, R9.reuse, 0xff000000, RZ, 0xc0, !PT ;  /* 0xff00000009027812 */ /* 0x042fe400078ec0ff */
[----:B------:R-:W-:Y:S01]  /*2040*/  LOP3.LUT R3, R9, 0xff0000, RZ, 0xc0, !PT ;  /* 0x00ff000009037812 */ /* 0x000fe200078ec0ff */
[----:B--2---:R-:W-:Y:S01]  /*2050*/  @P5 IMAD.IADD R0, R4, 0x1, -R5 ;  /* 0x0000000104005824 */ /* 0x004fe200078e0a05 */
[----:B------:R-:W-:-:S03]  /*2060*/  SHF.R.U32.HI R4, RZ, 0x8, R2 ;  /* 0x00000008ff047819 */ /* 0x000fc60000011602 */
[----:B------:R-:W-:Y:S01]  /*2070*/  IMAD.IADD R163, R6, 0x1, R0 ;  /* 0x0000000106a37824 */ /* 0x000fe200078e0200 */
[----:B------:R-:W-:-:S04]  /*2080*/  LEA.HI R4, R3, R4, RZ, 0x10 ;  /* 0x0000000403047211 */ /* 0x000fc800078f80ff */
[----:B------:R-:W-:Y:S02]  /*2090*/  SHF.R.U32.HI R5, RZ, 0x10, R4 ;  /* 0x00000010ff057819 */ /* 0x000fe40000011604 */
[----:B------:R-:W-:Y:S02]  /*20a0*/  LOP3.LUT R14, R4, 0xff, RZ, 0xc0, !PT ;  /* 0x000000ff040e7812 */ /* 0x000fe400078ec0ff */
[C---:B------:R-:W-:Y:S01]  /*20b0*/  IADD3 R2, R163.reuse, 0x2f, RZ ;  /* 0x0000002fa3027810 */ /* 0x040fe20007ffe0ff */
[----:B------:R1:W-:Y:S01]  /*20c0*/  STL [R1+0x18], R5 ;  /* 0x0000180501007387 */ /* 0x0003e20000100800 */
[----:B------:R-:W-:Y:S02]  /*20d0*/  ISETP.GE.AND P0, PT, R163, 0x1, PT ;  /* 0x00000001a300780c */ /* 0x000fe40003f06270 */
[----:B------:R-:W-:Y:S01]  /*20e0*/  ISETP.NE.AND P1, PT, R5, RZ, PT ;  /* 0x000000ff0500720c */ /* 0x000fe20003f25270 */
[----:B------:R1:W-:Y:S01]  /*20f0*/  STL [R1+0x50], R14 ;  /* 0x0000500e01007387 */ /* 0x0003e20000100800 */
[----:B------:R-:W-:-:S02]  /*2100*/  IMAD.HI R2, R2, 0x2aaaaaab, RZ ;  /* 0x2aaaaaab02027827 */ /* 0x000fc400078e02ff */
[----:B------:R-:W-:-:S03]  /*2110*/  SEL R135, R5, c[0x0][0x338], P1 ;  /* 0x0000ce0005877a07 */ /* 0x000fc60000800000 */
[----:B------:R-:W-:-:S04]  /*2120*/  SHF.R.U32.HI R3, RZ, 0x1f, R2 ;  /* 0x0000001fff037819 */ /* 0x000fc80000011602 */
[----:B------:R-:W-:Y:S01]  /*2130*/  LEA.HI.SX32 R137, R2, R3, 0x1d ;  /* 0x0000000302897211 */ /* 0x000fe200078feaff */
[----:B------:R-:W-:Y:S01]  /*2140*/  IMAD.MOV.U32 R2, RZ, RZ, RZ ;  /* 0x000000ffff027224 */ /* 0x000fe200078e00ff */
[----:B------:R-:W-:Y:S05]  /*2150*/  @!P0 BRA `(.L_x_176) ;  /* 0x000001c000008947 */ /* 0x000fea0003800000 */
        /* <DEDUP_REMOVED lines=11> */
[----:B------:R-:W-:Y:S02]  /*2210*/  IMAD.MOV.U32 R4, RZ, RZ, RZ ;  /* 0x000000ffff047224 */ /* 0x000fe400078e00ff */
        /* <DEDUP_REMOVED lines=16> */
.L_x_176:
[----:B------:R-:W-:Y:S05]  /*2320*/  BSYNC B0 ;  /* 0x0000000000007941 */ /* 0x000fea0003800000 */
.L_x_175:
[----:B------:R-:W-:Y:S01]  /*2330*/  IMAD R3, R14, R2, RZ ;  /* 0x000000020e037224 */ /* 0x000fe200078e02ff */
[----:B------:R-:W-:-:S03]  /*2340*/  SHF.R.S32.HI R101, RZ, 0x1f, R100 ;  /* 0x0000001fff657819 */ /* 0x000fc60000011464 */
[C---:B------:R-:W-:Y:S02]  /*2350*/  IMAD.IADD R2, R3.reuse, 0x1, R2 ;  /* 0x0000000103027824 */ /* 0x040fe400078e0202 */
[----:B------:R-:W-:-:S03]  /*2360*/  IMAD R3, R3, 0x30, -R6 ;  /* 0x0000003003037824 */ /* 0x000fc600078e0a06 */
[----:B------:R-:W-:Y:S02]  /*2370*/  IMNMX R2, R137, R2, PT ;  /* 0x0000000289027217 */ /* 0x000fe40003800200 */
[----:B------:R-:W-:-:S03]  /*2380*/  IMNMX R3, RZ, R3, !PT ;  /* 0x00000003ff037217 */ /* 0x000fc60007800200 */
[----:B------:R-:W-:Y:S02]  /*2390*/  IMAD R2, R2, 0x30, -R6 ;  /* 0x0000003002027824 */ /* 0x000fe400078e0a06 */
[----:B-1----:R-:W-:-:S03]  /*23a0*/  IMAD.WIDE.U32 R4, R3, -0x55555555, RZ ;  /* 0xaaaaaaab03047825 */ /* 0x002fc600078e00ff */
[----:B------:R-:W-:Y:S02]  /*23b0*/  IMNMX R2, R2, R0, PT ;  /* 0x0000000002027217 */ /* 0x000fe40003800200 */
[----:B------:R-:W-:Y:S02]  /*23c0*/  SHF.R.U32.HI R130, RZ, 0x5, R5 ;  /* 0x00000005ff827819 */ /* 0x000fe40000011605 */
[----:B------:R-:W-:-:S13]  /*23d0*/  ISETP.GT.AND P0, PT, R2, R3, PT ;  /* 0x000000030200720c */ /* 0x000fda0003f04270 */
[----:B------:R-:W-:Y:S01]  /*23e0*/  @P0 IADD3 R3, R2, 0x2f, RZ ;  /* 0x0000002f02030810 */ /* 0x000fe20007ffe0ff */
[----:B------:R-:W-:-:S04]  /*23f0*/  IMAD.MOV.U32 R2, RZ, RZ, R130 ;  /* 0x000000ffff027224 */ /* 0x000fc800078e0082 */
[----:B------:R-:W-:-:S05]  /*2400*/  @P0 IMAD.HI R3, R3, 0x2aaaaaab, RZ ;  /* 0x2aaaaaab03030827 */ /* 0x000fca00078e02ff */
[----:B------:R-:W-:-:S04]  /*2410*/  @P0 SHF.R.U32.HI R4, RZ, 0x1f, R3 ;  /* 0x0000001fff040819 */ /* 0x000fc80000011603 */
[----:B------:R-:W-:-:S04]  /*2420*/  @P0 LEA.HI.SX32 R2, R3, R4, 0x1d ;  /* 0x0000000403020211 */ /* 0x000fc800078feaff */
[----:B------:R-:W-:-:S13]  /*2430*/  ISETP.GT.AND P0, PT, R2, R130, PT ;  /* 0x000000820200720c */ /* 0x000fda0003f04270 */
[----:B------:R-:W-:Y:S05]  /*2440*/  @!P0 BRA `(.L_x_177) ;  /* 0x0000501000008947 */ /* 0x000fea0003800000 */
[----:B------:R-:W2:Y:S01]  /*2450*/  LDL R8, [R1] ;  /* 0x0000000001087983 */ /* 0x000ea20000100800 */
[----:B------:R-:W-:-:S04]  /*2460*/  ISETP.NE.U32.AND P0, PT, RZ, c[0x0][0x340], PT ;  /* 0x0000d000ff007a0c */ /* 0x000fc80003f05070 */
[----:B------:R-:W-:-:S13]  /*2470*/  ISETP.NE.AND.EX P3, PT, RZ, c[0x0][0x344], PT, P0 ;  /* 0x0000d100ff007a0c */ /* 0x000fda0003f65300 */
[----:B------:R-:W-:-:S05]  /*2480*/  @P3 IMAD.WIDE R4, R17, R13, c[0x0][0x340] ;  /* 0x0000d00011043625 */ /* 0x000fca00078e020d */
[----:B------:R1:W3:Y:S01]  /*2490*/  @P3 LDG.E R11, [R4.64] ;  /* 0x00000006040b3981 */ /* 0x0002e2000c1e1900 */
[----:B------:R-:W-:Y:S01]  /*24a0*/  SHF.R.S32.HI R3, RZ, 0x1f, R12 ;  /* 0x0000001fff037819 */ /* 0x000fe2000001140c */
[----:B------:R-:W-:Y:S01]  /*24b0*/  IMAD.MOV.U32 R138, RZ, RZ, 0x30 ;  /* 0x00000030ff8a7424 */ /* 0x000fe200078e00ff */
[----:B------:R-:W-:Y:S01]  /*24c0*/  IADD3 R129, P0, R243, R12, RZ ;  /* 0x0000000cf3817210 */ /* 0x000fe20007f1e0ff */
[----:B------:R-:W-:Y:S01]  /*24d0*/  IMAD.IADD R10, R7, 0x1, R147 ;  /* 0x00000001070a7824 */ /* 0x000fe200078e0293 */
[----:B------:R-:W-:Y:S01]  /*24e0*/  IADD3 R32, R2, -0x1, RZ ;  /* 0xffffffff02207810 */ /* 0x000fe20007ffe0ff */
[C---:B------:R-:W-:Y:S01]  /*24f0*/  IMAD R162, R138.reuse, c[0x0][0x23c], RZ ;  /* 0x00008f008aa27a24 */ /* 0x040fe200078e02ff */
[----:B------:R-:W-:Y:S01]  /*2500*/  LEA.HI.X.SX32 R132, R243, R3, 0x1, P0 ;  /* 0x00000003f3847211 */ /* 0x000fe200000f0eff */
[----:B------:R-:W-:Y:S01]  /*2510*/  IMAD.WIDE.U32 R144, R138, c[0x0][0x238], RZ ;  /* 0x00008e008a907a25 */ /* 0x000fe200078e00ff */
[----:B------:R-:W-:Y:S02]  /*2520*/  SEL R13, R18, RZ, !P5 ;  /* 0x000000ff120d7207 */ /* 0x000fe40006800000 */
[----:B------:R-:W-:Y:S01]  /*2530*/  SEL R14, R17, RZ, !P5 ;  /* 0x000000ff110e7207 */ /* 0x000fe20006800000 */
[----:B------:R-:W-:Y:S01]  /*2540*/  IMAD R3, R132, c[0x0][0x238], RZ ;  /* 0x00008e0084037a24 */ /* 0x000fe200078e02ff */
[----:B------:R-:W-:Y:S01]  /*2550*/  ISETP.GE.AND P6, PT, R250, c[0x0][0x1d4], PT ;  /* 0x00007500fa007a0c */ /* 0x000fe20003fc6270 */
[----:B------:R-:W-:Y:S01]  /*2560*/  IMAD.IADD R162, R145, 0x1, R162 ;  /* 0x0000000191a27824 */ /* 0x000fe200078e02a2 */
[----:B------:R-:W-:Y:S01]  /*2570*/  ISETP.GE.AND P5, PT, R252, c[0x0][0x1d4], PT ;  /* 0x00007500fc007a0c */ /* 0x000fe20003fa6270 */
[----:B------:R-:W-:Y:S01]  /*2580*/  IMAD R3, R129, c[0x0][0x23c], R3 ;  /* 0x00008f0081037a24 */ /* 0x000fe200078e0203 */
[----:B------:R-:W-:Y:S01]  /*2590*/  SHF.R.S32.HI R12, RZ, 0x1f, R10 ;  /* 0x0000001fff0c7819 */ /* 0x000fe2000001140a */
[----:B------:R-:W-:Y:S01]  /*25a0*/  IMAD.MOV.U32 R166, RZ, RZ, c[0x0][0x238] ;  /* 0x00008e00ffa67624 */ /* 0x000fe200078e00ff */
[C---:B------:R-:W-:Y:S01]  /*25b0*/  IADD3 R27, R100.reuse, 0x20, RZ ;  /* 0x00000020641b7810 */ /* 0x040fe20007ffe0ff */
[----:B------:R-:W-:Y:S01]  /*25c0*/  IMAD.MOV.U32 R161, RZ, RZ, 0x5 ;  /* 0x00000005ffa17424 */ /* 0x000fe200078e00ff */
[----:B------:R-:W-:Y:S01]  /*25d0*/  IADD3 R26, R100, 0x10, RZ ;  /* 0x00000010641a7810 */ /* 0x000fe20007ffe0ff */
[----:B------:R-:W-:Y:S01]  /*25e0*/  IMAD.MOV.U32 R167, RZ, RZ, c[0x0][0x27c] ;  /* 0x00009f00ffa77624 */ /* 0x000fe200078e00ff */
[----:B------:R-:W-:Y:S01]  /*25f0*/  SHF.R.S32.HI R107, RZ, 0x1f, R106 ;  /* 0x0000001fff6b7819 */ /* 0x000fe2000001146a */
[----:B------:R-:W-:Y:S01]  /*2600*/  IMAD.WIDE.U32 R164, R242, c[0x0][0x1e0], RZ ;  /* 0x00007800f2a47a25 */ /* 0x000fe200078e00ff */
[----:B------:R-:W-:-:S02]  /*2610*/  SHF.L.U64.HI R161, R166, R161, c[0x0][0x23c] ;  /* 0x00008f00a6a17619 */ /* 0x000fc400000102a1 */
[----:B-----5:R-:W-:Y:S01]  /*2620*/  SHF.R.S32.HI R31, RZ, 0x1f, R136 ;  /* 0x0000001fff1f7819 */ /* 0x020fe20000011488 */
[----:B-1----:R-:W-:-:S04]  /*2630*/  IMAD.WIDE.U32 R4, R129, c[0x0][0x238], R250 ;  /* 0x00008e0081047a25 */ /* 0x002fc800078e00fa */
[----:B------:R-:W-:Y:S01]  /*2640*/  IMAD.IADD R3, R5, 0x1, R3 ;  /* 0x0000000105037824 */ /* 0x000fe200078e0203 */
[----:B------:R-:W-:Y:S01]  /*2650*/  MOV R2, R4 ;  /* 0x0000000400027202 */ /* 0x000fe20000000f00 */
[----:B------:R-:W-:Y:S02]  /*2660*/  IMAD R5, R32, -0x30, R0 ;  /* 0xffffffd020057824 */ /* 0x000fe400078e0200 */
[----:B------:R-:W-:Y:S02]  /*2670*/  IMAD R4, R13, c[0x0][0x248], RZ ;  /* 0x000092000d047a24 */ /* 0x000fe400078e02ff */
[----:B------:R-:W-:Y:S01]  /*2680*/  IMAD.WIDE.U32 R2, R16, c[0x0][0x240], R2 ;  /* 0x0000900010027a25 */ /* 0x000fe200078e0002 */
[----:B------:R-:W-:-:S03]  /*2690*/  IMNMX R5, R5, 0x30, PT ;  /* 0x0000003005057817 */ /* 0x000fc60003800200 */
[----:B------:R-:W-:Y:S02]  /*26a0*/  IMAD R3, R16, c[0x0][0x244], R3 ;  /* 0x0000910010037a24 */ /* 0x000fe400078e0203 */
[----:B------:R-:W-:Y:S02]  /*26b0*/  IMAD.IADD R6, R5, 0x1, -R243 ;  /* 0x0000000105067824 */ /* 0x000fe400078e0af3 */
[C---:B------:R-:W-:Y:S02]  /*26c0*/  IMAD R4, R14.reuse, c[0x0][0x24c], R4 ;  /* 0x000093000e047a24 */ /* 0x040fe400078e0204 */
[----:B------:R-:W-:Y:S01]  /*26d0*/  IMAD.WIDE.U32 R98, R14, c[0x0][0x248], R2 ;  /* 0x000092000e627a25 */ /* 0x000fe200078e0002 */
[----:B------:R-:W-:Y:S02]  /*26e0*/  ISETP.GE.AND P1, PT, R6, 0x1, PT ;  /* 0x000000010600780c */ /* 0x000fe40003f26270 */
[----:B------:R-:W-:Y:S01]  /*26f0*/  SHF.R.S32.HI R3, RZ, 0x1f, R32 ;  /* 0x0000001fff037819 */ /* 0x000fe20000011420 */
[----:B------:R-:W-:Y:S01]  /*2700*/  IMAD R2, R162, R32, RZ ;  /* 0x00000020a2027224 */ /* 0x000fe200078e02ff */
[----:B------:R-:W-:Y:S01]  /*2710*/  IADD3 R89, R99, R4, RZ ;  /* 0x0000000463597210 */ /* 0x000fe20007ffe0ff */
[----:B------:R-:W-:Y:S01]  /*2720*/  IMAD.MOV.U32 R88, RZ, RZ, R98 ;  /* 0x000000ffff587224 */ /* 0x000fe200078e0062 */
[----:B------:R-:W-:Y:S01]  /*2730*/  ISETP.GT.AND P0, PT, R6, 0x20, PT ;  /* 0x000000200600780c */ /* 0x000fe20003f04270 */
[----:B------:R-:W-:-:S02]  /*2740*/  IMAD R2, R3, R144, R2 ;  /* 0x0000009003027224 */ /* 0x000fc400078e0202 */
[----:B------:R-:W-:-:S04]  /*2750*/  IMAD.WIDE.U32 R4, R32, R144, R88 ;  /* 0x0000009020047225 */ /* 0x000fc800078e0058 */
[----:B------:R-:W-:Y:S01]  /*2760*/  @P1 SHF.L.U32 R6, R241, 0x1, RZ ;  /* 0x00000001f1061819 */ /* 0x000fe200000006ff */
[----:B------:R-:W-:Y:S01]  /*2770*/  IMAD.SHL.U32 R166, R166, 0x20, RZ ;  /* 0x00000020a6a67824 */ /* 0x000fe200078e00ff */
[----:B------:R-:W-:Y:S01]  /*2780*/  IADD3 R7, R5, R2, RZ ;  /* 0x0000000205077210 */ /* 0x000fe20007ffe0ff */
[----:B------:R-:W-:Y:S01]  /*2790*/  IMAD R5, R12, c[0x0][0x1e0], RZ ;  /* 0x000078000c057a24 */ /* 0x000fe200078e02ff */
[----:B------:R-:W-:-:S03]  /*27a0*/  @P1 LEA R2, P2, R4, c[0x0][0x220], 0x1 ;  /* 0x0000880004021a11 */ /* 0x000fc600078408ff */
[----:B------:R-:W-:Y:S01]  /*27b0*/  IMAD R5, R10, c[0x0][0x1e4], R5 ;  /* 0x000079000a057a24 */ /* 0x000fe200078e0205 */
[----:B------:R-:W-:Y:S02]  /*27c0*/  @P1 LEA.HI.X R3, R4, c[0x0][0x224], R7, 0x1, P2 ;  /* 0x0000890004031a11 */ /* 0x000fe400010f0c07 */
[----:B------:R-:W-:-:S03]  /*27d0*/  ISETP.NE.AND P2, PT, R15, RZ, PT ;  /* 0x000000ff0f00720c */ /* 0x000fc60003f45270 */
[----:B------:R-:W-:Y:S01]  /*27e0*/  @!PT LDS RZ, [RZ] ;  /* 0x00000000fffff984 */ /* 0x000fe20000000800 */
[----:B------:R-:W-:Y:S01]  /*27f0*/  @!PT LDS RZ, [RZ] ;  /* 0x00000000fffff984 */ /* 0x000fe20000000800 */
[----:B------:R-:W-:Y:S01]  /*2800*/  @!PT LDS RZ, [RZ] ;  /* 0x00000000fffff984 */ /* 0x000fe20000000800 */
[----:B------:R1:W-:Y:S04]  /*2810*/  @P1 LDGSTS.E.BYPASS.LTC128B.128 [R6+0x3c80], [R2.64], !P6 ;  /* 0x03c8000002061fae */ /* 0x0003e8000f101d46 */
[----:B------:R1:W-:Y:S01]  /*2820*/  @P1 LDGSTS.E.BYPASS.LTC128B.128 [R6+0x4880], [R2.64+0x40], !P5 ;  /* 0x0488004002061fae */ /* 0x0003e2000e901d46 */
[----:B--2---:R-:W-:Y:S01]  /*2830*/  ISETP.GE.AND P4, PT, R8, c[0x0][0x1d4], PT ;  /* 0x0000750008007a0c */ /* 0x004fe20003f86270 */
[----:B------:R-:W-:-:S04]  /*2840*/  IMAD.WIDE.U32 R8, R10, c[0x0][0x1e0], RZ ;  /* 0x000078000a087a25 */ /* 0x000fc800078e00ff */
[----:B------:R-:W-:-:S08]  /*2850*/  IMAD.IADD R5, R9, 0x1, R5 ;  /* 0x0000000109057824 */ /* 0x000fd000078e0205 */
[----:B------:R1:W-:Y:S02]  /*2860*/  @P1 LDGSTS.E.BYPASS.LTC128B.128 [R6+0x5480], [R2.64+0x80], !P4 ;  /* 0x0548008002061fae */ /* 0x0003e4000e101d46 */
[----:B-1----:R-:W-:Y:S02]  /*2870*/  @P0 IADD3 R3, P1, R166, R4, RZ ;  /* 0x00000004a6030210 */ /* 0x002fe40007f3e0ff */
[----:B------:R-:W-:Y:S02]  /*2880*/  @P0 SHF.L.U32 R6, R241, 0x1, RZ ;  /* 0x00000001f1060819 */ /* 0x000fe400000006ff */
[----:B------:R-:W-:Y:S01]  /*2890*/  MOV R4, R8 ;  /* 0x0000000800047202 */ /* 0x000fe20000000f00 */
[----:B------:R-:W-:Y:S01]  /*28a0*/  @P0 IMAD.X R7, R7, 0x1, R161, P1 ;  /* 0x0000000107070824 */ /* 0x000fe200008e06a1 */
[----:B------:R-:W-:-:S03]  /*28b0*/  @P0 LEA R2, P1, R3, c[0x0][0x220], 0x1 ;  /* 0x0000880003020a11 */ /* 0x000fc600078208ff */
[C---:B------:R-:W-:Y:S01]  /*28c0*/  IMAD.WIDE.U32 R4, R16.reuse, c[0x0][0x1e8], R4 ;  /* 0x00007a0010047a25 */ /* 0x040fe200078e0004 */
[----:B------:R-:W-:Y:S02]  /*28d0*/  @P0 LEA.HI.X R3, R3, c[0x0][0x224], R7, 0x1, P1 ;  /* 0x0000890003030a11 */ /* 0x000fe400008f0c07 */
[----:B---3--:R-:W-:Y:S01]  /*28e0*/  @P3 SHF.R.S32.HI R7, RZ, 0x1f, R11 ;  /* 0x0000001fff073819 */ /* 0x008fe2000001140b */
[----:B------:R-:W-:Y:S01]  /*28f0*/  @!P3 IMAD.MOV.U32 R11, RZ, RZ, R17 ;  /* 0x000000ffff0bb224 */ /* 0x000fe200078e0011 */
[----:B------:R-:W-:Y:S01]  /*2900*/  @!P3 MOV R7, R18 ;  /* 0x000000120007b202 */ /* 0x000fe20000000f00 */
[----:B------:R1:W-:Y:S01]  /*2910*/  @P0 LDGSTS.E.BYPASS.LTC128B.128 [R6+0x4480], [R2.64], !P6 ;  /* 0x0448000002060fae */ /* 0x0003e2000f101d46 */
[----:B------:R-:W-:Y:S01]  /*2920*/  IMAD R5, R16, c[0x0][0x1ec], R5 ;  /* 0x00007b0010057a24 */ /* 0x000fe200078e0205 */
[----:B------:R-:W-:Y:S02]  /*2930*/  ISETP.GE.AND P1, PT, R26, c[0x0][0x27c], PT ;  /* 0x00009f001a007a0c */ /* 0x000fe40003f26270 */
[----:B------:R1:W-:Y:S01]  /*2940*/  @P0 LDGSTS.E.BYPASS.LTC128B.128 [R6+0x5080], [R2.64+0x40], !P5 ;  /* 0x0508004002060fae */ /* 0x0003e2000e901d46 */
[----:B------:R-:W-:-:S02]  /*2950*/  SEL R25, R7, RZ, !P2 ;  /* 0x000000ff07197207 */ /* 0x000fc40005000000 */
[----:B------:R-:W-:Y:S01]  /*2960*/  SEL R18, R11, RZ, !P2 ;  /* 0x000000ff0b127207 */ /* 0x000fe20005000000 */
[----:B------:R1:W-:Y:S01]  /*2970*/  @P0 LDGSTS.E.BYPASS.LTC128B.128 [R6+0x5c80], [R2.64+0x80], !P4 ;  /* 0x05c8008002060fae */ /* 0x0003e2000e101d46 */
[----:B------:R-:W-:Y:S02]  /*2980*/  ISETP.GE.AND P0, PT, R100, c[0x0][0x27c], PT ;  /* 0x00009f0064007a0c */ /* 0x000fe40003f06270 */
[----:B------:R-:W-:Y:S01]  /*2990*/  ISETP.GE.AND P2, PT, R27, c[0x0][0x27c], PT ;  /* 0x00009f001b007a0c */ /* 0x000fe20003f46270 */
[----:B------:R-:W-:Y:S01]  /*29a0*/  IMAD.WIDE.U32 R78, R18, c[0x0][0x1f0], R4 ;  /* 0x00007c00124e7a25 */ /* 0x000fe200078e0004 */
[----:B------:R-:W0:Y:S01]  /*29b0*/  LDGDEPBAR ;  /* 0x00000000000079af */ /* 0x000e220000000000 */
[----:B------:R-:W-:Y:S01]  /*29c0*/  WARPSYNC 0xffffffff ;  /* 0xffffffff00007948 */ /* 0x000fe20003800000 */
[----:B------:R-:W-:Y:S02]  /*29d0*/  SHF.L.U32 R7, R167, 0x1, RZ ;  /* 0x00000001a7077819 */ /* 0x000fe400000006ff */
[----:B-1----:R-:W-:Y:S01]  /*29e0*/  SHF.R.S32.HI R6, RZ, 0x1f, R242 ;  /* 0x0000001fff067819 */ /* 0x002fe200000114f2 */
[----:B------:R-:W-:-:S04]  /*29f0*/  IMAD R3, R25, c[0x0][0x1f0], RZ ;  /* 0x00007c0019037a24 */ /* 0x000fc800078e02ff */
[----:B------:R-:W-:Y:S02]  /*2a00*/  IMAD R2, R6, c[0x0][0x1e0], RZ ;  /* 0x0000780006027a24 */ /* 0x000fe400078e02ff */
[----:B------:R-:W-:Y:S02]  /*2a10*/  IMAD R3, R18, c[0x0][0x1f4], R3 ;  /* 0x00007d0012037a24 */ /* 0x000fe400078e0203 */
[----:B------:R-:W-:-:S03]  /*2a20*/  IMAD R2, R242, c[0x0][0x1e4], R2 ;  /* 0x00007900f2027a24 */ /* 0x000fc600078e0202 */
[----:B------:R-:W-:Y:S01]  /*2a30*/  IADD3 R80, R79, R3, RZ ;  /* 0x000000034f507210 */ /* 0x000fe20007ffe0ff */
[----:B------:R-:W-:Y:S02]  /*2a40*/  IMAD.IADD R131, R165, 0x1, R2 ;  /* 0x00000001a5837824 */ /* 0x000fe400078e0202 */
[----:B------:R-:W2:Y:S01]  /*2a50*/  LDL R37, [R1+0x44] ;  /* 0x0000440001257983 */ /* 0x000ea20000100800 */
[----:B------:R-:W-:Y:S01]  /*2a60*/  IMAD.WIDE.U32 R2, R16, c[0x0][0x260], R250 ;  /* 0x0000980010027a25 */ /* 0x000fe200078e00fa */
[----:B------:R-:W-:Y:S02]  /*2a70*/  IADD3 R134, P3, R242, R10, RZ ;  /* 0x0000000af2867210 */ /* 0x000fe40007f7e0ff */
[----:B------:R-:W3:Y:S01]  /*2a80*/  LDL R36, [R1+0x4c] ;  /* 0x00004c0001247983 */ /* 0x000ee20000100800 */
[----:B------:R-:W-:Y:S01]  /*2a90*/  IMAD R3, R16, c[0x0][0x264], R3 ;  /* 0x0000990010037a24 */ /* 0x000fe200078e0203 */
[C---:B------:R-:W-:Y:S01]  /*2aa0*/  IADD3 R21, -R7.reuse, c[0x0][0x1d4], RZ ;  /* 0x0000750007157a10 */ /* 0x040fe20007ffe1ff */
[----:B------:R-:W-:Y:S01]  /*2ab0*/  IMAD R9, R6, c[0x0][0x290], RZ ;  /* 0x0000a40006097a24 */ /* 0x000fe200078e02ff */
[----:B------:R-:W4:Y:S01]  /*2ac0*/  LDL R35, [R1+0x48] ;  /* 0x0000480001237983 */ /* 0x000f220000100800 */
[----:B------:R-:W-:Y:S01]  /*2ad0*/  IMAD.WIDE.U32 R82, R14, c[0x0][0x268], R2 ;  /* 0x00009a000e527a25 */ /* 0x000fe200078e0002 */
[----:B------:R-:W-:-:S02]  /*2ae0*/  SEL R19, R7, R21, !P0 ;  /* 0x0000001507137207 */ /* 0x000fc40004000000 */
[CC--:B------:R-:W-:Y:S01]  /*2af0*/  SEL R20, R7.reuse, R21.reuse, !P1 ;  /* 0x0000001507147207 */ /* 0x0c0fe20004800000 */
[----:B------:R-:W-:Y:S01]  /*2b00*/  IMAD R2, R6, c[0x0][0x280], RZ ;  /* 0x0000a00006027a24 */ /* 0x000fe200078e02ff */
[----:B------:R-:W-:Y:S01]  /*2b10*/  SEL R21, R7, R21, !P2 ;  /* 0x0000001507157207 */ /* 0x000fe20005000000 */
[----:B------:R-:W-:Y:S01]  /*2b20*/  IMAD R4, R13, c[0x0][0x268], RZ ;  /* 0x00009a000d047a24 */ /* 0x000fe200078e02ff */
[----:B------:R-:W-:Y:S01]  /*2b30*/  SEL R13, RZ, c[0x0][0x27c], !P0 ;  /* 0x00009f00ff0d7a07 */ /* 0x000fe20004000000 */
[----:B------:R-:W-:Y:S02]  /*2b40*/  IMAD R8, R242, c[0x0][0x284], R2 ;  /* 0x0000a100f2087a24 */ /* 0x000fe400078e0202 */
[----:B------:R-:W-:-:S04]  /*2b50*/  IMAD.WIDE.U32 R2, R16, c[0x0][0x210], R100 ;  /* 0x0000840010027a25 */ /* 0x000fc800078e0064 */
[----:B------:R-:W-:Y:S01]  /*2b60*/  IMAD.X R133, R12, 0x1, R6, P3 ;  /* 0x000000010c857824 */ /* 0x000fe200018e0606 */
[----:B------:R-:W-:Y:S01]  /*2b70*/  ULDC.U8 UR4, c[0x0][0x298] ;  /* 0x0000a60000047ab9 */ /* 0x000fe20000000000 */
[----:B------:R-:W-:Y:S01]  /*2b80*/  IMAD R11, R16, c[0x0][0x214], R3 ;  /* 0x00008500100b7a24 */ /* 0x000fe200078e0203 */
[----:B------:R-:W-:Y:S01]  /*2b90*/  ISETP.GE.AND P3, PT, R167, 0x1, PT ;  /* 0x00000001a700780c */ /* 0x000fe20003f66270 */
[----:B------:R-:W-:-:S04]  /*2ba0*/  IMAD.WIDE.U32 R6, R242, c[0x0][0x290], R106 ;  /* 0x0000a400f2067a25 */ /* 0x000fc800078e006a */
[C---:B------:R-:W-:Y:S02]  /*2bb0*/  IMAD R12, R242.reuse, c[0x0][0x294], R9 ;  /* 0x0000a500f20c7a24 */ /* 0x040fe400078e0209 */
[----:B------:R-:W-:-:S04]  /*2bc0*/  IMAD.WIDE.U32 R16, R242, c[0x0][0x290], R100 ;  /* 0x0000a400f2107a25 */ /* 0x000fc800078e0064 */
[----:B------:R-:W-:Y:S02]  /*2bd0*/  IMAD R34, R14, c[0x0][0x26c], R4 ;  /* 0x00009b000e227a24 */ /* 0x000fe400078e0204 */
[----:B------:R-:W-:-:S04]  /*2be0*/  IMAD.WIDE.U32 R4, R242, c[0x0][0x280], R106 ;  /* 0x0000a000f2047a25 */ /* 0x000fc800078e006a */
[----:B------:R-:W-:-:S04]  /*2bf0*/  IMAD.WIDE.U32 R14, R242, c[0x0][0x280], R100 ;  /* 0x0000a000f20e7a25 */ /* 0x000fc800078e0064 */
[----:B------:R-:W-:Y:S02]  /*2c00*/  IMAD.IADD R7, R7, 0x1, R12 ;  /* 0x0000000107077824 */ /* 0x000fe400078e020c */
[----:B------:R-:W-:Y:S01]  /*2c10*/  IMAD.IADD R3, R12, 0x1, R17 ;  /* 0x000000010c037824 */ /* 0x000fe200078e0211 */
[----:B------:R-:W-:Y:S01]  /*2c20*/  IADD3 R12, R100, R13, RZ ;  /* 0x0000000d640c7210 */ /* 0x000fe20007ffe0ff */
[----:B------:R-:W-:Y:S01]  /*2c30*/  IMAD.IADD R9, R5, 0x1, R8 ;  /* 0x0000000105097824 */ /* 0x000fe200078e0208 */
[----:B------:R-:W-:Y:S01]  /*2c40*/  SEL R13, RZ, c[0x0][0x27c], !P1 ;  /* 0x00009f00ff0d7a07 */ /* 0x000fe20004800000 */
[----:B------:R-:W-:Y:S02]  /*2c50*/  IMAD.IADD R5, R8, 0x1, R15 ;  /* 0x0000000108057824 */ /* 0x000fe400078e020f */
[----:B------:R-:W-:Y:S02]  /*2c60*/  IMAD.MOV.U32 R10, RZ, RZ, R2 ;  /* 0x000000ffff0a7224 */ /* 0x000fe400078e0002 */
[----:B------:R-:W-:-:S02]  /*2c70*/  IMAD.MOV.U32 R8, RZ, RZ, R4 ;  /* 0x000000ffff087224 */ /* 0x000fc400078e0004 */
[----:B------:R-:W-:Y:S01]  /*2c80*/  IMAD.MOV.U32 R4, RZ, RZ, R14 ;  /* 0x000000ffff047224 */ /* 0x000fe200078e000e */
[----:B------:R-:W-:Y:S01]  /*2c90*/  SHF.R.S32.HI R14, RZ, 0x1f, R12 ;  /* 0x0000001fff0e7819 */ /* 0x000fe2000001140c */
[----:B------:R-:W-:Y:S01]  /*2ca0*/  IMAD.MOV.U32 R2, RZ, RZ, R16 ;  /* 0x000000ffff027224 */ /* 0x000fe200078e0010 */
[----:B------:R-:W-:Y:S01]  /*2cb0*/  SEL R16, RZ, c[0x0][0x27c], !P2 ;  /* 0x00009f00ff107a07 */ /* 0x000fe20005000000 */
[----:B------:R-:W-:Y:S01]  /*2cc0*/  IMAD.IADD R13, R26, 0x1, R13 ;  /* 0x000000011a0d7824 */ /* 0x000fe200078e020d */
[CC--:B------:R-:W-:Y:S02]  /*2cd0*/  LEA.HI R15, R14.reuse, R12.reuse, RZ, 0x3 ;  /* 0x0000000c0e0f7211 */ /* 0x0c0fe400078f18ff */
[----:B------:R-:W-:Y:S01]  /*2ce0*/  LEA.HI R23, R14, R12, RZ, 0x5 ;  /* 0x0000000c0e177211 */ /* 0x000fe200078f28ff */
[----:B------:R-:W-:Y:S01]  /*2cf0*/  IMAD.IADD R12, R27, 0x1, R16 ;  /* 0x000000011b0c7824 */ /* 0x000fe200078e0210 */
[----:B------:R-:W-:Y:S02]  /*2d00*/  SHF.R.S32.HI R16, RZ, 0x1f, R13 ;  /* 0x0000001fff107819 */ /* 0x000fe4000001140d */
[----:B------:R-:W-:-:S02]  /*2d10*/  SHF.R.S32.HI R17, RZ, 0x1f, R19 ;  /* 0x0000001fff117819 */ /* 0x000fc40000011413 */
[CC--:B------:R-:W-:Y:S02]  /*2d20*/  LEA.HI R14, R16.reuse, R13.reuse, RZ, 0x3 ;  /* 0x0000000d100e7211 */ /* 0x0c0fe400078f18ff */
[----:B------:R-:W-:Y:S02]  /*2d30*/  LEA.HI R22, R16, R13, RZ, 0x5 ;  /* 0x0000000d10167211 */ /* 0x000fe400078f28ff */
[----:B------:R-:W-:Y:S02]  /*2d40*/  LEA.HI R30, R17, R19, RZ, 0x4 ;  /* 0x00000013111e7211 */ /* 0x000fe400078f20ff */
[----:B------:R-:W-:Y:S02]  /*2d50*/  SHF.R.S32.HI R16, RZ, 0x1f, R21 ;  /* 0x0000001fff107819 */ /* 0x000fe40000011415 */
[----:B------:R-:W-:Y:S02]  /*2d60*/  SHF.R.S32.HI R17, RZ, 0x1f, R12 ;  /* 0x0000001fff117819 */ /* 0x000fe4000001140c */
[----:B------:R-:W-:-:S02]  /*2d70*/  SHF.R.S32.HI R19, RZ, 0x1f, R20 ;  /* 0x0000001fff137819 */ /* 0x000fc40000011414 */
[----:B------:R-:W-:Y:S02]  /*2d80*/  LEA.HI R24, R16, R21, RZ, 0x4 ;  /* 0x0000001510187211 */ /* 0x000fe400078f20ff */
[CC--:B------:R-:W-:Y:S02]  /*2d90*/  LEA.HI R13, R17.reuse, R12.reuse, RZ, 0x3 ;  /* 0x0000000c110d7211 */ /* 0x0c0fe400078f18ff */
[----:B------:R-:W-:Y:S02]  /*2da0*/  LEA.HI R28, R17, R12, RZ, 0x5 ;  /* 0x0000000c111c7211 */ /* 0x000fe400078f28ff */
[----:B------:R-:W-:Y:S02]  /*2db0*/  SHF.R.S32.HI R16, RZ, 0x5, R23 ;  /* 0x00000005ff107819 */ /* 0x000fe40000011417 */
[----:B------:R-:W-:Y:S02]  /*2dc0*/  SHF.R.S32.HI R12, RZ, 0x5, R22 ;  /* 0x00000005ff0c7819 */ /* 0x000fe40000011416 */
[----:B------:R-:W-:Y:S01]  /*2dd0*/  LEA.HI R29, R19, R20, RZ, 0x4 ;  /* 0x00000014131d7211 */ /* 0x000fe200078f20ff */
[----:B------:R-:W-:-:S02]  /*2de0*/  IMAD R21, R25, c[0x0][0x218], RZ ;  /* 0x0000860019157a24 */ /* 0x000fc400078e02ff */
[C---:B------:R-:W-:Y:S01]  /*2df0*/  IMAD.WIDE.U32 R102, R18.reuse, c[0x0][0x218], R10 ;  /* 0x0000860012667a25 */ /* 0x040fe200078e000a */
[----:B------:R-:W-:Y:S02]  /*2e00*/  SHF.R.S32.HI R10, RZ, 0x4, R30 ;  /* 0x00000004ff0a7819 */ /* 0x000fe4000001141e */
[----:B------:R-:W-:Y:S01]  /*2e10*/  SHF.R.S32.HI R11, RZ, 0x4, R29 ;  /* 0x00000004ff0b7819 */ /* 0x000fe2000001141d */
[----:B------:R-:W-:Y:S01]  /*2e20*/  IMAD R23, R18, c[0x0][0x21c], R21 ;  /* 0x0000870012177a24 */ /* 0x000fe200078e0215 */
[----:B------:R-:W-:Y:S02]  /*2e30*/  SHF.R.S32.HI R18, RZ, 0x5, R28 ;  /* 0x00000005ff127819 */ /* 0x000fe4000001141c */
[----:B------:R-:W-:-:S05]  /*2e40*/  LEA.HI.SX32 R11, R14, R11, 0x1d ;  /* 0x0000000b0e0b7211 */ /* 0x000fca00078feaff */
[----:B------:R-:W-:Y:S01]  /*2e50*/  IMAD.SHL.U32 R84, R11, 0x8, RZ ;  /* 0x000000080b547824 */ /* 0x000fe200078e00ff */
[----:B------:R-:W-:Y:S01]  /*2e60*/  IADD3 R128, P1, P0, R78, R164, R100 ;  /* 0x000000a44e807210 */ /* 0x000fe2000783e064 */
[C---:B------:R-:W-:Y:S01]  /*2e70*/  IMAD R150, R138.reuse, c[0x0][0x1e4], RZ ;  /* 0x000079008a967a24 */ /* 0x040fe200078e02ff */
[----:B------:R-:W-:Y:S01]  /*2e80*/  ISETP.NE.AND P2, PT, RZ, UR4, PT ;  /* 0x00000004ff007c0c */ /* 0x000fe2000bf45270 */
[C---:B------:R-:W-:Y:S01]  /*2e90*/  IMAD R151, R138.reuse, c[0x0][0x284], RZ ;  /* 0x0000a1008a977a24 */ /* 0x040fe200078e02ff */
[----:B------:R-:W-:Y:S01]  /*2ea0*/  LOP3.LUT R108, R15, 0xfffffff8, RZ, 0xc0, !PT ;  /* 0xfffffff80f6c7812 */ /* 0x000fe200078ec0ff */
[----:B------:R-:W-:Y:S01]  /*2eb0*/  IMAD R160, R138, c[0x0][0x294], RZ ;  /* 0x0000a5008aa07a24 */ /* 0x000fe200078e02ff */
[----:B------:R-:W-:Y:S01]  /*2ec0*/  LOP3.LUT R105, R14, 0xfffffff8, RZ, 0xc0, !PT ;  /* 0xfffffff80e697812 */ /* 0x000fe200078ec0ff */
[----:B------:R-:W-:Y:S01]  /*2ed0*/  IMAD.WIDE.U32 R142, R138, c[0x0][0x1e0], RZ ;  /* 0x000078008a8e7a25 */ /* 0x000fe200078e00ff */
[----:B------:R-:W-:-:S03]  /*2ee0*/  LOP3.LUT R104, R13, 0xfffffff8, RZ, 0xc0, !PT ;  /* 0xfffffff80d687812 */ /* 0x000fc600078ec0ff */
[----:B------:R-:W-:-:S04]  /*2ef0*/  IMAD.WIDE.U32 R140, R138, c[0x0][0x280], RZ ;  /* 0x0000a0008a8c7a25 */ /* 0x000fc800078e00ff */
[----:B------:R-:W-:-:S04]  /*2f00*/  IMAD.WIDE.U32 R138, R138, c[0x0][0x290], RZ ;  /* 0x0000a4008a8a7a25 */ /* 0x000fc800078e00ff */
[----:B------:R-:W-:-:S04]  /*2f10*/  IMAD.WIDE.U32 R96, R136, c[0x0][0x280], R8 ;  /* 0x0000a00088607a25 */ /* 0x000fc800078e0008 */
[----:B------:R-:W-:-:S04]  /*2f20*/  IMAD.WIDE.U32 R94, R136, c[0x0][0x290], R6 ;  /* 0x0000a400885e7a25 */ /* 0x000fc800078e0006 */
[----:B------:R-:W-:-:S04]  /*2f30*/  IMAD.WIDE.U32 R92, R136, c[0x0][0x280], R4 ;  /* 0x0000a000885c7a25 */ /* 0x000fc800078e0004 */
[----:B------:R-:W-:Y:S01]  /*2f40*/  IMAD.WIDE.U32 R90, R136, c[0x0][0x290], R2 ;  /* 0x0000a400885a7a25 */ /* 0x000fe200078e0002 */
[----:B------:R-:W-:Y:S02]  /*2f50*/  P2R R127, PR, RZ, 0x4 ;  /* 0x00000004ff7f7803 */ /* 0x000fe40000000000 */
[----:B------:R-:W-:Y:S01]  /*2f60*/  IADD3.X R126, R80, R131, R101, P1, P0 ;  /* 0x00000083507e7210 */ /* 0x000fe20000fe0465 */
[----:B------:R-:W-:Y:S01]  /*2f70*/  IMAD.IADD R150, R143, 0x1, R150 ;  /* 0x000000018f967824 */ /* 0x000fe200078e0296 */
[----:B------:R-:W-:Y:S01]  /*2f80*/  IADD3 R125, R103, R23, RZ ;  /* 0x00000017677d7210 */ /* 0x000fe20007ffe0ff */
[----:B------:R-:W-:Y:S01]  /*2f90*/  IMAD.IADD R151, R141, 0x1, R151 ;  /* 0x000000018d977824 */ /* 0x000fe200078e0297 */
[----:B------:R-:W-:Y:S01]  /*2fa0*/  SHF.R.S32.HI R119, RZ, 0x1f, R108 ;  /* 0x0000001fff777819 */ /* 0x000fe2000001146c */
[----:B------:R-:W-:Y:S01]  /*2fb0*/  IMAD.IADD R160, R139, 0x1, R160 ;  /* 0x000000018ba07824 */ /* 0x000fe200078e02a0 */
[----:B------:R-:W-:Y:S01]  /*2fc0*/  SHF.R.S32.HI R118, RZ, 0x1f, R105 ;  /* 0x0000001fff767819 */ /* 0x000fe20000011469 */
[----:B------:R-:W-:Y:S01]  /*2fd0*/  IMAD.IADD R87, R83, 0x1, R34 ;  /* 0x0000000153577824 */ /* 0x000fe200078e0222 */
[----:B------:R-:W-:-:S02]  /*2fe0*/  SHF.R.S32.HI R117, RZ, 0x1f, R104 ;  /* 0x0000001fff757819 */ /* 0x000fc40000011468 */
[----:B------:R-:W-:Y:S02]  /*2ff0*/  SHF.R.S32.HI R113, RZ, 0x1f, R84 ;  /* 0x0000001fff717819 */ /* 0x000fe40000011454 */
[C---:B--2---:R-:W-:Y:S01]  /*3000*/  LOP3.LUT R19, R37.reuse, 0x18, R14, 0xf8, !PT ;  /* 0x0000001825137812 */ /* 0x044fe200078ef80e */
[--C-:B---3--:R-:W-:Y:S02]  /*3010*/  IMAD R20, R16, 0x600, R36.reuse ;  /* 0x0000060010147824 */ /* 0x108fe400078e0224 */
[----:B------:R-:W-:Y:S01]  /*3020*/  IMAD R16, R12, 0x600, R36 ;  /* 0x000006000c107824 */ /* 0x000fe200078e0224 */
[----:B------:R-:W-:Y:S02]  /*3030*/  LOP3.LUT R17, R37, 0x18, R15, 0xf8, !PT ;  /* 0x0000001825117812 */ /* 0x000fe400078ef80f */
[-C--:B----4-:R-:W-:Y:S02]  /*3040*/  LOP3.LUT R12, R19, R35.reuse, RZ, 0x3c, !PT ;  /* 0x00000023130c7212 */ /* 0x090fe400078e3cff */
[----:B------:R-:W-:-:S02]  /*3050*/  LOP3.LUT R17, R17, R35, RZ, 0x3c, !PT ;  /* 0x0000002311117212 */ /* 0x000fc400078e3cff */
[----:B------:R-:W-:Y:S02]  /*3060*/  IADD3 R25, R16, R12, RZ ;  /* 0x0000000c10197210 */ /* 0x000fe40007ffe0ff */
[----:B------:R-:W-:Y:S02]  /*3070*/  SHF.R.S32.HI R16, RZ, 0x4, R24 ;  /* 0x00000004ff107819 */ /* 0x000fe40000011418 */
[----:B------:R-:W-:Y:S01]  /*3080*/  LEA.HI.SX32 R12, R15, R10, 0x1d ;  /* 0x0000000a0f0c7211 */ /* 0x000fe200078feaff */
[----:B------:R-:W-:Y:S01]  /*3090*/  IMAD.IADD R33, R20, 0x1, R17 ;  /* 0x0000000114217824 */ /* 0x000fe200078e0211 */
[----:B------:R-:W-:Y:S01]  /*30a0*/  LEA.HI.SX32 R10, R13, R16, 0x1d ;  /* 0x000000100d0a7211 */ /* 0x000fe200078feaff */
[----:B------:R-:W-:Y:S01]  /*30b0*/  IMAD R22, R18, 0x600, R36 ;  /* 0x0000060012167824 */ /* 0x000fe200078e0224 */
[----:B------:R-:W-:Y:S02]  /*30c0*/  SHF.R.S32.HI R17, RZ, 0x1f, R12 ;  /* 0x0000001fff117819 */ /* 0x000fe4000001140c */
[----:B------:R-:W-:-:S02]  /*30d0*/  SHF.R.S32.HI R16, RZ, 0x1f, R11 ;  /* 0x0000001fff107819 */ /* 0x000fc4000001140b */
[----:B------:R-:W-:Y:S01]  /*30e0*/  SHF.R.S32.HI R18, RZ, 0x1f, R10 ;  /* 0x0000001fff127819 */ /* 0x000fe2000001140a */
[----:B------:R-:W-:Y:S01]  /*30f0*/  IMAD.SHL.U32 R85, R12, 0x8, RZ ;  /* 0x000000080c557824 */ /* 0x000fe200078e00ff */
[----:B------:R-:W-:Y:S02]  /*3100*/  LEA.HI R19, R17, R12, RZ, 0x2 ;  /* 0x0000000c11137211 */ /* 0x000fe400078f10ff */
[----:B------:R-:W-:Y:S01]  /*3110*/  LEA.HI R17, R16, R11, RZ, 0x2 ;  /* 0x0000000b10117211 */ /* 0x000fe200078f10ff */
[----:B------:R-:W-:Y:S01]  /*3120*/  IMAD.SHL.U32 R86, R10, 0x8, RZ ;  /* 0x000000080a567824 */ /* 0x000fe200078e00ff */
[----:B------:R-:W-:Y:S02]  /*3130*/  LEA.HI R11, R18, R10, RZ, 0x2 ;  /* 0x0000000a120b7211 */ /* 0x000fe400078f10ff */
[C---:B------:R-:W-:Y:S02]  /*3140*/  LOP3.LUT R20, R37.reuse, 0x18, R13, 0xf8, !PT ;  /* 0x0000001825147812 */ /* 0x040fe400078ef80d */
[----:B------:R-:W-:-:S02]  /*3150*/  LOP3.LUT R16, R37, 0x18, R85, 0xf8, !PT ;  /* 0x0000001825107812 */ /* 0x000fc400078ef855 */
[----:B------:R-:W-:Y:S02]  /*3160*/  SHF.R.S32.HI R17, RZ, 0x2, R17 ;  /* 0x00000002ff117819 */ /* 0x000fe40000011411 */
[----:B------:R-:W-:Y:S02]  /*3170*/  SHF.R.S32.HI R10, RZ, 0x2, R11 ;  /* 0x00000002ff0a7819 */ /* 0x000fe4000001140b */
[-C--:B------:R-:W-:Y:S02]  /*3180*/  LOP3.LUT R21, R20, R35.reuse, RZ, 0x3c, !PT ;  /* 0x0000002314157212 */ /* 0x080fe400078e3cff */
[C---:B------:R-:W-:Y:S02]  /*3190*/  LOP3.LUT R12, R37.reuse, 0x18, R84, 0xf8, !PT ;  /* 0x00000018250c7812 */ /* 0x040fe400078ef854 */
[----:B------:R-:W-:Y:S02]  /*31a0*/  LOP3.LUT R20, R37, 0x18, R86, 0xf8, !PT ;  /* 0x0000001825147812 */ /* 0x000fe400078ef856 */
[----:B------:R-:W-:Y:S01]  /*31b0*/  SHF.R.S32.HI R18, RZ, 0x2, R19 ;  /* 0x00000002ff127819 */ /* 0x000fe20000011413 */
[--C-:B------:R-:W-:Y:S01]  /*31c0*/  IMAD R11, R10, 0x600, R36.reuse ;  /* 0x000006000a0b7824 */ /* 0x100fe200078e0224 */
[-C--:B------:R-:W-:Y:S01]  /*31d0*/  LOP3.LUT R19, R16, R35.reuse, RZ, 0x3c, !PT ;  /* 0x0000002310137212 */ /* 0x080fe200078e3cff */
[----:B------:R-:W-:Y:S01]  /*31e0*/  IMAD R16, R17, 0x600, R36 ;  /* 0x0000060011107824 */ /* 0x000fe200078e0224 */
[----:B------:R-:W-:-:S02]  /*31f0*/  LOP3.LUT R12, R12, R35, RZ, 0x3c, !PT ;  /* 0x000000230c0c7212 */ /* 0x000fc400078e3cff */
[----:B------:R-:W-:Y:S02]  /*3200*/  LOP3.LUT R10, R20, R35, RZ, 0x3c, !PT ;  /* 0x00000023140a7212 */ /* 0x000fe400078e3cff */
[----:B------:R-:W-:Y:S01]  /*3210*/  IADD3 R16, R16, R12, RZ ;  /* 0x0000000c10107210 */ /* 0x000fe20007ffe0ff */
[----:B------:R-:W-:Y:S02]  /*3220*/  IMAD R18, R18, 0x600, R36 ;  /* 0x0000060012127824 */ /* 0x000fe400078e0224 */
[----:B------:R-:W-:Y:S02]  /*3230*/  IMAD.IADD R12, R11, 0x1, R10 ;  /* 0x000000010b0c7824 */ /* 0x000fe400078e020a */
[C---:B------:R-:W-:Y:S02]  /*3240*/  IMAD R11, R31.reuse, c[0x0][0x280], RZ ;  /* 0x0000a0001f0b7a24 */ /* 0x040fe400078e02ff */
[----:B------:R-:W-:Y:S02]  /*3250*/  IMAD R10, R31, c[0x0][0x290], RZ ;  /* 0x0000a4001f0a7a24 */ /* 0x000fe400078e02ff */
[----:B------:R-:W-:-:S02]  /*3260*/  IMAD.IADD R17, R22, 0x1, R21 ;  /* 0x0000000116117824 */ /* 0x000fc400078e0215 */
[----:B------:R-:W-:Y:S02]  /*3270*/  IMAD.IADD R18, R18, 0x1, R19 ;  /* 0x0000000112127824 */ /* 0x000fe400078e0213 */
[C---:B------:R-:W-:Y:S02]  /*3280*/  IMAD R11, R136.reuse, c[0x0][0x284], R11 ;  /* 0x0000a100880b7a24 */ /* 0x040fe400078e020b */
[----:B------:R-:W-:Y:S01]  /*3290*/  IMAD R10, R136, c[0x0][0x294], R10 ;  /* 0x0000a500880a7a24 */ /* 0x000fe200078e020a */
[----:B------:R-:W-:Y:S01]  /*32a0*/  SHF.L.U32 R120, R25, 0x1, RZ ;  /* 0x0000000119787819 */ /* 0x000fe200000006ff */
[----:B------:R-:W-:Y:S01]  /*32b0*/  IMAD.IADD R124, R97, 0x1, R11 ;  /* 0x00000001617c7824 */ /* 0x000fe200078e020b */
[----:B------:R-:W-:Y:S01]  /*32c0*/  SHF.R.S32.HI R114, RZ, 0x1f, R85 ;  /* 0x0000001fff727819 */ /* 0x000fe20000011455 */
[----:B------:R-:W-:Y:S01]  /*32d0*/  IMAD.IADD R122, R11, 0x1, R93 ;  /* 0x000000010b7a7824 */ /* 0x000fe200078e025d */
[----:B------:R-:W-:Y:S01]  /*32e0*/  SHF.R.S32.HI R112, RZ, 0x1f, R86 ;  /* 0x0000001fff707819 */ /* 0x000fe20000011456 */
[----:B------:R-:W-:-:S02]  /*32f0*/  IMAD.IADD R123, R95, 0x1, R10 ;  /* 0x000000015f7b7824 */ /* 0x000fc400078e020a */
[----:B------:R-:W-:Y:S02]  /*3300*/  IMAD.IADD R116, R10, 0x1, R91 ;  /* 0x000000010a747824 */ /* 0x000fe400078e025b */
[----:B------:R-:W-:Y:S02]  /*3310*/  IMAD.SHL.U32 R121, R33, 0x2, RZ ;  /* 0x0000000221797824 */ /* 0x000fe400078e00ff */
[----:B------:R-:W-:Y:S02]  /*3320*/  IMAD.SHL.U32 R115, R17, 0x2, RZ ;  /* 0x0000000211737824 */ /* 0x000fe400078e00ff */
[----:B------:R-:W-:Y:S02]  /*3330*/  IMAD.SHL.U32 R111, R18, 0x2, RZ ;  /* 0x00000002126f7824 */ /* 0x000fe400078e00ff */
[----:B------:R-:W-:Y:S02]  /*3340*/  IMAD.SHL.U32 R110, R16, 0x2, RZ ;  /* 0x00000002106e7824 */ /* 0x000fe400078e00ff */
[----:B------:R-:W-:Y:S01]  /*3350*/  IMAD.SHL.U32 R109, R12, 0x2, RZ ;  /* 0x000000020c6d7824 */ /* 0x000fe200078e00ff */
[----:B------:R-:W-:Y:S06]  /*3360*/  BAR.SYNC.DEFER_BLOCKING 0x0 ;  /* 0x0000000000007b1d */ /* 0x000fec0000010000 */
.L_x_204:
[-C--:B-1----:R-:W-:Y:S01]  /*3370*/  IMAD R2, R150, R32.reuse, RZ ;  /* 0x0000002096027224 */ /* 0x082fe200078e02ff */
[----:B------:R-:W-:Y:S01]  /*3380*/  SHF.R.S32.HI R81, RZ, 0x1f, R32 ;  /* 0x0000001fff517819 */ /* 0x000fe20000011420 */
[----:B------:R-:W-:Y:S01]  /*3390*/  IMAD.WIDE.U32 R10, R142, R32, RZ ;  /* 0x000000208e0a7225 */ /* 0x000fe200078e00ff */
[----:B------:R-:W-:Y:S04]  /*33a0*/  DEPBAR.LE SB0, 0x0 ;  /* 0x000080000000791a */ /* 0x000fe80000000000 */
[----:B------:R-:W-:Y:S01]  /*33b0*/  WARPSYNC 0xffffffff ;  /* 0xffffffff00007948 */ /* 0x000fe20003800000 */
[----:B------:R-:W-:Y:S01]  /*33c0*/  BAR.SYNC.DEFER_BLOCKING 0x0 ;  /* 0x0000000000007b1d */ /* 0x000fe20000010000 */
[----:B------:R-:W-:Y:S01]  /*33d0*/  ISETP.GE.AND P2, PT, R167, 0x1, PT ;  /* 0x00000001a700780c */ /* 0x000fe20003f46270 */
[----:B------:R-:W-:Y:S01]  /*33e0*/  IMAD R3, R81, R142, R2 ;  /* 0x0000008e51037224 */ /* 0x000fe200078e0202 */
[----:B------:R-:W-:Y:S03]  /*33f0*/  IADD3 R2, P1, R128, R10, RZ ;  /* 0x0000000a80027210 */ /* 0x000fe60007f3e0ff */
[----:B------:R-:W-:Y:S01]  /*3400*/  IMAD.IADD R16, R11, 0x1, R3 ;  /* 0x000000010b107824 */ /* 0x000fe200078e0203 */
[----:B------:R-:W-:Y:S03]  /*3410*/  LEA R54, P0, R2, c[0x0][0x1c8], 0x1 ;  /* 0x0000720002367a11 */ /* 0x000fe600078008ff */
[----:B------:R-:W-:Y:S05]  /*3420*/  IMAD.X R3, R16, 0x1, R126, P1 ;  /* 0x0000000110037824 */ /* 0x000fea00008e067e */
[----:B------:R-:W-:Y:S01]  /*3430*/  LEA.HI.X R55, R2, c[0x0][0x1cc], R3, 0x1, P0 ;  /* 0x0000730002377a11 */ /* 0x000fe200000f0c03 */
[----:B------:R-:W-:Y:S01]  /*3440*/  BSSY B1, `(.L_x_178) ;  /* 0x000038a000017945 */ /* 0x000fe20003800000 */
[----:B------:R-:W-:-:S05]  /*3450*/  @!P2 BRA `(.L_x_179) ;  /* 0x000036e00000a947 */ /* 0x000fca0003800000 */
[-C--:B------:R-:W-:Y:S01]  /*3460*/  IMAD R4, R151, R32.reuse, RZ ;  /* 0x0000002097047224 */ /* 0x080fe200078e02ff */
[----:B------:R-:W-:Y:S01]  /*3470*/  ISETP.NE.AND P2, PT, R127, RZ, PT ;  /* 0x000000ff7f00720c */ /* 0x000fe20003f45270 */
[-C--:B------:R-:W-:Y:S02]  /*3480*/  IMAD R3, R160, R32.reuse, RZ ;  /* 0x00000020a0037224 */ /* 0x080fe400078e02ff */
[----:B------:R-:W-:Y:S02]  /*3490*/  IMAD R2, R32, -0x30, R0 ;  /* 0xffffffd020027824 */ /* 0x000fe400078e0200 */
[-C--:B------:R-:W-:Y:S03]  /*34a0*/  IMAD.WIDE.U32 R8, R140, R32.reuse, RZ ;  /* 0x000000208c087225 */ /* 0x080fe600078e00ff */
[----:B------:R-:W-:Y:S01]  /*34b0*/  IMNMX R77, R2, 0x30, PT ;  /* 0x00000030024d7817 */ /* 0x000fe20003800200 */
[----:B------:R-:W-:Y:S04]  /*34c0*/  IMAD.WIDE.U32 R18, R138, R32, RZ ;  /* 0x000000208a127225 */ /* 0x000fe800078e00ff */
[C---:B------:R-:W-:Y:S02]  /*34d0*/  IMAD R4, R81.reuse, R140, R4 ;  /* 0x0000008c51047224 */ /* 0x040fe400078e0204 */
[----:B------:R-:W-:Y:S03]  /*34e0*/  IMAD R3, R81, R138, R3 ;  /* 0x0000008a51037224 */ /* 0x000fe600078e0203 */
[----:B------:R-:W-:Y:S02]  /*34f0*/  IADD3 R24, R9, R4, RZ ;  /* 0x0000000409187210 */ /* 0x000fe40007ffe0ff */
[----:B------:R-:W-:Y:S01]  /*3500*/  IADD3 R25, R19, R3, RZ ;  /* 0x0000000313197210 */ /* 0x000fe20007ffe0ff */
[----:B------:R-:W-:-:S05]  /*3510*/  @!P2 BRA `(.L_x_180) ;  /* 0x00001b500000a947 */ /* 0x000fca0003800000 */
[----:B------:R-:W-:Y:S01]  /*3520*/  ISETP.GE.AND P1, PT, R242, R77, PT ;  /* 0x0000004df200720c */ /* 0x000fe20003f26270 */
[----:B------:R-:W-:Y:S01]  /*3530*/  BSSY B0, `(.L_x_181) ;  /* 0x000003a000007945 */ /* 0x000fe20003800000 */
        /* <DEDUP_REMOVED lines=12> */
[----:B------:R-:W-:-:S05]  /*3600*/  @P1 BRA `(.L_x_182) ;  /* 0x000002c000001947 */ /* 0x000fca0003800000 */
[----:B------:R-:W-:Y:S01]  /*3610*/  IADD3 R2, P0, R96, R8, RZ ;  /* 0x0000000860027210 */ /* 0x000fe20007f1e0ff */
[----:B------:R-:W-:Y:S01]  /*3620*/  CS2R R34, SRZ ;  /* 0x0000000000227805 */ /* 0x000fe2000001ff00 */
[----:B------:R-:W-:Y:S01]  /*3630*/  CS2R R38, SRZ ;  /* 0x0000000000267805 */ /* 0x000fe2000001ff00 */
[----:B------:R-:W-:Y:S01]  /*3640*/  CS2R R6, SRZ ;  /* 0x0000000000067805 */ /* 0x000fe2000001ff00 */
[----:B------:R-:W-:Y:S01]  /*3650*/  CS2R R40, SRZ ;  /* 0x0000000000287805 */ /* 0x000fe2000001ff00 */
[----:B------:R-:W-:Y:S01]  /*3660*/  IMAD.X R4, R24, 0x1, R124, P0 ;  /* 0x0000000118047824 */ /* 0x000fe200000e067c */
[----:B------:R-:W-:Y:S01]  /*3670*/  IADD3 R3, P0, R94, R18, RZ ;  /* 0x000000125e037210 */ /* 0x000fe20007f1e0ff */
[----:B------:R-:W-:Y:S01]  /*3680*/  CS2R R14, SRZ ;  /* 0x00000000000e7805 */ /* 0x000fe2000001ff00 */
[----:B------:R-:W-:Y:S01]  /*3690*/  CS2R R42, SRZ ;  /* 0x00000000002a7805 */ /* 0x000fe2000001ff00 */
[----:B------:R-:W-:Y:S01]  /*36a0*/  CS2R R16, SRZ ;  /* 0x0000000000107805 */ /* 0x000fe2000001ff00 */
[----:B------:R-:W-:Y:S01]  /*36b0*/  CS2R R44, SRZ ;  /* 0x00000000002c7805 */ /* 0x000fe2000001ff00 */
[----:B------:R-:W-:Y:S01]  /*36c0*/  IMAD.X R5, R25, 0x1, R123, P0 ;  /* 0x0000000119057824 */ /* 0x000fe200000e067b */
[C---:B------:R-:W-:Y:S01]  /*36d0*/  LEA R8, P0, R2.reuse, c[0x0][0x270], 0x1 ;  /* 0x00009c0002087a11 */ /* 0x040fe200078008ff */
[----:B------:R-:W-:Y:S01]  /*36e0*/  CS2R R20, SRZ ;  /* 0x0000000000147805 */ /* 0x000fe2000001ff00 */
[----:B------:R-:W-:Y:S01]  /*36f0*/  CS2R R46, SRZ ;  /* 0x00000000002e7805 */ /* 0x000fe2000001ff00 */
[----:B------:R-:W-:Y:S01]  /*3700*/  CS2R R22, SRZ ;  /* 0x0000000000167805 */ /* 0x000fe2000001ff00 */
[----:B------:R-:W-:Y:S02]  /*3710*/  LEA.HI.X R9, R2, c[0x0][0x274], R4, 0x1, P0 ;  /* 0x00009d0002097a11 */ /* 0x000fe400000f0c04 */
[C---:B------:R-:W-:Y:S04]  /*3720*/  LEA R4, P0, R3.reuse, c[0x0][0x288], 0x1 ;  /* 0x0000a20003047a11 */ /* 0x040fe800078008ff */
[----:B------:R-:W-:Y:S02]  /*3730*/  LEA.HI.X R5, R3, c[0x0][0x28c], R5, 0x1, P0 ;  /* 0x0000a30003057a11 */ /* 0x000fe400000f0c05 */
[----:B------:R-:W-:Y:S01]  /*3740*/  ISETP.GE.AND P0, PT, R106, c[0x0][0x27c], PT ;  /* 0x00009f006a007a0c */ /* 0x000fe20003f06270 */
[----:B------:R-:W-:Y:S11]  /*3750*/  CS2R R2, SRZ ;  /* 0x0000000000027805 */ /* 0x000ff6000001ff00 */
[----:B------:R-:W-:Y:S01]  /*3760*/  @!UPT UIADD3 URZ, URZ, URZ, URZ ;  /* 0x0000003f3f3ff290 */ /* 0x000fe2000fffe03f */
[----:B------:R1:W5:Y:S04]  /*3770*/  @!P0 LDG.E.64 R34, [R8.64] ;  /* 0x0000000608228981 */ /* 0x000368000c1e1b00 */
[----:B------:R1:W5:Y:S01]  /*3780*/  @!P0 LDG.E.64 R2, [R4.64] ;  /* 0x0000000604028981 */ /* 0x000362000c1e1b00 */
[----:B------:R-:W-:Y:S11]  /*3790*/  ISETP.GE.AND P0, PT, R156, c[0x0][0x27c], PT ;  /* 0x00009f009c007a0c */ /* 0x000ff60003f06270 */
[----:B------:R-:W-:Y:S02]  /*37a0*/  @!UPT UIADD3 URZ, URZ, URZ, URZ ;  /* 0x0000003f3f3ff290 */ /* 0x000fe4000fffe03f */
[----:B------:R1:W5:Y:S04]  /*37b0*/  @!P0 LDG.E.64 R38, [R8.64+0x10] ;  /* 0x0000100608268981 */ /* 0x000368000c1e1b00 */
[----:B------:R1:W5:Y:S01]  /*37c0*/  @!P0 LDG.E.64 R6, [R4.64+0x10] ;  /* 0x0000100604068981 */ /* 0x000362000c1e1b00 */
        /* <DEDUP_REMOVED lines=15> */
[----:B------:R1:W5:Y:S02]  /*38c0*/  @!P0 LDG.E.64 R22, [R4.64+0x50] ;  /* 0x0000500604168981 */ /* 0x000364000c1e1b00 */
.L_x_182:
[----:B------:R-:W-:Y:S05]  /*38d0*/  BSYNC B0 ;  /* 0x0000000000007941 */ /* 0x000fea0003800000 */
.L_x_181:
[----:B------:R-:W-:-:S05]  /*38e0*/  @P1 BRA `(.L_x_183) ;  /* 0x000033f000001947 */ /* 0x000fca0003800000 */
[----:B-1---5:R-:W-:Y:S01]  /*38f0*/  MOV R4, R45 ;  /* 0x0000002d00047202 */ /* 0x022fe20000000f00 */
[----:B------:R-:W-:Y:S01]  /*3900*/  IMAD.MOV.U32 R9, RZ, RZ, R46 ;  /* 0x000000ffff097224 */ /* 0x000fe200078e002e */
[----:B------:R-:W-:Y:S01]  /*3910*/  ISETP.GE.AND P0, PT, R100, c[0x0][0x1d4], PT ;  /* 0x0000750064007a0c */ /* 0x000fe20003f06270 */
[----:B------:R-:W-:Y:S01]  /*3920*/  IMAD.MOV.U32 R8, RZ, RZ, R47 ;  /* 0x000000ffff087224 */ /* 0x000fe200078e002f */
[----:B------:R-:W-:Y:S01]  /*3930*/  BSSY B0, `(.L_x_184) ;  /* 0x0000054000007945 */ /* 0x000fe20003800000 */
[----:B------:R-:W-:Y:S03]  /*3940*/  IMAD.MOV.U32 R5, RZ, RZ, R44 ;  /* 0x000000ffff057224 */ /* 0x000fe600078e002c */
[----:B------:R-:W-:Y:S01]  /*3950*/  PRMT R53, R9, 0x5410, R8 ;  /* 0x0000541009357816 */ /* 0x000fe20000000008 */
[----:B------:R-:W-:Y:S01]  /*3960*/  IMAD.MOV.U32 R9, RZ, RZ, R42 ;  /* 0x000000ffff097224 */ /* 0x000fe200078e002a */
[----:B------:R-:W-:Y:S01]  /*3970*/  PRMT R52, R5, 0x5410, R4 ;  /* 0x0000541005347816 */ /* 0x000fe20000000004 */
[----:B------:R-:W-:Y:S01]  /*3980*/  IMAD.MOV.U32 R8, RZ, RZ, R43 ;  /* 0x000000ffff087224 */ /* 0x000fe200078e002b */
[----:B------:R-:W-:Y:S01]  /*3990*/  MOV R5, R40 ;  /* 0x0000002800057202 */ /* 0x000fe20000000f00 */
        /* <DEDUP_REMOVED lines=11> */
[----:B------:R-:W-:Y:S02]  /*3a50*/  MOV R9, R20 ;  /* 0x0000001400097202 */ /* 0x000fe40000000f00 */
[----:B------:R-:W-:Y:S02]  /*3a60*/  MOV R4, R17 ;  /* 0x0000001100047202 */ /* 0x000fe40000000f00 */
[----:B------:R-:W-:Y:S01]  /*3a70*/  PRMT R29, R9, 0x5410, R8 ;  /* 0x00005410091d7816 */ /* 0x000fe20000000008 */
[----:B------:R-:W-:Y:S01]  /*3a80*/  IMAD.MOV.U32 R9, RZ, RZ, R14 ;  /* 0x000000ffff097224 */ /* 0x000fe200078e000e */
[----:B------:R-:W-:Y:S01]  /*3a90*/  PRMT R28, R5, 0x5410, R4 ;  /* 0x00005410051c7816 */ /* 0x000fe20000000004 */
[----:B------:R-:W-:Y:S01]  /*3aa0*/  IMAD.MOV.U32 R8, RZ, RZ, R15 ;  /* 0x000000ffff087224 */ /* 0x000fe200078e000f */
[----:B------:R-:W-:Y:S01]  /*3ab0*/  MOV R5, R6 ;  /* 0x0000000600057202 */ /* 0x000fe20000000f00 */
[----:B------:R-:W-:Y:S03]  /*3ac0*/  IMAD.MOV.U32 R4, RZ, RZ, R7 ;  /* 0x000000ffff047224 */ /* 0x000fe600078e0007 */
[----:B------:R-:W-:Y:S02]  /*3ad0*/  PRMT R25, R9, 0x5410, R8 ;  /* 0x0000541009197816 */ /* 0x000fe40000000008 */
[----:B------:R-:W-:Y:S01]  /*3ae0*/  PRMT R24, R5, 0x5410, R4 ;  /* 0x0000541005187816 */ /* 0x000fe20000000004 */
[----:B------:R-:W-:-:S05]  /*3af0*/  @P0 BRA `(.L_x_185) ;  /* 0x0000037000000947 */ /* 0x000fca0003800000 */
[----:B------:R-:W-:Y:S01]  /*3b00*/  ISETP.GE.AND P0, PT, R106, c[0x0][0x27c], PT ;  /* 0x00009f006a007a0c */ /* 0x000fe20003f06270 */
[----:B------:R-:W1:Y:S01]  /*3b10*/  LDS.128 R8, [R234+0x2400] ;  /* 0x00240000ea087984 */ /* 0x000e620000000c00 */
[----:B------:R-:W-:Y:S02]  /*3b20*/  MOV R4, R2 ;  /* 0x0000000200047202 */ /* 0x000fe40000000f00 */
[----:B------:R-:W-:Y:S02]  /*3b30*/  MOV R13, R34 ;  /* 0x00000022000d7202 */ /* 0x000fe40000000f00 */
[----:B------:R-:W-:Y:S02]  /*3b40*/  MOV R19, R3 ;  /* 0x0000000300137202 */ /* 0x000fe40000000f00 */
[----:B------:R-:W-:Y:S05]  /*3b50*/  MOV R37, R35 ;  /* 0x0000002300257202 */ /* 0x000fea0000000f00 */
[--C-:B------:R-:W-:Y:S01]  /*3b60*/  @!P0 SHF.R.U64 R5, R2, 0x10, R3.reuse ;  /* 0x0000001002058819 */ /* 0x100fe20000001203 */
[----:B------:R-:W-:Y:S01]  /*3b70*/  @!P0 HADD2.F32 R12, -RZ, R4.H0_H0 ;  /* 0x20000004ff0c8230 */ /* 0x000fe20000004100 */
[----:B------:R-:W-:Y:S01]  /*3b80*/  @!P0 SHF.R.U32.HI R18, RZ, 0x10, R3 ;  /* 0x00000010ff128819 */ /* 0x000fe20000011603 */
[----:B------:R-:W-:Y:S01]  /*3b90*/  @!P0 HADD2.F32 R33, -RZ, R13.H0_H0 ;  /* 0x2000000dff218230 */ /* 0x000fe20000004100 */
[--C-:B------:R-:W-:Y:S01]  /*3ba0*/  @!P0 SHF.R.U64 R36, R34, 0x10, R35.reuse ;  /* 0x0000001022248819 */ /* 0x100fe20000001223 */
[----:B------:R-:W-:Y:S01]  /*3bb0*/  @!P0 HADD2.F32 R13, -RZ, R5.H0_H0 ;  /* 0x20000005ff0d8230 */ /* 0x000fe20000004100 */
[----:B------:R-:W-:Y:S01]  /*3bc0*/  @!P0 SHF.R.U32.HI R48, RZ, 0x10, R35 ;  /* 0x00000010ff308819 */ /* 0x000fe20000011623 */
[----:B------:R-:W-:Y:S01]  /*3bd0*/  @!P0 HADD2.F32 R18, -RZ, R18.H0_H0 ;  /* 0x20000012ff128230 */ /* 0x000fe20000004100 */
[----:B-1----:R-:W-:Y:S01]  /*3be0*/  @!P0 IMAD.MOV.U32 R4, RZ, RZ, R9 ;  /* 0x000000ffff048224 */ /* 0x002fe200078e0009 */
[----:B------:R-:W-:Y:S02]  /*3bf0*/  @!P0 MOV R2, R8 ;  /* 0x0000000800028202 */ /* 0x000fe40000000f00 */
[----:B------:R-:W-:Y:S02]  /*3c00*/  @!P0 MOV R5, R10 ;  /* 0x0000000a00058202 */ /* 0x000fe40000000f00 */
[----:B------:R-:W-:Y:S02]  /*3c10*/  @!P0 HADD2.F32 R34, -RZ, R4.H1_H1 ;  /* 0x30000004ff228230 */ /* 0x000fe40000004100 */
[--C-:B------:R-:W-:Y:S02]  /*3c20*/  @!P0 HADD2.F32 R31, -RZ, R2.reuse.H1_H1 ;  /* 0x30000002ff1f8230 */ /* 0x100fe40000004100 */
[----:B------:R-:W-:Y:S02]  /*3c30*/  @!P0 HADD2.F32 R3, -RZ, R2.H0_H0 ;  /* 0x20000002ff038230 */ /* 0x000fe40000004100 */
[----:B------:R-:W-:Y:S01]  /*3c40*/  @!P0 HADD2.F32 R4, -RZ, R4.H0_H0 ;  /* 0x20000004ff048230 */ /* 0x000fe20000004100 */
[-C--:B------:R-:W-:Y:S02]  /*3c50*/  @!P0 FMUL.FTZ R35, R31, R12.reuse ;  /* 0x0000000c1f238220 */ /* 0x080fe40000410000 */
[C---:B------:R-:W-:Y:S02]  /*3c60*/  @!P0 FMUL.FTZ R2, R3.reuse, R12 ;  /* 0x0000000c03028220 */ /* 0x040fe40000410000 */
[----:B------:R-:W-:Y:S01]  /*3c70*/  @!P0 FFMA.FTZ R58, R3, R33, -R35 ;  /* 0x00000021033a8223 */ /* 0x000fe20000010823 */
[----:B------:R-:W-:Y:S01]  /*3c80*/  @!P0 HADD2.F32 R35, -RZ, R36.H0_H0 ;  /* 0x20000024ff238230 */ /* 0x000fe20000004100 */
[-C--:B------:R-:W-:Y:S01]  /*3c90*/  @!P0 FMUL.FTZ R12, R34, R13.reuse ;  /* 0x0000000d220c8220 */ /* 0x080fe20000410000 */
[----:B------:R-:W-:Y:S01]  /*3ca0*/  @!P0 HADD2.F32 R36, -RZ, R48.H0_H0 ;  /* 0x20000030ff248230 */ /* 0x000fe20000004100 */
[C---:B------:R-:W-:Y:S01]  /*3cb0*/  @!P0 FMUL.FTZ R3, R4.reuse, R13 ;  /* 0x0000000d04038220 */ /* 0x040fe20000410000 */
[----:B------:R-:W-:Y:S01]  /*3cc0*/  @!P0 HADD2.F32 R13, -RZ, R19.H0_H0 ;  /* 0x20000013ff0d8230 */ /* 0x000fe20000004100 */
[----:B------:R-:W-:Y:S01]  /*3cd0*/  @!P0 FFMA.FTZ R57, R4, R35, -R12 ;  /* 0x0000002304398223 */ /* 0x000fe2000001080c */
[----:B------:R-:W-:Y:S01]  /*3ce0*/  @!P0 MOV R4, R11 ;  /* 0x0000000b00048202 */ /* 0x000fe20000000f00 */
[----:B------:R-:W-:Y:S01]  /*3cf0*/  @!P0 FFMA.FTZ R2, R31, R33, R2 ;  /* 0x000000211f028223 */ /* 0x000fe20000010002 */
[--C-:B------:R-:W-:Y:S01]  /*3d00*/  @!P0 HADD2.F32 R19, -RZ, R5.reuse.H1_H1 ;  /* 0x30000005ff138230 */ /* 0x100fe20000004100 */
[----:B------:R-:W-:Y:S01]  /*3d10*/  @!P0 FFMA.FTZ R3, R34, R35, R3 ;  /* 0x0000002322038223 */ /* 0x000fe20000010003 */
[----:B------:R-:W-:Y:S02]  /*3d20*/  @!P0 HADD2.F32 R5, -RZ, R5.H0_H0 ;  /* 0x20000005ff058230 */ /* 0x000fe40000004100 */
[--C-:B------:R-:W-:Y:S01]  /*3d30*/  @!P0 HADD2.F32 R12, -RZ, R4.reuse.H0_H0 ;  /* 0x20000004ff0c8230 */ /* 0x100fe20000004100 */
[-C--:B------:R-:W-:Y:S01]  /*3d40*/  @!P0 FMUL.FTZ R56, R19, R13.reuse ;  /* 0x0000000d13388220 */ /* 0x080fe20000410000 */
[----:B------:R-:W-:Y:S02]  /*3d50*/  @!P0 HADD2.F32 R31, -RZ, R37.H0_H0 ;  /* 0x20000025ff1f8230 */ /* 0x000fe40000004100 */
[----:B------:R-:W-:Y:S01]  /*3d60*/  @!P0 HADD2.F32 R33, -RZ, R4.H1_H1 ;  /* 0x30000004ff218230 */ /* 0x000fe20000004100 */
[C---:B------:R-:W-:Y:S01]  /*3d70*/  @!P0 FMUL.FTZ R4, R5.reuse, R13 ;  /* 0x0000000d05048220 */ /* 0x040fe20000410000 */
[----:B------:R-:W-:Y:S01]  /*3d80*/  @!P0 F2FP.PACK_AB R13, R2, R58 ;  /* 0x0000003a020d823e */ /* 0x000fe200000000ff */
[-C--:B------:R-:W-:Y:S02]  /*3d90*/  @!P0 FFMA.FTZ R56, R5, R31.reuse, -R56 ;  /* 0x0000001f05388223 */ /* 0x080fe40000010838 */
[CC--:B------:R-:W-:Y:S02]  /*3da0*/  @!P0 FMUL.FTZ R5, R12.reuse, R18.reuse ;  /* 0x000000120c058220 */ /* 0x0c0fe40000410000 */
[----:B------:R-:W-:Y:S02]  /*3db0*/  @!P0 FMUL.FTZ R37, R33, R18 ;  /* 0x0000001221258220 */ /* 0x000fe40000410000 */
[----:B------:R-:W-:Y:S02]  /*3dc0*/  @!P0 FFMA.FTZ R4, R19, R31, R4 ;  /* 0x0000001f13048223 */ /* 0x000fe40000010004 */
[-C--:B------:R-:W-:Y:S01]  /*3dd0*/  @!P0 FFMA.FTZ R37, R12, R36.reuse, -R37 ;  /* 0x000000240c258223 */ /* 0x080fe20000010825 */
[----:B------:R-:W-:Y:S01]  /*3de0*/  @!P0 F2FP.PACK_AB R12, R3, R57 ;  /* 0x00000039030c823e */ /* 0x000fe200000000ff */
[----:B------:R-:W-:Y:S01]  /*3df0*/  @!P0 FFMA.FTZ R5, R33, R36, R5 ;  /* 0x0000002421058223 */ /* 0x000fe20000010005 */
[----:B------:R-:W-:Y:S01]  /*3e00*/  @!P0 F2FP.PACK_AB R3, R4, R56 ;  /* 0x000000380403823e */ /* 0x000fe200000000ff */
[----:B------:R-:W-:Y:S01]  /*3e10*/  @!P0 IMAD.MOV.U32 R8, RZ, RZ, R13 ;  /* 0x000000ffff088224 */ /* 0x000fe200078e000d */
[----:B------:R-:W-:Y:S02]  /*3e20*/  @!P0 MOV R9, R12 ;  /* 0x0000000c00098202 */ /* 0x000fe40000000f00 */
[----:B------:R-:W-:Y:S02]  /*3e30*/  @!P0 F2FP.PACK_AB R2, R5, R37 ;  /* 0x000000250502823e */ /* 0x000fe400000000ff */
[----:B------:R-:W-:Y:S02]  /*3e40*/  @!P0 MOV R10, R3 ;  /* 0x00000003000a8202 */ /* 0x000fe40000000f00 */
[----:B------:R-:W-:Y:S05]  /*3e50*/  @!P0 MOV R11, R2 ;  /* 0x00000002000b8202 */ /* 0x000fea0000000f00 */
[----:B------:R1:W-:Y:S02]  /*3e60*/  STG.E.128 [R54.64], R8 ;  /* 0x0000000836007986 */ /* 0x0003e4000c101d06 */
.L_x_185:
[----:B------:R-:W-:Y:S05]  /*3e70*/  BSYNC B0 ;  /* 0x0000000000007941 */ /* 0x000fea0003800000 */
.L_x_184:
[----:B------:R-:W-:Y:S01]  /*3e80*/  ISETP.GE.AND P0, PT, R26, c[0x0][0x1d4], PT ;  /* 0x000075001a007a0c */ /* 0x000fe20003f06270 */
[----:B------:R-:W-:Y:S01]  /*3e90*/  @!UPT UIADD3 URZ, URZ, URZ, URZ ;  /* 0x0000003f3f3ff290 */ /* 0x000fe2000fffe03f */
[----:B------:R-:W-:Y:S11]  /*3ea0*/  BSSY B0, `(.L_x_186) ;  /* 0x0000036000007945 */ /* 0x000ff60003800000 */
[----:B------:R-:W-:-:S05]  /*3eb0*/  @P0 BRA `(.L_x_187) ;  /* 0x0000034000000947 */ /* 0x000fca0003800000 */
[----:B------:R-:W-:Y:S01]  /*3ec0*/  ISETP.GE.AND P0, PT, R156, c[0x0][0x27c], PT ;  /* 0x00009f009c007a0c */ /* 0x000fe20003f06270 */
[----:B-1----:R-:W1:Y:S11]  /*3ed0*/  LDS.128 R8, [R235+0x2400] ;  /* 0x00240000eb087984 */ /* 0x002e760000000c00 */
[----:B------:R-:W-:Y:S01]  /*3ee0*/  @!UPT UIADD3 URZ, URZ, URZ, URZ ;  /* 0x0000003f3f3ff290 */ /* 0x000fe2000fffe03f */
[----:B------:R-:W-:Y:S01]  /*3ef0*/  @!P0 HADD2.F32 R2, -RZ, R24.H0_H0 ;  /* 0x20000018ff028230 */ /* 0x000fe20000004100 */
[----:B------:R-:W-:Y:S01]  /*3f00*/  @!P0 SHF.R.U64 R5, R6, 0x10, R7 ;  /* 0x0000001006058819 */ /* 0x000fe20000001207 */
[----:B------:R-:W-:Y:S01]  /*3f10*/  @!P0 HADD2.F32 R12, -RZ, R49.H0_H0 ;  /* 0x20000031ff0c8230 */ /* 0x000fe20000004100 */
[----:B------:R-:W-:Y:S02]  /*3f20*/  @!P0 SHF.R.U64 R18, R38, 0x10, R39 ;  /* 0x0000001026128819 */ /* 0x000fe40000001227 */
[----:B------:R-:W-:Y:S01]  /*3f30*/  @!P0 SHF.R.U32.HI R7, RZ, 0x10, R7 ;  /* 0x00000010ff078819 */ /* 0x000fe20000011607 */
[----:B------:R-:W-:Y:S01]  /*3f40*/  @!P0 HADD2.F32 R5, -RZ, R5.H0_H0 ;  /* 0x20000005ff058230 */ /* 0x000fe20000004100 */
[----:B------:R-:W-:Y:S01]  /*3f50*/  @!P0 SHF.R.U32.HI R33, RZ, 0x10, R39 ;  /* 0x00000010ff218819 */ /* 0x000fe20000011627 */
[----:B------:R-:W-:Y:S04]  /*3f60*/  @!P0 HADD2.F32 R18, -RZ, R18.H0_H0 ;  /* 0x20000012ff128230 */ /* 0x000fe80000004100 */
[----:B------:R-:W-:Y:S01]  /*3f70*/  @!P0 HADD2.F32 R33, -RZ, R33.H0_H0 ;  /* 0x20000021ff218230 */ /* 0x000fe20000004100 */
[----:B-1----:R-:W-:Y:S02]  /*3f80*/  @!P0 MOV R3, R8 ;  /* 0x0000000800038202 */ /* 0x002fe40000000f00 */
[----:B------:R-:W-:Y:S03]  /*3f90*/  @!P0 MOV R4, R9 ;  /* 0x0000000900048202 */ /* 0x000fe60000000f00 */
[--C-:B------:R-:W-:Y:S02]  /*3fa0*/  @!P0 HADD2.F32 R6, -RZ, R3.reuse.H1_H1 ;  /* 0x30000003ff068230 */ /* 0x100fe40000004100 */
[----:B------:R-:W-:Y:S02]  /*3fb0*/  @!P0 HADD2.F32 R3, -RZ, R3.H0_H0 ;  /* 0x20000003ff038230 */ /* 0x000fe40000004100 */
[--C-:B------:R-:W-:Y:S01]  /*3fc0*/  @!P0 HADD2.F32 R13, -RZ, R4.reuse.H1_H1 ;  /* 0x30000004ff0d8230 */ /* 0x100fe20000004100 */
[CC--:B------:R-:W-:Y:S01]  /*3fd0*/  @!P0 FMUL.FTZ R19, R6.reuse, R2.reuse ;  /* 0x0000000206138220 */ /* 0x0c0fe20000410000 */
[----:B------:R-:W-:Y:S01]  /*3fe0*/  @!P0 HADD2.F32 R4, -RZ, R4.H0_H0 ;  /* 0x20000004ff048230 */ /* 0x000fe20000004100 */
[C---:B------:R-:W-:Y:S02]  /*3ff0*/  @!P0 FMUL.FTZ R2, R3.reuse, R2 ;  /* 0x0000000203028220 */ /* 0x040fe40000410000 */
[-C--:B------:R-:W-:Y:S02]  /*4000*/  @!P0 FFMA.FTZ R37, R3, R12.reuse, -R19 ;  /* 0x0000000c03258223 */ /* 0x080fe40000010813 */
[----:B------:R-:W-:Y:S01]  /*4010*/  @!P0 FFMA.FTZ R2, R6, R12, R2 ;  /* 0x0000000c06028223 */ /* 0x000fe20000010002 */
[----:B------:R-:W-:Y:S01]  /*4020*/  @!P0 MOV R6, R10 ;  /* 0x0000000a00068202 */ /* 0x000fe20000000f00 */
[CC--:B------:R-:W-:Y:S01]  /*4030*/  @!P0 FMUL.FTZ R19, R13.reuse, R5.reuse ;  /* 0x000000050d138220 */ /* 0x0c0fe20000410000 */
[----:B------:R-:W-:Y:S01]  /*4040*/  @!P0 HADD2.F32 R12, -RZ, R7.H0_H0 ;  /* 0x20000007ff0c8230 */ /* 0x000fe20000004100 */
[C---:B------:R-:W-:Y:S01]  /*4050*/  @!P0 FMUL.FTZ R3, R4.reuse, R5 ;  /* 0x0000000504038220 */ /* 0x040fe20000410000 */
[----:B------:R-:W-:Y:S01]  /*4060*/  @!P0 MOV R5, R11 ;  /* 0x0000000b00058202 */ /* 0x000fe20000000f00 */
[-C--:B------:R-:W-:Y:S01]  /*4070*/  @!P0 FFMA.FTZ R36, R4, R18.reuse, -R19 ;  /* 0x0000001204248223 */ /* 0x080fe20000010813 */
[----:B------:R-:W-:Y:S01]  /*4080*/  @!P0 HADD2.F32 R4, -RZ, R24.H1_H1 ;  /* 0x30000018ff048230 */ /* 0x000fe20000004100 */
[----:B------:R-:W-:Y:S01]  /*4090*/  @!P0 FFMA.FTZ R3, R13, R18, R3 ;  /* 0x000000120d038223 */ /* 0x000fe20000010003 */
[--C-:B------:R-:W-:Y:S02]  /*40a0*/  @!P0 HADD2.F32 R19, -RZ, R6.reuse.H1_H1 ;  /* 0x30000006ff138230 */ /* 0x100fe40000004100 */
[----:B------:R-:W-:Y:S02]  /*40b0*/  @!P0 HADD2.F32 R7, -RZ, R6.H0_H0 ;  /* 0x20000006ff078230 */ /* 0x000fe40000004100 */
[----:B------:R-:W-:Y:S02]  /*40c0*/  @!P0 HADD2.F32 R6, -RZ, R5.H0_H0 ;  /* 0x20000005ff068230 */ /* 0x000fe40000004100 */
[----:B------:R-:W-:Y:S02]  /*40d0*/  @!P0 HADD2.F32 R24, -RZ, R49.H1_H1 ;  /* 0x30000031ff188230 */ /* 0x000fe40000004100 */
[----:B------:R-:W-:Y:S01]  /*40e0*/  @!P0 HADD2.F32 R31, -RZ, R5.H1_H1 ;  /* 0x30000005ff1f8230 */ /* 0x000fe20000004100 */
[-C--:B------:R-:W-:Y:S02]  /*40f0*/  @!P0 FMUL.FTZ R5, R19, R4.reuse ;  /* 0x0000000413058220 */ /* 0x080fe40000410000 */
[C---:B------:R-:W-:Y:S02]  /*4100*/  @!P0 FMUL.FTZ R4, R7.reuse, R4 ;  /* 0x0000000407048220 */ /* 0x040fe40000410000 */
[----:B------:R-:W-:Y:S01]  /*4110*/  @!P0 FFMA.FTZ R35, R7, R24, -R5 ;  /* 0x0000001807238223 */ /* 0x000fe20000010805 */
[----:B------:R-:W-:Y:S01]  /*4120*/  @!P0 F2FP.PACK_AB R7, R2, R37 ;  /* 0x000000250207823e */ /* 0x000fe200000000ff */
[CC--:B------:R-:W-:Y:S02]  /*4130*/  @!P0 FMUL.FTZ R5, R6.reuse, R12.reuse ;  /* 0x0000000c06058220 */ /* 0x0c0fe40000410000 */
[----:B------:R-:W-:Y:S01]  /*4140*/  @!P0 FMUL.FTZ R34, R31, R12 ;  /* 0x0000000c1f228220 */ /* 0x000fe20000410000 */
[----:B------:R-:W-:Y:S01]  /*4150*/  @!P0 MOV R8, R7 ;  /* 0x0000000700088202 */ /* 0x000fe20000000f00 */
[----:B------:R-:W-:Y:S02]  /*4160*/  @!P0 FFMA.FTZ R4, R19, R24, R4 ;  /* 0x0000001813048223 */ /* 0x000fe40000010004 */
[-C--:B------:R-:W-:Y:S01]  /*4170*/  @!P0 FFMA.FTZ R34, R6, R33.reuse, -R34 ;  /* 0x0000002106228223 */ /* 0x080fe20000010822 */
[----:B------:R-:W-:Y:S01]  /*4180*/  @!P0 F2FP.PACK_AB R6, R3, R36 ;  /* 0x000000240306823e */ /* 0x000fe200000000ff */
[----:B------:R-:W-:Y:S01]  /*4190*/  @!P0 FFMA.FTZ R5, R31, R33, R5 ;  /* 0x000000211f058223 */ /* 0x000fe20000010005 */
[----:B------:R-:W-:Y:S02]  /*41a0*/  @!P0 F2FP.PACK_AB R3, R4, R35 ;  /* 0x000000230403823e */ /* 0x000fe400000000ff */
[----:B------:R-:W-:Y:S02]  /*41b0*/  @!P0 MOV R9, R6 ;  /* 0x0000000600098202 */ /* 0x000fe40000000f00 */
[----:B------:R-:W-:Y:S02]  /*41c0*/  @!P0 F2FP.PACK_AB R2, R5, R34 ;  /* 0x000000220502823e */ /* 0x000fe400000000ff */
[----:B------:R-:W-:Y:S02]  /*41d0*/  @!P0 MOV R10, R3 ;  /* 0x00000003000a8202 */ /* 0x000fe40000000f00 */
[----:B------:R-:W-:Y:S05]  /*41e0*/  @!P0 MOV R11, R2 ;  /* 0x00000002000b8202 */ /* 0x000fea0000000f00 */
[----:B------:R1:W-:Y:S02]  /*41f0*/  STG.E.128 [R54.64+0x20], R8 ;  /* 0x0000200836007986 */ /* 0x0003e4000c101d06 */
.L_x_187:
[----:B------:R-:W-:Y:S05]  /*4200*/  BSYNC B0 ;  /* 0x0000000000007941 */ /* 0x000fea0003800000 */
.L_x_186:
        /* <DEDUP_REMOVED lines=9> */
[--C-:B------:R-:W-:Y:S01]  /*42a0*/  @!P0 HADD2.F32 R12, -RZ, R50.reuse.H0_H0 ;  /* 0x20000032ff0c8230 */ /* 0x100fe20000004100 */
[----:B------:R-:W-:Y:S01]  /*42b0*/  @!P0 SHF.R.U64 R14, R40, 0x10, R41 ;  /* 0x00000010280e8819 */ /* 0x000fe20000001229 */
[----:B------:R-:W-:Y:S01]  /*42c0*/  @!P0 HADD2.F32 R18, -RZ, R50.H1_H1 ;  /* 0x30000032ff128230 */ /* 0x000fe20000004100 */
        /* <DEDUP_REMOVED lines=25> */
[--C-:B------:R-:W-:Y:S02]  /*4460*/  @!P0 HADD2.F32 R6, -RZ, R5.reuse.H0_H0 ;  /* 0x20000005ff068230 */ /* 0x100fe40000004100 */
        /* <DEDUP_REMOVED lines=18> */
.L_x_189:
[----:B------:R-:W-:Y:S05]  /*4590*/  BSYNC B0 ;  /* 0x0000000000007941 */ /* 0x000fea0003800000 */
.L_x_188:
[----:B------:R-:W-:Y:S01]  /*45a0*/  IADD3 R2, R100, 0x30, RZ ;  /* 0x0000003064027810 */ /* 0x000fe20007ffe0ff */
[----:B------:R-:W-:Y:S03]  /*45b0*/  BSSY B0, `(.L_x_190) ;  /* 0x0000038000007945 */ /* 0x000fe60003800000 */
[----:B------:R-:W-:Y:S11]  /*45c0*/  ISETP.GE.AND P0, PT, R2, c[0x0][0x1d4], PT ;  /* 0x0000750002007a0c */ /* 0x000ff60003f06270 */
[----:B------:R-:W-:Y:S02]  /*45d0*/  @!UPT UIADD3 URZ, URZ, URZ, URZ ;  /* 0x0000003f3f3ff290 */ /* 0x000fe4000fffe03f */
        /* <DEDUP_REMOVED lines=53> */
.L_x_191:
[----:B------:R-:W-:Y:S05]  /*4930*/  BSYNC B0 ;  /* 0x0000000000007941 */ /* 0x000fea0003800000 */
.L_x_190:
        /* <DEDUP_REMOVED lines=57> */
.L_x_193:
[----:B------:R-:W-:Y:S05]  /*4cd0*/  BSYNC B0 ;  /* 0x0000000000007941 */ /* 0x000fea0003800000 */
.L_x_192:
[----:B------:R-:W-:Y:S04]  /*4ce0*/  IADD3 R2, R100, 0x50, RZ ;  /* 0x0000005064027810 */ /* 0x000fe80007ffe0ff */
        /* <DEDUP_REMOVED lines=54> */
[----:B------:R1:W-:Y:S01]  /*5050*/  STG.E.128 [R54.64+0xa0], R8 ;  /* 0x0000a00836007986 */ /* 0x0003e2000c101d06 */
[----:B------:R-:W-:-:S05]  /*5060*/  BRA `(.L_x_183) ;  /* 0x00001c7000007947 */ /* 0x000fca0003800000 */
.L_x_180:
        /* <DEDUP_REMOVED lines=37> */
[----:B------:R1:W5:Y:S04]  /*52c0*/  @!P0 LDG.E.128 R36, [R8.64] ;  /* 0x0000000608248981 */ /* 0x000368000c1e1d00 */
[----:B------:R1:W5:Y:S01]  /*52d0*/  @!P0 LDG.E.128 R4, [R2.64] ;  /* 0x0000000602048981 */ /* 0x000362000c1e1d00 */
[----:B------:R-:W-:Y:S11]  /*52e0*/  ISETP.GE.AND P0, PT, R26, c[0x0][0x27c], PT ;  /* 0x00009f001a007a0c */ /* 0x000ff60003f06270 */
[----:B------:R-:W-:Y:S02]  /*52f0*/  @!UPT UIADD3 URZ, URZ, URZ, URZ ;  /* 0x0000003f3f3ff290 */ /* 0x000fe4000fffe03f */
[----:B------:R1:W5:Y:S04]  /*5300*/  @!P0 LDG.E.128 R48, [R8.64+0x20] ;  /* 0x0000200608308981 */ /* 0x000368000c1e1d00 */
[----:B------:R1:W5:Y:S01]  /*5310*/  @!P0 LDG.E.128 R12, [R2.64+0x20] ;  /* 0x00002006020c8981 */ /* 0x000362000c1e1d00 */
[----:B------:R-:W-:Y:S11]  /*5320*/  ISETP.GE.AND P0, PT, R27, c[0x0][0x27c], PT ;  /* 0x00009f001b007a0c */ /* 0x000ff60003f06270 */
[----:B------:R-:W-:Y:S02]  /*5330*/  @!UPT UIADD3 URZ, URZ, URZ, URZ ;  /* 0x0000003f3f3ff290 */ /* 0x000fe4000fffe03f */
[----:B------:R1:W5:Y:S04]  /*5340*/  @!P0 LDG.E.128 R56, [R8.64+0x40] ;  /* 0x0000400608388981 */ /* 0x000368000c1e1d00 */
[----:B------:R1:W5:Y:S02]  /*5350*/  @!P0 LDG.E.128 R20, [R2.64+0x40] ;  /* 0x0000400602148981 */ /* 0x000364000c1e1d00 */
.L_x_195:
[----:B------:R-:W-:Y:S05]  /*5360*/  BSYNC B0 ;  /* 0x0000000000007941 */ /* 0x000fea0003800000 */
.L_x_194:
[----:B------:R-:W-:Y:S04]  /*5370*/  IADD3 R70, P0, R164, R10, RZ ;  /* 0x0000000aa4467210 */ /* 0x000fe80007f1e0ff */
[----:B------:R-:W-:Y:S01]  /*5380*/  IADD3.X R65, R16, R131, RZ, P0, !PT ;  /* 0x0000008310417210 */ /* 0x000fe200007fe4ff */
        /* <DEDUP_REMOVED lines=25> */
[----:B------:R-:W-:Y:S02]  /*5520*/  PRMT R29, R8, 0x5410, R9 ;  /* 0x00005410081d7816 */ /* 0x000fe40000000009 */
[----:B------:R-:W-:Y:S01]  /*5530*/  PRMT R28, R3, 0x5410, R2 ;  /* 0x00005410031c7816 */ /* 0x000fe20000000002 */
[----:B------:R-:W-:-:S05]  /*5540*/  @P0 BRA `(.L_x_197) ;  /* 0x0000077000000947 */ /* 0x000fca0003800000 */
[----:B------:R-:W-:Y:S01]  /*5550*/  IMAD.MOV.U32 R40, RZ, RZ, R37 ;  /* 0x000000ffff287224 */ /* 0x000fe200078e0025 */
[----:B------:R-:W-:Y:S01]  /*5560*/  ISETP.GE.AND P2, PT, R85, c[0x0][0x1d4], PT ;  /* 0x0000750055007a0c */ /* 0x000fe20003f46270 */
[----:B------:R-:W1:Y:S01]  /*5570*/  LDS.128 R52, [R111+0x3c80] ;  /* 0x003c80006f347984 */ /* 0x000e620000000c00 */
[----:B------:R-:W-:Y:S01]  /*5580*/  IADD3 R2, P1, P0, R78, R70, R108 ;  /* 0x000000464e027210 */ /* 0x000fe2000783e06c */
[----:B------:R-:W-:Y:S01]  /*5590*/  IMAD.MOV.U32 R24, RZ, RZ, R7 ;  /* 0x000000ffff187224 */ /* 0x000fe200078e0007 */
[----:B------:R-:W-:Y:S01]  /*55a0*/  MOV R10, R6 ;  /* 0x00000006000a7202 */ /* 0x000fe20000000f00 */
[----:B------:R-:W-:Y:S01]  /*55b0*/  IMAD.MOV.U32 R46, RZ, RZ, R39 ;  /* 0x000000ffff2e7224 */ /* 0x000fe200078e0027 */
[-C--:B------:R-:W-:Y:S02]  /*55c0*/  IADD3.X R8, R80, R65.reuse, R119, P1, P0 ;  /* 0x0000004150087210 */ /* 0x080fe40000fe0477 */
[----:B------:R-:W-:Y:S01]  /*55d0*/  MOV R43, R38 ;  /* 0x00000026002b7202 */ /* 0x000fe20000000f00 */
[----:B------:R-:W2:Y:S04]  /*55e0*/  LDS.128 R16, [R121+0x3c80] ;  /* 0x003c800079107984 */ /* 0x000ea80000000c00 */
[----:B------:R-:W-:Y:S04]  /*55f0*/  @!P2 IADD3 R3, P1, P0, R78, R70, R85 ;  /* 0x000000464e03a210 */ /* 0x000fe8000783e055 */
[----:B------:R-:W-:Y:S02]  /*5600*/  @!P2 IADD3.X R9, R80, R65, R114, P1, P0 ;  /* 0x000000415009a210 */ /* 0x000fe40000fe0472 */
[C---:B------:R-:W-:Y:S04]  /*5610*/  LEA R68, P0, R2.reuse, c[0x0][0x1c8], 0x1 ;  /* 0x0000720002447a11 */ /* 0x040fe800078008ff */
[----:B------:R-:W-:Y:S02]  /*5620*/  LEA.HI.X R69, R2, c[0x0][0x1cc], R8, 0x1, P0 ;  /* 0x0000730002457a11 */ /* 0x000fe400000f0c08 */
[C---:B------:R-:W-:Y:S02]  /*5630*/  @!P2 LEA R66, P0, R3.reuse, c[0x0][0x1c8], 0x1 ;  /* 0x000072000342aa11 */ /* 0x040fe400078008ff */
[----:B------:R-:W-:Y:S02]  /*5640*/  MOV R2, R4 ;  /* 0x0000000400027202 */ /* 0x000fe40000000f00 */
[----:B------:R-:W-:Y:S01]  /*5650*/  @!P2 LEA.HI.X R67, R3, c[0x0][0x1cc], R9, 0x1, P0 ;  /* 0x000073000343aa11 */ /* 0x000fe200000f0c09 */
[----:B------:R-:W-:Y:S01]  /*5660*/  IMAD.MOV.U32 R3, RZ, RZ, R5 ;  /* 0x000000ffff037224 */ /* 0x000fe200078e0005 */
[----:B------:R-:W-:Y:S11]  /*5670*/  ISETP.GE.AND P0, PT, R100, c[0x0][0x27c], PT ;  /* 0x00009f0064007a0c */ /* 0x000ff60003f06270 */
[----:B------:R-:W-:Y:S02]  /*5680*/  @!UPT UIADD3 URZ, URZ, URZ, URZ ;  /* 0x0000003f3f3ff290 */ /* 0x000fe4000fffe03f */
[--C-:B------:R-:W-:Y:S01]  /*5690*/  @!P0 SHF.R.U32.HI R41, RZ, 0x10, R37.reuse ;  /* 0x00000010ff298819 */ /* 0x100fe20000011625 */
[----:B------:R-:W-:Y:S01]  /*56a0*/  @!P0 HADD2.F32 R2, -RZ, R2.H0_H0 ;  /* 0x20000002ff028230 */ /* 0x000fe20000004100 */
[----:B------:R-:W-:Y:S01]  /*56b0*/  @!P0 SHF.R.U64 R42, R36, 0x10, R37 ;  /* 0x00000010242a8819 */ /* 0x000fe20000001225 */
[----:B------:R-:W-:Y:S01]  /*56c0*/  @!P0 HADD2.F32 R10, -RZ, R10.H0_H0 ;  /* 0x2000000aff0a8230 */ /* 0x000fe20000004100 */
[--C-:B------:R-:W-:Y:S02]  /*56d0*/  @!P0 SHF.R.U64 R11, R6, 0x10, R7.reuse ;  /* 0x00000010060b8819 */ /* 0x100fe40000001207 */
[----:B-1----:R-:W-:Y:S02]  /*56e0*/  @!P0 MOV R37, R53 ;  /* 0x0000003500258202 */ /* 0x002fe40000000f00 */
[----:B--2---:R-:W-:Y:S02]  /*56f0*/  @!P0 MOV R6, R17 ;  /* 0x0000001100068202 */ /* 0x004fe40000000f00 */
[----:B------:R-:W-:Y:S01]  /*5700*/  @!P0 SHF.R.U32.HI R25, RZ, 0x10, R7 ;  /* 0x00000010ff198819 */ /* 0x000fe20000011607 */
[----:B------:R-:W-:Y:S01]  /*5710*/  @!P0 IMAD.MOV.U32 R7, RZ, RZ, R16 ;  /* 0x000000ffff078224 */ /* 0x000fe200078e0010 */
[--C-:B------:R-:W-:Y:S01]  /*5720*/  @!P0 SHF.R.U64 R44, R38, 0x10, R39.reuse ;  /* 0x00000010262c8819 */ /* 0x100fe20000001227 */
[--C-:B------:R-:W-:Y:S01]  /*5730*/  @!P0 HADD2.F32 R35, -RZ, R37.reuse.H0_H0 ;  /* 0x20000025ff238230 */ /* 0x100fe20000004100 */
[----:B------:R-:W-:Y:S01]  /*5740*/  @!P0 SHF.R.U32.HI R47, RZ, 0x10, R39 ;  /* 0x00000010ff2f8819 */ /* 0x000fe20000011627 */
[----:B------:R-:W-:Y:S01]  /*5750*/  @!P0 HADD2.F32 R37, -RZ, R37.H1_H1 ;  /* 0x30000025ff258230 */ /* 0x000fe20000004100 */
[----:B------:R-:W-:Y:S02]  /*5760*/  @!P0 MOV R39, R52 ;  /* 0x0000003400278202 */ /* 0x000fe40000000f00 */
[--C-:B------:R-:W-:Y:S02]  /*5770*/  @!P0 SHF.R.U32.HI R9, RZ, 0x10, R5.reuse ;  /* 0x00000010ff098819 */ /* 0x100fe40000011605 */
[----:B------:R-:W-:Y:S01]  /*5780*/  @!P0 SHF.R.U64 R8, R4, 0x10, R5 ;  /* 0x0000001004088819 */ /* 0x000fe20000001205 */
[----:B------:R-:W-:Y:S01]  /*5790*/  @!P0 HADD2.F32 R4, -RZ, R3.H0_H0 ;  /* 0x20000003ff048230 */ /* 0x000fe20000004100 */
[----:B------:R-:W-:Y:S01]  /*57a0*/  MOV R5, R36 ;  /* 0x0000002400057202 */ /* 0x000fe20000000f00 */
[----:B------:R-:W-:Y:S02]  /*57b0*/  @!P0 HADD2.F32 R33, -RZ, R39.H0_H0 ;  /* 0x20000027ff218230 */ /* 0x000fe40000004100 */
[----:B------:R-:W-:Y:S01]  /*57c0*/  @!P0 HADD2.F32 R3, -RZ, R7.H0_H0 ;  /* 0x20000007ff038230 */ /* 0x000fe20000004100 */
[----:B------:R-:W-:Y:S01]  /*57d0*/  @!P0 FMUL.FTZ R38, R35, R4 ;  /* 0x0000000423268220 */ /* 0x000fe20000410000 */
[----:B------:R-:W-:Y:S01]  /*57e0*/  @!P0 HADD2.F32 R34, -RZ, R5.H0_H0 ;  /* 0x20000005ff228230 */ /* 0x000fe20000004100 */
[-C--:B------:R-:W-:Y:S01]  /*57f0*/  @!P0 FMUL.FTZ R45, R33, R2.reuse ;  /* 0x00000002212d8220 */ /* 0x080fe20000410000 */
[----:B------:R-:W-:Y:S01]  /*5800*/  @!P0 HADD2.F32 R5, -RZ, R6.H0_H0 ;  /* 0x20000006ff058230 */ /* 0x000fe20000004100 */
[C---:B------:R-:W-:Y:S01]  /*5810*/  @!P0 FMUL.FTZ R2, R3.reuse, R2 ;  /* 0x0000000203028220 */ /* 0x040fe20000410000 */
[----:B------:R-:W-:Y:S01]  /*5820*/  @!P0 HADD2.F32 R36, -RZ, R40.H0_H0 ;  /* 0x20000028ff248230 */ /* 0x000fe20000004100 */
[----:B------:R-:W-:Y:S01]  /*5830*/  @!P0 FFMA.FTZ R76, R3, R34, -R45 ;  /* 0x00000022034c8223 */ /* 0x000fe2000001082d */
[----:B------:R-:W-:Y:S01]  /*5840*/  @!P0 MOV R45, R55 ;  /* 0x00000037002d8202 */ /* 0x000fe20000000f00 */
[C---:B------:R-:W-:Y:S01]  /*5850*/  @!P0 FMUL.FTZ R4, R5.reuse, R4 ;  /* 0x0000000405048220 */ /* 0x040fe20000410000 */
[----:B------:R-:W-:Y:S01]  /*5860*/  @!P0 HADD2.F32 R8, -RZ, R8.H0_H0 ;  /* 0x20000008ff088230 */ /* 0x000fe20000004100 */
[----:B------:R-:W-:Y:S01]  /*5870*/  @!P0 FFMA.FTZ R75, R5, R36, -R38 ;  /* 0x00000024054b8223 */ /* 0x000fe20000010826 */
[----:B------:R-:W-:Y:S01]  /*5880*/  @!P0 HADD2.F32 R5, -RZ, R9.H0_H0 ;  /* 0x20000009ff058230 */ /* 0x000fe20000004100 */
[----:B------:R-:W-:Y:S01]  /*5890*/  @!P0 FFMA.FTZ R2, R33, R34, R2 ;  /* 0x0000002221028223 */ /* 0x000fe20000010002 */
[----:B------:R-:W-:Y:S02]  /*58a0*/  @!P0 HADD2.F32 R33, -RZ, R39.H1_H1 ;  /* 0x30000027ff218230 */ /* 0x000fe40000004100 */
[----:B------:R-:W-:Y:S01]  /*58b0*/  @!P0 HADD2.F32 R38, -RZ, R41.H0_H0 ;  /* 0x20000029ff268230 */ /* 0x000fe20000004100 */
[-C--:B------:R-:W-:Y:S01]  /*58c0*/  @!P0 FMUL.FTZ R9, R37, R5.reuse ;  /* 0x0000000525098220 */ /* 0x080fe20000410000 */
[----:B------:R-:W-:Y:S02]  /*58d0*/  @!P0 HADD2.F32 R3, -RZ, R6.H1_H1 ;  /* 0x30000006ff038230 */ /* 0x000fe40000004100 */
[----:B------:R-:W-:Y:S01]  /*58e0*/  @!P0 HADD2.F32 R6, -RZ, R7.H1_H1 ;  /* 0x30000007ff068230 */ /* 0x000fe20000004100 */
[----:B------:R-:W-:Y:S01]  /*58f0*/  @!P0 FMUL.FTZ R7, R33, R8 ;  /* 0x0000000821078220 */ /* 0x000fe20000410000 */
[----:B------:R-:W-:Y:S01]  /*5900*/  @!P0 HADD2.F32 R34, -RZ, R42.H0_H0 ;  /* 0x2000002aff228230 */ /* 0x000fe20000004100 */
[C---:B------:R-:W-:Y:S01]  /*5910*/  @!P0 FFMA.FTZ R74, R3.reuse, R38, -R9 ;  /* 0x00000026034a8223 */ /* 0x040fe20000010809 */
[----:B------:R-:W-:Y:S01]  /*5920*/  @!P0 HADD2.F32 R42, -RZ, R44.H0_H0 ;  /* 0x2000002cff2a8230 */ /* 0x000fe20000004100 */
[----:B------:R-:W-:Y:S01]  /*5930*/  @!P0 IMAD.MOV.U32 R9, RZ, RZ, R54 ;  /* 0x000000ffff098224 */ /* 0x000fe200078e0036 */
[----:B------:R-:W-:Y:S01]  /*5940*/  @!P0 HADD2.F32 R40, -RZ, R43.H0_H0 ;  /* 0x2000002bff288230 */ /* 0x000fe20000004100 */
[----:B------:R-:W-:Y:S01]  /*5950*/  @!P0 FMUL.FTZ R5, R3, R5 ;  /* 0x0000000503058220 */ /* 0x000fe20000410000 */
[----:B------:R-:W-:Y:S01]  /*5960*/  @!P0 HADD2.F32 R44, -RZ, R46.H0_H0 ;  /* 0x2000002eff2c8230 */ /* 0x000fe20000004100 */
[C---:B------:R-:W-:Y:S01]  /*5970*/  @!P0 FMUL.FTZ R3, R6.reuse, R8 ;  /* 0x0000000806038220 */ /* 0x040fe20000410000 */
[----:B------:R-:W-:Y:S01]  /*5980*/  @!P0 HADD2.F32 R41, -RZ, R9.H1_H1 ;  /* 0x30000009ff298230 */ /* 0x000fe20000004100 */
[----:B------:R-:W-:Y:S01]  /*5990*/  @!P0 FFMA.FTZ R73, R6, R34, -R7 ;  /* 0x0000002206498223 */ /* 0x000fe20000010807 */
[----:B------:R-:W-:Y:S01]  /*59a0*/  @!P0 MOV R6, R18 ;  /* 0x0000001200068202 */ /* 0x000fe20000000f00 */
[----:B------:R-:W-:Y:S01]  /*59b0*/  @!P0 FFMA.FTZ R3, R33, R34, R3 ;  /* 0x0000002221038223 */ /* 0x000fe20000010003 */
[----:B------:R-:W-:Y:S01]  /*59c0*/  @!P0 HADD2.F32 R7, -RZ, R11.H0_H0 ;  /* 0x2000000bff078230 */ /* 0x000fe20000004100 */
[----:B------:R-:W-:Y:S01]  /*59d0*/  @!P0 FFMA.FTZ R4, R35, R36, R4 ;  /* 0x0000002423048223 */ /* 0x000fe20000010004 */
[----:B------:R-:W-:Y:S01]  /*59e0*/  @!P0 HADD2.F32 R39, -RZ, R9.H0_H0 ;  /* 0x20000009ff278230 */ /* 0x000fe20000004100 */
[----:B------:R-:W-:Y:S01]  /*59f0*/  @!P0 FFMA.FTZ R5, R37, R38, R5 ;  /* 0x0000002625058223 */ /* 0x000fe20000010005 */
[--C-:B------:R-:W-:Y:S01]  /*5a00*/  @!P0 HADD2.F32 R8, -RZ, R6.reuse.H1_H1 ;  /* 0x30000006ff088230 */ /* 0x100fe20000004100 */
[-C--:B------:R-:W-:Y:S01]  /*5a10*/  @!P0 FMUL.FTZ R11, R41, R7.reuse ;  /* 0x00000007290b8220 */ /* 0x080fe20000410000 */
[----:B------:R-:W-:Y:S01]  /*5a20*/  @!P0 HADD2.F32 R9, -RZ, R6.H0_H0 ;  /* 0x20000006ff098230 */ /* 0x000fe20000004100 */
[----:B------:R-:W-:Y:S01]  /*5a30*/  @!P0 FMUL.FTZ R43, R39, R10 ;  /* 0x0000000a272b8220 */ /* 0x000fe20000410000 */
[----:B------:R-:W-:Y:S01]  /*5a40*/  @!P0 F2FP.PACK_AB R4, R5, R4 ;  /* 0x000000040504823e */ /* 0x000fe200000000ff */
[C---:B------:R-:W-:Y:S02]  /*5a50*/  @!P0 FMUL.FTZ R7, R8.reuse, R7 ;  /* 0x0000000708078220 */ /* 0x040fe40000410000 */
[----:B------:R-:W-:Y:S01]  /*5a60*/  @!P0 FFMA.FTZ R72, R8, R42, -R11 ;  /* 0x0000002a08488223 */ /* 0x000fe2000001080b */
[----:B------:R-:W-:Y:S01]  /*5a70*/  @!P0 HADD2.F32 R11, -RZ, R24.H0_H0 ;  /* 0x20000018ff0b8230 */ /* 0x000fe20000004100 */
[----:B------:R-:W-:Y:S01]  /*5a80*/  @!P0 IMAD.MOV.U32 R8, RZ, RZ, R19 ;  /* 0x000000ffff088224 */ /* 0x000fe200078e0013 */
[----:B------:R-:W-:Y:S01]  /*5a90*/  @!P0 HADD2.F32 R24, -RZ, R25.H0_H0 ;  /* 0x20000019ff188230 */ /* 0x000fe20000004100 */
[C---:B------:R-:W-:Y:S01]  /*5aa0*/  @!P0 FFMA.FTZ R71, R9.reuse, R40, -R43 ;  /* 0x0000002809478223 */ /* 0x040fe2000001082b */
[--C-:B------:R-:W-:Y:S01]  /*5ab0*/  @!P0 HADD2.F32 R43, -RZ, R45.reuse.H0_H0 ;  /* 0x2000002dff2b8230 */ /* 0x100fe20000004100 */
[----:B------:R-:W-:Y:S01]  /*5ac0*/  @!P0 FMUL.FTZ R6, R9, R10 ;  /* 0x0000000a09068220 */ /* 0x000fe20000410000 */
[----:B------:R-:W-:Y:S01]  /*5ad0*/  @!P0 HADD2.F32 R25, -RZ, R45.H1_H1 ;  /* 0x3000002dff198230 */ /* 0x000fe20000004100 */
[----:B------:R-:W-:Y:S01]  /*5ae0*/  @!P0 IMAD.MOV.U32 R53, RZ, RZ, R4 ;  /* 0x000000ffff358224 */ /* 0x000fe200078e0004 */
[--C-:B------:R-:W-:Y:S01]  /*5af0*/  @!P0 HADD2.F32 R10, -RZ, R8.reuse.H1_H1 ;  /* 0x30000008ff0a8230 */ /* 0x100fe20000004100 */
[----:B------:R-:W-:Y:S01]  /*5b00*/  @!P0 FMUL.FTZ R64, R43, R11 ;  /* 0x0000000b2b408220 */ /* 0x000fe20000410000 */
[----:B------:R-:W-:Y:S01]  /*5b10*/  @!P0 HADD2.F32 R9, -RZ, R8.H0_H0 ;  /* 0x20000008ff098230 */ /* 0x000fe20000004100 */
[----:B------:R-:W-:Y:S01]  /*5b20*/  @!P0 FMUL.FTZ R46, R25, R24 ;  /* 0x00000018192e8220 */ /* 0x000fe20000410000 */
[----:B------:R-:W-:Y:S01]  /*5b30*/  @!P0 HADD2.F32 R45, -RZ, R47.H0_H0 ;  /* 0x2000002fff2d8230 */ /* 0x000fe20000004100 */
[----:B------:R-:W-:Y:S02]  /*5b40*/  @!P0 FFMA.FTZ R6, R39, R40, R6 ;  /* 0x0000002827068223 */ /* 0x000fe40000010006 */
[C---:B------:R-:W-:Y:S02]  /*5b50*/  @!P0 FFMA.FTZ R64, R9.reuse, R44, -R64 ;  /* 0x0000002c09408223 */ /* 0x040fe40000010840 */
[----:B------:R-:W-:Y:S02]  /*5b60*/  @!P0 FFMA.FTZ R46, R10, R45, -R46 ;  /* 0x0000002d0a2e8223 */ /* 0x000fe4000001082e */
[----:B------:R-:W-:Y:S01]  /*5b70*/  @!P0 FMUL.FTZ R8, R9, R11 ;  /* 0x0000000b09088220 */ /* 0x000fe20000410000 */
[----:B------:R-:W-:Y:S01]  /*5b80*/  @!P0 F2FP.PACK_AB R11, R74, R75 ;  /* 0x0000004b4a0b823e */ /* 0x000fe200000000ff */
[----:B------:R-:W-:Y:S01]  /*5b90*/  @!P0 FMUL.FTZ R9, R10, R24 ;  /* 0x000000180a098220 */ /* 0x000fe20000410000 */
[----:B------:R-:W-:Y:S01]  /*5ba0*/  @!P0 F2FP.PACK_AB R24, R72, R71 ;  /* 0x000000474818823e */ /* 0x000fe200000000ff */
[----:B------:R-:W-:Y:S01]  /*5bb0*/  @!P0 FFMA.FTZ R7, R41, R42, R7 ;  /* 0x0000002a29078223 */ /* 0x000fe20000010007 */
[----:B------:R-:W-:Y:S01]  /*5bc0*/  @!P0 F2FP.PACK_AB R10, R73, R76 ;  /* 0x0000004c490a823e */ /* 0x000fe200000000ff */
[----:B------:R-:W-:Y:S01]  /*5bd0*/  @!P0 FFMA.FTZ R8, R43, R44, R8 ;  /* 0x0000002c2b088223 */ /* 0x000fe20000010008 */
[----:B------:R-:W-:Y:S01]  /*5be0*/  @!P0 F2FP.PACK_AB R33, R46, R64 ;  /* 0x000000402e21823e */ /* 0x000fe200000000ff */
[----:B------:R-:W-:Y:S01]  /*5bf0*/  @!P0 FFMA.FTZ R9, R25, R45, R9 ;  /* 0x0000002d19098223 */ /* 0x000fe20000010009 */
[----:B------:R-:W-:Y:S01]  /*5c00*/  @!P0 MOV R16, R10 ;  /* 0x0000000a00108202 */ /* 0x000fe20000000f00 */
[----:B------:R-:W-:Y:S01]  /*5c10*/  @!P0 IMAD.MOV.U32 R18, RZ, RZ, R24 ;  /* 0x000000ffff128224 */ /* 0x000fe200078e0018 */
[----:B------:R-:W-:Y:S02]  /*5c20*/  @!P0 MOV R17, R11 ;  /* 0x0000000b00118202 */ /* 0x000fe40000000f00 */
[----:B------:R-:W-:Y:S02]  /*5c30*/  @!P0 MOV R19, R33 ;  /* 0x0000002100138202 */ /* 0x000fe40000000f00 */
[----:B------:R-:W-:Y:S02]  /*5c40*/  @!P0 F2FP.PACK_AB R10, R3, R2 ;  /* 0x00000002030a823e */ /* 0x000fe400000000ff */
[----:B------:R-:W-:Y:S01]  /*5c50*/  @!P0 F2FP.PACK_AB R3, R7, R6 ;  /* 0x000000060703823e */ /* 0x000fe200000000ff */
[----:B------:R1:W-:Y:S01]  /*5c60*/  STG.E.128 [R68.64], R16 ;  /* 0x0000001044007986 */ /* 0x0003e2000c101d06 */
[----:B------:R-:W-:Y:S02]  /*5c70*/  @!P0 F2FP.PACK_AB R2, R9, R8 ;  /* 0x000000080902823e */ /* 0x000fe400000000ff */
[----:B------:R-:W-:Y:S02]  /*5c80*/  @!P0 MOV R52, R10 ;  /* 0x0000000a00348202 */ /* 0x000fe40000000f00 */
[----:B------:R-:W-:Y:S02]  /*5c90*/  @!P0 MOV R54, R3 ;  /* 0x0000000300368202 */ /* 0x000fe40000000f00 */
[----:B------:R-:W-:Y:S05]  /*5ca0*/  @!P0 MOV R55, R2 ;  /* 0x0000000200378202 */ /* 0x000fea0000000f00 */
[----:B------:R1:W-:Y:S02]  /*5cb0*/  @!P2 STG.E.128 [R66.64], R52 ;  /* 0x000000344200a986 */ /* 0x0003e4000c101d06 */
.L_x_197:
[----:B------:R-:W-:Y:S05]  /*5cc0*/  BSYNC B0 ;  /* 0x0000000000007941 */ /* 0x000fea0003800000 */
.L_x_196:
[----:B------:R-:W-:Y:S01]  /*5cd0*/  ISETP.GE.AND P0, PT, R26, c[0x0][0x1d4], PT ;  /* 0x000075001a007a0c */ /* 0x000fe20003f06270 */
[----:B------:R-:W-:Y:S01]  /*5ce0*/  @!UPT UIADD3 URZ, URZ, URZ, URZ ;  /* 0x0000003f3f3ff290 */ /* 0x000fe2000fffe03f */
[----:B------:R-:W-:Y:S11]  /*5cf0*/  BSSY B0, `(.L_x_198) ;  /* 0x0000071000007945 */ /* 0x000ff60003800000 */
[----:B------:R-:W-:-:S05]  /*5d00*/  @P0 BRA `(.L_x_199) ;  /* 0x000006f000000947 */ /* 0x000fca0003800000 */
[----:B------:R-:W2:Y:S01]  /*5d10*/  LDS.128 R40, [R110+0x3c80] ;  /* 0x003c80006e287984 */ /* 0x000ea20000000c00 */
[----:B------:R-:W-:Y:S02]  /*5d20*/  ISETP.GE.AND P2, PT, R84, c[0x0][0x1d4], PT ;  /* 0x0000750054007a0c */ /* 0x000fe40003f46270 */
[-C--:B------:R-:W-:Y:S04]  /*5d30*/  IADD3 R2, P1, P0, R78, R70.reuse, R105 ;  /* 0x000000464e027210 */ /* 0x080fe8000783e069 */
[-C--:B------:R-:W-:Y:S01]  /*5d40*/  IADD3.X R4, R80, R65.reuse, R118, P1, P0 ;  /* 0x0000004150047210 */ /* 0x080fe20000fe0476 */
[----:B-1----:R-:W1:Y:S06]  /*5d50*/  LDS.128 R16, [R120+0x3c80] ;  /* 0x003c800078107984 */ /* 0x002e6c0000000c00 */
[----:B------:R-:W-:Y:S04]  /*5d60*/  @!P2 IADD3 R3, P1, P0, R78, R70, R84 ;  /* 0x000000464e03a210 */ /* 0x000fe8000783e054 */
[----:B------:R-:W-:Y:S02]  /*5d70*/  @!P2 IADD3.X R5, R80, R65, R113, P1, P0 ;  /* 0x000000415005a210 */ /* 0x000fe40000fe0471 */
[C---:B------:R-:W-:Y:S04]  /*5d80*/  LEA R52, P0, R2.reuse, c[0x0][0x1c8], 0x1 ;  /* 0x0000720002347a11 */ /* 0x040fe800078008ff */
[----:B------:R-:W-:Y:S02]  /*5d90*/  LEA.HI.X R53, R2, c[0x0][0x1cc], R4, 0x1, P0 ;  /* 0x0000730002357a11 */ /* 0x000fe400000f0c04 */
[C---:B------:R-:W-:Y:S04]  /*5da0*/  @!P2 LEA R46, P0, R3.reuse, c[0x0][0x1c8], 0x1 ;  /* 0x00007200032eaa11 */ /* 0x040fe800078008ff */
[----:B------:R-:W-:Y:S02]  /*5db0*/  @!P2 LEA.HI.X R47, R3, c[0x0][0x1cc], R5, 0x1, P0 ;  /* 0x00007300032faa11 */ /* 0x000fe400000f0c05 */
[----:B------:R-:W-:Y:S11]  /*5dc0*/  ISETP.GE.AND P0, PT, R26, c[0x0][0x27c], PT ;  /* 0x00009f001a007a0c */ /* 0x000ff60003f06270 */
[----:B------:R-:W-:Y:S02]  /*5dd0*/  @!UPT UIADD3 URZ, URZ, URZ, URZ ;  /* 0x0000003f3f3ff290 */ /* 0x000fe4000fffe03f */
[----:B------:R-:W-:Y:S01]  /*5de0*/  @!P0 SHF.R.U64 R5, R12, 0x10, R13 ;  /* 0x000000100c058819 */ /* 0x000fe2000000120d */
[----:B------:R-:W-:Y:S01]  /*5df0*/  @!P0 HADD2.F32 R2, -RZ, R28.H0_H0 ;  /* 0x2000001cff028230 */ /* 0x000fe20000004100 */
[----:B------:R-:W-:Y:S01]  /*5e00*/  @!P0 SHF.R.U64 R12, R48, 0x10, R49 ;  /* 0x00000010300c8819 */ /* 0x000fe20000001231 */
[--C-:B------:R-:W-:Y:S01]  /*5e10*/  @!P0 HADD2.F32 R8, -RZ, R60.reuse.H0_H0 ;  /* 0x2000003cff088230 */ /* 0x100fe20000004100 */
[----:B--2---:R-:W-:Y:S01]  /*5e20*/  @!P0 MOV R9, R40 ;  /* 0x0000002800098202 */ /* 0x004fe20000000f00 */
[----:B------:R-:W-:Y:S01]  /*5e30*/  @!P0 HADD2.F32 R5, -RZ, R5.H0_H0 ;  /* 0x20000005ff058230 */ /* 0x000fe20000004100 */
[----:B-1----:R-:W-:Y:S01]  /*5e40*/  @!P0 MOV R4, R16 ;  /* 0x0000001000048202 */ /* 0x002fe20000000f00 */
[----:B------:R-:W-:Y:S01]  /*5e50*/  @!P0 HADD2.F32 R24, -RZ, R60.H1_H1 ;  /* 0x3000003cff188230 */ /* 0x000fe20000004100 */
[----:B------:R-:W-:Y:S01]  /*5e60*/  @!P0 SHF.R.U32.HI R6, RZ, 0x10, R13 ;  /* 0x00000010ff068819 */ /* 0x000fe2000001160d */
[--C-:B------:R-:W-:Y:S01]  /*5e70*/  @!P0 HADD2.F32 R7, -RZ, R9.reuse.H0_H0 ;  /* 0x20000009ff078230 */ /* 0x100fe20000004100 */
[----:B------:R-:W-:Y:S01]  /*5e80*/  @!P0 SHF.R.U64 R11, R14, 0x10, R15 ;  /* 0x000000100e0b8819 */ /* 0x000fe2000000120f */
[--C-:B------:R-:W-:Y:S01]  /*5e90*/  @!P0 HADD2.F32 R3, -RZ, R4.reuse.H0_H0 ;  /* 0x20000004ff038230 */ /* 0x100fe20000004100 */
[----:B------:R-:W-:Y:S01]  /*5ea0*/  @!P0 SHF.R.U32.HI R34, RZ, 0x10, R51 ;  /* 0x00000010ff228819 */ /* 0x000fe20000011633 */
[----:B------:R-:W-:Y:S01]  /*5eb0*/  @!P0 HADD2.F32 R13, -RZ, R9.H1_H1 ;  /* 0x30000009ff0d8230 */ /* 0x000fe20000004100 */
[----:B------:R-:W-:Y:S01]  /*5ec0*/  @!P0 FMUL.FTZ R14, R7, R2 ;  /* 0x00000002070e8220 */ /* 0x000fe20000410000 */
[----:B------:R-:W-:Y:S01]  /*5ed0*/  @!P0 HADD2.F32 R4, -RZ, R4.H1_H1 ;  /* 0x30000004ff048230 */ /* 0x000fe20000004100 */
[----:B------:R-:W-:Y:S01]  /*5ee0*/  @!P0 IMAD.MOV.U32 R9, RZ, RZ, R41 ;  /* 0x000000ffff098224 */ /* 0x000fe200078e0029 */
[----:B------:R-:W-:Y:S01]  /*5ef0*/  @!P0 HADD2.F32 R39, -RZ, R34.H0_H0 ;  /* 0x20000022ff278230 */ /* 0x000fe20000004100 */
[----:B------:R-:W-:Y:S01]  /*5f00*/  @!P0 FFMA.FTZ R55, R3, R8, -R14 ;  /* 0x0000000803378223 */ /* 0x000fe2000001080e */
[----:B------:R-:W-:Y:S01]  /*5f10*/  @!P0 HADD2.F32 R14, -RZ, R12.H0_H0 ;  /* 0x2000000cff0e8230 */ /* 0x000fe20000004100 */
[-C--:B------:R-:W-:Y:S01]  /*5f20*/  @!P0 FMUL.FTZ R12, R13, R5.reuse ;  /* 0x000000050d0c8220 */ /* 0x080fe20000410000 */
[----:B------:R-:W-:Y:S01]  /*5f30*/  @!P0 MOV R34, R42 ;  /* 0x0000002a00228202 */ /* 0x000fe20000000f00 */
[----:B------:R-:W-:Y:S01]  /*5f40*/  @!P0 FMUL.FTZ R2, R3, R2 ;  /* 0x0000000203028220 */ /* 0x000fe20000410000 */
[----:B------:R-:W-:Y:S01]  /*5f50*/  @!P0 SHF.R.U32.HI R33, RZ, 0x10, R49 ;  /* 0x00000010ff218819 */ /* 0x000fe20000011631 */
[C---:B------:R-:W-:Y:S01]  /*5f60*/  @!P0 FMUL.FTZ R3, R4.reuse, R5 ;  /* 0x0000000504038220 */ /* 0x040fe20000410000 */
[----:B------:R-:W-:Y:S01]  /*5f70*/  @!P0 MOV R5, R17 ;  /* 0x0000001100058202 */ /* 0x000fe20000000f00 */
[----:B------:R-:W-:Y:S01]  /*5f80*/  @!P0 FFMA.FTZ R54, R4, R14, -R12 ;  /* 0x0000000e04368223 */ /* 0x000fe2000001080c */
[----:B------:R-:W-:Y:S01]  /*5f90*/  @!P0 HADD2.F32 R4, -RZ, R28.H1_H1 ;  /* 0x3000001cff048230 */ /* 0x000fe20000004100 */
[----:B------:R-:W-:Y:S01]  /*5fa0*/  @!P0 FFMA.FTZ R2, R7, R8, R2 ;  /* 0x0000000807028223 */ /* 0x000fe20000010002 */
[----:B------:R-:W-:Y:S01]  /*5fb0*/  @!P0 SHF.R.U32.HI R10, RZ, 0x10, R15 ;  /* 0x00000010ff0a8819 */ /* 0x000fe2000001160f */
[----:B------:R-:W-:Y:S01]  /*5fc0*/  @!P0 FFMA.FTZ R3, R13, R14, R3 ;  /* 0x0000000e0d038223 */ /* 0x000fe20000010003 */
[----:B------:R-:W-:Y:S01]  /*5fd0*/  @!P0 HADD2.F32 R15, -RZ, R9.H0_H0 ;  /* 0x20000009ff0f8230 */ /* 0x000fe20000004100 */
[----:B------:R-:W-:Y:S01]  /*5fe0*/  @!P0 SHF.R.U64 R35, R50, 0x10, R51 ;  /* 0x0000001032238819 */ /* 0x000fe20000001233 */
[----:B------:R-:W-:Y:S02]  /*5ff0*/  @!P0 HADD2.F32 R7, -RZ, R5.H0_H0 ;  /* 0x20000005ff078230 */ /* 0x000fe40000004100 */
[----:B------:R-:W-:Y:S01]  /*6000*/  @!P0 HADD2.F32 R25, -RZ, R9.H1_H1 ;  /* 0x30000009ff198230 */ /* 0x000fe20000004100 */
[-C--:B------:R-:W-:Y:S01]  /*6010*/  @!P0 FMUL.FTZ R12, R15, R4.reuse ;  /* 0x000000040f0c8220 */ /* 0x080fe20000410000 */
[----:B------:R-:W-:Y:S01]  /*6020*/  @!P0 HADD2.F32 R8, -RZ, R6.H0_H0 ;  /* 0x20000006ff088230 */ /* 0x000fe20000004100 */
[C---:B------:R-:W-:Y:S01]  /*6030*/  @!P0 FMUL.FTZ R4, R7.reuse, R4 ;  /* 0x0000000407048220 */ /* 0x040fe20000410000 */
[----:B------:R-:W-:Y:S01]  /*6040*/  @!P0 HADD2.F32 R28, -RZ, R33.H0_H0 ;  /* 0x20000021ff1c8230 */ /* 0x000fe20000004100 */
[----:B------:R-:W-:Y:S01]  /*6050*/  @!P0 FFMA.FTZ R51, R7, R24, -R12 ;  /* 0x0000001807338223 */ /* 0x000fe2000001080c */
[----:B------:R-:W-:Y:S01]  /*6060*/  @!P0 MOV R7, R19 ;  /* 0x0000001300078202 */ /* 0x000fe20000000f00 */
[----:B------:R-:W-:Y:S01]  /*6070*/  @!P0 IMAD.MOV.U32 R12, RZ, RZ, R43 ;  /* 0x000000ffff0c8224 */ /* 0x000fe200078e002b */
[----:B------:R-:W-:Y:S01]  /*6080*/  @!P0 HADD2.F32 R6, -RZ, R5.H1_H1 ;  /* 0x30000005ff068230 */ /* 0x000fe20000004100 */
[----:B------:R-:W-:Y:S01]  /*6090*/  @!P0 FMUL.FTZ R9, R25, R8 ;  /* 0x0000000819098220 */ /* 0x000fe20000410000 */
[----:B------:R-:W-:Y:S01]  /*60a0*/  @!P0 HADD2.F32 R10, -RZ, R10.H0_H0 ;  /* 0x2000000aff0a8230 */ /* 0x000fe20000004100 */
[----:B------:R-:W-:Y:S01]  /*60b0*/  @!P0 FFMA.FTZ R4, R15, R24, R4 ;  /* 0x000000180f048223 */ /* 0x000fe20000010004 */
[--C-:B------:R-:W-:Y:S01]  /*60c0*/  @!P0 HADD2.F32 R36, -RZ, R12.reuse.H0_H0 ;  /* 0x2000000cff248230 */ /* 0x100fe20000004100 */
[C---:B------:R-:W-:Y:S01]  /*60d0*/  @!P0 FMUL.FTZ R5, R6.reuse, R8 ;  /* 0x0000000806058220 */ /* 0x040fe20000410000 */
[----:B------:R-:W-:Y:S01]  /*60e0*/  @!P0 HADD2.F32 R38, -RZ, R12.H1_H1 ;  /* 0x3000000cff268230 */ /* 0x000fe20000004100 */
[-C--:B------:R-:W-:Y:S01]  /*60f0*/  @!P0 FFMA.FTZ R50, R6, R28.reuse, -R9 ;  /* 0x0000001c06328223 */ /* 0x080fe20000010809 */
[----:B------:R-:W-:Y:S01]  /*6100*/  @!P0 HADD2.F32 R9, -RZ, R7.H0_H0 ;  /* 0x20000007ff098230 */ /* 0x000fe20000004100 */
[----:B------:R-:W-:Y:S01]  /*6110*/  @!P0 FFMA.FTZ R5, R25, R28, R5 ;  /* 0x0000001c19058223 */ /* 0x000fe20000010005 */
[----:B------:R-:W-:Y:S02]  /*6120*/  @!P0 HADD2.F32 R6, -RZ, R29.H0_H0 ;  /* 0x2000001dff068230 */ /* 0x000fe40000004100 */
[----:B------:R-:W-:Y:S02]  /*6130*/  @!P0 HADD2.F32 R7, -RZ, R7.H1_H1 ;  /* 0x30000007ff078230 */ /* 0x000fe40000004100 */
[--C-:B------:R-:W-:Y:S01]  /*6140*/  @!P0 HADD2.F32 R37, -RZ, R61.reuse.H0_H0 ;  /* 0x2000003dff258230 */ /* 0x100fe20000004100 */
[----:B------:R-:W-:Y:S01]  /*6150*/  @!P0 FMUL.FTZ R12, R36, R6 ;  /* 0x00000006240c8220 */ /* 0x000fe20000410000 */
[----:B------:R-:W-:Y:S01]  /*6160*/  @!P0 F2FP.PACK_AB R4, R5, R4 ;  /* 0x000000040504823e */ /* 0x000fe200000000ff */
[C---:B------:R-:W-:Y:S01]  /*6170*/  @!P0 FMUL.FTZ R8, R9.reuse, R6 ;  /* 0x0000000609088220 */ /* 0x040fe20000410000 */
[----:B------:R-:W-:Y:S01]  /*6180*/  @!P0 HADD2.F32 R33, -RZ, R61.H1_H1 ;  /* 0x3000003dff218230 */ /* 0x000fe20000004100 */
[-C--:B------:R-:W-:Y:S01]  /*6190*/  @!P0 FMUL.FTZ R6, R38, R10.reuse ;  /* 0x0000000a26068220 */ /* 0x080fe20000410000 */
[----:B------:R-:W-:Y:S01]  /*61a0*/  @!P0 HADD2.F32 R35, -RZ, R35.H0_H0 ;  /* 0x20000023ff238230 */ /* 0x000fe20000004100 */
[----:B------:R-:W-:Y:S01]  /*61b0*/  @!P0 FFMA.FTZ R49, R9, R37, -R12 ;  /* 0x0000002509318223 */ /* 0x000fe2000001080c */
[----:B------:R-:W-:Y:S01]  /*61c0*/  @!P0 HADD2.F32 R12, -RZ, R11.H0_H0 ;  /* 0x2000000bff0c8230 */ /* 0x000fe20000004100 */
[C---:B------:R-:W-:Y:S02]  /*61d0*/  @!P0 FMUL.FTZ R9, R7.reuse, R10 ;  /* 0x0000000a07098220 */ /* 0x040fe40000410000 */
[----:B------:R-:W-:Y:S01]  /*61e0*/  @!P0 FFMA.FTZ R48, R7, R39, -R6 ;  /* 0x0000002707308223 */ /* 0x000fe20000010806 */
[----:B------:R-:W-:Y:S01]  /*61f0*/  @!P0 HADD2.F32 R6, -RZ, R29.H1_H1 ;  /* 0x3000001dff068230 */ /* 0x000fe20000004100 */
[----:B------:R-:W-:Y:S01]  /*6200*/  @!P0 IMAD.MOV.U32 R7, RZ, RZ, R18 ;  /* 0x000000ffff078224 */ /* 0x000fe200078e0012 */
[--C-:B------:R-:W-:Y:S01]  /*6210*/  @!P0 HADD2.F32 R29, -RZ, R34.reuse.H0_H0 ;  /* 0x20000022ff1d8230 */ /* 0x100fe20000004100 */
[----:B------:R-:W-:Y:S01]  /*6220*/  @!P0 IMAD.MOV.U32 R41, RZ, RZ, R4 ;  /* 0x000000ffff298224 */ /* 0x000fe200078e0004 */
[----:B------:R-:W-:Y:S01]  /*6230*/  @!P0 F2FP.PACK_AB R13, R48, R49 ;  /* 0x00000031300d823e */ /* 0x000fe200000000ff */
[----:B------:R-:W-:Y:S02]  /*6240*/  @!P0 HADD2.F32 R34, -RZ, R34.H1_H1 ;  /* 0x30000022ff228230 */ /* 0x000fe40000004100 */
[--C-:B------:R-:W-:Y:S01]  /*6250*/  @!P0 HADD2.F32 R11, -RZ, R7.reuse.H0_H0 ;  /* 0x20000007ff0b8230 */ /* 0x100fe20000004100 */
[----:B------:R-:W-:Y:S01]  /*6260*/  @!P0 MOV R19, R13 ;  /* 0x0000000d00138202 */ /* 0x000fe20000000f00 */
[----:B------:R-:W-:Y:S01]  /*6270*/  @!P0 HADD2.F32 R10, -RZ, R7.H1_H1 ;  /* 0x30000007ff0a8230 */ /* 0x000fe20000004100 */
[----:B------:R-:W-:Y:S02]  /*6280*/  @!P0 FMUL.FTZ R7, R29, R6 ;  /* 0x000000061d078220 */ /* 0x000fe40000410000 */
[----:B------:R-:W-:Y:S02]  /*6290*/  @!P0 FMUL.FTZ R44, R34, R12 ;  /* 0x0000000c222c8220 */ /* 0x000fe40000410000 */
[C---:B------:R-:W-:Y:S02]  /*62a0*/  @!P0 FMUL.FTZ R6, R11.reuse, R6 ;  /* 0x000000060b068220 */ /* 0x040fe40000410000 */
[----:B------:R-:W-:Y:S01]  /*62b0*/  @!P0 FFMA.FTZ R45, R11, R33, -R7 ;  /* 0x000000210b2d8223 */ /* 0x000fe20000010807 */
[----:B------:R-:W-:Y:S01]  /*62c0*/  @!P0 F2FP.PACK_AB R11, R50, R51 ;  /* 0x00000033320b823e */ /* 0x000fe200000000ff */
[C---:B------:R-:W-:Y:S02]  /*62d0*/  @!P0 FMUL.FTZ R7, R10.reuse, R12 ;  /* 0x0000000c0a078220 */ /* 0x040fe40000410000 */
[----:B------:R-:W-:Y:S01]  /*62e0*/  @!P0 FFMA.FTZ R12, R10, R35, -R44 ;  /* 0x000000230a0c8223 */ /* 0x000fe2000001082c */
[----:B------:R-:W-:Y:S01]  /*62f0*/  @!P0 F2FP.PACK_AB R10, R54, R55 ;  /* 0x00000037360a823e */ /* 0x000fe200000000ff */
[----:B------:R-:W-:Y:S01]  /*6300*/  @!P0 FFMA.FTZ R6, R29, R33, R6 ;  /* 0x000000211d068223 */ /* 0x000fe20000010006 */
[----:B------:R-:W-:Y:S01]  /*6310*/  @!P0 MOV R17, R11 ;  /* 0x0000000b00118202 */ /* 0x000fe20000000f00 */
[----:B------:R-:W-:Y:S01]  /*6320*/  @!P0 FFMA.FTZ R7, R34, R35, R7 ;  /* 0x0000002322078223 */ /* 0x000fe20000010007 */
[----:B------:R-:W-:Y:S01]  /*6330*/  @!P0 F2FP.PACK_AB R12, R12, R45 ;  /* 0x0000002d0c0c823e */ /* 0x000fe200000000ff */
[----:B------:R-:W-:Y:S01]  /*6340*/  @!P0 FFMA.FTZ R8, R36, R37, R8 ;  /* 0x0000002524088223 */ /* 0x000fe20000010008 */
[----:B------:R-:W-:Y:S01]  /*6350*/  @!P0 MOV R16, R10 ;  /* 0x0000000a00108202 */ /* 0x000fe20000000f00 */
[----:B------:R-:W-:Y:S01]  /*6360*/  @!P0 FFMA.FTZ R9, R38, R39, R9 ;  /* 0x0000002726098223 */ /* 0x000fe20000010009 */
[----:B------:R-:W-:Y:S01]  /*6370*/  @!P0 F2FP.PACK_AB R10, R3, R2 ;  /* 0x00000002030a823e */ /* 0x000fe200000000ff */
[----:B------:R-:W-:Y:S01]  /*6380*/  @!P0 IMAD.MOV.U32 R18, RZ, RZ, R12 ;  /* 0x000000ffff128224 */ /* 0x000fe200078e000c */
[----:B------:R-:W-:Y:S02]  /*6390*/  @!P0 F2FP.PACK_AB R3, R7, R6 ;  /* 0x000000060703823e */ /* 0x000fe400000000ff */
[----:B------:R-:W-:Y:S02]  /*63a0*/  @!P0 F2FP.PACK_AB R2, R9, R8 ;  /* 0x000000080902823e */ /* 0x000fe400000000ff */
[----:B------:R1:W-:Y:S01]  /*63b0*/  STG.E.128 [R52.64], R16 ;  /* 0x0000001034007986 */ /* 0x0003e2000c101d06 */
[----:B------:R-:W-:Y:S02]  /*63c0*/  @!P0 MOV R40, R10 ;  /* 0x0000000a00288202 */ /* 0x000fe40000000f00 */
[----:B------:R-:W-:Y:S02]  /*63d0*/  @!P0 MOV R42, R3 ;  /* 0x00000003002a8202 */ /* 0x000fe40000000f00 */
[----:B------:R-:W-:Y:S05]  /*63e0*/  @!P0 MOV R43, R2 ;  /* 0x00000002002b8202 */ /* 0x000fea0000000f00 */
[----:B------:R1:W-:Y:S02]  /*63f0*/  @!P2 STG.E.128 [R46.64], R40 ;  /* 0x000000282e00a986 */ /* 0x0003e4000c101d06 */
.L_x_199:
[----:B------:R-:W-:Y:S05]  /*6400*/  BSYNC B0 ;  /* 0x0000000000007941 */ /* 0x000fea0003800000 */
.L_x_198:
[----:B------:R-:W-:Y:S11]  /*6410*/  ISETP.GE.AND P0, PT, R27, c[0x0][0x1d4], PT ;  /* 0x000075001b007a0c */ /* 0x000ff60003f06270 */
[----:B------:R-:W-:Y:S02]  /*6420*/  @!UPT UIADD3 URZ, URZ, URZ, URZ ;  /* 0x0000003f3f3ff290 */ /* 0x000fe4000fffe03f */
[----:B------:R-:W-:-:S05]  /*6430*/  @P0 BRA `(.L_x_183) ;  /* 0x000008a000000947 */ /* 0x000fca0003800000 */
[----:B-1----:R-:W-:Y:S01]  /*6440*/  LDS.128 R40, [R109+0x3c80] ;  /* 0x003c80006d287984 */ /* 0x002fe20000000c00 */
[----:B------:R-:W-:Y:S04]  /*6450*/  IADD3 R4, P1, P0, R78, R70, R104 ;  /* 0x000000464e047210 */ /* 0x000fe8000783e068 */
[----:B------:R-:W-:Y:S02]  /*6460*/  IADD3.X R6, R80, R65, R117, P1, P0 ;  /* 0x0000004150067210 */ /* 0x000fe40000fe0475 */
[----:B------:R-:W-:Y:S01]  /*6470*/  ISETP.GE.AND P0, PT, R27, c[0x0][0x27c], PT ;  /* 0x00009f001b007a0c */ /* 0x000fe20003f06270 */
[----:B------:R-:W1:Y:S01]  /*6480*/  LDS.128 R12, [R115+0x3c80] ;  /* 0x003c8000730c7984 */ /* 0x000e620000000c00 */
[C---:B------:R-:W-:Y:S04]  /*6490*/  LEA R48, P1, R4.reuse, c[0x0][0x1c8], 0x1 ;  /* 0x0000720004307a11 */ /* 0x040fe800078208ff */
[----:B------:R-:W-:Y:S02]  /*64a0*/  LEA.HI.X R49, R4, c[0x0][0x1cc], R6, 0x1, P1 ;  /* 0x0000730004317a11 */ /* 0x000fe400008f0c06 */
[----:B------:R-:W-:Y:S05]  /*64b0*/  ISETP.GE.AND P1, PT, R86, c[0x0][0x1d4], PT ;  /* 0x0000750056007a0c */ /* 0x000fea0003f26270 */
[----:B------:R-:W-:Y:S01]  /*64c0*/  @!P0 HADD2.F32 R2, -RZ, R30.H0_H0 ;  /* 0x2000001eff028230 */ /* 0x000fe20000004100 */
[----:B------:R-:W-:Y:S01]  /*64d0*/  @!P0 SHF.R.U64 R5, R20, 0x10, R21 ;  /* 0x0000001014058819 */ /* 0x000fe20000001215 */
[--C-:B------:R-:W-:Y:S01]  /*64e0*/  @!P0 HADD2.F32 R28, -RZ, R62.reuse.H0_H0 ;  /* 0x2000003eff1c8230 */ /* 0x100fe20000004100 */
[----:B------:R-:W-:Y:S01]  /*64f0*/  @!P0 SHF.R.U64 R9, R22, 0x10, R23 ;  /* 0x0000001016098819 */ /* 0x000fe20000001217 */
[----:B------:R-:W-:Y:S01]  /*6500*/  @!P0 HADD2.F32 R22, -RZ, R62.H1_H1 ;  /* 0x3000003eff168230 */ /* 0x000fe20000004100 */
[----:B------:R-:W-:Y:S01]  /*6510*/  @!P0 SHF.R.U32.HI R11, RZ, 0x10, R21 ;  /* 0x00000010ff0b8819 */ /* 0x000fe20000011615 */
[----:B------:R-:W-:Y:S01]  /*6520*/  @!P0 HADD2.F32 R37, -RZ, R63.H0_H0 ;  /* 0x2000003fff258230 */ /* 0x000fe20000004100 */
[----:B------:R-:W-:Y:S01]  /*6530*/  @!P0 SHF.R.U64 R10, R56, 0x10, R57 ;  /* 0x00000010380a8819 */ /* 0x000fe20000001239 */
[----:B------:R-:W-:Y:S01]  /*6540*/  @!P0 HADD2.F32 R18, -RZ, R9.H0_H0 ;  /* 0x20000009ff128230 */ /* 0x000fe20000004100 */
[----:B------:R-:W-:Y:S01]  /*6550*/  @!P0 SHF.R.U32.HI R16, RZ, 0x10, R23 ;  /* 0x00000010ff108819 */ /* 0x000fe20000011617 */
[----:B------:R-:W-:Y:S01]  /*6560*/  @!P0 HADD2.F32 R19, -RZ, R11.H0_H0 ;  /* 0x2000000bff138230 */ /* 0x000fe20000004100 */
[----:B------:R-:W-:Y:S01]  /*6570*/  @!P0 SHF.R.U32.HI R36, RZ, 0x10, R57 ;  /* 0x00000010ff248819 */ /* 0x000fe20000011639 */
[----:B------:R-:W-:Y:S01]  /*6580*/  @!P0 HADD2.F32 R24, -RZ, R10.H0_H0 ;  /* 0x2000000aff188230 */ /* 0x000fe20000004100 */
[--C-:B------:R-:W-:Y:S01]  /*6590*/  @!P0 SHF.R.U32.HI R39, RZ, 0x10, R59.reuse ;  /* 0x00000010ff278819 */ /* 0x100fe2000001163b */
[----:B------:R-:W-:Y:S01]  /*65a0*/  @!P0 HADD2.F32 R33, -RZ, R63.H1_H1 ;  /* 0x3000003fff218230 */ /* 0x000fe20000004100 */
[----:B------:R-:W-:Y:S01]  /*65b0*/  @!P0 SHF.R.U64 R35, R58, 0x10, R59 ;  /* 0x000000103a238819 */ /* 0x000fe2000000123b */
[----:B------:R-:W-:Y:S02]  /*65c0*/  @!P0 HADD2.F32 R17, -RZ, R31.H0_H0 ;  /* 0x2000001fff118230 */ /* 0x000fe40000004100 */
[----:B------:R-:W-:Y:S02]  /*65d0*/  @!P0 HADD2.F32 R39, -RZ, R39.H0_H0 ;  /* 0x20000027ff278230 */ /* 0x000fe40000004100 */
[----:B------:R-:W-:Y:S02]  /*65e0*/  @!P0 HADD2.F32 R35, -RZ, R35.H0_H0 ;  /* 0x20000023ff238230 */ /* 0x000fe40000004100 */
[----:B------:R-:W-:Y:S01]  /*65f0*/  @!P0 HADD2.F32 R20, -RZ, R16.H0_H0 ;  /* 0x20000010ff148230 */ /* 0x000fe20000004100 */
[----:B-1----:R-:W-:Y:S02]  /*6600*/  @!P0 MOV R7, R13 ;  /* 0x0000000d00078202 */ /* 0x002fe40000000f00 */
[----:B------:R-:W-:Y:S02]  /*6610*/  @!P0 MOV R29, R41 ;  /* 0x00000029001d8202 */ /* 0x000fe40000000f00 */
[----:B------:R-:W-:Y:S01]  /*6620*/  @!P0 MOV R6, R40 ;  /* 0x0000002800068202 */ /* 0x000fe20000000f00 */
[----:B------:R-:W-:Y:S01]  /*6630*/  @!P0 HADD2.F32 R3, -RZ, R7.H0_H0 ;  /* 0x20000007ff038230 */ /* 0x000fe20000004100 */
[----:B------:R-:W-:Y:S01]  /*6640*/  @!P0 MOV R34, R42 ;  /* 0x0000002a00228202 */ /* 0x000fe20000000f00 */
[----:B------:R-:W-:Y:S02]  /*6650*/  @!P0 HADD2.F32 R25, -RZ, R29.H0_H0 ;  /* 0x2000001dff198230 */ /* 0x000fe40000004100 */
[----:B------:R-:W-:Y:S01]  /*6660*/  @!P0 HADD2.F32 R9, -RZ, R7.H1_H1 ;  /* 0x30000007ff098230 */ /* 0x000fe20000004100 */
[-C--:B------:R-:W-:Y:S01]  /*6670*/  @!P0 FMUL.FTZ R4, R3, R2.reuse ;  /* 0x0000000203048220 */ /* 0x080fe20000410000 */
[----:B------:R-:W-:Y:S01]  /*6680*/  @!P0 HADD2.F32 R23, -RZ, R6.H1_H1 ;  /* 0x30000006ff178230 */ /* 0x000fe20000004100 */
[----:B------:R-:W-:Y:S01]  /*6690*/  @!P0 FMUL.FTZ R8, R25, R2 ;  /* 0x0000000219088220 */ /* 0x000fe20000410000 */
[----:B------:R-:W-:Y:S02]  /*66a0*/  @!P0 HADD2.F32 R2, -RZ, R30.H1_H1 ;  /* 0x3000001eff028230 */ /* 0x000fe40000004100 */
[----:B------:R-:W-:Y:S01]  /*66b0*/  @!P0 HADD2.F32 R21, -RZ, R6.H0_H0 ;  /* 0x20000006ff158230 */ /* 0x000fe20000004100 */
[----:B------:R-:W-:Y:S01]  /*66c0*/  @!P0 FFMA.FTZ R54, R3, R28, -R8 ;  /* 0x0000001c03368223 */ /* 0x000fe20000010808 */
[----:B------:R-:W-:Y:S01]  /*66d0*/  @!P0 MOV R3, R12 ;  /* 0x0000000c00038202 */ /* 0x000fe20000000f00 */
[----:B------:R-:W-:Y:S02]  /*66e0*/  @!P0 HADD2.F32 R8, -RZ, R5.H0_H0 ;  /* 0x20000005ff088230 */ /* 0x000fe40000004100 */
[----:B------:R-:W-:Y:S02]  /*66f0*/  @!P0 HADD2.F32 R30, -RZ, R36.H0_H0 ;  /* 0x20000024ff1e8230 */ /* 0x000fe40000004100 */
[--C-:B------:R-:W-:Y:S01]  /*6700*/  @!P0 HADD2.F32 R5, -RZ, R3.reuse.H1_H1 ;  /* 0x30000003ff058230 */ /* 0x100fe20000004100 */
[----:B------:R-:W-:Y:S01]  /*6710*/  @!P0 FMUL.FTZ R10, R23, R8 ;  /* 0x00000008170a8220 */ /* 0x000fe20000410000 */
[----:B------:R-:W-:Y:S01]  /*6720*/  @!P0 HADD2.F32 R6, -RZ, R3.H0_H0 ;  /* 0x20000003ff068230 */ /* 0x000fe20000004100 */
[----:B------:R-:W-:Y:S01]  /*6730*/  @!P0 FMUL.FTZ R3, R21, R2 ;  /* 0x0000000215038220 */ /* 0x000fe20000410000 */
[----:B------:R-:W-:Y:S01]  /*6740*/  @!P0 HADD2.F32 R29, -RZ, R29.H1_H1 ;  /* 0x3000001dff1d8230 */ /* 0x000fe20000004100 */
[C---:B------:R-:W-:Y:S01]  /*6750*/  @!P0 FFMA.FTZ R52, R5.reuse, R24, -R10 ;  /* 0x0000001805348223 */ /* 0x040fe2000001080a */
[----:B------:R-:W-:Y:S01]  /*6760*/  @!P0 HADD2.F32 R10, -RZ, R31.H1_H1 ;  /* 0x3000001fff0a8230 */ /* 0x000fe20000004100 */
[C---:B------:R-:W-:Y:S01]  /*6770*/  @!P0 FMUL.FTZ R2, R6.reuse, R2 ;  /* 0x0000000206028220 */ /* 0x040fe20000410000 */
[----:B------:R-:W-:Y:S01]  /*6780*/  @!P0 MOV R31, R43 ;  /* 0x0000002b001f8202 */ /* 0x000fe20000000f00 */
[----:B------:R-:W-:Y:S01]  /*6790*/  @!P0 FFMA.FTZ R53, R6, R22, -R3 ;  /* 0x0000001606358223 */ /* 0x000fe20000010803 */
[----:B------:R-:W-:Y:S01]  /*67a0*/  @!P0 MOV R6, R14 ;  /* 0x0000000e00068202 */ /* 0x000fe20000000f00 */
[----:B------:R-:W-:Y:S02]  /*67b0*/  @!P0 FMUL.FTZ R3, R5, R8 ;  /* 0x0000000805038220 */ /* 0x000fe40000410000 */
[----:B------:R-:W-:Y:S01]  /*67c0*/  @!P0 IMAD.MOV.U32 R5, RZ, RZ, R15 ;  /* 0x000000ffff058224 */ /* 0x000fe200078e000f */
[--C-:B------:R-:W-:Y:S01]  /*67d0*/  @!P0 HADD2.F32 R36, -RZ, R31.reuse.H0_H0 ;  /* 0x2000001fff248230 */ /* 0x100fe20000004100 */
[----:B------:R-:W-:Y:S01]  /*67e0*/  @!P0 FMUL.FTZ R46, R29, R19 ;  /* 0x000000131d2e8220 */ /* 0x000fe20000410000 */
[----:B------:R-:W-:Y:S01]  /*67f0*/  @!P0 HADD2.F32 R8, -RZ, R6.H0_H0 ;  /* 0x20000006ff088230 */ /* 0x000fe20000004100 */
[----:B------:R-:W-:Y:S01]  /*6800*/  @!P0 FFMA.FTZ R2, R21, R22, R2 ;  /* 0x0000001615028223 */ /* 0x000fe20000010002 */
[----:B------:R-:W-:Y:S01]  /*6810*/  @!P0 HADD2.F32 R38, -RZ, R31.H1_H1 ;  /* 0x3000001fff268230 */ /* 0x000fe20000004100 */
[----:B------:R-:W-:Y:S01]  /*6820*/  @!P0 FFMA.FTZ R51, R9, R30, -R46 ;  /* 0x0000001e09338223 */ /* 0x000fe2000001082e */
[--C-:B------:R-:W-:Y:S01]  /*6830*/  @!P0 HADD2.F32 R31, -RZ, R34.reuse.H0_H0 ;  /* 0x20000022ff1f8230 */ /* 0x100fe20000004100 */
[----:B------:R-:W-:Y:S01]  /*6840*/  @!P0 FFMA.FTZ R3, R23, R24, R3 ;  /* 0x0000001817038223 */ /* 0x000fe20000010003 */
[----:B------:R-:W-:Y:S01]  /*6850*/  @!P0 HADD2.F32 R34, -RZ, R34.H1_H1 ;  /* 0x30000022ff228230 */ /* 0x000fe20000004100 */
[----:B------:R-:W-:Y:S01]  /*6860*/  @!P0 FFMA.FTZ R4, R25, R28, R4 ;  /* 0x0000001c19048223 */ /* 0x000fe20000010004 */
[--C-:B------:R-:W-:Y:S01]  /*6870*/  @!P0 HADD2.F32 R16, -RZ, R5.reuse.H0_H0 ;  /* 0x20000005ff108230 */ /* 0x100fe20000004100 */
[----:B------:R-:W-:Y:S01]  /*6880*/  @!P0 FMUL.FTZ R45, R31, R10 ;  /* 0x0000000a1f2d8220 */ /* 0x000fe20000410000 */
[----:B------:R-:W-:Y:S01]  /*6890*/  @!P0 HADD2.F32 R11, -RZ, R5.H1_H1 ;  /* 0x30000005ff0b8230 */ /* 0x000fe20000004100 */
[----:B------:R-:W-:Y:S01]  /*68a0*/  @!P0 FMUL.FTZ R5, R38, R20 ;  /* 0x0000001426058220 */ /* 0x000fe20000410000 */
[----:B------:R-:W-:Y:S01]  /*68b0*/  @!P0 HADD2.F32 R7, -RZ, R6.H1_H1 ;  /* 0x30000006ff078230 */ /* 0x000fe20000004100 */
[----:B------:R-:W-:Y:S02]  /*68c0*/  @!P0 FMUL.FTZ R6, R36, R17 ;  /* 0x0000001124068220 */ /* 0x000fe40000410000 */
[----:B------:R-:W-:Y:S02]  /*68d0*/  @!P0 FMUL.FTZ R44, R34, R18 ;  /* 0x00000012222c8220 */ /* 0x000fe40000410000 */
[----:B------:R-:W-:Y:S02]  /*68e0*/  @!P0 FFMA.FTZ R6, R16, R37, -R6 ;  /* 0x0000002510068223 */ /* 0x000fe40000010806 */
[----:B------:R-:W-:Y:S02]  /*68f0*/  @!P0 FFMA.FTZ R47, R11, R39, -R5 ;  /* 0x000000270b2f8223 */ /* 0x000fe40000010805 */
[----:B------:R-:W-:Y:S01]  /*6900*/  @!P0 FFMA.FTZ R50, R8, R33, -R45 ;  /* 0x0000002108328223 */ /* 0x000fe2000001082d */
[----:B------:R-:W-:Y:S01]  /*6910*/  @!P0 F2FP.PACK_AB R45, R51, R54 ;  /* 0x00000036332d823e */ /* 0x000fe200000000ff */
[----:B------:R-:W-:Y:S01]  /*6920*/  @!P0 FFMA.FTZ R46, R7, R35, -R44 ;  /* 0x00000023072e8223 */ /* 0x000fe2000001082c */
[----:B------:R-:W-:Y:S01]  /*6930*/  @!P0 F2FP.PACK_AB R44, R52, R53 ;  /* 0x00000035342c823e */ /* 0x000fe200000000ff */
[----:B------:R-:W-:Y:S01]  /*6940*/  @!P0 FMUL.FTZ R5, R9, R19 ;  /* 0x0000001309058220 */ /* 0x000fe20000410000 */
[----:B------:R-:W-:Y:S01]  /*6950*/  @!P0 F2FP.PACK_AB R19, R47, R6 ;  /* 0x000000062f13823e */ /* 0x000fe200000000ff */
[----:B------:R-:W-:Y:S01]  /*6960*/  @!P0 FMUL.FTZ R6, R8, R10 ;  /* 0x0000000a08068220 */ /* 0x000fe20000410000 */
[----:B------:R-:W-:Y:S01]  /*6970*/  @!P0 F2FP.PACK_AB R9, R46, R50 ;  /* 0x000000322e09823e */ /* 0x000fe200000000ff */
[----:B------:R-:W-:Y:S01]  /*6980*/  @!P0 IMAD.MOV.U32 R12, RZ, RZ, R44 ;  /* 0x000000ffff0c8224 */ /* 0x000fe200078e002c */
[----:B------:R-:W-:Y:S01]  /*6990*/  @!P0 MOV R13, R45 ;  /* 0x0000002d000d8202 */ /* 0x000fe20000000f00 */
[----:B------:R-:W-:Y:S01]  /*69a0*/  @!P0 FMUL.FTZ R7, R7, R18 ;  /* 0x0000001207078220 */ /* 0x000fe20000410000 */
[----:B------:R-:W-:Y:S01]  /*69b0*/  @!P0 MOV R14, R9 ;  /* 0x00000009000e8202 */ /* 0x000fe20000000f00 */
[----:B------:R-:W-:Y:S01]  /*69c0*/  @!P0 FFMA.FTZ R5, R29, R30, R5 ;  /* 0x0000001e1d058223 */ /* 0x000fe20000010005 */
[----:B------:R-:W-:Y:S01]  /*69d0*/  @!P0 MOV R15, R19 ;  /* 0x00000013000f8202 */ /* 0x000fe20000000f00 */
[----:B------:R-:W-:Y:S01]  /*69e0*/  @!P0 FMUL.FTZ R8, R16, R17 ;  /* 0x0000001110088220 */ /* 0x000fe20000410000 */
[----:B------:R-:W-:Y:S01]  /*69f0*/  @!P0 F2FP.PACK_AB R10, R3, R2 ;  /* 0x00000002030a823e */ /* 0x000fe200000000ff */
[----:B------:R-:W-:Y:S01]  /*6a00*/  @!P0 FFMA.FTZ R6, R31, R33, R6 ;  /* 0x000000211f068223 */ /* 0x000fe20000010006 */
[----:B------:R-:W-:Y:S01]  /*6a10*/  @!P0 F2FP.PACK_AB R4, R5, R4 ;  /* 0x000000040504823e */ /* 0x000fe200000000ff */
[----:B------:R1:W-:Y:S01]  /*6a20*/  STG.E.128 [R48.64], R12 ;  /* 0x0000000c30007986 */ /* 0x0003e2000c101d06 */
[----:B------:R-:W-:Y:S02]  /*6a30*/  @!P0 FMUL.FTZ R9, R11, R20 ;  /* 0x000000140b098220 */ /* 0x000fe40000410000 */
[----:B------:R-:W-:Y:S01]  /*6a40*/  @!P0 MOV R41, R4 ;  /* 0x0000000400298202 */ /* 0x000fe20000000f00 */
[----:B------:R-:W-:Y:S02]  /*6a50*/  @!P0 FFMA.FTZ R7, R34, R35, R7 ;  /* 0x0000002322078223 */ /* 0x000fe40000010007 */
[----:B------:R-:W-:Y:S02]  /*6a60*/  @!P0 FFMA.FTZ R8, R36, R37, R8 ;  /* 0x0000002524088223 */ /* 0x000fe40000010008 */
[----:B------:R-:W-:Y:S01]  /*6a70*/  @!P0 FFMA.FTZ R9, R38, R39, R9 ;  /* 0x0000002726098223 */ /* 0x000fe20000010009 */
[----:B------:R-:W-:Y:S01]  /*6a80*/  @!P0 F2FP.PACK_AB R3, R7, R6 ;  /* 0x000000060703823e */ /* 0x000fe200000000ff */
[----:B------:R-:W-:Y:S03]  /*6a90*/  @!P0 IMAD.MOV.U32 R40, RZ, RZ, R10 ;  /* 0x000000ffff288224 */ /* 0x000fe600078e000a */
[----:B------:R-:W-:Y:S02]  /*6aa0*/  @!P0 F2FP.PACK_AB R2, R9, R8 ;  /* 0x000000080902823e */ /* 0x000fe400000000ff */
[----:B------:R-:W-:Y:S02]  /*6ab0*/  @!P0 MOV R42, R3 ;  /* 0x00000003002a8202 */ /* 0x000fe40000000f00 */
[----:B------:R-:W-:Y:S01]  /*6ac0*/  @!P0 MOV R43, R2 ;  /* 0x00000002002b8202 */ /* 0x000fe20000000f00 */
[----:B------:R-:W-:-:S05]  /*6ad0*/  @P1 BRA `(.L_x_183) ;  /* 0x0000020000001947 */ /* 0x000fca0003800000 */
[----:B------:R-:W-:Y:S04]  /*6ae0*/  IADD3 R3, P1, P0, R78, R70, R86 ;  /* 0x000000464e037210 */ /* 0x000fe8000783e056 */
[----:B------:R-:W-:Y:S02]  /*6af0*/  IADD3.X R4, R80, R65, R112, P1, P0 ;  /* 0x0000004150047210 */ /* 0x000fe40000fe0470 */
[C---:B------:R-:W-:Y:S04]  /*6b00*/  LEA R2, P0, R3.reuse, c[0x0][0x1c8], 0x1 ;  /* 0x0000720003027a11 */ /* 0x040fe800078008ff */
[----:B------:R-:W-:Y:S05]  /*6b10*/  LEA.HI.X R3, R3, c[0x0][0x1cc], R4, 0x1, P0 ;  /* 0x0000730003037a11 */ /* 0x000fea00000f0c04 */
[----:B------:R2:W-:Y:S01]  /*6b20*/  STG.E.128 [R2.64], R40 ;  /* 0x0000002802007986 */ /* 0x0005e2000c101d06 */
[----:B------:R-:W-:-:S05]  /*6b30*/  BRA `(.L_x_183) ;  /* 0x000001a000007947 */ /* 0x000fca0003800000 */
.L_x_179:
[----:B------:R-:W-:Y:S05]  /*6b40*/  IMAD R2, R32, -0x30, R0 ;  /* 0xffffffd020027824 */ /* 0x000fea00078e0200 */
[----:B------:R-:W-:Y:S04]  /*6b50*/  IMNMX R77, R2, 0x30, PT ;  /* 0x00000030024d7817 */ /* 0x000fe80003800200 */
[----:B------:R-:W-:Y:S11]  /*6b60*/  ISETP.GE.AND P0, PT, R242, R77, PT ;  /* 0x0000004df200720c */ /* 0x000ff60003f06270 */
[----:B------:R-:W-:Y:S02]  /*6b70*/  @!UPT UIADD3 URZ, URZ, URZ, URZ ;  /* 0x0000003f3f3ff290 */ /* 0x000fe4000fffe03f */
[----:B------:R-:W-:-:S05]  /*6b80*/  @P0 BRA `(.L_x_183) ;  /* 0x0000015000000947 */ /* 0x000fca0003800000 */
[----:B------:R-:W-:Y:S02]  /*6b90*/  ISETP.GE.AND P0, PT, R100, c[0x0][0x1d4], PT ;  /* 0x0000750064007a0c */ /* 0x000fe40003f06270 */
[----:B------:R-:W-:Y:S02]  /*6ba0*/  ISETP.GE.AND P1, PT, R26, c[0x0][0x1d4], PT ;  /* 0x000075001a007a0c */ /* 0x000fe40003f26270 */
[C---:B------:R-:W-:Y:S02]  /*6bb0*/  IADD3 R2, R100.reuse, 0x30, RZ ;  /* 0x0000003064027810 */ /* 0x040fe40007ffe0ff */
[----:B------:R-:W-:Y:S02]  /*6bc0*/  IADD3 R3, R100, 0x40, RZ ;  /* 0x0000004064037810 */ /* 0x000fe40007ffe0ff */
[----:B------:R-:W-:Y:S02]  /*6bd0*/  ISETP.GE.AND P2, PT, R2, c[0x0][0x1d4], PT ;  /* 0x0000750002007a0c */ /* 0x000fe40003f46270 */
[----:B------:R-:W-:Y:S03]  /*6be0*/  IADD3 R2, R100, 0x50, RZ ;  /* 0x0000005064027810 */ /* 0x000fe60007ffe0ff */
[----:B------:R-:W1:Y:S04]  /*6bf0*/  @!P0 LDS.128 R8, [R234+0x2400] ;  /* 0x00240000ea088984 */ /* 0x000e680000000c00 */
[----:B------:R-:W2:Y:S04]  /*6c00*/  @!P1 LDS.128 R4, [R235+0x2400] ;  /* 0x00240000eb049984 */ /* 0x000ea80000000c00 */
[----:B-1----:R-:W-:Y:S01]  /*6c10*/  @!P0 STG.E.128 [R54.64], R8 ;  /* 0x0000000836008986 */ /* 0x002fe2000c101d06 */
[----:B------:R-:W-:Y:S03]  /*6c20*/  ISETP.GE.AND P0, PT, R27, c[0x0][0x1d4], PT ;  /* 0x000075001b007a0c */ /* 0x000fe60003f06270 */
[----:B--2---:R-:W-:Y:S01]  /*6c30*/  @!P1 STG.E.128 [R54.64+0x20], R4 ;  /* 0x0000200436009986 */ /* 0x004fe2000c101d06 */
[----:B------:R-:W-:Y:S03]  /*6c40*/  ISETP.GE.AND P1, PT, R3, c[0x0][0x1d4], PT ;  /* 0x0000750003007a0c */ /* 0x000fe60003f26270 */
[----:B------:R-:W1:Y:S06]  /*6c50*/  @!P2 LDS.128 R4, [R235+0x3000] ;  /* 0x00300000eb04a984 */ /* 0x000e6c0000000c00 */
[----:B------:R-:W2:Y:S04]  /*6c60*/  @!P0 LDS.128 R8, [R234+0x3000] ;  /* 0x00300000ea088984 */ /* 0x000ea80000000c00 */
[----:B-1----:R-:W-:Y:S04]  /*6c70*/  @!P2 STG.E.128 [R54.64+0x60], R4 ;  /* 0x000060043600a986 */ /* 0x002fe8000c101d06 */
[----:B--2---:R-:W-:Y:S01]  /*6c80*/  @!P0 STG.E.128 [R54.64+0x40], R8 ;  /* 0x0000400836008986 */ /* 0x004fe2000c101d06 */
[----:B------:R-:W-:Y:S03]  /*6c90*/  ISETP.GE.AND P0, PT, R2, c[0x0][0x1d4], PT ;  /* 0x0000750002007a0c */ /* 0x000fe60003f06270 */
[----:B------:R-:W1:Y:S10]  /*6ca0*/  @!P1 LDS.128 R8, [R234+0x3c00] ;  /* 0x003c0000ea089984 */ /* 0x000e740000000c00 */
[----:B------:R-:W2:Y:S04]  /*6cb0*/  @!P0 LDS.128 R4, [R235+0x3c00] ;  /* 0x003c0000eb048984 */ /* 0x000ea80000000c00 */
[----:B-1----:R1:W-:Y:S04]  /*6cc0*/  @!P1 STG.E.128 [R54.64+0x80], R8 ;  /* 0x0000800836009986 */ /* 0x0023e8000c101d06 */
[----:B--2---:R1:W-:Y:S02]  /*6cd0*/  @!P0 STG.E.128 [R54.64+0xa0], R4 ;  /* 0x0000a00436008986 */ /* 0x0043e4000c101d06 */
.L_x_183:
[----:B------:R-:W-:Y:S05]  /*6ce0*/  BSYNC B1 ;  /* 0x0000000000017941 */ /* 0x000fea0003800000 */
.L_x_178:
[----:B-12--5:R-:W-:Y:S01]  /*6cf0*/  IMAD.IADD R3, R77, 0x1, -R243 ;  /* 0x000000014d037824 */ /* 0x026fe200078e0af3 */
[----:B------:R-:W-:Y:S01]  /*6d00*/  BSSY B0, `(.L_x_200) ;  /* 0x000004e000007945 */ /* 0x000fe20003800000 */
[----:B------:R-:W-:Y:S02]  /*6d10*/  IMAD R2, R81, 0x30, RZ ;  /* 0x0000003051027824 */ /* 0x000fe400078e02ff */
[----:B------:R-:W-:Y:S01]  /*6d20*/  IMAD.WIDE.U32 R10, R32, 0x30, RZ ;  /* 0x00000030200a7825 */ /* 0x000fe200078e00ff */
[----:B------:R-:W-:Y:S03]  /*6d30*/  ISETP.GE.AND P0, PT, R3, 0x21, PT ;  /* 0x000000210300780c */ /* 0x000fe60003f06270 */
[----:B------:R-:W-:Y:S01]  /*6d40*/  IMAD.IADD R9, R11, 0x1, R2 ;  /* 0x000000010b097824 */ /* 0x000fe200078e0202 */
[----:B------:R-:W-:Y:S04]  /*6d50*/  IADD3 R4, P1, R129, R10, RZ ;  /* 0x0000000a81047210 */ /* 0x000fe80007f3e0ff */
[----:B------:R-:W-:Y:S05]  /*6d60*/  IADD3.X R2, R9, R132, RZ, P1, !PT ;  /* 0x0000008409027210 */ /* 0x000fea0000ffe4ff */
[----:B------:R-:W-:Y:S02]  /*6d70*/  @P0 IADD3 R8, P1, R4, 0x20, RZ ;  /* 0x0000002004080810 */ /* 0x000fe40007f3e0ff */
[----:B------:R-:W-:Y:S03]  /*6d80*/  @P0 MOV R7, R87 ;  /* 0x0000005700070202 */ /* 0x000fe60000000f00 */
[----:B------:R-:W-:Y:S01]  /*6d90*/  @P0 IMAD.X R6, RZ, RZ, R2, P1 ;  /* 0x000000ffff060224 */ /* 0x000fe200008e0602 */
[----:B------:R-:W-:Y:S11]  /*6da0*/  ISETP.GE.AND P1, PT, R3, 0x1, PT ;  /* 0x000000010300780c */ /* 0x000ff60003f26270 */
[----:B------:R-:W-:Y:S02]  /*6db0*/  @!UPT UIADD3 URZ, URZ, URZ, URZ ;  /* 0x0000003f3f3ff290 */ /* 0x000fe4000fffe03f */
[----:B------:R-:W-:Y:S01]  /*6dc0*/  @P1 IMAD R5, R2, c[0x0][0x258], RZ ;  /* 0x0000960002051a24 */ /* 0x000fe200078e02ff */
[----:B------:R-:W-:Y:S01]  /*6dd0*/  @P1 MOV R2, R82 ;  /* 0x0000005200021202 */ /* 0x000fe20000000f00 */
[----:B------:R-:W-:Y:S04]  /*6de0*/  @P1 IMAD.MOV.U32 R3, RZ, RZ, R87 ;  /* 0x000000ffff031224 */ /* 0x000fe800078e0057 */
[C---:B------:R-:W-:Y:S04]  /*6df0*/  @P1 IMAD.WIDE.U32 R2, R4.reuse, c[0x0][0x258], R2 ;  /* 0x0000960004021a25 */ /* 0x040fe800078e0002 */
[----:B------:R-:W-:Y:S05]  /*6e00*/  @P1 IMAD R4, R4, c[0x0][0x25c], R5 ;  /* 0x0000970004041a24 */ /* 0x000fea00078e0205 */
[----:B------:R-:W-:Y:S02]  /*6e10*/  @P1 IADD3 R3, R3, R4, RZ ;  /* 0x0000000403031210 */ /* 0x000fe40007ffe0ff */
[C---:B------:R-:W-:Y:S04]  /*6e20*/  @P1 LEA R4, P2, R2.reuse, c[0x0][0x250], 0x1 ;  /* 0x0000940002041a11 */ /* 0x040fe800078408ff */
[----:B------:R-:W-:Y:S01]  /*6e30*/  @P1 LEA.HI.X R5, R2, c[0x0][0x254], R3, 0x1, P2 ;  /* 0x0000950002051a11 */ /* 0x000fe200010f0c03 */
[----:B------:R-:W-:Y:S02]  /*6e40*/  @P0 IMAD R2, R6, c[0x0][0x258], RZ ;  /* 0x0000960006020a24 */ /* 0x000fe400078e02ff */
[----:B------:R-:W-:Y:S02]  /*6e50*/  @P0 IMAD.MOV.U32 R6, RZ, RZ, R82 ;  /* 0x000000ffff060224 */ /* 0x000fe400078e0052 */
[C---:B------:R-:W-:Y:S02]  /*6e60*/  @P0 IMAD R2, R8.reuse, c[0x0][0x25c], R2 ;  /* 0x0000970008020a24 */ /* 0x040fe400078e0202 */
[----:B------:R-:W-:Y:S04]  /*6e70*/  @P0 IMAD.WIDE.U32 R6, R8, c[0x0][0x258], R6 ;  /* 0x0000960008060a25 */ /* 0x000fe800078e0006 */
[----:B------:R-:W-:Y:S01]  /*6e80*/  @P0 IMAD.IADD R3, R7, 0x1, R2 ;  /* 0x0000000107030824 */ /* 0x000fe200078e0202 */
[C---:B------:R-:W-:Y:S02]  /*6e90*/  @P1 SHF.L.U32 R7, R241.reuse, 0x1, RZ ;  /* 0x00000001f1071819 */ /* 0x040fe400000006ff */
[C---:B------:R-:W-:Y:S03]  /*6ea0*/  @P0 LEA R2, P2, R6.reuse, c[0x0][0x250], 0x1 ;  /* 0x0000940006020a11 */ /* 0x040fe600078408ff */
[----:B------:R-:W-:Y:S01]  /*6eb0*/  @!PT LDS RZ, [RZ] ;  /* 0x00000000fffff984 */ /* 0x000fe20000000800 */
[----:B------:R-:W-:Y:S01]  /*6ec0*/  @!PT LDS RZ, [RZ] ;  /* 0x00000000fffff984 */ /* 0x000fe20000000800 */
[----:B------:R-:W-:Y:S01]  /*6ed0*/  @!PT LDS RZ, [RZ] ;  /* 0x00000000fffff984 */ /* 0x000fe20000000800 */
[----:B------:R1:W-:Y:S01]  /*6ee0*/  @P1 LDGSTS.E.BYPASS.LTC128B.128 [R7+0x1880], [R4.64], !P6 ;  /* 0x0188000004071fae */ /* 0x0003e2000f101d46 */
[----:B------:R-:W-:Y:S02]  /*6ef0*/  @P0 LEA.HI.X R3, R6, c[0x0][0x254], R3, 0x1, P2 ;  /* 0x0000950006030a11 */ /* 0x000fe400010f0c03 */
[----:B------:R-:W-:Y:S01]  /*6f00*/  @P0 SHF.L.U32 R6, R241, 0x1, RZ ;  /* 0x00000001f1060819 */ /* 0x000fe200000006ff */
[----:B------:R1:W-:Y:S04]  /*6f10*/  @P1 LDGSTS.E.BYPASS.LTC128B.128 [R7+0x2480], [R4.64+0x40], !P5 ;  /* 0x0248004004071fae */ /* 0x0003e8000e901d46 */
[----:B------:R1:W-:Y:S04]  /*6f20*/  @P1 LDGSTS.E.BYPASS.LTC128B.128 [R7+0x3080], [R4.64+0x80], !P4 ;  /* 0x0308008004071fae */ /* 0x0003e8000e101d46 */
[----:B------:R1:W-:Y:S04]  /*6f30*/  @P0 LDGSTS.E.BYPASS.LTC128B.128 [R6+0x2080], [R2.64], !P6 ;  /* 0x0208000002060fae */ /* 0x0003e8000f101d46 */
[----:B------:R1:W-:Y:S04]  /*6f40*/  @P0 LDGSTS.E.BYPASS.LTC128B.128 [R6+0x2c80], [R2.64+0x40], !P5 ;  /* 0x02c8004002060fae */ /* 0x0003e8000e901d46 */
[----:B------:R1:W-:Y:S01]  /*6f50*/  @P0 LDGSTS.E.BYPASS.LTC128B.128 [R6+0x3880], [R2.64+0x80], !P4 ;  /* 0x0388008002060fae */ /* 0x0003e2000e101d46 */
[----:B------:R-:W-:Y:S03]  /*6f60*/  ISETP.GE.AND P0, PT, R242, R77, PT ;  /* 0x0000004df200720c */ /* 0x000fe60003f06270 */
[----:B------:R-:W0:Y:S01]  /*6f70*/  LDGDEPBAR ;  /* 0x00000000000079af */ /* 0x000e220000000000 */
[----:B------:R-:W-:Y:S04]  /*6f80*/  DEPBAR.LE SB0, 0x0 ;  /* 0x000080000000791a */ /* 0x000fe80000000000 */
[----:B------:R-:W-:Y:S06]  /*6f90*/  BAR.SYNC.DEFER_BLOCKING 0x0 ;  /* 0x0000000000007b1d */ /* 0x000fec0000010000 */
[----:B------:R-:W-:-:S05]  /*6fa0*/  @P0 BRA `(.L_x_201) ;  /* 0x0000023000000947 */ /* 0x000fca0003800000 */
[----:B-1----:R-:W-:Y:S01]  /*6fb0*/  IADD3 R2, P0, R134, R10, RZ ;  /* 0x0000000a86027210 */ /* 0x002fe20007f1e0ff */
[----:B------:R-:W-:Y:S01]  /*6fc0*/  IMAD.MOV.U32 R4, RZ, RZ, R102 ;  /* 0x000000ffff047224 */ /* 0x000fe200078e0066 */
[C---:B------:R-:W-:Y:S01]  /*6fd0*/  ISETP.GE.AND P1, PT, R100.reuse, c[0x0][0x1d4], PT ;  /* 0x0000750064007a0c */ /* 0x040fe20003f26270 */
[----:B------:R-:W-:Y:S01]  /*6fe0*/  IMAD.MOV.U32 R5, RZ, RZ, R125 ;  /* 0x000000ffff057224 */ /* 0x000fe200078e007d */
[C---:B------:R-:W-:Y:S01]  /*6ff0*/  IADD3 R12, R100.reuse, 0x30, RZ ;  /* 0x00000030640c7810 */ /* 0x040fe20007ffe0ff */
[----:B------:R-:W-:Y:S01]  /*7000*/  IMAD.X R3, R9, 0x1, R133, P0 ;  /* 0x0000000109037824 */ /* 0x000fe200000e0685 */
[----:B------:R-:W-:Y:S01]  /*7010*/  IADD3 R13, R100, 0x40, RZ ;  /* 0x00000040640d7810 */ /* 0x000fe20007ffe0ff */
[C---:B------:R-:W-:Y:S04]  /*7020*/  IMAD.WIDE.U32 R4, R2.reuse, c[0x0][0x208], R4 ;  /* 0x0000820002047a25 */ /* 0x040fe800078e0004 */
[----:B------:R-:W-:Y:S04]  /*7030*/  IMAD R3, R3, c[0x0][0x208], RZ ;  /* 0x0000820003037a24 */ /* 0x000fe800078e02ff */
[----:B------:R-:W1:Y:S01]  /*7040*/  @!P1 LDS.128 R8, [R234] ;  /* 0x00000000ea089984 */ /* 0x000e620000000c00 */
[----:B------:R-:W-:Y:S01]  /*7050*/  IMAD R3, R2, c[0x0][0x20c], R3 ;  /* 0x0000830002037a24 */ /* 0x000fe200078e0203 */
[C---:B------:R-:W-:Y:S03]  /*7060*/  LEA R2, P0, R4.reuse, c[0x0][0x1f8], 0x1 ;  /* 0x00007e0004027a11 */ /* 0x040fe600078008ff */
[----:B------:R-:W-:Y:S05]  /*7070*/  IMAD.IADD R3, R5, 0x1, R3 ;  /* 0x0000000105037824 */ /* 0x000fea00078e0203 */
[----:B------:R-:W-:Y:S02]  /*7080*/  LEA.HI.X R3, R4, c[0x0][0x1fc], R3, 0x1, P0 ;  /* 0x00007f0004037a11 */ /* 0x000fe400000f0c03 */
[----:B------:R-:W-:Y:S11]  /*7090*/  ISETP.GE.AND P0, PT, R26, c[0x0][0x1d4], PT ;  /* 0x000075001a007a0c */ /* 0x000ff60003f06270 */
[----:B------:R-:W-:Y:S02]  /*70a0*/  @!UPT UIADD3 URZ, URZ, URZ, URZ ;  /* 0x0000003f3f3ff290 */ /* 0x000fe4000fffe03f */
[----:B------:R-:W2:Y:S04]  /*70b0*/  @!P0 LDS.128 R4, [R235] ;  /* 0x00000000eb048984 */ /* 0x000ea80000000c00 */
[----:B-1----:R-:W-:Y:S01]  /*70c0*/  @!P1 STG.E.128 [R2.64], R8 ;  /* 0x0000000802009986 */ /* 0x002fe2000c101d06 */
[----:B------:R-:W-:Y:S11]  /*70d0*/  ISETP.GE.AND P1, PT, R27, c[0x0][0x1d4], PT ;  /* 0x000075001b007a0c */ /* 0x000ff60003f26270 */
[----:B------:R-:W-:Y:S02]  /*70e0*/  @!UPT UIADD3 URZ, URZ, URZ, URZ ;  /* 0x0000003f3f3ff290 */ /* 0x000fe4000fffe03f */
[----:B------:R-:W1:Y:S04]  /*70f0*/  @!P1 LDS.128 R8, [R234+0xc00] ;  /* 0x000c0000ea089984 */ /* 0x000e680000000c00 */
[----:B--2---:R-:W-:Y:S01]  /*7100*/  @!P0 STG.E.128 [R2.64+0x20], R4 ;  /* 0x0000200402008986 */ /* 0x004fe2000c101d06 */
[----:B------:R-:W-:Y:S02]  /*7110*/  ISETP.GE.AND P0, PT, R12, c[0x0][0x1d4], PT ;  /* 0x000075000c007a0c */ /* 0x000fe40003f06270 */
[----:B------:R-:W-:Y:S11]  /*7120*/  IADD3 R12, R100, 0x50, RZ ;  /* 0x00000050640c7810 */ /* 0x000ff60007ffe0ff */
[----:B------:R-:W2:Y:S04]  /*7130*/  @!P0 LDS.128 R4, [R235+0xc00] ;  /* 0x000c0000eb048984 */ /* 0x000ea80000000c00 */
[----:B-1----:R-:W-:Y:S01]  /*7140*/  @!P1 STG.E.128 [R2.64+0x40], R8 ;  /* 0x0000400802009986 */ /* 0x002fe2000c101d06 */
[----:B------:R-:W-:Y:S11]  /*7150*/  ISETP.GE.AND P1, PT, R13, c[0x0][0x1d4], PT ;  /* 0x000075000d007a0c */ /* 0x000ff60003f26270 */
[----:B------:R-:W-:Y:S02]  /*7160*/  @!UPT UIADD3 URZ, URZ, URZ, URZ ;  /* 0x0000003f3f3ff290 */ /* 0x000fe4000fffe03f */
[----:B------:R-:W1:Y:S04]  /*7170*/  @!P1 LDS.128 R8, [R234+0x1800] ;  /* 0x00180000ea089984 */ /* 0x000e680000000c00 */
[----:B--2---:R-:W-:Y:S01]  /*7180*/  @!P0 STG.E.128 [R2.64+0x60], R4 ;  /* 0x0000600402008986 */ /* 0x004fe2000c101d06 */
[----:B------:R-:W-:Y:S11]  /*7190*/  ISETP.GE.AND P0, PT, R12, c[0x0][0x1d4], PT ;  /* 0x000075000c007a0c */ /* 0x000ff60003f06270 */
[----:B------:R-:W-:Y:S02]  /*71a0*/  @!UPT UIADD3 URZ, URZ, URZ, URZ ;  /* 0x0000003f3f3ff290 */ /* 0x000fe4000fffe03f */
[----:B------:R-:W2:Y:S04]  /*71b0*/  @!P0 LDS.128 R4, [R235+0x1800] ;  /* 0x00180000eb048984 */ /* 0x000ea80000000c00 */
[----:B-1----:R1:W-:Y:S04]  /*71c0*/  @!P1 STG.E.128 [R2.64+0x80], R8 ;  /* 0x0000800802009986 */ /* 0x0023e8000c101d06 */
[----:B--2---:R1:W-:Y:S02]  /*71d0*/  @!P0 STG.E.128 [R2.64+0xa0], R4 ;  /* 0x0000a00402008986 */ /* 0x0043e4000c101d06 */
.L_x_201:
[----:B-1----:R-:W-:Y:S05]  /*71e0*/  BSYNC B0 ;  /* 0x0000000000007941 */ /* 0x002fea0003800000 */
.L_x_200:
[----:B------:R-:W-:Y:S01]  /*71f0*/  ISETP.GT.AND P3, PT, R32, R130, PT ;  /* 0x000000822000720c */ /* 0x000fe20003f64270 */
[----:B------:R-:W-:Y:S01]  /*7200*/  @!UPT UIADD3 URZ, URZ, URZ, URZ ;  /* 0x0000003f3f3ff290 */ /* 0x000fe2000fffe03f */
[----:B------:R-:W-:Y:S11]  /*7210*/  BSSY B0, `(.L_x_202) ;  /* 0x000001f000007945 */ /* 0x000ff60003800000 */
[----:B------:R-:W-:-:S05]  /*7220*/  @!P3 BRA `(.L_x_203) ;  /* 0x000001d00000b947 */ /* 0x000fca0003800000 */
[----:B------:R-:W-:Y:S01]  /*7230*/  IADD3 R7, -R243, 0x30, RZ ;  /* 0x00000030f3077810 */ /* 0x000fe20007ffe1ff */
[----:B------:R-:W-:Y:S01]  /*7240*/  IMAD.MOV.U32 R2, RZ, RZ, R98 ;  /* 0x000000ffff027224 */ /* 0x000fe200078e0062 */
[----:B------:R-:W-:Y:S01]  /*7250*/  IADD3 R4, R32, -0x1, RZ ;  /* 0xffffffff20047810 */ /* 0x000fe20007ffe0ff */
[----:B------:R-:W-:Y:S01]  /*7260*/  IMAD.MOV.U32 R3, RZ, RZ, R89 ;  /* 0x000000ffff037224 */ /* 0x000fe200078e0059 */
[----:B------:R-:W-:Y:S02]  /*7270*/  ISETP.GE.AND P1, PT, R7, 0x1, PT ;  /* 0x000000010700780c */ /* 0x000fe40003f26270 */
[----:B------:R-:W-:Y:S01]  /*7280*/  SHF.R.S32.HI R6, RZ, 0x1f, R4 ;  /* 0x0000001fff067819 */ /* 0x000fe20000011404 */
[----:B------:R-:W-:Y:S02]  /*7290*/  IMAD R5, R162, R4, RZ ;  /* 0x00000004a2057224 */ /* 0x000fe400078e02ff */
[-C--:B------:R-:W-:Y:S04]  /*72a0*/  IMAD.WIDE.U32 R2, R4, R144.reuse, R2 ;  /* 0x0000009004027225 */ /* 0x080fe800078e0002 */
[----:B------:R-:W-:Y:S04]  /*72b0*/  IMAD R4, R6, R144, R5 ;  /* 0x0000009006047224 */ /* 0x000fe800078e0205 */
[----:B------:R-:W-:Y:S01]  /*72c0*/  IMAD.IADD R3, R3, 0x1, R4 ;  /* 0x0000000103037824 */ /* 0x000fe200078e0204 */
[C---:B------:R-:W-:Y:S04]  /*72d0*/  @P1 LEA R4, P0, R2.reuse, c[0x0][0x220], 0x1 ;  /* 0x0000880002041a11 */ /* 0x040fe800078008ff */
[----:B------:R-:W-:Y:S02]  /*72e0*/  @P1 LEA.HI.X R5, R2, c[0x0][0x224], R3, 0x1, P0 ;  /* 0x0000890002051a11 */ /* 0x000fe400000f0c03 */
[----:B------:R-:W-:Y:S11]  /*72f0*/  ISETP.GE.AND P0, PT, R7, 0x21, PT ;  /* 0x000000210700780c */ /* 0x000ff60003f06270 */
[----:B------:R-:W-:Y:S02]  /*7300*/  @!UPT UIADD3 URZ, URZ, URZ, URZ ;  /* 0x0000003f3f3ff290 */ /* 0x000fe4000fffe03f */
[----:B------:R-:W-:Y:S05]  /*7310*/  @P0 IADD3 R6, P2, R166, R2, RZ ;  /* 0x00000002a6060210 */ /* 0x000fea0007f5e0ff */
[----:B------:R-:W-:Y:S01]  /*7320*/  @P0 IMAD.X R3, R3, 0x1, R161, P2 ;  /* 0x0000000103030824 */ /* 0x000fe200010e06a1 */
[C---:B------:R-:W-:Y:S04]  /*7330*/  @P0 LEA R2, P2, R6.reuse, c[0x0][0x220], 0x1 ;  /* 0x0000880006020a11 */ /* 0x040fe800078408ff */
[----:B------:R-:W-:Y:S01]  /*7340*/  @P0 LEA.HI.X R3, R6, c[0x0][0x224], R3, 0x1, P2 ;  /* 0x0000890006030a11 */ /* 0x000fe200010f0c03 */
[C---:B------:R-:W-:Y:S05]  /*7350*/  @P1 IMAD.SHL.U32 R6, R241.reuse, 0x2, RZ ;  /* 0x00000002f1061824 */ /* 0x040fea00078e00ff */
[----:B------:R-:W-:Y:S01]  /*7360*/  @!PT LDS RZ, [RZ] ;  /* 0x00000000fffff984 */ /* 0x000fe20000000800 */
[----:B------:R-:W-:Y:S01]  /*7370*/  @!PT LDS RZ, [RZ] ;  /* 0x00000000fffff984 */ /* 0x000fe20000000800 */
[----:B------:R-:W-:Y:S01]  /*7380*/  @!PT LDS RZ, [RZ] ;  /* 0x00000000fffff984 */ /* 0x000fe20000000800 */
[----:B------:R1:W-:Y:S04]  /*7390*/  @P1 LDGSTS.E.BYPASS.LTC128B.128 [R6+0x3c80], [R4.64], !P6 ;  /* 0x03c8000004061fae */ /* 0x0003e8000f101d46 */
[----:B------:R1:W-:Y:S04]  /*73a0*/  @P1 LDGSTS.E.BYPASS.LTC128B.128 [R6+0x4880], [R4.64+0x40], !P5 ;  /* 0x0488004004061fae */ /* 0x0003e8000e901d46 */
[----:B------:R1:W-:Y:S02]  /*73b0*/  @P1 LDGSTS.E.BYPASS.LTC128B.128 [R6+0x5480], [R4.64+0x80], !P4 ;  /* 0x0548008004061fae */ /* 0x0003e4000e101d46 */
[----:B-1----:R-:W-:Y:S05]  /*73c0*/  @P0 IMAD.SHL.U32 R4, R241, 0x2, RZ ;  /* 0x00000002f1040824 */ /* 0x002fea00078e00ff */
[----:B------:R1:W-:Y:S04]  /*73d0*/  @P0 LDGSTS.E.BYPASS.LTC128B.128 [R4+0x4480], [R2.64], !P6 ;  /* 0x0448000002040fae */ /* 0x0003e8000f101d46 */
[----:B------:R1:W-:Y:S04]  /*73e0*/  @P0 LDGSTS.E.BYPASS.LTC128B.128 [R4+0x5080], [R2.64+0x40], !P5 ;  /* 0x0508004002040fae */ /* 0x0003e8000e901d46 */
[----:B------:R1:W-:Y:S02]  /*73f0*/  @P0 LDGSTS.E.BYPASS.LTC128B.128 [R4+0x5c80], [R2.64+0x80], !P4 ;  /* 0x05c8008002040fae */ /* 0x0003e4000e101d46 */
.L_x_203:
[----:B------:R-:W-:Y:S05]  /*7400*/  BSYNC B0 ;  /* 0x0000000000007941 */ /* 0x000fea0003800000 */
.L_x_202:
[----:B------:R-:W0:Y:S01]  /*7410*/  LDGDEPBAR ;  /* 0x00000000000079af */ /* 0x000e220000000000 */
[----:B------:R-:W-:Y:S01]  /*7420*/  IADD3 R32, R32, -0x1, RZ ;  /* 0xffffffff20207810 */ /* 0x000fe20007ffe0ff */
[----:B------:R-:W-:-:S05]  /*7430*/  @P3 BRA `(.L_x_204) ;  /* 0xffffbf3000003947 */ /* 0x000fca000383ffff */
[----:B------:R-:W-:Y:S01]  /*7440*/  WARPSYNC 0xffffffff ;  /* 0xffffffff00007948 */ /* 0x000fe20003800000 */
[----:B------:R-:W-:Y:S06]  /*7450*/  BAR.SYNC.DEFER_BLOCKING 0x0 ;  /* 0x0000000000007b1d */ /* 0x000fec0000010000 */
.L_x_177:
[----:B------:R-:W-:Y:S01]  /*7460*/  ISETP.GE.AND P0, PT, R163, 0x1, PT ;  /* 0x00000001a300780c */ /* 0x000fe20003f06270 */
[----:B------:R-:W-:Y:S01]  /*7470*/  BSSY B0, `(.L_x_205) ;  /* 0x0000020000007945 */ /* 0x000fe20003800000 */
[----:B------:R-:W-:Y:S01]  /*7480*/  IMAD.IADD R9, R147, 0x1, R148 ;  /* 0x0000000193097824 */ /* 0x000fe200078e0294 */
[----:B------:R-:W-:-:S10]  /*7490*/  MOV R0, RZ ;  /* 0x000000ff00007202 */ /* 0x000fd40000000f00 */
[----:B------:R-:W-:Y:S05]  /*74a0*/  @!P0 BRA `(.L_x_206) ;  /* 0x000001c000008947 */ /* 0x000fea0003800000 */
[----:B-1----:R-:W-:Y:S01]  /*74b0*/  IABS R2, R135 ;  /* 0x0000008700027213 */ /* 0x002fe20000000000 */
[----:B------:R-:W-:Y:S01]  /*74c0*/  IMAD.MOV.U32 R4, RZ, RZ, RZ ;  /* 0x000000ffff047224 */ /* 0x000fe200078e00ff */
[----:B------:R-:W-:Y:S02]  /*74d0*/  IADD3 R6, R137, -0x1, R135 ;  /* 0xffffffff89067810 */ /* 0x000fe40007ffe087 */
[----:B------:R-:W1:Y:S02]  /*74e0*/  I2F.RP R0, R2 ;  /* 0x0000000200007306 */ /* 0x000e640000209400 */
[----:B------:R-:W-:-:S06]  /*74f0*/  IABS R8, R6 ;  /* 0x0000000600087213 */ /* 0x000fcc0000000000 */
[----:B-1----:R-:W1:Y:S02]  /*7500*/  MUFU.RCP R0, R0 ;  /* 0x0000000000007308 */ /* 0x002e640000001000 */
[----:B-1----:R-:W-:-:S06]  /*7510*/  IADD3 R0, R0, 0xffffffe, RZ ;  /* 0x0ffffffe00007810 */ /* 0x002fcc0007ffe0ff */
[----:B------:R-:W1:Y:S02]  /*7520*/  F2I.FTZ.U32.TRUNC.NTZ R5, R0 ;  /* 0x0000000000057305 */ /* 0x000e64000021f000 */
        /* <DEDUP_REMOVED lines=20> */
.L_x_206:
[----:B------:R-:W-:Y:S05]  /*7670*/  BSYNC B0 ;  /* 0x0000000000007941 */ /* 0x000fea0003800000 */
.L_x_205:
[----:B-1----:R-:W2:Y:S01]  /*7680*/  LDL R2, [R1+0x50] ;  /* 0x0000500001027983 */ /* 0x002ea20000100800 */
        /* <DEDUP_REMOVED lines=50> */
[----:B--2---:R-:W-:-:S04]  /*79b0*/  IMAD R3, R2, R0, RZ ;  /* 0x0000000002037224 */ /* 0x004fc800078e02ff */
[--C-:B------:R-:W-:Y:S01]  /*79c0*/  IMAD.IADD R2, R3, 0x1, R0.reuse ;  /* 0x0000000103027824 */ /* 0x100fe200078e0200 */
[----:B------:R1:W-:Y:S01]  /*79d0*/  STL [R1+0x8], R3 ;  /* 0x0000080301007387 */ /* 0x0003e20000100800 */
[----:B------:R-:W-:-:S03]  /*79e0*/  PRMT R0, RZ, 0x7610, R0 ;  /* 0x00007610ff007816 */ /* 0x000fc60000000000 */
[----:B------:R-:W-:-:S04]  /*79f0*/  IMNMX R210, R137, R2, PT ;  /* 0x0000000289d27217 */ /* 0x000fc80003800200 */
[----:B------:R-:W-:-:S13]  /*7a00*/  ISETP.GT.AND P0, PT, R210, R3, PT ;  /* 0x00000003d200720c */ /* 0x000fda0003f04270 */
[----:B------:R-:W-:Y:S05]  /*7a10*/  @!P0 BRA `(.L_x_207) ;  /* 0x0000c98000008947 */ /* 0x000fea0003800000 */
[----:B------:R-:W2:Y:S01]  /*7a20*/  LDL R19, [R1+0x4] ;  /* 0x0000040001137983 */ /* 0x000ea20000100800 */
[----:B------:R-:W-:-:S03]  /*7a30*/  ISETP.NE.U32.AND P0, PT, RZ, c[0x0][0x340], PT ;  /* 0x0000d000ff007a0c */ /* 0x000fc60003f05070 */
[----:B------:R-:W3:Y:S04]  /*7a40*/  LDL R17, [R1+0x14] ;  /* 0x0000140001117983 */ /* 0x000ee80000100800 */
[----:B------:R-:W4:Y:S01]  /*7a50*/  LDL R24, [R1+0x24] ;  /* 0x0000240001187983 */ /* 0x000f220000100800 */
[----:B------:R-:W-:-:S03]  /*7a60*/  ISETP.NE.AND.EX P1, PT, RZ, c[0x0][0x344], PT, P0 ;  /* 0x0000d100ff007a0c */ /* 0x000fc60003f25300 */
[----:B------:R-:W3:Y:S04]  /*7a70*/  LDL R25, [R1+0xc] ;  /* 0x00000c0001197983 */ /* 0x000ee80000100800 */
[----:B------:R-:W3:Y:S06]  /*7a80*/  LDL R18, [R1] ;  /* 0x0000000001127983 */ /* 0x000eec0000100800 */
[----:B------:R-:W-:Y:S01]  /*7a90*/  @P1 IMAD.MOV.U32 R2, RZ, RZ, 0x4 ;  /* 0x00000004ff021424 */ /* 0x000fe200078e00ff */
[----:B------:R-:W1:Y:S01]  /*7aa0*/  S2R R11, SR_TID.X ;  /* 0x00000000000b7919 */ /* 0x000e620000002100 */
[----:B------:R-:W-:Y:S01]  /*7ab0*/  SHF.R.S32.HI R0, RZ, 0x1f, R146 ;  /* 0x0000001fff007819 */ /* 0x000fe20000011492 */
[----:B------:R-:W-:-:S04]  /*7ac0*/  IMAD.MOV.U32 R6, RZ, RZ, c[0x0][0x2c4] ;  /* 0x0000b100ff067624 */ /* 0x000fc800078e00ff */
[----:B------:R-:W-:Y:S01]  /*7ad0*/  IMAD R0, R0, c[0x0][0x178], RZ ;  /* 0x00005e0000007a24 */ /* 0x000fe200078e02ff */
[----:B------:R-:W-:-:S03]  /*7ae0*/  SHF.R.S32.HI R5, RZ, 0x1f, R9 ;  /* 0x0000001fff057819 */ /* 0x000fc60000011409 */
[----:B------:R-:W-:Y:S01]  /*7af0*/  IMAD R4, R146, c[0x0][0x17c], R0 ;  /* 0x00005f0092047a24 */ /* 0x000fe200078e0200 */
[C---:B------:R-:W-:Y:S02]  /*7b00*/  IADD3 R0, P0, R243.reuse, R9, RZ ;  /* 0x00000009f3007210 */ /* 0x040fe40007f1e0ff */
[----:B------:R-:W-:Y:S02]  /*7b10*/  ISETP.NE.AND P2, PT, R6, 0x1, PT ;  /* 0x000000010600780c */ /* 0x000fe40003f45270 */
[----:B------:R-:W-:Y:S02]  /*7b20*/  LEA.HI.X.SX32 R6, R243, R5, 0x1, P0 ;  /* 0x00000005f3067211 */ /* 0x000fe400000f0eff */
[----:B-1----:R-:W-:Y:S01]  /*7b30*/  SHF.R.S32.HI R10, RZ, 0x1f, R11 ;  /* 0x0000001fff0a7819 */ /* 0x002fe2000001140b */
[----:B--2---:R-:W-:-:S05]  /*7b40*/  @P1 IMAD.WIDE R2, R19, R2, c[0x0][0x340] ;  /* 0x0000d00013021625 */ /* 0x004fca00078e0202 */
[----:B------:R1:W2:Y:S01]  /*7b50*/  @P1 LDG.E R13, [R2.64] ;  /* 0x00000006020d1981 */ /* 0x0002a2000c1e1900 */
[----:B------:R-:W-:-:S04]  /*7b60*/  LEA.HI R10, R10, R11, RZ, 0x2 ;  /* 0x0000000b0a0a7211 */ /* 0x000fc800078f10ff */
[----:B------:R-:W-:Y:S01]  /*7b70*/  LOP3.LUT R10, R10, 0xfffffffc, RZ, 0xc0, !PT ;  /* 0xfffffffc0a0a7812 */ /* 0x000fe200078ec0ff */
[----:B------:R-:W-:-:S04]  /*7b80*/  IMAD R9, R6, c[0x0][0x1e0], RZ ;  /* 0x0000780006097a24 */ /* 0x000fc800078e02ff */
[----:B------:R-:W-:Y:S01]  /*7b90*/  IMAD.IADD R10, R11, 0x1, -R10 ;  /* 0x000000010b0a7824 */ /* 0x000fe200078e0a0a */
[----:B------:R-:W-:Y:S01]  /*7ba0*/  ISETP.NE.U32.AND P0, PT, RZ, c[0x0][0x348], PT ;  /* 0x0000d200ff007a0c */ /* 0x000fe20003f05070 */
[----:B------:R-:W-:Y:S01]  /*7bb0*/  IMAD R16, R0, c[0x0][0x1e4], R9 ;  /* 0x0000790000107a24 */ /* 0x000fe200078e0209 */
[----:B------:R-:W-:Y:S02]  /*7bc0*/  MOV R5, R251 ;  /* 0x000000fb00057202 */ /* 0x000fe40000000f00 */
[----:B------:R-:W-:Y:S01]  /*7bd0*/  LEA R9, R10, R243, 0x5 ;  /* 0x000000f30a097211 */ /* 0x000fe200078e28ff */
[----:B------:R-:W-:Y:S01]  /*7be0*/  IMAD R8, R6, c[0x0][0x208], RZ ;  /* 0x0000820006087a24 */ /* 0x000fe200078e02ff */
[----:B------:R-:W-:Y:S01]  /*7bf0*/  ISETP.NE.AND.EX P0, PT, RZ, c[0x0][0x34c], PT, P0 ;  /* 0x0000d300ff007a0c */ /* 0x000fe20003f05300 */
[----:B-1----:R-:W-:-:S05]  /*7c00*/  IMAD.WIDE.U32 R2, R146, c[0x0][0x178], RZ ;  /* 0x00005e0092027a25 */ /* 0x002fca00078e00ff */
[----:B------:R-:W-:Y:S01]  /*7c10*/  IADD3 R3, R3, R4, RZ ;  /* 0x0000000403037210 */ /* 0x000fe20007ffe0ff */
[----:B------:R-:W-:Y:S02]  /*7c20*/  IMAD.MOV.U32 R4, RZ, RZ, R250 ;  /* 0x000000ffff047224 */ /* 0x000fe400078e00fa */
[----:B---3--:R-:W-:Y:S02]  /*7c30*/  IMAD R9, R17, 0x80, R9 ;  /* 0x0000008011097824 */ /* 0x008fe400078e0209 */
[----:B------:R-:W-:Y:S01]  /*7c40*/  IMAD.WIDE.U32 R6, R0, c[0x0][0x1e0], R4 ;  /* 0x0000780000067a25 */ /* 0x000fe200078e0004 */
[----:B------:R-:W-:-:S03]  /*7c50*/  ISETP.GE.AND P6, PT, R252, c[0x0][0x1d4], PT ;  /* 0x00007500fc007a0c */ /* 0x000fc60003fc6270 */
[----:B------:R-:W-:-:S04]  /*7c60*/  IMAD.WIDE.U32 R4, R0, c[0x0][0x208], R4 ;  /* 0x0000820000047a25 */ /* 0x000fc800078e0004 */
[----:B------:R-:W-:Y:S01]  /*7c70*/  IMAD R15, R0, c[0x0][0x20c], R8 ;  /* 0x00008300000f7a24 */ /* 0x000fe200078e0208 */
[----:B----4-:R-:W-:Y:S01]  /*7c80*/  SEL R0, R24, RZ, !P0 ;  /* 0x000000ff18007207 */ /* 0x010fe20004000000 */
[----:B------:R-:W-:Y:S01]  /*7c90*/  IMAD.WIDE.U32 R2, R25, c[0x0][0x1b8], R2 ;  /* 0x00006e0019027a25 */ /* 0x000fe200078e0002 */
[----:B------:R-:W-:-:S03]  /*7ca0*/  SEL R8, R19, RZ, !P0 ;  /* 0x000000ff13087207 */ /* 0x000fc60004000000 */
[----:B------:R-:W-:Y:S01]  /*7cb0*/  @P2 IMAD.HI.U32 R11, R9, c[0x0][0x2c8], RZ ;  /* 0x0000b200090b2a27 */ /* 0x000fe200078e00ff */
[----:B------:R-:W-:-:S03]  /*7cc0*/  SEL R10, RZ, 0xffffffff, P6 ;  /* 0xffffffffff0a7807 */ /* 0x000fc60003000000 */
[----:B------:R-:W-:Y:S01]  /*7cd0*/  IMAD R12, R0, c[0x0][0x1c0], RZ ;  /* 0x00007000000c7a24 */ /* 0x000fe200078e02ff */
[----:B------:R-:W-:Y:S01]  /*7ce0*/  MOV R0, R9 ;  /* 0x0000000900007202 */ /* 0x000fe20000000f00 */
[----:B------:R-:W-:Y:S01]  /*7cf0*/  IMAD R3, R25, c[0x0][0x1bc], R3 ;  /* 0x00006f0019037a24 */ /* 0x000fe200078e0203 */
[----:B------:R-:W-:Y:S02]  /*7d00*/  @P2 SHF.R.U32.HI R0, RZ, c[0x0][0x2cc], R11 ;  /* 0x0000b300ff002a19 */ /* 0x000fe4000001160b */
[----:B------:R-:W-:Y:S01]  /*7d10*/  ISETP.GE.AND P3, PT, R250, c[0x0][0x1d4], PT ;  /* 0x00007500fa007a0c */ /* 0x000fe20003f66270 */
[C---:B------:R-:W-:Y:S02]  /*7d20*/  IMAD R12, R8.reuse, c[0x0][0x1c4], R12 ;  /* 0x00007100080c7a24 */ /* 0x040fe400078e020c */
[----:B------:R-:W-:Y:S01]  /*7d30*/  IMAD.WIDE.U32 R2, R8, c[0x0][0x1c0], R2 ;  /* 0x0000700008027a25 */ /* 0x000fe200078e0002 */
[----:B------:R-:W-:Y:S02]  /*7d40*/  SHF.R.S32.HI R8, RZ, 0x1f, R0 ;  /* 0x0000001fff087819 */ /* 0x000fe40000011400 */
[----:B------:R-:W-:Y:S01]  /*7d50*/  SEL R14, RZ, 0x1, P3 ;  /* 0x00000001ff0e7807 */ /* 0x000fe20001800000 */
[----:B------:R-:W-:Y:S01]  /*7d60*/  IMAD.SHL.U32 R10, R10, 0x2, RZ ;  /* 0x000000020a0a7824 */ /* 0x000fe200078e00ff */
[----:B------:R-:W-:Y:S01]  /*7d70*/  IADD3 R3, R3, R12, RZ ;  /* 0x0000000c03037210 */ /* 0x000fe20007ffe0ff */
[----:B------:R-:W-:-:S03]  /*7d80*/  IMAD R8, R8, c[0x0][0x1b0], RZ ;  /* 0x00006c0008087a24 */ /* 0x000fc600078e02ff */
[----:B------:R-:W-:Y:S01]  /*7d90*/  LOP3.LUT R14, R10, 0x2, R14, 0xe2, !PT ;  /* 0x000000020a0e7812 */ /* 0x000fe200078ee20e */
[----:B------:R-:W-:Y:S02]  /*7da0*/  IMAD.MOV R10, RZ, RZ, -R0 ;  /* 0x000000ffff0a7224 */ /* 0x000fe400078e0a00 */
[C---:B------:R-:W-:Y:S02]  /*7db0*/  IMAD R8, R0.reuse, c[0x0][0x1b4], R8 ;  /* 0x00006d0000087a24 */ /* 0x040fe400078e0208 */
[----:B------:R-:W-:-:S04]  /*7dc0*/  IMAD.WIDE.U32 R2, R0, c[0x0][0x1b0], R2 ;  /* 0x00006c0000027a25 */ /* 0x000fc800078e0002 */
[----:B------:R-:W-:Y:S01]  /*7dd0*/  IMAD R0, R10, c[0x0][0x2c4], R9 ;  /* 0x0000b1000a007a24 */ /* 0x000fe200078e0209 */
[----:B------:R-:W-:Y:S02]  /*7de0*/  ISETP.NE.U32.AND P0, PT, RZ, c[0x0][0x350], PT ;  /* 0x0000d400ff007a0c */ /* 0x000fe40003f05070 */
[----:B------:R-:W-:Y:S02]  /*7df0*/  IADD3 R3, R3, R8, RZ ;  /* 0x0000000803037210 */ /* 0x000fe40007ffe0ff */
[----:B------:R-:W-:Y:S01]  /*7e00*/  SHF.R.S32.HI R9, RZ, 0x1f, R0 ;  /* 0x0000001fff097819 */ /* 0x000fe20000011400 */
[----:B------:R-:W-:Y:S01]  /*7e10*/  IMAD.IADD R5, R5, 0x1, R15 ;  /* 0x0000000105057824 */ /* 0x000fe200078e020f */
[----:B------:R-:W-:Y:S02]  /*7e20*/  IADD3 R7, R7, R16, RZ ;  /* 0x0000001007077210 */ /* 0x000fe40007ffe0ff */
[----:B------:R-:W-:Y:S01]  /*7e30*/  ISETP.NE.AND.EX P0, PT, RZ, c[0x0][0x354], PT, P0 ;  /* 0x0000d500ff007a0c */ /* 0x000fe20003f05300 */
[----:B------:R-:W-:-:S02]  /*7e40*/  IMAD R9, R9, c[0x0][0x1a8], RZ ;  /* 0x00006a0009097a24 */ /* 0x000fc400078e02ff */
[----:B------:R-:W-:Y:S01]  /*7e50*/  IMAD.WIDE.U32 R4, R25, c[0x0][0x210], R4 ;  /* 0x0000840019047a25 */ /* 0x000fe200078e0004 */
[----:B------:R-:W-:-:S03]  /*7e60*/  ISETP.GE.AND P5, PT, R18, c[0x0][0x1d4], PT ;  /* 0x0000750012007a0c */ /* 0x000fc60003fa6270 */
[----:B------:R-:W-:-:S04]  /*7e70*/  IMAD.WIDE.U32 R6, R25, c[0x0][0x1e8], R6 ;  /* 0x00007a0019067a25 */ /* 0x000fc800078e0006 */
[C---:B------:R-:W-:Y:S02]  /*7e80*/  IMAD R9, R0.reuse, c[0x0][0x1ac], R9 ;  /* 0x00006b0000097a24 */ /* 0x040fe400078e0209 */
[----:B------:R-:W-:Y:S01]  /*7e90*/  IMAD.WIDE.U32 R2, R0, c[0x0][0x1a8], R2 ;  /* 0x00006a0000027a25 */ /* 0x000fe200078e0002 */
[----:B------:R-:W-:-:S03]  /*7ea0*/  SEL R11, RZ, 0x4, P5 ;  /* 0x00000004ff0b7807 */ /* 0x000fc60002800000 */
[C---:B------:R-:W-:Y:S02]  /*7eb0*/  IMAD R5, R25.reuse, c[0x0][0x214], R5 ;  /* 0x0000850019057a24 */ /* 0x040fe400078e0205 */
[----:B------:R-:W-:Y:S01]  /*7ec0*/  IMAD R7, R25, c[0x0][0x1ec], R7 ;  /* 0x00007b0019077a24 */ /* 0x000fe200078e0207 */
[----:B------:R-:W-:Y:S01]  /*7ed0*/  LOP3.LUT R63, R14, R11, RZ, 0xfc, !PT ;  /* 0x0000000b0e3f7212 */ /* 0x000fe200078efcff */
[----:B------:R-:W-:Y:S01]  /*7ee0*/  IMAD.IADD R3, R3, 0x1, R9 ;  /* 0x0000000103037824 */ /* 0x000fe200078e0209 */
[----:B------:R-:W-:Y:S02]  /*7ef0*/  P2R R141, PR, RZ, 0x8 ;  /* 0x00000008ff8d7803 */ /* 0x000fe40000000000 */
[----:B------:R-:W-:Y:S02]  /*7f00*/  ISETP.GE.AND P2, PT, R250, c[0x0][0x198], PT ;  /* 0x00006600fa007a0c */ /* 0x000fe40003f46270 */
[----:B------:R-:W-:Y:S02]  /*7f10*/  ISETP.GE.AND P3, PT, R252, c[0x0][0x198], PT ;  /* 0x00006600fc007a0c */ /* 0x000fe40003f66270 */
[----:B------:R-:W-:-:S02]  /*7f20*/  ISETP.GE.AND P4, PT, R18, c[0x0][0x198], PT ;  /* 0x0000660012007a0c */ /* 0x000fc40003f86270 */
[----:B------:R-:W-:Y:S02]  /*7f30*/  IADD3 R137, R210, -0x1, RZ ;  /* 0xffffffffd2897810 */ /* 0x000fe40007ffe0ff */
[----:B------:R-:W-:Y:S02]  /*7f40*/  LEA R9, R17, R243, 0x7 ;  /* 0x000000f311097211 */ /* 0x000fe400078e38ff */
[----:B--2---:R-:W-:Y:S01]  /*7f50*/  @P1 SHF.R.S32.HI R8, RZ, 0x1f, R13 ;  /* 0x0000001fff081819 */ /* 0x004fe2000001140d */
[----:B------:R-:W-:Y:S01]  /*7f60*/  @!P1 IMAD.MOV.U32 R8, RZ, RZ, R24 ;  /* 0x000000ffff089224 */ /* 0x000fe200078e0018 */
[----:B------:R-:W-:-:S04]  /*7f70*/  @!P1 MOV R13, R19 ;  /* 0x00000013000d9202 */ /* 0x000fc80000000f00 */
[----:B------:R-:W-:Y:S02]  /*7f80*/  SEL R8, R8, RZ, !P0 ;  /* 0x000000ff08087207 */ /* 0x000fe40004000000 */
[----:B------:R-:W-:-:S03]  /*7f90*/  SEL R0, R13, RZ, !P0 ;  /* 0x000000ff0d007207 */ /* 0x000fc60004000000 */
[C---:B------:R-:W-:Y:S02]  /*7fa0*/  IMAD R10, R8.reuse, c[0x0][0x1f0], RZ ;  /* 0x00007c00080a7a24 */ /* 0x040fe400078e02ff */
[----:B------:R-:W-:Y:S02]  /*7fb0*/  IMAD R8, R8, c[0x0][0x218], RZ ;  /* 0x0000860008087a24 */ /* 0x000fe400078e02ff */
[----:B------:R-:W-:Y:S01]  /*7fc0*/  IMAD.WIDE.U32 R248, R0, c[0x0][0x218], R4 ;  /* 0x0000860000f87a25 */ /* 0x000fe200078e0004 */
[----:B------:R-:W-:-:S03]  /*7fd0*/  LEA R11, P0, R2, c[0x0][0x160], 0x1 ;  /* 0x00005800020b7a11 */ /* 0x000fc600078008ff */
[----:B------:R-:W-:-:S04]  /*7fe0*/  IMAD.WIDE.U32 R244, R0, c[0x0][0x1f0], R6 ;  /* 0x00007c0000f47a25 */ /* 0x000fc800078e0006 */
[C---:B------:R-:W-:Y:S02]  /*7ff0*/  IMAD R4, R0.reuse, c[0x0][0x1f4], R10 ;  /* 0x00007d0000047a24 */ /* 0x040fe400078e020a */
[----:B------:R-:W-:Y:S01]  /*8000*/  IMAD R0, R0, c[0x0][0x21c], R8 ;  /* 0x0000870000007a24 */ /* 0x000fe200078e0208 */
[----:B------:R-:W-:Y:S01]  /*8010*/  LEA.HI.X R10, R2, c[0x0][0x164], R3, 0x1, P0 ;  /* 0x00005900020a7a11 */ /* 0x000fe200000f0c03 */
[----:B------:R-:W-:-:S03]  /*8020*/  IMAD.IADD R246, R245, 0x1, R4 ;  /* 0x00000001f5f67824 */ /* 0x000fc600078e0204 */
[----:B------:R-:W-:Y:S01]  /*8030*/  IADD3 R247, R249, R0, RZ ;  /* 0x00000000f9f77210 */ /* 0x000fe20007ffe0ff */
[----:B------:R-:W-:Y:S05]  /*8040*/  BRA.DIV ~URZ, `(.L_x_208) ;  /* 0x00010a927f007947 */ /* 0x000fea000b800000 */
[----:B------:R1:W2:Y:S02]  /*8050*/  SHFL.IDX PT, R8, R10, RZ, 0x1c1f ;  /* 0x001c1fff0a087589 */ /* 0x0002a400000e0000 */
.L_x_336:
[----:B------:R-:W-:Y:S05]  /*8060*/  BRA.DIV ~URZ, `(.L_x_209) ;  /* 0x00010ae27f007947 */ /* 0x000fea000b800000 */
[----:B------:R3:W4:Y:S02]  /*8070*/  SHFL.IDX PT, R0, R11, RZ, 0x1c1f ;  /* 0x001c1fff0b007589 */ /* 0x00072400000e0000 */
.L_x_337:
[----:B------:R-:W-:Y:S01]  /*8080*/  IMAD R34, R149, c[0x0][0x2c4], RZ ;  /* 0x0000b10095227a24 */ /* 0x000fe200078e02ff */
[----:B------:R-:W-:Y:S04]  /*8090*/  BSSY B0, `(.L_x_210) ;  /* 0x0000013000007945 */ /* 0x000fe80003800000 */
[----:B------:R-:W-:-:S13]  /*80a0*/  ISETP.GE.AND P0, PT, R9, R34, PT ;  /* 0x000000220900720c */ /* 0x000fda0003f06270 */
[----:B------:R-:W-:Y:S05]  /*80b0*/  @P0 BRA `(.L_x_211) ;  /* 0x0000010000000947 */ /* 0x000fea0003800000 */
[----:B---3--:R-:W3:Y:S04]  /*80c0*/  LDL R2, [R1+0x3c] ;  /* 0x00003c0001027983 */ /* 0x008ee80000100800 */
[----:B----4-:R-:W4:Y:S04]  /*80d0*/  LDL R12, [R1] ;  /* 0x00000000010c7983 */ /* 0x010f280000100800 */
[----:B--2---:R-:W2:Y:S01]  /*80e0*/  LDL R13, [R1+0x38] ;  /* 0x00003800010d7983 */ /* 0x004ea20000100800 */
[----:B------:R-:W-:-:S04]  /*80f0*/  LEA R6, P0, R250, R0, 0x1 ;  /* 0x00000000fa067211 */ /* 0x000fc800078008ff */
[----:B------:R-:W-:Y:S02]  /*8100*/  LEA.HI.X R7, R250, R8, R251, 0x1, P0 ;  /* 0x00000008fa077211 */ /* 0x000fe400000f0cfb */
[----:B------:R-:W-:-:S04]  /*8110*/  LEA R4, P0, R252, R0, 0x1 ;  /* 0x00000000fc047211 */ /* 0x000fc800078008ff */
[----:B---3--:R-:W-:Y:S02]  /*8120*/  LEA.HI.X R5, R252, R8, R2, 0x1, P0 ;  /* 0x00000008fc057211 */ /* 0x008fe400000f0c02 */
[----:B----4-:R-:W-:Y:S01]  /*8130*/  LEA R2, P0, R12, R0, 0x1 ;  /* 0x000000000c027211 */ /* 0x010fe200078008ff */
[----:B------:R-:W-:-:S03]  /*8140*/  IMAD.SHL.U32 R0, R241, 0x2, RZ ;  /* 0x00000002f1007824 */ /* 0x000fc600078e00ff */
[----:B--2---:R-:W-:Y:S02]  /*8150*/  LEA.HI.X R3, R12, R8, R13, 0x1, P0 ;  /* 0x000000080c037211 */ /* 0x004fe400000f0c0d */
[----:B------:R-:W-:Y:S01]  /*8160*/  @!PT LDS RZ, [RZ] ;  /* 0x00000000fffff984 */ /* 0x000fe20000000800 */
[----:B------:R-:W-:Y:S01]  /*8170*/  @!PT LDS RZ, [RZ] ;  /* 0x00000000fffff984 */ /* 0x000fe20000000800 */
[----:B------:R-:W-:Y:S01]  /*8180*/  @!PT LDS RZ, [RZ] ;  /* 0x00000000fffff984 */ /* 0x000fe20000000800 */
[----:B------:R2:W-:Y:S04]  /*8190*/  LDGSTS.E.BYPASS.LTC128B.128 [R0+0x6080], [R6.64], !P2 ;  /* 0x0608000006007fae */ /* 0x0005e8000d101d46 */
[----:B------:R2:W-:Y:S04]  /*81a0*/  LDGSTS.E.BYPASS.LTC128B.128 [R0+0x8080], [R4.64], !P3 ;  /* 0x0808000004007fae */ /* 0x0005e8000d901d46 */
[----:B------:R2:W-:Y:S02]  /*81b0*/  LDGSTS.E.BYPASS.LTC128B.128 [R0+0xa080], [R2.64], !P4 ;  /* 0x0a08000002007fae */ /* 0x0005e4000e101d46 */
.L_x_211:
[----:B------:R-:W-:Y:S05]  /*81c0*/  BSYNC B0 ;  /* 0x0000000000007941 */ /* 0x000fea0003800000 */
.L_x_210:
[----:B------:R-:W-:Y:S05]  /*81d0*/  BRA.DIV ~URZ, `(.L_x_212) ;  /* 0x000109d27f007947 */ /* 0x000fea000b800000 */
[----:B--2---:R2:W1:Y:S04]  /*81e0*/  SHFL.IDX PT, R8, R10, 0x1, 0x1c1f ;  /* 0x003c1f000a087f89 */ /* 0x00446800000e0000 */
[----:B----4-:R2:W4:Y:S02]  /*81f0*/  SHFL.IDX PT, R0, R11, 0x1, 0x1c1f ;  /* 0x003c1f000b007f89 */ /* 0x01052400000e0000 */
.L_x_338:
[----:B------:R-:W-:Y:S01]  /*8200*/  IADD3 R2, R9, 0x20, RZ ;  /* 0x0000002009027810 */ /* 0x000fe20007ffe0ff */
[----:B------:R-:W-:Y:S03]  /*8210*/  BSSY B0, `(.L_x_213) ;  /* 0x0000013000007945 */ /* 0x000fe60003800000 */
[----:B------:R-:W-:-:S13]  /*8220*/  ISETP.GE.AND P0, PT, R2, R34, PT ;  /* 0x000000220200720c */ /* 0x000fda0003f06270 */
[----:B------:R-:W-:Y:S05]  /*8230*/  @P0 BRA `(.L_x_214) ;  /* 0x0000010000000947 */ /* 0x000fea0003800000 */
[----:B--2---:R-:W2:Y:S04]  /*8240*/  LDL R3, [R1+0x3c] ;  /* 0x00003c0001037983 */ /* 0x004ea80000100800 */
[----:B---3--:R-:W3:Y:S04]  /*8250*/  LDL R12, [R1] ;  /* 0x00000000010c7983 */ /* 0x008ee80000100800 */
[----:B----4-:R-:W4:Y:S01]  /*8260*/  LDL R13, [R1+0x38] ;  /* 0x00003800010d7983 */ /* 0x010f220000100800 */
[----:B------:R-:W-:-:S04]  /*8270*/  LEA R6, P0, R250, R0, 0x1 ;  /* 0x00000000fa067211 */ /* 0x000fc800078008ff */
[----:B-1----:R-:W-:Y:S02]  /*8280*/  LEA.HI.X R7, R250, R8, R251, 0x1, P0 ;  /* 0x00000008fa077211 */ /* 0x002fe400000f0cfb */
[----:B------:R-:W-:-:S04]  /*8290*/  LEA R4, P0, R252, R0, 0x1 ;  /* 0x00000000fc047211 */ /* 0x000fc800078008ff */
[----:B--2---:R-:W-:Y:S02]  /*82a0*/  LEA.HI.X R5, R252, R8, R3, 0x1, P0 ;  /* 0x00000008fc057211 */ /* 0x004fe400000f0c03 */
[----:B---3--:R-:W-:Y:S01]  /*82b0*/  LEA R2, P0, R12, R0, 0x1 ;  /* 0x000000000c027211 */ /* 0x008fe200078008ff */
[----:B------:R-:W-:-:S03]  /*82c0*/  IMAD.SHL.U32 R0, R241, 0x2, RZ ;  /* 0x00000002f1007824 */ /* 0x000fc600078e00ff */
[----:B----4-:R-:W-:Y:S02]  /*82d0*/  LEA.HI.X R3, R12, R8, R13, 0x1, P0 ;  /* 0x000000080c037211 */ /* 0x010fe400000f0c0d */
[----:B------:R-:W-:Y:S01]  /*82e0*/  @!PT LDS RZ, [RZ] ;  /* 0x00000000fffff984 */ /* 0x000fe20000000800 */
[----:B------:R-:W-:Y:S01]  /*82f0*/  @!PT LDS RZ, [RZ] ;  /* 0x00000000fffff984 */ /* 0x000fe20000000800 */
[----:B------:R-:W-:Y:S01]  /*8300*/  @!PT LDS RZ, [RZ] ;  /* 0x00000000fffff984 */ /* 0x000fe20000000800 */
[----:B------:R1:W-:Y:S04]  /*8310*/  LDGSTS.E.BYPASS.LTC128B.128 [R0+0x6880], [R6.64], !P2 ;  /* 0x0688000006007fae */ /* 0x0003e8000d101d46 */
[----:B------:R1:W-:Y:S04]  /*8320*/  LDGSTS.E.BYPASS.LTC128B.128 [R0+0x8880], [R4.64], !P3 ;  /* 0x0888000004007fae */ /* 0x0003e8000d901d46 */
[----:B------:R1:W-:Y:S02]  /*8330*/  LDGSTS.E.BYPASS.LTC128B.128 [R0+0xa880], [R2.64], !P4 ;  /* 0x0a88000002007fae */ /* 0x0003e4000e101d46 */
.L_x_214:
[----:B------:R-:W-:Y:S05]  /*8340*/  BSYNC B0 ;  /* 0x0000000000007941 */ /* 0x000fea0003800000 */
.L_x_213:
[----:B------:R-:W-:Y:S05]  /*8350*/  BRA.DIV ~URZ, `(.L_x_215) ;  /* 0x000109127f007947 */ /* 0x000fea000b800000 */
[----:B-1----:R1:W2:Y:S02]  /*8360*/  SHFL.IDX PT, R8, R10, 0x2, 0x1c1f ;  /* 0x005c1f000a087f89 */ /* 0x0022a400000e0000 */
.L_x_339:
[----:B------:R-:W-:Y:S05]  /*8370*/  BRA.DIV ~URZ, `(.L_x_216) ;  /* 0x000109627f007947 */ /* 0x000fea000b800000 */
[----:B----4-:R4:W1:Y:S02]  /*8380*/  SHFL.IDX PT, R0, R11, 0x2, 0x1c1f ;  /* 0x005c1f000b007f89 */ /* 0x01086400000e0000 */
.L_x_340:
[----:B------:R-:W-:Y:S01]  /*8390*/  IADD3 R2, R9, 0x40, RZ ;  /* 0x0000004009027810 */ /* 0x000fe20007ffe0ff */
[----:B------:R-:W-:Y:S03]  /*83a0*/  BSSY B0, `(.L_x_217) ;  /* 0x0000013000007945 */ /* 0x000fe60003800000 */
[----:B------:R-:W-:-:S13]  /*83b0*/  ISETP.GE.AND P0, PT, R2, R34, PT ;  /* 0x000000220200720c */ /* 0x000fda0003f06270 */
[----:B------:R-:W-:Y:S05]  /*83c0*/  @P0 BRA `(.L_x_218) ;  /* 0x0000010000000947 */ /* 0x000fea0003800000 */
[----:B---3--:R-:W3:Y:S04]  /*83d0*/  LDL R3, [R1+0x3c] ;  /* 0x00003c0001037983 */ /* 0x008ee80000100800 */
[----:B----4-:R-:W4:Y:S04]  /*83e0*/  LDL R12, [R1] ;  /* 0x00000000010c7983 */ /* 0x010f280000100800 */
[----:B--2---:R-:W2:Y:S01]  /*83f0*/  LDL R13, [R1+0x38] ;  /* 0x00003800010d7983 */ /* 0x004ea20000100800 */
[----:B-1----:R-:W-:-:S04]  /*8400*/  LEA R6, P0, R250, R0, 0x1 ;  /* 0x00000000fa067211 */ /* 0x002fc800078008ff */
        /* <DEDUP_REMOVED lines=12> */
.L_x_218:
[----:B------:R-:W-:Y:S05]  /*84d0*/  BSYNC B0 ;  /* 0x0000000000007941 */ /* 0x000fea0003800000 */
.L_x_217:
[----:B------:R-:W-:Y:S05]  /*84e0*/  BRA.DIV ~URZ, `(.L_x_219) ;  /* 0x000108527f007947 */ /* 0x000fea000b800000 */
[----:B--2---:R2:W3:Y:S04]  /*84f0*/  SHFL.IDX PT, R8, R10, 0x3, 0x1c1f ;  /* 0x007c1f000a087f89 */ /* 0x0044e800000e0000 */
[----:B-1----:R2:W1:Y:S02]  /*8500*/  SHFL.IDX PT, R0, R11, 0x3, 0x1c1f ;  /* 0x007c1f000b007f89 */ /* 0x00246400000e0000 */
.L_x_341:
[----:B--2---:R-:W2:Y:S04]  /*8510*/  LDL R4, [R1+0x3c] ;  /* 0x00003c0001047983 */ /* 0x004ea80000100800 */
[----:B----4-:R-:W4:Y:S04]  /*8520*/  LDL R211, [R1] ;  /* 0x0000000001d37983 */ /* 0x010f280000100800 */
[----:B---3--:R-:W3:Y:S01]  /*8530*/  LDL R12, [R1+0x38] ;  /* 0x00003800010c7983 */ /* 0x008ee20000100800 */
[----:B------:R-:W-:-:S04]  /*8540*/  IADD3 R2, R9, 0x60, RZ ;  /* 0x0000006009027810 */ /* 0x000fc80007ffe0ff */
[----:B------:R-:W-:Y:S01]  /*8550*/  ISETP.GE.AND P0, PT, R2, R34, PT ;  /* 0x000000220200720c */ /* 0x000fe20003f06270 */
[----:B------:R-:W-:-:S04]  /*8560*/  IMAD.MOV.U32 R65, RZ, RZ, 0x30 ;  /* 0x00000030ff417424 */ /* 0x000fc800078e00ff */
[----:B------:R-:W-:Y:S01]  /*8570*/  IMAD R65, R210, -0x30, R65 ;  /* 0xffffffd0d2417824 */ /* 0x000fe200078e0241 */
[----:B------:R-:W-:-:S03]  /*8580*/  SHF.R.S32.HI R64, RZ, 0x1f, R137 ;  /* 0x0000001fff407819 */ /* 0x000fc60000011489 */
[----:B------:R-:W-:-:S04]  /*8590*/  IMAD.IADD R140, R163, 0x1, R65 ;  /* 0x00000001a38c7824 */ /* 0x000fc800078e0241 */
[----:B-1----:R-:W-:Y:S02]  /*85a0*/  @!P0 LEA R2, P1, R250, R0, 0x1 ;  /* 0x00000000fa028211 */ /* 0x002fe400078208ff */
[----:B------:R-:W-:Y:S02]  /*85b0*/  IMNMX R11, R140, 0x30, PT ;  /* 0x000000308c0b7817 */ /* 0x000fe40003800200 */
[----:B------:R-:W-:Y:S02]  /*85c0*/  @!P0 LEA.HI.X R3, R250, R8, R251, 0x1, P1 ;  /* 0x00000008fa038211 */ /* 0x000fe400008f0cfb */
[----:B------:R-:W-:Y:S01]  /*85d0*/  @!P0 LEA R6, P1, R252, R0, 0x1 ;  /* 0x00000000fc068211 */ /* 0x000fe200078208ff */
[----:B------:R-:W-:Y:S02]  /*85e0*/  IMAD R5, R64, c[0x0][0x1e0], RZ ;  /* 0x0000780040057a24 */ /* 0x000fe400078e02ff */
[----:B------:R-:W-:Y:S02]  /*85f0*/  @!P0 IMAD.SHL.U32 R9, R241, 0x2, RZ ;  /* 0x00000002f1098824 */ /* 0x000fe400078e00ff */
[----:B------:R-:W-:-:S03]  /*8600*/  IMAD R10, R137, c[0x0][0x1e4], R5 ;  /* 0x00007900890a7a24 */ /* 0x000fc600078e0205 */
[----:B------:R-:W-:Y:S01]  /*8610*/  @!PT LDS RZ, [RZ] ;  /* 0x00000000fffff984 */ /* 0x000fe20000000800 */
[----:B------:R-:W-:Y:S01]  /*8620*/  @!PT LDS RZ, [RZ] ;  /* 0x00000000fffff984 */ /* 0x000fe20000000800 */
[----:B------:R-:W-:Y:S01]  /*8630*/  @!PT LDS RZ, [RZ] ;  /* 0x00000000fffff984 */ /* 0x000fe20000000800 */
[----:B------:R1:W-:Y:S01]  /*8640*/  @!P0 LDGSTS.E.BYPASS.LTC128B.128 [R9+0x7880], [R2.64], !P2 ;  /* 0x0788000002098fae */ /* 0x0003e2000d101d46 */
[----:B------:R-:W-:Y:S02]  /*8650*/  IMAD.MOV.U32 R138, RZ, RZ, R244 ;  /* 0x000000ffff8a7224 */ /* 0x000fe400078e00f4 */
[----:B------:R-:W-:Y:S02]  /*8660*/  IMAD.MOV.U32 R139, RZ, RZ, R246 ;  /* 0x000000ffff8b7224 */ /* 0x000fe400078e00f6 */
[----:B-1----:R-:W-:Y:S01]  /*8670*/  IMAD.WIDE.U32 R2, R137, c[0x0][0x1e0], RZ ;  /* 0x0000780089027a25 */ /* 0x002fe200078e00ff */
[----:B--2---:R-:W-:Y:S02]  /*8680*/  @!P0 LEA.HI.X R7, R252, R8, R4, 0x1, P1 ;  /* 0x00000008fc078211 */ /* 0x004fe400008f0c04 */
[----:B----4-:R-:W-:Y:S01]  /*8690*/  @!P0 LEA R4, P1, R211, R0, 0x1 ;  /* 0x00000000d3048211 */ /* 0x010fe200078208ff */
[----:B------:R-:W-:Y:S02]  /*86a0*/  IMAD.IADD R0, R11, 0x1, -R243 ;  /* 0x000000010b007824 */ /* 0x000fe400078e0af3 */
[----:B------:R1:W-:Y:S01]  /*86b0*/  @!P0 LDGSTS.E.BYPASS.LTC128B.128 [R9+0x9880], [R6.64], !P3 ;  /* 0x0988000006098fae */ /* 0x0003e2000d901d46 */
[----:B---3--:R-:W-:-:S02]  /*86c0*/  @!P0 LEA.HI.X R5, R211, R8, R12, 0x1, P1 ;  /* 0x00000008d3058211 */ /* 0x008fc400008f0c0c */
[C---:B------:R-:W-:Y:S02]  /*86d0*/  ISETP.GE.AND P1, PT, R0.reuse, 0x21, PT ;  /* 0x000000210000780c */ /* 0x040fe40003f26270 */
[----:B------:R-:W-:Y:S01]  /*86e0*/  ISETP.GE.AND P2, PT, R0, 0x1, PT ;  /* 0x000000010000780c */ /* 0x000fe20003f46270 */
[----:B------:R2:W-:Y:S01]  /*86f0*/  @!P0 LDGSTS.E.BYPASS.LTC128B.128 [R9+0xb880], [R4.64], !P4 ;  /* 0x0b88000004098fae */ /* 0x0005e2000e101d46 */
[----:B------:R-:W-:Y:S02]  /*8700*/  IMAD.IADD R0, R3, 0x1, R10 ;  /* 0x0000000103007824 */ /* 0x000fe400078e020a */
[----:B------:R-:W-:Y:S01]  /*8710*/  IMAD.MOV.U32 R8, RZ, RZ, 0x20 ;  /* 0x00000020ff087424 */ /* 0x000fe200078e00ff */
[----:B------:R-:W0:Y:S01]  /*8720*/  LDGDEPBAR ;  /* 0x00000000000079af */ /* 0x000e220000000000 */
[----:B------:R-:W-:Y:S01]  /*8730*/  WARPSYNC 0xffffffff ;  /* 0xffffffff00007948 */ /* 0x000fe20003800000 */
[----:B------:R-:W-:-:S04]  /*8740*/  IMAD.WIDE.U32 R2, R2, 0x30, R138 ;  /* 0x0000003002027825 */ /* 0x000fc800078e008a */
[----:B------:R-:W-:-:S04]  /*8750*/  IMAD R0, R0, 0x30, RZ ;  /* 0x0000003000007824 */ /* 0x000fc800078e02ff */
[----:B------:R-:W-:Y:S02]  /*8760*/  IMAD.IADD R0, R3, 0x1, R0 ;  /* 0x0000000103007824 */ /* 0x000fe400078e0200 */
[----:B-1----:R-:W-:Y:S01]  /*8770*/  IMAD.WIDE.U32 R6, R8, c[0x0][0x1e0], RZ ;  /* 0x0000780008067a25 */ /* 0x002fe200078e00ff */
[----:B------:R-:W-:Y:S04]  /*8780*/  BAR.SYNC.DEFER_BLOCKING 0x0 ;  /* 0x0000000000007b1d */ /* 0x000fe80000010000 */
[----:B------:R-:W-:Y:S01]  /*8790*/  @P1 IADD3 R3, P0, R2, R6, RZ ;  /* 0x0000000602031210 */ /* 0x000fe20007f1e0ff */
[----:B--2---:R-:W-:Y:S01]  /*87a0*/  IMAD R5, R8, c[0x0][0x1e4], RZ ;  /* 0x0000790008057a24 */ /* 0x004fe200078e02ff */
[----:B------:R-:W-:Y:S02]  /*87b0*/  @P2 LEA R4, P3, R2, c[0x0][0x1c8], 0x1 ;  /* 0x0000720002042a11 */ /* 0x000fe400078608ff */
[----:B------:R-:W-:-:S02]  /*87c0*/  ISETP.NE.AND P4, PT, R141, RZ, PT ;  /* 0x000000ff8d00720c */ /* 0x000fc40003f85270 */
[----:B------:R-:W-:Y:S02]  /*87d0*/  @P1 IADD3.X R6, R0, R7, R5, P0, !PT ;  /* 0x0000000700061210 */ /* 0x000fe400007fe405 */
[----:B------:R-:W-:Y:S02]  /*87e0*/  @P2 LEA.HI.X R5, R2, c[0x0][0x1cc], R0, 0x1, P3 ;  /* 0x0000730002052a11 */ /* 0x000fe400018f0c00 */
[----:B------:R-:W-:-:S04]  /*87f0*/  @P1 LEA R2, P0, R3, c[0x0][0x1c8], 0x1 ;  /* 0x0000720003021a11 */ /* 0x000fc800078008ff */
[----:B------:R-:W-:Y:S01]  /*8800*/  @P1 LEA.HI.X R3, R3, c[0x0][0x1cc], R6, 0x1, P0 ;  /* 0x0000730003031a11 */ /* 0x000fe200000f0c06 */
[C---:B------:R-:W-:Y:S01]  /*8810*/  @P2 IMAD.SHL.U32 R6, R241.reuse, 0x2, RZ ;  /* 0x00000002f1062824 */ /* 0x040fe200078e00ff */
[----:B------:R-:W-:Y:S01]  /*8820*/  ISETP.LT.AND P0, PT, RZ, c[0x0][0x27c], PT ;  /* 0x00009f00ff007a0c */ /* 0x000fe20003f01270 */
[----:B------:R-:W-:-:S03]  /*8830*/  @P1 IMAD.SHL.U32 R0, R241, 0x2, RZ ;  /* 0x00000002f1001824 */ /* 0x000fc600078e00ff */
        /* <DEDUP_REMOVED lines=10> */
[----:B------:R-:W-:Y:S05]  /*88e0*/  @P0 BRA `(.L_x_220) ;  /* 0x0000002000000947 */ /* 0x000fea0003800000 */
[----:B------:R-:W-:-:S04]  /*88f0*/  DEPBAR.LE SB0, 0x1 ;  /* 0x000080400000791a */ /* 0x000fc80000000000 */
[----:B------:R-:W-:Y:S05]  /*8900*/  BRA `(.L_x_221) ;  /* 0x0000584000007947 */ /* 0x000fea0003800000 */
.L_x_220:
[----:B------:R-:W2:Y:S01]  /*8910*/  LDL R66, [R1+0x14] ;  /* 0x0000140001427983 */ /* 0x000ea20000100800 */
[----:B-1---5:R-:W-:Y:S01]  /*8920*/  SHF.R.S32.HI R0, RZ, 0x1f, R136 ;  /* 0x0000001fff007819 */ /* 0x022fe20000011488 */
[----:B------:R-:W-:Y:S01]  /*8930*/  ULDC.U8 UR4, c[0x0][0x298] ;  /* 0x0000a60000047ab9 */ /* 0x000fe20000000000 */
[----:B------:R-:W-:Y:S01]  /*8940*/  IMAD.WIDE.U32 R2, R136, c[0x0][0x280], RZ ;  /* 0x0000a00088027a25 */ /* 0x000fe200078e00ff */
[----:B------:R-:W-:Y:S01]  /*8950*/  ISETP.NE.AND P2, PT, RZ, UR4, PT ;  /* 0x00000004ff007c0c */ /* 0x000fe2000bf45270 */
[----:B------:R-:W-:Y:S02]  /*8960*/  BSSY B2, `(.L_x_221) ;  /* 0x000057e000027945 */ /* 0x000fe40003800000 */
[----:B------:R-:W-:Y:S01]  /*8970*/  IMAD R6, R0, c[0x0][0x280], RZ ;  /* 0x0000a00000067a24 */ /* 0x000fe200078e02ff */
[----:B------:R-:W-:Y:S01]  /*8980*/  LEA R7, P1, R2, c[0x0][0x270], 0x1 ;  /* 0x00009c0002077a11 */ /* 0x000fe200078208ff */
[----:B------:R-:W-:Y:S02]  /*8990*/  IMAD R0, R0, c[0x0][0x290], RZ ;  /* 0x0000a40000007a24 */ /* 0x000fe400078e02ff */
[----:B------:R-:W-:-:S02]  /*89a0*/  IMAD R6, R136, c[0x0][0x284], R6 ;  /* 0x0000a10088067a24 */ /* 0x000fc400078e0206 */
[----:B------:R-:W-:-:S03]  /*89b0*/  IMAD.WIDE.U32 R4, R136, c[0x0][0x290], RZ ;  /* 0x0000a40088047a25 */ /* 0x000fc600078e00ff */
[----:B------:R-:W-:Y:S01]  /*89c0*/  IADD3 R3, R6, R3, RZ ;  /* 0x0000000306037210 */ /* 0x000fe20007ffe0ff */
[----:B------:R-:W-:Y:S01]  /*89d0*/  IMAD R0, R136, c[0x0][0x294], R0 ;  /* 0x0000a50088007a24 */ /* 0x000fe200078e0200 */
[----:B------:R-:W-:-:S04]  /*89e0*/  LEA R8, P0, R4, c[0x0][0x288], 0x1 ;  /* 0x0000a20004087a11 */ /* 0x000fc800078008ff */
[----:B------:R-:W-:Y:S02]  /*89f0*/  IADD3 R5, R0, R5, RZ ;  /* 0x0000000500057210 */ /* 0x000fe40007ffe0ff */
[----:B------:R-:W-:Y:S02]  /*8a00*/  LEA.HI.X R0, R2, c[0x0][0x274], R3, 0x1, P1 ;  /* 0x00009d0002007a11 */ /* 0x000fe400008f0c03 */
[----:B------:R-:W-:Y:S02]  /*8a10*/  LEA.HI.X R2, R4, c[0x0][0x28c], R5, 0x1, P0 ;  /* 0x0000a30004027a11 */ /* 0x000fe400000f0c05 */
[----:B--2---:R-:W-:Y:S01]  /*8a20*/  LEA R6, R66, R242, 0x7 ;  /* 0x000000f242067211 */ /* 0x004fe200078e38ff */
[----:B------:R-:W-:Y:S05]  /*8a30*/  @!P2 BRA `(.L_x_222) ;  /* 0x00002a600000a947 */ /* 0x000fea0003800000 */
[----:B------:R-:W-:Y:S01]  /*8a40*/  ISETP.GE.AND P0, PT, R6, R34, PT ;  /* 0x000000220600720c */ /* 0x000fe20003f06270 */
[----:B------:R-:W1:Y:S01]  /*8a50*/  SHFL.IDX PT, R3, R2, RZ, 0x1e1f ;  /* 0x001e1fff02037589 */ /* 0x000e6200000e0000 */
[----:B------:R-:W-:Y:S01]  /*8a60*/  BSSY B0, `(.L_x_223) ;  /* 0x000004f000007945 */ /* 0x000fe20003800000 */
[----:B------:R-:W-:Y:S01]  /*8a70*/  CS2R R28, SRZ ;  /* 0x00000000001c7805 */ /* 0x000fe2000001ff00 */
[----:B------:R-:W-:Y:S01]  /*8a80*/  CS2R R26, SRZ ;  /* 0x00000000001a7805 */ /* 0x000fe2000001ff00 */
[----:B------:R-:W2:Y:S01]  /*8a90*/  SHFL.IDX PT, R5, R0, RZ, 0x1e1f ;  /* 0x001e1fff00057589 */ /* 0x000ea200000e0000 */
[----:B------:R-:W-:Y:S01]  /*8aa0*/  CS2R R24, SRZ ;  /* 0x0000000000187805 */ /* 0x000fe2000001ff00 */
[----:B------:R-:W-:Y:S01]  /*8ab0*/  CS2R R22, SRZ ;  /* 0x0000000000167805 */ /* 0x000fe2000001ff00 */
[----:B------:R-:W-:Y:S01]  /*8ac0*/  CS2R R20, SRZ ;  /* 0x0000000000147805 */ /* 0x000fe2000001ff00 */
[----:B------:R3:W4:Y:S01]  /*8ad0*/  SHFL.IDX PT, R4, R7, RZ, 0x1e1f ;  /* 0x001e1fff07047589 */ /* 0x00072200000e0000 */
[----:B------:R-:W-:Y:S01]  /*8ae0*/  CS2R R18, SRZ ;  /* 0x0000000000127805 */ /* 0x000fe2000001ff00 */
[----:B------:R-:W-:Y:S01]  /*8af0*/  CS2R R16, SRZ ;  /* 0x0000000000107805 */ /* 0x000fe2000001ff00 */
[----:B------:R-:W-:Y:S01]  /*8b00*/  CS2R R14, SRZ ;  /* 0x00000000000e7805 */ /* 0x000fe2000001ff00 */
[----:B------:R5:W1:Y:S01]  /*8b10*/  SHFL.IDX PT, R2, R8, RZ, 0x1e1f ;  /* 0x001e1fff08027589 */ /* 0x000a6200000e0000 */
[----:B------:R-:W-:Y:S01]  /*8b20*/  CS2R R12, SRZ ;  /* 0x00000000000c7805 */ /* 0x000fe2000001ff00 */
[----:B------:R-:W-:Y:S01]  /*8b30*/  CS2R R10, SRZ ;  /* 0x00000000000a7805 */ /* 0x000fe2000001ff00 */
[----:B---3--:R-:W-:Y:S01]  /*8b40*/  CS2R R6, SRZ ;  /* 0x0000000000067805 */ /* 0x008fe2000001ff00 */
[----:B-----5:R-:W-:Y:S01]  /*8b50*/  CS2R R8, SRZ ;  /* 0x0000000000087805 */ /* 0x020fe2000001ff00 */
[----:B------:R-:W-:Y:S05]  /*8b60*/  @P0 BRA `(.L_x_224) ;  /* 0x000003e000000947 */ /* 0x000fea0003800000 */
[----:B-12-4-:R-:W2:Y:S04]  /*8b70*/  LDL R32, [R1+0x8c] ;  /* 0x00008c0001207983 */ /* 0x016ea80000100800 */
[----:B------:R-:W3:Y:S04]  /*8b80*/  LDL R31, [R1+0x88] ;  /* 0x00008800011f7983 */ /* 0x000ee80000100800 */
[----:B------:R-:W4:Y:S01]  /*8b90*/  LDL R30, [R1+0x84] ;  /* 0x00008400011e7983 */ /* 0x000f220000100800 */
[C---:B------:R-:W-:Y:S01]  /*8ba0*/  ISETP.GE.AND P1, PT, R153.reuse, c[0x0][0x27c], PT ;  /* 0x00009f0099007a0c */ /* 0x040fe20003f26270 */
[----:B------:R-:W-:Y:S01]  /*8bb0*/  IMAD.SHL.U32 R0, R153, 0x2, RZ ;  /* 0x0000000299007824 */ /* 0x000fe200078e00ff */
[----:B------:R-:W-:Y:S01]  /*8bc0*/  ISETP.GE.AND P0, PT, R155, c[0x0][0x27c], PT ;  /* 0x00009f009b007a0c */ /* 0x000fe20003f06270 */
[----:B------:R-:W3:Y:S01]  /*8bd0*/  LDL R28, [R1+0x90] ;  /* 0x00009000011c7983 */ /* 0x000ee20000100800 */
[----:B------:R-:W-:-:S09]  /*8be0*/  CS2R R22, SRZ ;  /* 0x0000000000167805 */ /* 0x000fd2000001ff00 */
[-C--:B------:R-:W-:Y:S02]  /*8bf0*/  @!P1 IADD3 R8, P2, R4, R0.reuse, RZ ;  /* 0x0000000004089210 */ /* 0x080fe40007f5e0ff */
[----:B------:R-:W-:Y:S01]  /*8c00*/  @!P1 IADD3 R6, P3, R2, R0, RZ ;  /* 0x0000000002069210 */ /* 0x000fe20007f7e0ff */
[----:B------:R-:W-:Y:S01]  /*8c10*/  CS2R R10, SRZ ;  /* 0x00000000000a7805 */ /* 0x000fe2000001ff00 */
[----:B------:R-:W-:Y:S01]  /*8c20*/  IMAD.SHL.U32 R0, R155, 0x2, RZ ;  /* 0x000000029b007824 */ /* 0x000fe200078e00ff */
[----:B------:R-:W-:Y:S01]  /*8c30*/  CS2R R24, SRZ ;  /* 0x0000000000187805 */ /* 0x000fe2000001ff00 */
[----:B------:R-:W-:Y:S01]  /*8c40*/  CS2R R12, SRZ ;  /* 0x00000000000c7805 */ /* 0x000fe2000001ff00 */
[--C-:B--2---:R-:W-:Y:S01]  /*8c50*/  @!P1 IMAD.X R9, R5, 0x1, R32.reuse, P2 ;  /* 0x0000000105099824 */ /* 0x104fe200010e0620 */
[----:B------:R-:W-:Y:S01]  /*8c60*/  ISETP.GE.AND P2, PT, R152, c[0x0][0x27c], PT ;  /* 0x00009f0098007a0c */ /* 0x000fe20003f46270 */
[----:B------:R-:W-:Y:S02]  /*8c70*/  @!P1 IMAD.X R7, R3, 0x1, R32, P3 ;  /* 0x0000000103079824 */ /* 0x000fe400018e0620 */
[----:B------:R-:W2:Y:S04]  /*8c80*/  LDL R32, [R1+0x80] ;  /* 0x0000800001207983 */ /* 0x000ea80000100800 */
[----:B------:R1:W5:Y:S04]  /*8c90*/  @!P1 LD.E.64 R22, [R8.64] ;  /* 0x0000000608169980 */ /* 0x000368000c101b00 */
[----:B------:R3:W5:Y:S01]  /*8ca0*/  @!P1 LD.E.64 R10, [R6.64] ;  /* 0x00000006060a9980 */ /* 0x000762000c101b00 */
[----:B------:R-:W-:Y:S01]  /*8cb0*/  ISETP.GE.AND P4, PT, R106, c[0x0][0x27c], PT ;  /* 0x00009f006a007a0c */ /* 0x000fe20003f86270 */
[----:B------:R-:W-:Y:S01]  /*8cc0*/  CS2R R26, SRZ ;  /* 0x00000000001a7805 */ /* 0x000fe2000001ff00 */
[----:B------:R-:W-:Y:S01]  /*8cd0*/  CS2R R14, SRZ ;  /* 0x00000000000e7805 */ /* 0x000fe2000001ff00 */
[----:B-1----:R-:W-:-:S02]  /*8ce0*/  @!P0 IADD3 R8, P3, R4, R0, RZ ;  /* 0x0000000004088210 */ /* 0x002fc40007f7e0ff */
[----:B---3--:R-:W-:-:S03]  /*8cf0*/  @!P0 IADD3 R6, P1, R2, R0, RZ ;  /* 0x0000000002068210 */ /* 0x008fc60007f3e0ff */
[--C-:B------:R-:W-:Y:S02]  /*8d00*/  @!P0 IMAD.X R9, R5, 0x1, R31.reuse, P3 ;  /* 0x0000000105098824 */ /* 0x100fe400018e061f */
[----:B------:R-:W-:Y:S02]  /*8d10*/  IMAD.SHL.U32 R0, R152, 0x2, RZ ;  /* 0x0000000298007824 */ /* 0x000fe400078e00ff */
[----:B------:R-:W-:Y:S01]  /*8d20*/  @!P0 IMAD.X R7, R3, 0x1, R31, P1 ;  /* 0x0000000103078824 */ /* 0x000fe200008e061f */
[----:B------:R-:W-:Y:S01]  /*8d30*/  ISETP.GE.AND P3, PT, R156, c[0x0][0x27c], PT ;  /* 0x00009f009c007a0c */ /* 0x000fe20003f66270 */
[----:B------:R1:W5:Y:S04]  /*8d40*/  @!P0 LD.E.64 R24, [R8.64] ;  /* 0x0000000608188980 */ /* 0x000368000c101b00 */
[----:B------:R3:W5:Y:S01]  /*8d50*/  @!P0 LD.E.64 R12, [R6.64] ;  /* 0x00000006060c8980 */ /* 0x000762000c101b00 */
[----:B------:R-:W-:Y:S01]  /*8d60*/  @!P4 IMAD.WIDE R20, R106, 0x2, R2 ;  /* 0x000000026a14c825 */ /* 0x000fe200078e0202 */
[----:B------:R-:W-:Y:S01]  /*8d70*/  CS2R R18, SRZ ;  /* 0x0000000000127805 */ /* 0x000fe2000001ff00 */
[----:B-1----:R-:W-:-:S02]  /*8d80*/  @!P2 IADD3 R8, P1, R4, R0, RZ ;  /* 0x000000000408a210 */ /* 0x002fc40007f3e0ff */
[----:B---3--:R-:W-:Y:S01]  /*8d90*/  @!P2 IADD3 R6, P0, R2, R0, RZ ;  /* 0x000000000206a210 */ /* 0x008fe20007f1e0ff */
[----:B------:R-:W-:Y:S01]  /*8da0*/  IMAD.SHL.U32 R0, R156, 0x2, RZ ;  /* 0x000000029c007824 */ /* 0x000fe200078e00ff */
[----:B----4-:R-:W-:-:S03]  /*8db0*/  @!P2 IADD3.X R9, R5, R30, RZ, P1, !PT ;  /* 0x0000001e0509a210 */ /* 0x010fc60000ffe4ff */
[----:B------:R-:W-:Y:S01]  /*8dc0*/  @!P2 IMAD.X R7, R3, 0x1, R30, P0 ;  /* 0x000000010307a824 */ /* 0x000fe200000e061e */
[----:B------:R-:W-:Y:S01]  /*8dd0*/  ISETP.GE.AND P1, PT, R154, c[0x0][0x27c], PT ;  /* 0x00009f009a007a0c */ /* 0x000fe20003f26270 */
[----:B------:R1:W5:Y:S04]  /*8de0*/  @!P2 LD.E.64 R26, [R8.64] ;  /* 0x00000006081aa980 */ /* 0x000368000c101b00 */
[----:B------:R3:W5:Y:S01]  /*8df0*/  @!P2 LD.E.64 R14, [R6.64] ;  /* 0x00000006060ea980 */ /* 0x000762000c101b00 */
[----:B------:R-:W-:-:S05]  /*8e00*/  @!P4 IMAD.WIDE R16, R106, 0x2, R4 ;  /* 0x000000026a10c825 */ /* 0x000fca00078e0204 */
[----:B------:R4:W5:Y:S01]  /*8e10*/  @!P4 LD.E.64 R18, [R16.64] ;  /* 0x000000061012c980 */ /* 0x000962000c101b00 */
[----:B-1----:R-:W-:Y:S01]  /*8e20*/  @!P3 IADD3 R8, P0, R4, R0, RZ ;  /* 0x000000000408b210 */ /* 0x002fe20007f1e0ff */
[----:B---3--:R-:W-:-:S04]  /*8e30*/  CS2R R6, SRZ ;  /* 0x0000000000067805 */ /* 0x008fc8000001ff00 */
[----:B------:R-:W-:Y:S01]  /*8e40*/  @!P3 IMAD.X R9, R5, 0x1, R28, P0 ;  /* 0x000000010509b824 */ /* 0x000fe200000e061c */
[----:B------:R-:W-:Y:S01]  /*8e50*/  @!P3 IADD3 R30, P0, R2, R0, RZ ;  /* 0x00000000021eb210 */ /* 0x000fe20007f1e0ff */
[----:B------:R-:W-:Y:S01]  /*8e60*/  IMAD.SHL.U32 R0, R154, 0x2, RZ ;  /* 0x000000029a007824 */ /* 0x000fe200078e00ff */
[----:B------:R1:W5:Y:S02]  /*8e70*/  @!P4 LD.E.64 R6, [R20.64] ;  /* 0x000000061406c980 */ /* 0x000364000c101b00 */
[----:B------:R-:W-:Y:S02]  /*8e80*/  @!P3 IADD3.X R31, R3, R28, RZ, P0, !PT ;  /* 0x0000001c031fb210 */ /* 0x000fe400007fe4ff */
[-C--:B------:R-:W-:Y:S02]  /*8e90*/  @!P1 IADD3 R4, P2, R4, R0.reuse, RZ ;  /* 0x0000000004049210 */ /* 0x080fe40007f5e0ff */
[----:B------:R-:W-:Y:S01]  /*8ea0*/  @!P1 IADD3 R2, P0, R2, R0, RZ ;  /* 0x0000000002029210 */ /* 0x000fe20007f1e0ff */
[----:B------:R-:W-:Y:S01]  /*8eb0*/  CS2R R28, SRZ ;  /* 0x00000000001c7805 */ /* 0x000fe2000001ff00 */
[----:B----4-:R-:W-:Y:S01]  /*8ec0*/  CS2R R16, SRZ ;  /* 0x0000000000107805 */ /* 0x010fe2000001ff00 */
[----:B-1----:R-:W-:-:S06]  /*8ed0*/  CS2R R20, SRZ ;  /* 0x0000000000147805 */ /* 0x002fcc000001ff00 */
[----:B------:R1:W5:Y:S02]  /*8ee0*/  @!P3 LD.E.64 R20, [R8.64] ;  /* 0x000000060814b980 */ /* 0x000364000c101b00 */
[----:B-1----:R-:W-:-:S06]  /*8ef0*/  CS2R R8, SRZ ;  /* 0x0000000000087805 */ /* 0x002fcc000001ff00 */
[----:B------:R1:W5:Y:S01]  /*8f00*/  @!P3 LD.E.64 R8, [R30.64] ;  /* 0x000000061e08b980 */ /* 0x000362000c101b00 */
[--C-:B--2---:R-:W-:Y:S02]  /*8f10*/  @!P1 IMAD.X R5, R5, 0x1, R32.reuse, P2 ;  /* 0x0000000105059824 */ /* 0x104fe400010e0620 */
[----:B------:R-:W-:-:S03]  /*8f20*/  @!P1 IMAD.X R3, R3, 0x1, R32, P0 ;  /* 0x0000000103039824 */ /* 0x000fc600000e0620 */
[----:B------:R1:W5:Y:S04]  /*8f30*/  @!P1 LD.E.64 R28, [R4.64] ;  /* 0x00000006041c9980 */ /* 0x000368000c101b00 */
[----:B------:R1:W5:Y:S02]  /*8f40*/  @!P1 LD.E.64 R16, [R2.64] ;  /* 0x0000000602109980 */ /* 0x000364000c101b00 */
.L_x_224:
[----:B-12-4-:R-:W-:Y:S05]  /*8f50*/  BSYNC B0 ;  /* 0x0000000000007941 */ /* 0x016fea0003800000 */
.L_x_223:
[--C-:B-----5:R-:W-:Y:S01]  /*8f60*/  IMAD.MOV.U32 R39, RZ, RZ, R27.reuse ;  /* 0x000000ffff277224 */ /* 0x120fe200078e001b */
[--C-:B------:R-:W-:Y:S01]  /*8f70*/  SHF.R.U64 R37, R26, 0x10, R27.reuse ;  /* 0x000000101a257819 */ /* 0x100fe2000000121b */
[----:B------:R-:W-:Y:S01]  /*8f80*/  IMAD.MOV.U32 R52, RZ, RZ, R20 ;  /* 0x000000ffff347224 */ /* 0x000fe200078e0014 */
[----:B------:R-:W-:Y:S01]  /*8f90*/  SHF.R.U32.HI R33, RZ, 0x10, R27 ;  /* 0x00000010ff217819 */ /* 0x000fe2000001161b */
[----:B------:R-:W-:Y:S01]  /*8fa0*/  IMAD.MOV.U32 R27, RZ, RZ, R8 ;  /* 0x000000ffff1b7224 */ /* 0x000fe200078e0008 */
[----:B------:R-:W-:Y:S01]  /*8fb0*/  SHF.R.U64 R45, R22, 0x10, R23 ;  /* 0x00000010162d7819 */ /* 0x000fe20000001217 */
[----:B------:R-:W-:Y:S01]  /*8fc0*/  IMAD.MOV.U32 R48, RZ, RZ, R22 ;  /* 0x000000ffff307224 */ /* 0x000fe200078e0016 */
[----:B------:R-:W-:Y:S01]  /*8fd0*/  SHF.R.U64 R41, R24, 0x10, R25 ;  /* 0x0000001018297819 */ /* 0x000fe20000001219 */
[----:B------:R-:W-:Y:S01]  /*8fe0*/  IMAD.MOV.U32 R44, RZ, RZ, R24 ;  /* 0x000000ffff2c7224 */ /* 0x000fe200078e0018 */
[----:B------:R-:W-:Y:S01]  /*8ff0*/  SHF.R.U32.HI R50, RZ, 0x10, R19 ;  /* 0x00000010ff327819 */ /* 0x000fe20000011613 */
[----:B------:R-:W-:Y:S01]  /*9000*/  IMAD.MOV.U32 R22, RZ, RZ, R11 ;  /* 0x000000ffff167224 */ /* 0x000fe200078e000b */
[----:B------:R-:W-:Y:S01]  /*9010*/  SHF.R.U64 R24, R8, 0x10, R9 ;  /* 0x0000001008187819 */ /* 0x000fe20000001209 */
[--C-:B------:R-:W-:Y:S01]  /*9020*/  IMAD.MOV.U32 R47, RZ, RZ, R23.reuse ;  /* 0x000000ffff2f7224 */ /* 0x100fe200078e0017 */
[----:B------:R-:W-:Y:S01]  /*9030*/  PRMT R27, R27, 0x5410, R52 ;  /* 0x000054101b1b7816 */ /* 0x000fe20000000034 */
[----:B------:R-:W-:Y:S01]  /*9040*/  IMAD.MOV.U32 R36, RZ, RZ, R28 ;  /* 0x000000ffff247224 */ /* 0x000fe200078e001c */
[----:B------:R-:W-:Y:S01]  /*9050*/  SHF.R.U32.HI R42, RZ, 0x10, R23 ;  /* 0x00000010ff2a7819 */ /* 0x000fe20000011617 */
[----:B------:R-:W-:Y:S01]  /*9060*/  IMAD.MOV.U32 R23, RZ, RZ, R10 ;  /* 0x000000ffff177224 */ /* 0x000fe200078e000a */
[----:B------:R-:W-:Y:S01]  /*9070*/  PRMT R24, R24, 0x5410, R50 ;  /* 0x0000541018187816 */ /* 0x000fe20000000032 */
[----:B------:R-:W-:Y:S01]  /*9080*/  IMAD.MOV.U32 R31, RZ, RZ, R6 ;  /* 0x000000ffff1f7224 */ /* 0x000fe200078e0006 */
[----:B------:R-:W-:Y:S01]  /*9090*/  PRMT R22, R22, 0x5410, R27 ;  /* 0x0000541016167816 */ /* 0x000fe2000000001b */
[----:B------:R-:W-:Y:S01]  /*90a0*/  IMAD.MOV.U32 R30, RZ, RZ, R7 ;  /* 0x000000ffff1e7224 */ /* 0x000fe200078e0007 */
[----:B------:R-:W-:Y:S01]  /*90b0*/  SHF.R.U64 R2, R10, 0x10, R11 ;  /* 0x000000100a027819 */ /* 0x000fe2000000120b */
[----:B------:R-:W-:Y:S01]  /*90c0*/  IMAD.MOV.U32 R54, RZ, RZ, R19 ;  /* 0x000000ffff367224 */ /* 0x000fe200078e0013 */
[--C-:B------:R-:W-:Y:S01]  /*90d0*/  PRMT R23, R23, 0x5410, R24.reuse ;  /* 0x0000541017177816 */ /* 0x100fe20000000018 */
[----:B------:R-:W-:Y:S01]  /*90e0*/  IMAD.MOV.U32 R51, RZ, RZ, R21 ;  /* 0x000000ffff337224 */ /* 0x000fe200078e0015 */
[----:B------:R-:W-:Y:S01]  /*90f0*/  PRMT R24, R22, 0x7610, R24 ;  /* 0x0000761016187816 */ /* 0x000fe20000000018 */
[--C-:B------:R-:W-:Y:S01]  /*9100*/  IMAD.MOV.U32 R35, RZ, RZ, R29.reuse ;  /* 0x000000ffff237224 */ /* 0x100fe200078e001d */
[----:B------:R-:W-:Y:S01]  /*9110*/  PRMT R22, R2, 0x7610, R22 ;  /* 0x0000761002167816 */ /* 0x000fe20000000016 */
[----:B------:R-:W-:Y:S01]  /*9120*/  IMAD R2, R66, -0x80, R34 ;  /* 0xffffff8042027824 */ /* 0x000fe200078e0222 */
[----:B------:R-:W-:Y:S01]  /*9130*/  SHF.R.U64 R32, R28, 0x10, R29 ;  /* 0x000000101c207819 */ /* 0x000fe2000000121d */
[----:B------:R-:W-:Y:S01]  /*9140*/  IMAD.MOV.U32 R43, RZ, RZ, R25 ;  /* 0x000000ffff2b7224 */ /* 0x000fe200078e0019 */
[----:B------:R-:W-:Y:S01]  /*9150*/  SHF.R.U64 R28, R6, 0x10, R7 ;  /* 0x00000010061c7819 */ /* 0x000fe20000001207 */
[----:B------:R-:W-:Y:S01]  /*9160*/  IMAD.MOV.U32 R6, RZ, RZ, R16 ;  /* 0x000000ffff067224 */ /* 0x000fe200078e0010 */
[----:B------:R-:W-:Y:S01]  /*9170*/  SHF.R.U64 R3, R16, 0x10, R17 ;  /* 0x0000001010037819 */ /* 0x000fe20000001211 */
[----:B------:R-:W-:Y:S01]  /*9180*/  IMAD.MOV.U32 R40, RZ, RZ, R26 ;  /* 0x000000ffff287224 */ /* 0x000fe200078e001a */
[----:B------:R-:W-:Y:S01]  /*9190*/  IMNMX R16, R2, 0x80, PT ;  /* 0x0000008002107817 */ /* 0x000fe20003800200 */
[----:B------:R-:W-:Y:S01]  /*91a0*/  IMAD.MOV.U32 R55, RZ, RZ, R18 ;  /* 0x000000ffff377224 */ /* 0x000fe200078e0012 */
[----:B------:R-:W-:Y:S01]  /*91b0*/  SHF.R.U64 R53, R18, 0x10, R19 ;  /* 0x0000001012357819 */ /* 0x000fe20000001213 */
[----:B------:R-:W-:Y:S01]  /*91c0*/  IMAD.MOV.U32 R19, RZ, RZ, R13 ;  /* 0x000000ffff137224 */ /* 0x000fe200078e000d */
[----:B------:R-:W-:Y:S01]  /*91d0*/  ISETP.GE.AND P0, PT, R242, R16, PT ;  /* 0x00000010f200720c */ /* 0x000fe20003f06270 */
[----:B------:R-:W-:Y:S01]  /*91e0*/  IMAD.MOV.U32 R26, RZ, RZ, R9 ;  /* 0x000000ffff1a7224 */ /* 0x000fe200078e0009 */
[----:B------:R-:W-:Y:S01]  /*91f0*/  SHF.R.U32.HI R38, RZ, 0x10, R25 ;  /* 0x00000010ff267819 */ /* 0x000fe20000011619 */
[----:B------:R-:W-:Y:S01]  /*9200*/  IMAD.MOV.U32 R10, RZ, RZ, R14 ;  /* 0x000000ffff0a7224 */ /* 0x000fe200078e000e */
[----:B------:R-:W-:Y:S01]  /*9210*/  SHF.R.U32.HI R29, RZ, 0x10, R29 ;  /* 0x00000010ff1d7819 */ /* 0x000fe2000001161d */
[----:B------:R-:W-:Y:S01]  /*9220*/  IMAD.MOV.U32 R5, RZ, RZ, R17 ;  /* 0x000000ffff057224 */ /* 0x000fe200078e0011 */
[----:B------:R-:W-:Y:S01]  /*9230*/  SHF.R.U32.HI R46, RZ, 0x10, R21 ;  /* 0x00000010ff2e7819 */ /* 0x000fe20000011615 */
[----:B------:R-:W-:-:S04]  /*9240*/  DEPBAR.LE SB0, 0x1 ;  /* 0x000080400000791a */ /* 0x000fc80000000000 */
[----:B------:R-:W-:Y:S01]  /*9250*/  SHF.R.U32.HI R25, RZ, 0x10, R7 ;  /* 0x00000010ff197819 */ /* 0x000fe20000011607 */
[----:B------:R-:W-:Y:S01]  /*9260*/  BSSY B1, `(.L_x_225) ;  /* 0x0000125000017945 */ /* 0x000fe20003800000 */
[----:B------:R-:W-:Y:S02]  /*9270*/  PRMT R30, R30, 0x5410, R45 ;  /* 0x000054101e1e7816 */ /* 0x000fe4000000002d */
[----:B------:R-:W-:Y:S01]  /*9280*/  SHF.R.U64 R49, R20, 0x10, R21 ;  /* 0x0000001014317819 */ /* 0x000fe20000001215 */
[----:B------:R-:W-:Y:S01]  /*9290*/  IMAD.MOV.U32 R20, RZ, RZ, R12 ;  /* 0x000000ffff147224 */ /* 0x000fe200078e000c */
[----:B------:R-:W-:Y:S01]  /*92a0*/  SHF.R.U32.HI R21, RZ, 0x10, R9 ;  /* 0x00000010ff157819 */ /* 0x000fe20000011609 */
[----:B------:R-:W-:Y:S01]  /*92b0*/  IMAD.MOV.U32 R9, RZ, RZ, R15 ;  /* 0x000000ffff097224 */ /* 0x000fe200078e000f */
[----:B------:R-:W-:Y:S02]  /*92c0*/  PRMT R29, R29, 0x5410, R51 ;  /* 0x000054101d1d7816 */ /* 0x000fe40000000033 */
[----:B------:R-:W-:-:S02]  /*92d0*/  PRMT R35, R35, 0x5410, R41 ;  /* 0x0000541023237816 */ /* 0x000fc40000000029 */
[----:B------:R-:W-:Y:S02]  /*92e0*/  SHF.R.U32.HI R18, RZ, 0x10, R11 ;  /* 0x00000010ff127819 */ /* 0x000fe4000001160b */
[----:B------:R-:W-:Y:S02]  /*92f0*/  PRMT R25, R25, 0x5410, R54 ;  /* 0x0000541019197816 */ /* 0x000fe40000000036 */
[----:B------:R-:W-:Y:S02]  /*9300*/  PRMT R28, R28, 0x5410, R46 ;  /* 0x000054101c1c7816 */ /* 0x000fe4000000002e */
[----:B------:R-:W-:Y:S02]  /*9310*/  PRMT R31, R31, 0x5410, R48 ;  /* 0x000054101f1f7816 */ /* 0x000fe40000000030 */
[----:B------:R-:W-:Y:S02]  /*9320*/  PRMT R33, R33, 0x5410, R47 ;  /* 0x0000541021217816 */ /* 0x000fe4000000002f */
[----:B------:R-:W-:-:S02]  /*9330*/  PRMT R32, R32, 0x5410, R42 ;  /* 0x0000541020207816 */ /* 0x000fc4000000002a */
[----:B------:R-:W-:Y:S02]  /*9340*/  PRMT R19, R19, 0x5410, R30 ;  /* 0x0000541013137816 */ /* 0x000fe4000000001e */
[--C-:B------:R-:W-:Y:S02]  /*9350*/  SHF.R.U64 R11, R12, 0x10, R13.reuse ;  /* 0x000000100c0b7819 */ /* 0x100fe4000000120d */
[----:B------:R-:W-:Y:S02]  /*9360*/  SHF.R.U32.HI R8, RZ, 0x10, R13 ;  /* 0x00000010ff087819 */ /* 0x000fe4000001160d */
[--C-:B------:R-:W-:Y:S02]  /*9370*/  SHF.R.U64 R7, R14, 0x10, R15.reuse ;  /* 0x000000100e077819 */ /* 0x100fe4000000120f */
[----:B------:R-:W-:Y:S02]  /*9380*/  SHF.R.U32.HI R4, RZ, 0x10, R15 ;  /* 0x00000010ff047819 */ /* 0x000fe4000001160f */
[----:B------:R-:W-:-:S02]  /*9390*/  SHF.R.U32.HI R0, RZ, 0x10, R17 ;  /* 0x00000010ff007819 */ /* 0x000fc40000011611 */
[----:B------:R-:W-:Y:S02]  /*93a0*/  PRMT R38, R38, 0x5410, R40 ;  /* 0x0000541026267816 */ /* 0x000fe40000000028 */
[----:B------:R-:W-:Y:S02]  /*93b0*/  PRMT R40, R29, 0x5410, R35 ;  /* 0x000054101d287816 */ /* 0x000fe40000000023 */
[----:B------:R-:W-:Y:S02]  /*93c0*/  PRMT R39, R33, 0x5410, R39 ;  /* 0x0000541021277816 */ /* 0x000fe40000000027 */
[----:B------:R-:W-:Y:S02]  /*93d0*/  PRMT R35, R32, 0x7610, R35 ;  /* 0x0000761020237816 */ /* 0x000fe40000000023 */
[----:B------:R-:W-:Y:S02]  /*93e0*/  PRMT R17, R31, 0x5410, R28 ;  /* 0x000054101f117816 */ /* 0x000fe4000000001c */
[----:B------:R-:W-:-:S02]  /*93f0*/  PRMT R18, R18, 0x5410, R25 ;  /* 0x0000541012127816 */ /* 0x000fc40000000019 */
        /* <DEDUP_REMOVED lines=14> */
[----:B------:R-:W-:Y:S01]  /*94e0*/  PRMT R33, R3, 0x7610, R33 ;  /* 0x0000761003217816 */ /* 0x000fe20000000021 */
[----:B------:R-:W-:Y:S06]  /*94f0*/  BAR.SYNC.DEFER_BLOCKING 0x0 ;  /* 0x0000000000007b1d */ /* 0x000fec0000010000 */
[----:B------:R-:W-:Y:S05]  /*9500*/  @P0 BRA `(.L_x_226) ;  /* 0x00000fa000000947 */ /* 0x000fea0003800000 */
[----:B------:R-:W-:Y:S01]  /*9510*/  ISETP.GE.AND P0, PT, R106, c[0x0][0x27c], PT ;  /* 0x00009f006a007a0c */ /* 0x000fe20003f06270 */
[----:B------:R-:W-:-:S12]  /*9520*/  BSSY B0, `(.L_x_227) ;  /* 0x0000028000007945 */ /* 0x000fd80003800000 */
[----:B------:R-:W-:Y:S05]  /*9530*/  @P0 BRA `(.L_x_228) ;  /* 0x0000026000000947 */ /* 0x000fea0003800000 */
[----:B------:R-:W1:Y:S01]  /*9540*/  LDS.128 R4, [R234+0x4800] ;  /* 0x00480000ea047984 */ /* 0x000e620000000c00 */
[--C-:B------:R-:W-:Y:S02]  /*9550*/  HADD2.F32 R9, -RZ, R17.reuse.H0_H0 ;  /* 0x20000011ff097230 */ /* 0x100fe40000004100 */
[----:B------:R-:W-:Y:S02]  /*9560*/  HADD2.F32 R0, -RZ, R17.H1_H1 ;  /* 0x30000011ff007230 */ /* 0x000fe40000004100 */
[----:B------:R-:W-:Y:S02]  /*9570*/  HADD2.F32 R3, -RZ, R21.H1_H1 ;  /* 0x30000015ff037230 */ /* 0x000fe40000004100 */
[----:B------:R-:W-:Y:S02]  /*9580*/  HADD2.F32 R2, -RZ, R20.H1_H1 ;  /* 0x30000014ff027230 */ /* 0x000fe40000004100 */
[--C-:B-1----:R-:W-:Y:S02]  /*9590*/  HADD2.F32 R10, -RZ, R4.reuse.H0_H0 ;  /* 0x20000004ff0a7230 */ /* 0x102fe40000004100 */
[----:B------:R-:W-:-:S02]  /*95a0*/  HADD2.F32 R8, -RZ, R4.H1_H1 ;  /* 0x30000004ff087230 */ /* 0x000fc40000004100 */
[--C-:B------:R-:W-:Y:S01]  /*95b0*/  HADD2.F32 R4, -RZ, R5.reuse.H0_H0 ;  /* 0x20000005ff047230 */ /* 0x100fe20000004100 */
[-C--:B------:R-:W-:Y:S01]  /*95c0*/  FMUL.FTZ R13, R10, R9.reuse ;  /* 0x000000090a0d7220 */ /* 0x080fe20000410000 */
[----:B------:R-:W-:Y:S01]  /*95d0*/  HADD2.F32 R5, -RZ, R5.H1_H1 ;  /* 0x30000005ff057230 */ /* 0x000fe20000004100 */
[----:B------:R-:W-:Y:S01]  /*95e0*/  FMUL.FTZ R14, R8, R9 ;  /* 0x00000009080e7220 */ /* 0x000fe20000410000 */
[--C-:B------:R-:W-:Y:S02]  /*95f0*/  HADD2.F32 R12, -RZ, R6.reuse.H0_H0 ;  /* 0x20000006ff0c7230 */ /* 0x100fe40000004100 */
[----:B------:R-:W-:Y:S01]  /*9600*/  HADD2.F32 R11, -RZ, R6.H1_H1 ;  /* 0x30000006ff0b7230 */ /* 0x000fe20000004100 */
[-C--:B------:R-:W-:Y:S01]  /*9610*/  FMUL.FTZ R9, R5, R0.reuse ;  /* 0x0000000005097220 */ /* 0x080fe20000410000 */
[--C-:B------:R-:W-:Y:S01]  /*9620*/  HADD2.F32 R6, -RZ, R7.reuse.H0_H0 ;  /* 0x20000007ff067230 */ /* 0x100fe20000004100 */
[----:B------:R-:W-:Y:S01]  /*9630*/  FMUL.FTZ R0, R4, R0 ;  /* 0x0000000004007220 */ /* 0x000fe20000410000 */
[----:B------:R-:W-:Y:S01]  /*9640*/  HADD2.F32 R7, -RZ, R7.H1_H1 ;  /* 0x30000007ff077230 */ /* 0x000fe20000004100 */
[----:B------:R-:W-:-:S02]  /*9650*/  FFMA.FTZ R15, R10, R3, -R14 ;  /* 0x000000030a0f7223 */ /* 0x000fc4000001080e */
[----:B------:R-:W-:Y:S01]  /*9660*/  FFMA.FTZ R14, R8, R3, R13 ;  /* 0x00000003080e7223 */ /* 0x000fe2000001000d */
[----:B------:R-:W-:Y:S01]  /*9670*/  HADD2.F32 R3, -RZ, R25.H1_H1 ;  /* 0x30000019ff037230 */ /* 0x000fe20000004100 */
[-C--:B------:R-:W-:Y:S01]  /*9680*/  FFMA.FTZ R13, R4, R2.reuse, -R9 ;  /* 0x00000002040d7223 */ /* 0x080fe20000010809 */
[----:B------:R-:W-:Y:S01]  /*9690*/  HADD2.F32 R4, -RZ, R19.H1_H1 ;  /* 0x30000013ff047230 */ /* 0x000fe20000004100 */
[----:B------:R-:W-:Y:S01]  /*96a0*/  FFMA.FTZ R10, R5, R2, R0 ;  /* 0x00000002050a7223 */ /* 0x000fe20000010000 */
[----:B------:R-:W-:Y:S02]  /*96b0*/  HADD2.F32 R0, -RZ, R18.H1_H1 ;  /* 0x30000012ff007230 */ /* 0x000fe40000004100 */
[----:B------:R-:W-:Y:S01]  /*96c0*/  HADD2.F32 R2, -RZ, R24.H1_H1 ;  /* 0x30000018ff027230 */ /* 0x000fe20000004100 */
[----:B------:R-:W-:Y:S02]  /*96d0*/  FMUL.FTZ R9, R11, R4 ;  /* 0x000000040b097220 */ /* 0x000fe40000410000 */
[----:B------:R-:W-:-:S02]  /*96e0*/  FMUL.FTZ R8, R7, R0 ;  /* 0x0000000007087220 */ /* 0x000fc40000410000 */
[----:B------:R-:W-:Y:S02]  /*96f0*/  FMUL.FTZ R4, R12, R4 ;  /* 0x000000040c047220 */ /* 0x000fe40000410000 */
[----:B------:R-:W-:Y:S02]  /*9700*/  FMUL.FTZ R5, R6, R0 ;  /* 0x0000000006057220 */ /* 0x000fe40000410000 */
[-C--:B------:R-:W-:Y:S02]  /*9710*/  FFMA.FTZ R9, R12, R3.reuse, -R9 ;  /* 0x000000030c097223 */ /* 0x080fe40000010809 */
[-C--:B------:R-:W-:Y:S02]  /*9720*/  FFMA.FTZ R0, R6, R2.reuse, -R8 ;  /* 0x0000000206007223 */ /* 0x080fe40000010808 */
[----:B------:R-:W-:Y:S01]  /*9730*/  FFMA.FTZ R3, R11, R3, R4 ;  /* 0x000000030b037223 */ /* 0x000fe20000010004 */
[----:B------:R-:W-:Y:S01]  /*9740*/  F2FP.PACK_AB R4, R14, R15 ;  /* 0x0000000f0e04723e */ /* 0x000fe200000000ff */
[----:B------:R-:W-:Y:S01]  /*9750*/  FFMA.FTZ R2, R7, R2, R5 ;  /* 0x0000000207027223 */ /* 0x000fe20000010005 */
[----:B------:R-:W-:-:S02]  /*9760*/  F2FP.PACK_AB R5, R10, R13 ;  /* 0x0000000d0a05723e */ /* 0x000fc400000000ff */
[----:B------:R-:W-:Y:S02]  /*9770*/  F2FP.PACK_AB R6, R3, R9 ;  /* 0x000000090306723e */ /* 0x000fe400000000ff */
[----:B------:R-:W-:-:S05]  /*9780*/  F2FP.PACK_AB R7, R2, R0 ;  /* 0x000000000207723e */ /* 0x000fca00000000ff */
[----:B------:R1:W-:Y:S02]  /*9790*/  STS.128 [R234+0x4800], R4 ;  /* 0x00480004ea007388 */ /* 0x0003e40000000c00 */
.L_x_228:
[----:B------:R-:W-:Y:S05]  /*97a0*/  BSYNC B0 ;  /* 0x0000000000007941 */ /* 0x000fea0003800000 */
.L_x_227:
[----:B------:R-:W-:Y:S01]  /*97b0*/  ISETP.GE.AND P0, PT, R156, c[0x0][0x27c], PT ;  /* 0x00009f009c007a0c */ /* 0x000fe20003f06270 */
[----:B------:R-:W-:-:S12]  /*97c0*/  BSSY B0, `(.L_x_229) ;  /* 0x0000028000007945 */ /* 0x000fd80003800000 */
[----:B------:R-:W-:Y:S05]  /*97d0*/  @P0 BRA `(.L_x_230) ;  /* 0x0000026000000947 */ /* 0x000fea0003800000 */
[----:B-1----:R-:W1:Y:S01]  /*97e0*/  LDS.128 R4, [R235+0x4800] ;  /* 0x00480000eb047984 */ /* 0x002e620000000c00 */
[----:B------:R-:W-:Y:S02]  /*97f0*/  HADD2.F32 R9, -RZ, R22.H1_H1 ;  /* 0x30000016ff097230 */ /* 0x000fe40000004100 */
        /* <DEDUP_REMOVED lines=19> */
[----:B------:R-:W-:Y:S01]  /*9930*/  HADD2.F32 R4, -RZ, R26.H0_H0 ;  /* 0x2000001aff047230 */ /* 0x000fe20000004100 */
[----:B------:R-:W-:Y:S01]  /*9940*/  FFMA.FTZ R10, R5, R2, R0 ;  /* 0x00000002050a7223 */ /* 0x000fe20000010000 */
[----:B------:R-:W-:Y:S02]  /*9950*/  HADD2.F32 R0, -RZ, R21.H0_H0 ;  /* 0x20000015ff007230 */ /* 0x000fe40000004100 */
        /* <DEDUP_REMOVED lines=14> */
.L_x_230:
[----:B------:R-:W-:Y:S05]  /*9a40*/  BSYNC B0 ;  /* 0x0000000000007941 */ /* 0x000fea0003800000 */
.L_x_229:
[----:B------:R-:W-:Y:S01]  /*9a50*/  ISETP.GE.AND P0, PT, R153, c[0x0][0x27c], PT ;  /* 0x00009f0099007a0c */ /* 0x000fe20003f06270 */
[----:B------:R-:W-:-:S12]  /*9a60*/  BSSY B0, `(.L_x_231) ;  /* 0x0000028000007945 */ /* 0x000fd80003800000 */
[----:B------:R-:W-:Y:S05]  /*9a70*/  @P0 BRA `(.L_x_232) ;  /* 0x0000026000000947 */ /* 0x000fea0003800000 */
[----:B-1----:R-:W1:Y:S01]  /*9a80*/  LDS.128 R4, [R234+0x6800] ;  /* 0x00680000ea047984 */ /* 0x002e620000000c00 */
[----:B------:R-:W-:Y:S02]  /*9a90*/  HADD2.F32 R9, -RZ, R23.H0_H0 ;  /* 0x20000017ff097230 */ /* 0x000fe40000004100 */
[----:B------:R-:W-:Y:S02]  /*9aa0*/  HADD2.F32 R0, -RZ, R22.H0_H0 ;  /* 0x20000016ff007230 */ /* 0x000fe40000004100 */
        /* <DEDUP_REMOVED lines=35> */
.L_x_232:
[----:B------:R-:W-:Y:S05]  /*9ce0*/  BSYNC B0 ;  /* 0x0000000000007941 */ /* 0x000fea0003800000 */
.L_x_231:
        /* <DEDUP_REMOVED lines=27> */
[----:B------:R-:W-:Y:S01]  /*9ea0*/  HADD2.F32 R2, -RZ, R38.H0_H0 ;  /* 0x20000026ff027230 */ /* 0x000fe20000004100 */
        /* <DEDUP_REMOVED lines=13> */
.L_x_234:
[----:B------:R-:W-:Y:S05]  /*9f80*/  BSYNC B0 ;  /* 0x0000000000007941 */ /* 0x000fea0003800000 */
.L_x_233:
[----:B------:R-:W-:Y:S01]  /*9f90*/  ISETP.GE.AND P0, PT, R152, c[0x0][0x27c], PT ;  /* 0x00009f0098007a0c */ /* 0x000fe20003f06270 */
[----:B------:R-:W-:-:S12]  /*9fa0*/  BSSY B0, `(.L_x_235) ;  /* 0x0000028000007945 */ /* 0x000fd80003800000 */
[----:B------:R-:W-:Y:S05]  /*9fb0*/  @P0 BRA `(.L_x_236) ;  /* 0x0000026000000947 */ /* 0x000fea0003800000 */
[----:B-1----:R-:W1:Y:S01]  /*9fc0*/  LDS.128 R4, [R234+0x8800] ;  /* 0x00880000ea047984 */ /* 0x002e620000000c00 */
[----:B------:R-:W-:Y:S02]  /*9fd0*/  HADD2.F32 R9, -RZ, R28.H0_H0 ;  /* 0x2000001cff097230 */ /* 0x000fe40000004100 */
[----:B------:R-:W-:Y:S02]  /*9fe0*/  HADD2.F32 R0, -RZ, R29.H0_H0 ;  /* 0x2000001dff007230 */ /* 0x000fe40000004100 */
[----:B------:R-:W-:Y:S02]  /*9ff0*/  HADD2.F32 R3, -RZ, R38.H1_H1 ;  /* 0x30000026ff037230 */ /* 0x000fe40000004100 */
[----:B------:R-:W-:Y:S02]  /*a000*/  HADD2.F32 R2, -RZ, R37.H0_H0 ;  /* 0x20000025ff027230 */ /* 0x000fe40000004100 */
        /* <DEDUP_REMOVED lines=33> */
.L_x_236:
[----:B------:R-:W-:Y:S05]  /*a220*/  BSYNC B0 ;  /* 0x0000000000007941 */ /* 0x000fea0003800000 */
.L_x_235:
[----:B------:R-:W-:-:S13]  /*a230*/  ISETP.GE.AND P0, PT, R154, c[0x0][0x27c], PT ;  /* 0x00009f009a007a0c */ /* 0x000fda0003f06270 */
[----:B------:R-:W-:Y:S05]  /*a240*/  @P0 BRA `(.L_x_226) ;  /* 0x0000026000000947 */ /* 0x000fea0003800000 */
[----:B-1----:R-:W1:Y:S01]  /*a250*/  LDS.128 R4, [R235+0x8800] ;  /* 0x00880000eb047984 */ /* 0x002e620000000c00 */
[----:B------:R-:W-:Y:S02]  /*a260*/  HADD2.F32 R9, -RZ, R32.H0_H0 ;  /* 0x20000020ff097230 */ /* 0x000fe40000004100 */
[----:B------:R-:W-:Y:S02]  /*a270*/  HADD2.F32 R0, -RZ, R33.H0_H0 ;  /* 0x20000021ff007230 */ /* 0x000fe40000004100 */
[----:B------:R-:W-:Y:S02]  /*a280*/  HADD2.F32 R3, -RZ, R36.H0_H0 ;  /* 0x20000024ff037230 */ /* 0x000fe40000004100 */
        /* <DEDUP_REMOVED lines=17> */
[--C-:B------:R-:W-:Y:S01]  /*a3a0*/  HADD2.F32 R4, -RZ, R34.reuse.H1_H1 ;  /* 0x30000022ff047230 */ /* 0x100fe20000004100 */
        /* <DEDUP_REMOVED lines=16> */
.L_x_226:
[----:B------:R-:W-:Y:S05]  /*a4b0*/  BSYNC B1 ;  /* 0x0000000000017941 */ /* 0x000fea0003800000 */
.L_x_225:
[----:B------:R-:W-:-:S04]  /*a4c0*/  IADD3 R0, R242, 0x40, RZ ;  /* 0x00000040f2007810 */ /* 0x000fc80007ffe0ff */
[----:B------:R-:W-:-:S13]  /*a4d0*/  ISETP.GE.AND P0, PT, R0, R16, PT ;  /* 0x000000100000720c */ /* 0x000fda0003f06270 */
[----:B------:R-:W-:Y:S05]  /*a4e0*/  @P0 BRA `(.L_x_237) ;  /* 0x00003c5000000947 */ /* 0x000fea0003800000 */
[----:B------:R-:W-:Y:S01]  /*a4f0*/  ISETP.GE.AND P0, PT, R106, c[0x0][0x27c], PT ;  /* 0x00009f006a007a0c */ /* 0x000fe20003f06270 */
[----:B------:R-:W-:-:S12]  /*a500*/  BSSY B0, `(.L_x_238) ;  /* 0x0000028000007945 */ /* 0x000fd80003800000 */
[----:B------:R-:W-:Y:S05]  /*a510*/  @P0 BRA `(.L_x_239) ;  /* 0x0000026000000947 */ /* 0x000fea0003800000 */
[----:B-1----:R-:W1:Y:S01]  /*a520*/  LDS.128 R4, [R234+0x5800] ;  /* 0x00580000ea047984 */ /* 0x002e620000000c00 */
[--C-:B------:R-:W-:Y:S02]  /*a530*/  HADD2.F32 R9, -RZ, R17.reuse.H0_H0 ;  /* 0x20000011ff097230 */ /* 0x100fe40000004100 */
[----:B------:R-:W-:Y:S02]  /*a540*/  HADD2.F32 R0, -RZ, R17.H1_H1 ;  /* 0x30000011ff007230 */ /* 0x000fe40000004100 */
[----:B------:R-:W-:Y:S02]  /*a550*/  HADD2.F32 R3, -RZ, R21.H1_H1 ;  /* 0x30000015ff037230 */ /* 0x000fe40000004100 */
[----:B------:R-:W-:Y:S02]  /*a560*/  HADD2.F32 R2, -RZ, R20.H1_H1 ;  /* 0x30000014ff027230 */ /* 0x000fe40000004100 */
[--C-:B-1----:R-:W-:Y:S02]  /*a570*/  HADD2.F32 R10, -RZ, R4.reuse.H0_H0 ;  /* 0x20000004ff0a7230 */ /* 0x102fe40000004100 */
[----:B------:R-:W-:-:S02]  /*a580*/  HADD2.F32 R8, -RZ, R4.H1_H1 ;  /* 0x30000004ff087230 */ /* 0x000fc40000004100 */
[--C-:B------:R-:W-:Y:S01]  /*a590*/  HADD2.F32 R4, -RZ, R5.reuse.H0_H0 ;  /* 0x20000005ff047230 */ /* 0x100fe20000004100 */
[C---:B------:R-:W-:Y:S01]  /*a5a0*/  FMUL.FTZ R13, R9.reuse, R10 ;  /* 0x0000000a090d7220 */ /* 0x040fe20000410000 */
[----:B------:R-:W-:Y:S01]  /*a5b0*/  HADD2.F32 R5, -RZ, R5.H1_H1 ;  /* 0x30000005ff057230 */ /* 0x000fe20000004100 */
[----:B------:R-:W-:Y:S01]  /*a5c0*/  FMUL.FTZ R14, R9, R8 ;  /* 0x00000008090e7220 */ /* 0x000fe20000410000 */
[--C-:B------:R-:W-:Y:S02]  /*a5d0*/  HADD2.F32 R12, -RZ, R6.reuse.H0_H0 ;  /* 0x20000006ff0c7230 */ /* 0x100fe40000004100 */
[----:B------:R-:W-:Y:S01]  /*a5e0*/  HADD2.F32 R11, -RZ, R6.H1_H1 ;  /* 0x30000006ff0b7230 */ /* 0x000fe20000004100 */
[C---:B------:R-:W-:Y:S01]  /*a5f0*/  FMUL.FTZ R9, R0.reuse, R5 ;  /* 0x0000000500097220 */ /* 0x040fe20000410000 */
[--C-:B------:R-:W-:Y:S01]  /*a600*/  HADD2.F32 R6, -RZ, R7.reuse.H0_H0 ;  /* 0x20000007ff067230 */ /* 0x100fe20000004100 */
[----:B------:R-:W-:Y:S01]  /*a610*/  FMUL.FTZ R0, R0, R4 ;  /* 0x0000000400007220 */ /* 0x000fe20000410000 */
[----:B------:R-:W-:Y:S01]  /*a620*/  HADD2.F32 R7, -RZ, R7.H1_H1 ;  /* 0x30000007ff077230 */ /* 0x000fe20000004100 */
[----:B------:R-:W-:-:S02]  /*a630*/  FFMA.FTZ R15, R3, R10, -R14 ;  /* 0x0000000a030f7223 */ /* 0x000fc4000001080e */
[----:B------:R-:W-:Y:S01]  /*a640*/  FFMA.FTZ R14, R3, R8, R13 ;  /* 0x00000008030e7223 */ /* 0x000fe2000001000d */
[----:B------:R-:W-:Y:S01]  /*a650*/  HADD2.F32 R3, -RZ, R25.H1_H1 ;  /* 0x30000019ff037230 */ /* 0x000fe20000004100 */
[C---:B------:R-:W-:Y:S01]  /*a660*/  FFMA.FTZ R13, R2.reuse, R4, -R9 ;  /* 0x00000004020d7223 */ /* 0x040fe20000010809 */
        /* <DEDUP_REMOVED lines=8> */
[C---:B------:R-:W-:Y:S02]  /*a6f0*/  FFMA.FTZ R9, R3.reuse, R12, -R9 ;  /* 0x0000000c03097223 */ /* 0x040fe40000010809 */
[----:B------:R-:W-:Y:S02]  /*a700*/  FFMA.FTZ R0, R2, R6, -R8 ;  /* 0x0000000602007223 */ /* 0x000fe40000010808 */
[----:B------:R-:W-:Y:S01]  /*a710*/  FFMA.FTZ R3, R3, R11, R4 ;  /* 0x0000000b03037223 */ /* 0x000fe20000010004 */
[----:B------:R-:W-:Y:S01]  /*a720*/  F2FP.PACK_AB R4, R14, R15 ;  /* 0x0000000f0e04723e */ /* 0x000fe200000000ff */
[----:B------:R-:W-:Y:S01]  /*a730*/  FFMA.FTZ R2, R2, R7, R5 ;  /* 0x0000000702027223 */ /* 0x000fe20000010005 */
[----:B------:R-:W-:-:S02]  /*a740*/  F2FP.PACK_AB R5, R10, R13 ;  /* 0x0000000d0a05723e */ /* 0x000fc400000000ff */
[----:B------:R-:W-:Y:S02]  /*a750*/  F2FP.PACK_AB R6, R3, R9 ;  /* 0x000000090306723e */ /* 0x000fe400000000ff */
[----:B------:R-:W-:-:S05]  /*a760*/  F2FP.PACK_AB R7, R2, R0 ;  /* 0x000000000207723e */ /* 0x000fca00000000ff */
[----:B------:R1:W-:Y:S02]  /*a770*/  STS.128 [R234+0x5800], R4 ;  /* 0x00580004ea007388 */ /* 0x0003e40000000c00 */
.L_x_239:
[----:B------:R-:W-:Y:S05]  /*a780*/  BSYNC B0 ;  /* 0x0000000000007941 */ /* 0x000fea0003800000 */
.L_x_238:
        /* <DEDUP_REMOVED lines=41> */
.L_x_241:
[----:B------:R-:W-:Y:S05]  /*aa20*/  BSYNC B0 ;  /* 0x0000000000007941 */ /* 0x000fea0003800000 */
.L_x_240:
        /* <DEDUP_REMOVED lines=41> */
.L_x_243:
[----:B------:R-:W-:Y:S05]  /*acc0*/  BSYNC B0 ;  /* 0x0000000000007941 */ /* 0x000fea0003800000 */
.L_x_242:
        /* <DEDUP_REMOVED lines=41> */
.L_x_245:
[----:B------:R-:W-:Y:S05]  /*af60*/  BSYNC B0 ;  /* 0x0000000000007941 */ /* 0x000fea0003800000 */
.L_x_244:
        /* <DEDUP_REMOVED lines=41> */
.L_x_247:
[----:B------:R-:W-:Y:S05]  /*b200*/  BSYNC B0 ;  /* 0x0000000000007941 */ /* 0x000fea0003800000 */
.L_x_246:
        /* <DEDUP_REMOVED lines=39> */
[----:B------:R1:W-:Y:S01]  /*b480*/  STS.128 [R235+0x9800], R4 ;  /* 0x00980004eb007388 */ /* 0x0003e20000000c00 */
[----:B------:R-:W-:Y:S05]  /*b490*/  BRA `(.L_x_237) ;  /* 0x00002ca000007947 */ /* 0x000fea0003800000 */
.L_x_222:
        /* <DEDUP_REMOVED lines=20> */
[----:B------:R-:W3:Y:S01]  /*b5e0*/  LDL R35, [R1+0x60] ;  /* 0x0000600001237983 */ /* 0x000ee20000100800 */
[C---:B------:R-:W-:Y:S01]  /*b5f0*/  ISETP.GE.AND P0, PT, R100.reuse, c[0x0][0x27c], PT ;  /* 0x00009f0064007a0c */ /* 0x040fe20003f06270 */
[----:B------:R-:W-:Y:S01]  /*b600*/  CS2R R22, SRZ ;  /* 0x0000000000167805 */ /* 0x000fe2000001ff00 */
[C---:B------:R-:W-:Y:S01]  /*b610*/  IADD3 R5, R100.reuse, 0x10, RZ ;  /* 0x0000001064057810 */ /* 0x040fe20007ffe0ff */
[----:B------:R-:W-:Y:S01]  /*b620*/  CS2R R20, SRZ ;  /* 0x0000000000147805 */ /* 0x000fe2000001ff00 */
[----:B------:R-:W-:Y:S01]  /*b630*/  IADD3 R4, R100, 0x20, RZ ;  /* 0x0000002064047810 */ /* 0x000fe20007ffe0ff */
[----:B------:R-:W-:Y:S01]  /*b640*/  CS2R R10, SRZ ;  /* 0x00000000000a7805 */ /* 0x000fe2000001ff00 */
[----:B------:R-:W-:Y:S01]  /*b650*/  ISETP.GE.AND P2, PT, R5, c[0x0][0x27c], PT ;  /* 0x00009f0005007a0c */ /* 0x000fe20003f46270 */
[----:B------:R-:W-:Y:S01]  /*b660*/  CS2R R8, SRZ ;  /* 0x0000000000087805 */ /* 0x000fe2000001ff00 */
[----:B------:R-:W-:Y:S01]  /*b670*/  ISETP.GE.AND P1, PT, R4, c[0x0][0x27c], PT ;  /* 0x00009f0004007a0c */ /* 0x000fe20003f26270 */
[----:B------:R-:W-:Y:S01]  /*b680*/  CS2R R26, SRZ ;  /* 0x00000000001a7805 */ /* 0x000fe2000001ff00 */
[----:B------:R-:W-:-:S03]  /*b690*/  CS2R R24, SRZ ;  /* 0x0000000000187805 */ /* 0x000fc6000001ff00 */
[C---:B------:R-:W-:Y:S01]  /*b6a0*/  @!P0 IMAD.SHL.U32 R0, R100.reuse, 0x2, RZ ;  /* 0x0000000264008824 */ /* 0x040fe200078e00ff */
[----:B------:R-:W-:-:S04]  /*b6b0*/  @!P0 SHF.L.U64.HI R5, R100, 0x1, R101 ;  /* 0x0000000164058819 */ /* 0x000fc80000010265 */
[----:B------:R-:W-:-:S05]  /*b6c0*/  @!P0 IADD3 R32, P3, R28, R0, RZ ;  /* 0x000000001c208210 */ /* 0x000fca0007f7e0ff */
[----:B------:R-:W-:Y:S01]  /*b6d0*/  @!P0 IMAD.X R33, R29, 0x1, R5, P3 ;  /* 0x000000011d218824 */ /* 0x000fe200018e0605 */
[----:B------:R-:W-:Y:S01]  /*b6e0*/  @!P0 IADD3 R30, P3, R2, R0, RZ ;  /* 0x00000000021e8210 */ /* 0x000fe20007f7e0ff */
[----:B------:R-:W-:Y:S01]  /*b6f0*/  CS2R R18, SRZ ;  /* 0x0000000000127805 */ /* 0x000fe2000001ff00 */
[----:B------:R-:W-:Y:S02]  /*b700*/  CS2R R16, SRZ ;  /* 0x0000000000107805 */ /* 0x000fe4000001ff00 */
[----:B------:R-:W-:-:S04]  /*b710*/  @!P0 IADD3.X R31, R3, R5, RZ, P3, !PT ;  /* 0x00000005031f8210 */ /* 0x000fc80001ffe4ff */
[----:B------:R1:W5:Y:S01]  /*b720*/  @!P0 LD.E.128 R16, [R32.64] ;  /* 0x0000000620108980 */ /* 0x000362000c101d00 */
[----:B--2---:R-:W-:Y:S01]  /*b730*/  @!P2 SHF.L.U32 R4, R36, 0x3, RZ ;  /* 0x000000032404a819 */ /* 0x004fe200000006ff */
[----:B---3--:R-:W-:-:S04]  /*b740*/  @!P1 IMAD.SHL.U32 R0, R35, 0x8, RZ ;  /* 0x0000000823009824 */ /* 0x008fc800078e00ff */
[----:B------:R-:W-:-:S04]  /*b750*/  @!P2 IMAD.WIDE R14, R4, 0x2, R28 ;  /* 0x00000002040ea825 */ /* 0x000fc800078e021c */
[----:B------:R-:W-:Y:S01]  /*b760*/  @!P2 IMAD.WIDE R12, R4, 0x2, R2 ;  /* 0x00000002040ca825 */ /* 0x000fe200078e0202 */
[----:B------:R2:W5:Y:S03]  /*b770*/  @!P2 LD.E.128 R20, [R14.64] ;  /* 0x000000060e14a980 */ /* 0x000566000c101d00 */
[C---:B------:R-:W-:Y:S01]  /*b780*/  @!P1 IMAD.WIDE R6, R0.reuse, 0x2, R28 ;  /* 0x0000000200069825 */ /* 0x040fe200078e021c */
[----:B------:R3:W5:Y:S01]  /*b790*/  @!P2 LD.E.128 R8, [R12.64] ;  /* 0x000000060c08a980 */ /* 0x000762000c101d00 */
[----:B------:R-:W-:Y:S02]  /*b7a0*/  CS2R R4, SRZ ;  /* 0x0000000000047805 */ /* 0x000fe4000001ff00 */
[----:B------:R-:W-:Y:S01]  /*b7b0*/  @!P1 IMAD.WIDE R2, R0, 0x2, R2 ;  /* 0x0000000200029825 */ /* 0x000fe200078e0202 */
[----:B------:R4:W5:Y:S01]  /*b7c0*/  @!P1 LD.E.128 R24, [R6.64] ;  /* 0x0000000606189980 */ /* 0x000962000c101d00 */
[----:B--2---:R-:W-:Y:S01]  /*b7d0*/  CS2R R14, SRZ ;  /* 0x00000000000e7805 */ /* 0x004fe2000001ff00 */
[----:B---3--:R-:W-:Y:S01]  /*b7e0*/  CS2R R12, SRZ ;  /* 0x00000000000c7805 */ /* 0x008fe2000001ff00 */
[----:B----4-:R-:W-:-:S05]  /*b7f0*/  CS2R R6, SRZ ;  /* 0x0000000000067805 */ /* 0x010fca000001ff00 */
[----:B------:R1:W5:Y:S04]  /*b800*/  @!P1 LD.E.128 R12, [R2.64] ;  /* 0x00000006020c9980 */ /* 0x000368000c101d00 */
[----:B------:R1:W5:Y:S02]  /*b810*/  @!P0 LD.E.128 R4, [R30.64] ;  /* 0x000000061e048980 */ /* 0x000364000c101d00 */
.L_x_249:
[----:B-12-4-:R-:W-:Y:S05]  /*b820*/  BSYNC B0 ;  /* 0x0000000000007941 */ /* 0x016fea0003800000 */
.L_x_248:
[----:B-----5:R-:W-:Y:S01]  /*b830*/  IMAD.MOV.U32 R51, RZ, RZ, R18 ;  /* 0x000000ffff337224 */ /* 0x020fe200078e0012 */
[----:B------:R-:W-:Y:S01]  /*b840*/  SHF.R.U64 R52, R16, 0x10, R17 ;  /* 0x0000001010347819 */ /* 0x000fe20000001211 */
[----:B------:R-:W-:Y:S01]  /*b850*/  IMAD.MOV.U32 R47, RZ, RZ, R20 ;  /* 0x000000ffff2f7224 */ /* 0x000fe200078e0014 */
[----:B------:R-:W-:Y:S01]  /*b860*/  SHF.R.U64 R44, R20, 0x10, R21 ;  /* 0x00000010142c7819 */ /* 0x000fe20000001215 */
[----:B------:R-:W-:Y:S01]  /*b870*/  IMAD.MOV.U32 R38, RZ, RZ, R25 ;  /* 0x000000ffff267224 */ /* 0x000fe200078e0019 */
[----:B------:R-:W-:Y:S01]  /*b880*/  SHF.R.U64 R2, R8, 0x10, R9 ;  /* 0x0000001008027819 */ /* 0x000fe20000001209 */
[----:B------:R-:W-:Y:S01]  /*b890*/  IMAD.MOV.U32 R54, RZ, RZ, R16 ;  /* 0x000000ffff367224 */ /* 0x000fe200078e0010 */
[----:B------:R-:W-:Y:S01]  /*b8a0*/  PRMT R44, R44, 0x5410, R52 ;  /* 0x000054102c2c7816 */ /* 0x000fe20000000034 */
[----:B------:R-:W-:Y:S01]  /*b8b0*/  IMAD.MOV.U32 R46, RZ, RZ, R21 ;  /* 0x000000ffff2e7224 */ /* 0x000fe200078e0015 */
[----:B------:R-:W-:Y:S01]  /*b8c0*/  PRMT R47, R47, 0x5410, R51 ;  /* 0x000054102f2f7816 */ /* 0x000fe20000000033 */
[----:B------:R-:W-:Y:S01]  /*b8d0*/  IMAD.MOV.U32 R43, RZ, RZ, R22 ;  /* 0x000000ffff2b7224 */ /* 0x000fe200078e0016 */
[----:B------:R-:W-:Y:S01]  /*b8e0*/  SHF.R.U32.HI R32, RZ, 0x10, R25 ;  /* 0x00000010ff207819 */ /* 0x000fe20000011619 */
[----:B------:R-:W-:Y:S01]  /*b8f0*/  IMAD.MOV.U32 R53, RZ, RZ, R17 ;  /* 0x000000ffff357224 */ /* 0x000fe200078e0011 */
[--C-:B------:R-:W-:Y:S01]  /*b900*/  PRMT R51, R47, 0x5410, R44.reuse ;  /* 0x000054102f337816 */ /* 0x100fe2000000002c */
[----:B------:R-:W-:Y:S01]  /*b910*/  IMAD.MOV.U32 R50, RZ, RZ, R19 ;  /* 0x000000ffff327224 */ /* 0x000fe200078e0013 */
[----:B------:R-:W-:Y:S01]  /*b920*/  PRMT R44, R2, 0x7610, R44 ;  /* 0x00007610022c7816 */ /* 0x000fe2000000002c */
[----:B------:R-:W-:Y:S01]  /*b930*/  IMAD R2, R66, -0x80, R34 ;  /* 0xffffff8042027824 */ /* 0x000fe200078e0222 */
[----:B------:R-:W-:Y:S01]  /*b940*/  PRMT R60, R38, 0x5410, R32 ;  /* 0x00005410263c7816 */ /* 0x000fe20000000020 */
[----:B------:R-:W-:Y:S01]  /*b950*/  IMAD.MOV.U32 R42, RZ, RZ, R23 ;  /* 0x000000ffff2a7224 */ /* 0x000fe200078e0017 */
[----:B------:R-:W-:Y:S01]  /*b960*/  SHF.R.U32.HI R49, RZ, 0x10, R17 ;  /* 0x00000010ff317819 */ /* 0x000fe20000011611 */
        /* <DEDUP_REMOVED lines=11> */
[--C-:B------:R-:W-:Y:S01]  /*ba20*/  SHF.R.U64 R40, R22, 0x10, R23.reuse ;  /* 0x0000001016287819 */ /* 0x100fe20000001217 */
[----:B------:R-:W-:Y:S01]  /*ba30*/  IMAD.MOV.U32 R30, RZ, RZ, R4 ;  /* 0x000000ffff1e7224 */ /* 0x000fe200078e0004 */
[----:B------:R-:W-:Y:S01]  /*ba40*/  SHF.R.U32.HI R37, RZ, 0x10, R23 ;  /* 0x00000010ff257819 */ /* 0x000fe20000011617 */
[----:B------:R-:W-:Y:S01]  /*ba50*/  IMAD.MOV.U32 R22, RZ, RZ, R8 ;  /* 0x000000ffff167224 */ /* 0x000fe200078e0008 */
[----:B------:R-:W-:Y:S01]  /*ba60*/  SHF.R.U64 R36, R24, 0x10, R25 ;  /* 0x0000001018247819 */ /* 0x000fe20000001219 */
[----:B------:R-:W-:Y:S01]  /*ba70*/  IMAD.MOV.U32 R25, RZ, RZ, R7 ;  /* 0x000000ffff197224 */ /* 0x000fe200078e0007 */
[--C-:B------:R-:W-:Y:S01]  /*ba80*/  SHF.R.U64 R31, R26, 0x10, R27.reuse ;  /* 0x000000101a1f7819 */ /* 0x100fe2000000121b */
[----:B------:R-:W-:Y:S01]  /*ba90*/  IMAD.MOV.U32 R26, RZ, RZ, R6 ;  /* 0x000000ffff1a7224 */ /* 0x000fe200078e0006 */
[----:B------:R-:W-:Y:S01]  /*baa0*/  SHF.R.U32.HI R28, RZ, 0x10, R27 ;  /* 0x00000010ff1c7819 */ /* 0x000fe2000001161b */
[----:B------:R-:W-:Y:S01]  /*bab0*/  IMAD.MOV.U32 R18, RZ, RZ, R11 ;  /* 0x000000ffff127224 */ /* 0x000fe200078e000b */
[----:B------:R-:W-:Y:S01]  /*bac0*/  SHF.R.U64 R27, R4, 0x10, R5 ;  /* 0x00000010041b7819 */ /* 0x000fe20000001205 */
[----:B------:R-:W-:-:S04]  /*bad0*/  DEPBAR.LE SB0, 0x1 ;  /* 0x000080400000791a */ /* 0x000fc80000000000 */
[----:B------:R-:W-:Y:S01]  /*bae0*/  SHF.R.U32.HI R24, RZ, 0x10, R5 ;  /* 0x00000010ff187819 */ /* 0x000fe20000011605 */
[----:B------:R-:W-:Y:S01]  /*baf0*/  IMAD.MOV.U32 R5, RZ, RZ, R15 ;  /* 0x000000ffff057224 */ /* 0x000fe200078e000f */
[----:B------:R-:W-:Y:S01]  /*bb00*/  SHF.R.U64 R23, R6, 0x10, R7 ;  /* 0x0000001006177819 */ /* 0x000fe20000001207 */
[----:B------:R-:W-:Y:S01]  /*bb10*/  IMAD.MOV.U32 R6, RZ, RZ, R14 ;  /* 0x000000ffff067224 */ /* 0x000fe200078e000e */
[----:B------:R-:W-:Y:S01]  /*bb20*/  SHF.R.U32.HI R17, RZ, 0x10, R9 ;  /* 0x00000010ff117819 */ /* 0x000fe20000011609 */
[----:B------:R-:W-:Y:S01]  /*bb30*/  IMAD.MOV.U32 R9, RZ, RZ, R13 ;  /* 0x000000ffff097224 */ /* 0x000fe200078e000d */
[----:B------:R-:W-:Y:S01]  /*bb40*/  SHF.R.U64 R16, R10, 0x10, R11 ;  /* 0x000000100a107819 */ /* 0x000fe2000000120b */
[----:B------:R-:W-:Y:S01]  /*bb50*/  IMAD.MOV.U32 R10, RZ, RZ, R12 ;  /* 0x000000ffff0a7224 */ /* 0x000fe200078e000c */
[----:B------:R-:W-:Y:S01]  /*bb60*/  SHF.R.U32.HI R20, RZ, 0x10, R7 ;  /* 0x00000010ff147819 */ /* 0x000fe20000011607 */
[----:B------:R-:W-:Y:S01]  /*bb70*/  BSSY B1, `(.L_x_250) ;  /* 0x000013c000017945 */ /* 0x000fe20003800000 */
[----:B------:R-:W-:-:S02]  /*bb80*/  PRMT R43, R43, 0x5410, R54 ;  /* 0x000054102b2b7816 */ /* 0x000fc40000000036 */
[----:B------:R-:W-:Y:S02]  /*bb90*/  PRMT R46, R46, 0x5410, R49 ;  /* 0x000054102e2e7816 */ /* 0x000fe40000000031 */
[----:B------:R-:W-:Y:S02]  /*bba0*/  SHF.R.U32.HI R8, RZ, 0x10, R11 ;  /* 0x00000010ff087819 */ /* 0x000fe4000001160b */
[--C-:B------:R-:W-:Y:S02]  /*bbb0*/  SHF.R.U64 R7, R12, 0x10, R13.reuse ;  /* 0x000000100c077819 */ /* 0x100fe4000000120d */
[----:B------:R-:W-:Y:S02]  /*bbc0*/  SHF.R.U32.HI R4, RZ, 0x10, R13 ;  /* 0x00000010ff047819 */ /* 0x000fe4000001160d */
[--C-:B------:R-:W-:Y:S02]  /*bbd0*/  SHF.R.U64 R3, R14, 0x10, R15.reuse ;  /* 0x000000100e037819 */ /* 0x100fe4000000120f */
        /* <DEDUP_REMOVED lines=24> */
[----:B------:R1:W5:Y:S04]  /*bd60*/  LDL R69, [R1+0x44] ;  /* 0x0000440001457983 */ /* 0x0003680000100800 */
[----:B------:R1:W5:Y:S04]  /*bd70*/  LDL R68, [R1+0x48] ;  /* 0x0000480001447983 */ /* 0x0003680000100800 */
[----:B------:R1:W5:Y:S01]  /*bd80*/  LDL R67, [R1+0x4c] ;  /* 0x00004c0001437983 */ /* 0x0003620000100800 */
[----:B------:R-:W-:Y:S01]  /*bd90*/  ISETP.GE.AND P0, PT, R100, c[0x0][0x27c], PT ;  /* 0x00009f0064007a0c */ /* 0x000fe20003f06270 */
[----:B------:R-:W-:-:S12]  /*bda0*/  BSSY B0, `(.L_x_252) ;  /* 0x000005e000007945 */ /* 0x000fd80003800000 */
[----:B------:R-:W-:Y:S05]  /*bdb0*/  @P0 BRA `(.L_x_253) ;  /* 0x000005c000000947 */ /* 0x000fea0003800000 */
[----:B------:R-:W2:Y:S02]  /*bdc0*/  S2R R66, SR_TID.X ;  /* 0x0000000000427919 */ /* 0x000ea40000002100 */
[----:B--2---:R-:W-:-:S04]  /*bdd0*/  LEA.HI R70, R66, R66, RZ, 0x1 ;  /* 0x0000004242467211 */ /* 0x004fc800078f08ff */
[----:B------:R-:W-:-:S04]  /*bde0*/  LOP3.LUT R70, R70, 0xfffffffe, RZ, 0xc0, !PT ;  /* 0xfffffffe46467812 */ /* 0x000fc800078ec0ff */
[----:B------:R-:W-:Y:S02]  /*bdf0*/  IADD3 R70, -R70, R66, RZ ;  /* 0x0000004246467210 */ /* 0x000fe40007ffe1ff */
[----:B------:R-:W2:Y:S01]  /*be00*/  LDL R66, [R1+0x68] ;  /* 0x0000680001427983 */ /* 0x000ea20000100800 */
[----:B------:R-:W-:Y:S01]  /*be10*/  MOV R0, c[0x0][0x27c] ;  /* 0x00009f0000007a02 */ /* 0x000fe20000000f00 */
[----:B------:R-:W-:-:S03]  /*be20*/  HADD2.F32 R13, -RZ, R43.H1_H1 ;  /* 0x3000002bff0d7230 */ /* 0x000fc60000004100 */
[----:B------:R-:W-:-:S04]  /*be30*/  LEA.HI R0, R0, R70, RZ, 0x1d ;  /* 0x0000004600007211 */ /* 0x000fc800078fe8ff */
[----:B------:R-:W-:Y:S02]  /*be40*/  SHF.R.S32.HI R3, RZ, 0x1f, R0 ;  /* 0x0000001fff037819 */ /* 0x000fe40000011400 */
[----:B------:R-:W-:Y:S02]  /*be50*/  SHF.L.U32 R2, R0, 0x3, RZ ;  /* 0x0000000300027819 */ /* 0x000fe400000006ff */
[----:B------:R-:W-:Y:S02]  /*be60*/  LEA.HI R0, R3, R0, RZ, 0x2 ;  /* 0x0000000003007211 */ /* 0x000fe400078f10ff */
[----:B-----5:R-:W-:Y:S02]  /*be70*/  LOP3.LUT R2, R69, 0x18, R2, 0xf8, !PT ;  /* 0x0000001845027812 */ /* 0x020fe400078ef802 */
[----:B------:R-:W-:Y:S02]  /*be80*/  SHF.L.U32 R0, R0, 0xa, RZ ;  /* 0x0000000a00007819 */ /* 0x000fe400000006ff */
[----:B------:R-:W-:-:S02]  /*be90*/  LOP3.LUT R2, R2, R68, RZ, 0x3c, !PT ;  /* 0x0000004402027212 */ /* 0x000fc400078e3cff */
[----:B------:R-:W-:-:S04]  /*bea0*/  LOP3.LUT R0, R0, 0x7ffff000, RZ, 0xc0, !PT ;  /* 0x7ffff00000007812 */ /* 0x000fc800078ec0ff */
[----:B------:R-:W-:Y:S01]  /*beb0*/  IADD3 R0, R2, R0, R67 ;  /* 0x0000000002007210 */ /* 0x000fe20007ffe043 */
[----:B------:R-:W-:-:S03]  /*bec0*/  HADD2.F32 R2, -RZ, R39.H0_H0 ;  /* 0x20000027ff027230 */ /* 0x000fc60000004100 */
[----:B------:R-:W-:Y:S01]  /*bed0*/  SHF.L.U32 R28, R0, 0x1, RZ ;  /* 0x00000001001c7819 */ /* 0x000fe200000006ff */
[----:B------:R-:W-:-:S04]  /*bee0*/  HADD2.F32 R0, -RZ, R39.H1_H1 ;  /* 0x30000027ff007230 */ /* 0x000fc80000004100 */
[----:B------:R-:W3:Y:S02]  /*bef0*/  LDS.128 R8, [R28+0x6080] ;  /* 0x006080001c087984 */ /* 0x000ee40000000c00 */
[--C-:B---3--:R-:W-:Y:S02]  /*bf00*/  HADD2.F32 R15, -RZ, R11.reuse.H0_H0 ;  /* 0x2000000bff0f7230 */ /* 0x108fe40000004100 */
[----:B------:R-:W-:Y:S02]  /*bf10*/  HADD2.F32 R14, -RZ, R11.H1_H1 ;  /* 0x3000000bff0e7230 */ /* 0x000fe40000004100 */
[----:B------:R-:W-:Y:S02]  /*bf20*/  HADD2.F32 R3, -RZ, R8.H1_H1 ;  /* 0x30000008ff037230 */ /* 0x000fe40000004100 */
[----:B------:R-:W-:Y:S02]  /*bf30*/  HADD2.F32 R11, -RZ, R44.H1_H1 ;  /* 0x3000002cff0b7230 */ /* 0x000fe40000004100 */
[----:B------:R-:W-:Y:S01]  /*bf40*/  HADD2.F32 R12, -RZ, R10.H1_H1 ;  /* 0x3000000aff0c7230 */ /* 0x000fe20000004100 */
[----:B------:R-:W-:Y:S01]  /*bf50*/  FMUL.FTZ R33, R3, R0 ;  /* 0x0000000003217220 */ /* 0x000fe20000410000 */
[----:B--2---:R-:W2:Y:S02]  /*bf60*/  LDS.128 R4, [R66] ;  /* 0x0000000042047984 */ /* 0x004ea40000000c00 */
[----:B--2---:R-:W-:-:S02]  /*bf70*/  HADD2.F32 R17, -RZ, R4.H0_H0 ;  /* 0x20000004ff117230 */ /* 0x004fc40000004100 */
[----:B------:R-:W-:Y:S02]  /*bf80*/  HADD2.F32 R16, -RZ, R4.H1_H1 ;  /* 0x30000004ff107230 */ /* 0x000fe40000004100 */
[----:B------:R-:W-:Y:S02]  /*bf90*/  HADD2.F32 R4, -RZ, R8.H0_H0 ;  /* 0x20000008ff047230 */ /* 0x000fe40000004100 */
[--C-:B------:R-:W-:Y:S02]  /*bfa0*/  HADD2.F32 R23, -RZ, R7.reuse.H0_H0 ;  /* 0x20000007ff177230 */ /* 0x100fe40000004100 */
[----:B------:R-:W-:Y:S01]  /*bfb0*/  HADD2.F32 R22, -RZ, R7.H1_H1 ;  /* 0x30000007ff167230 */ /* 0x000fe20000004100 */
[-C--:B------:R-:W-:Y:S01]  /*bfc0*/  FMUL.FTZ R7, R17, R2.reuse ;  /* 0x0000000211077220 */ /* 0x080fe20000410000 */
[--C-:B------:R-:W-:Y:S01]  /*bfd0*/  HADD2.F32 R19, -RZ, R5.reuse.H0_H0 ;  /* 0x20000005ff137230 */ /* 0x100fe20000004100 */
[----:B------:R-:W-:Y:S01]  /*bfe0*/  FMUL.FTZ R34, R4, R2 ;  /* 0x0000000204227220 */ /* 0x000fe20000410000 */
[----:B------:R-:W-:Y:S01]  /*bff0*/  HADD2.F32 R18, -RZ, R5.H1_H1 ;  /* 0x30000005ff127230 */ /* 0x000fe20000004100 */
[----:B------:R-:W-:Y:S01]  /*c000*/  FMUL.FTZ R2, R16, R0 ;  /* 0x0000000010027220 */ /* 0x000fe20000410000 */
[----:B------:R-:W-:Y:S01]  /*c010*/  HADD2.F32 R5, -RZ, R40.H0_H0 ;  /* 0x20000028ff057230 */ /* 0x000fe20000004100 */
[----:B------:R-:W-:Y:S01]  /*c020*/  FFMA.FTZ R37, R4, R13, R7 ;  /* 0x0000000d04257223 */ /* 0x000fe20000010007 */
[--C-:B------:R-:W-:Y:S01]  /*c030*/  HADD2.F32 R21, -RZ, R6.reuse.H0_H0 ;  /* 0x20000006ff157230 */ /* 0x100fe20000004100 */
[----:B------:R-:W-:Y:S01]  /*c040*/  FFMA.FTZ R36, R3, R11, R2 ;  /* 0x0000000b03247223 */ /* 0x000fe20000010002 */
[----:B------:R-:W-:Y:S01]  /*c050*/  HADD2.F32 R20, -RZ, R6.H1_H1 ;  /* 0x30000006ff147230 */ /* 0x000fe20000004100 */
[----:B------:R-:W-:Y:S01]  /*c060*/  FMUL.FTZ R4, R19, R5 ;  /* 0x0000000513047220 */ /* 0x000fe20000410000 */
[----:B------:R-:W-:Y:S01]  /*c070*/  HADD2.F32 R8, -RZ, R10.H0_H0 ;  /* 0x2000000aff087230 */ /* 0x000fe20000004100 */
[----:B------:R-:W-:Y:S01]  /*c080*/  FFMA.FTZ R13, R17, R13, -R34 ;  /* 0x0000000d110d7223 */ /* 0x000fe20000010822 */
[----:B------:R-:W-:-:S02]  /*c090*/  HADD2.F32 R6, -RZ, R9.H0_H0 ;  /* 0x20000009ff067230 */ /* 0x000fc40000004100 */
[----:B------:R-:W-:Y:S02]  /*c0a0*/  HADD2.F32 R10, -RZ, R45.H1_H1 ;  /* 0x3000002dff0a7230 */ /* 0x000fe40000004100 */
[----:B------:R-:W-:Y:S01]  /*c0b0*/  HADD2.F32 R2, -RZ, R40.H1_H1 ;  /* 0x30000028ff027230 */ /* 0x000fe20000004100 */
[C---:B------:R-:W-:Y:S01]  /*c0c0*/  FMUL.FTZ R31, R6.reuse, R5 ;  /* 0x00000005061f7220 */ /* 0x040fe20000410000 */
[----:B------:R-:W-:Y:S01]  /*c0d0*/  HADD2.F32 R0, -RZ, R41.H0_H0 ;  /* 0x20000029ff007230 */ /* 0x000fe20000004100 */
[----:B------:R-:W-:Y:S01]  /*c0e0*/  FFMA.FTZ R35, R6, R10, R4 ;  /* 0x0000000a06237223 */ /* 0x000fe20000010004 */
[----:B------:R-:W-:Y:S01]  /*c0f0*/  HADD2.F32 R9, -RZ, R9.H1_H1 ;  /* 0x30000009ff097230 */ /* 0x000fe20000004100 */
[----:B------:R-:W-:Y:S01]  /*c100*/  FMUL.FTZ R5, R18, R2 ;  /* 0x0000000212057220 */ /* 0x000fe20000410000 */
[----:B------:R-:W-:Y:S01]  /*c110*/  HADD2.F32 R7, -RZ, R46.H1_H1 ;  /* 0x3000002eff077230 */ /* 0x000fe20000004100 */
[----:B------:R-:W-:Y:S01]  /*c120*/  FMUL.FTZ R4, R21, R0 ;  /* 0x0000000015047220 */ /* 0x000fe20000410000 */
[----:B------:R-:W-:Y:S01]  /*c130*/  HADD2.F32 R6, -RZ, R47.H1_H1 ;  /* 0x3000002fff067230 */ /* 0x000fe20000004100 */
[C---:B------:R-:W-:Y:S01]  /*c140*/  FMUL.FTZ R29, R9.reuse, R2 ;  /* 0x00000002091d7220 */ /* 0x040fe20000410000 */
[----:B------:R-:W-:Y:S01]  /*c150*/  HADD2.F32 R3, -RZ, R41.H1_H1 ;  /* 0x30000029ff037230 */ /* 0x000fe20000004100 */
[----:B------:R-:W-:Y:S01]  /*c160*/  FFMA.FTZ R32, R9, R7, R5 ;  /* 0x0000000709207223 */ /* 0x000fe20000010005 */
[----:B------:R-:W-:Y:S01]  /*c170*/  HADD2.F32 R5, -RZ, R48.H0_H0 ;  /* 0x20000030ff057230 */ /* 0x000fe20000004100 */
[----:B------:R-:W-:Y:S01]  /*c180*/  FFMA.FTZ R30, R8, R6, R4 ;  /* 0x00000006081e7223 */ /* 0x000fe20000010004 */
[----:B------:R-:W-:Y:S01]  /*c190*/  HADD2.F32 R2, -RZ, R42.H1_H1 ;  /* 0x3000002aff027230 */ /* 0x000fe20000004100 */
[----:B------:R-:W-:-:S02]  /*c1a0*/  FMUL.FTZ R4, R20, R3 ;  /* 0x0000000314047220 */ /* 0x000fc40000410000 */
[----:B------:R-:W-:Y:S01]  /*c1b0*/  FMUL.FTZ R26, R8, R0 ;  /* 0x00000000081a7220 */ /* 0x000fe20000410000 */
[----:B------:R-:W-:Y:S01]  /*c1c0*/  HADD2.F32 R0, -RZ, R42.H0_H0 ;  /* 0x2000002aff007230 */ /* 0x000fe20000004100 */
[C---:B------:R-:W-:Y:S01]  /*c1d0*/  FFMA.FTZ R27, R12.reuse, R5, R4 ;  /* 0x000000050c1b7223 */ /* 0x040fe20000010004 */
[----:B------:R-:W-:Y:S01]  /*c1e0*/  HADD2.F32 R4, -RZ, R50.H0_H0 ;  /* 0x20000032ff047230 */ /* 0x000fe20000004100 */
[----:B------:R-:W-:Y:S01]  /*c1f0*/  FMUL.FTZ R25, R12, R3 ;  /* 0x000000030c197220 */ /* 0x000fe20000410000 */
[----:B------:R-:W-:Y:S01]  /*c200*/  HADD2.F32 R3, -RZ, R45.H0_H0 ;  /* 0x2000002dff037230 */ /* 0x000fe20000004100 */
[----:B------:R-:W-:Y:S02]  /*c210*/  FMUL.FTZ R9, R23, R2 ;  /* 0x0000000217097220 */ /* 0x000fe40000410000 */
[----:B------:R-:W-:Y:S02]  /*c220*/  FMUL.FTZ R8, R22, R0 ;  /* 0x0000000016087220 */ /* 0x000fe40000410000 */
[----:B------:R-:W-:-:S02]  /*c230*/  FMUL.FTZ R24, R15, R2 ;  /* 0x000000020f187220 */ /* 0x000fc40000410000 */
[C---:B------:R-:W-:Y:S02]  /*c240*/  FMUL.FTZ R12, R14.reuse, R0 ;  /* 0x000000000e0c7220 */ /* 0x040fe40000410000 */
[----:B------:R-:W-:Y:S02]  /*c250*/  FFMA.FTZ R15, R15, R4, R9 ;  /* 0x000000040f0f7223 */ /* 0x000fe40000010009 */
[----:B------:R-:W-:Y:S02]  /*c260*/  FFMA.FTZ R14, R14, R3, R8 ;  /* 0x000000030e0e7223 */ /* 0x000fe40000010008 */
[----:B------:R-:W-:Y:S02]  /*c270*/  FFMA.FTZ R10, R19, R10, -R31 ;  /* 0x0000000a130a7223 */ /* 0x000fe4000001081f */
[----:B------:R-:W-:Y:S02]  /*c280*/  FFMA.FTZ R9, R18, R7, -R29 ;  /* 0x0000000712097223 */ /* 0x000fe4000001081d */
[----:B------:R-:W-:-:S02]  /*c290*/  FFMA.FTZ R8, R16, R11, -R33 ;  /* 0x0000000b10087223 */ /* 0x000fc40000010821 */
[----:B------:R-:W-:Y:S01]  /*c2a0*/  FFMA.FTZ R7, R21, R6, -R26 ;  /* 0x0000000615077223 */ /* 0x000fe2000001081a */
[----:B------:R-:W-:Y:S01]  /*c2b0*/  F2FP.PACK_AB R9, R9, R10 ;  /* 0x0000000a0909723e */ /* 0x000fe200000000ff */
[----:B------:R-:W-:Y:S01]  /*c2c0*/  FFMA.FTZ R2, R20, R5, -R25 ;  /* 0x0000000514027223 */ /* 0x000fe20000010819 */
[----:B------:R-:W-:Y:S01]  /*c2d0*/  F2FP.PACK_AB R8, R8, R13 ;  /* 0x0000000d0808723e */ /* 0x000fe200000000ff */
[----:B------:R-:W-:Y:S01]  /*c2e0*/  FFMA.FTZ R0, R23, R4, -R24 ;  /* 0x0000000417007223 */ /* 0x000fe20000010818 */
[----:B------:R-:W-:Y:S01]  /*c2f0*/  F2FP.PACK_AB R4, R36, R37 ;  /* 0x000000252404723e */ /* 0x000fe200000000ff */
[----:B------:R-:W-:Y:S01]  /*c300*/  FFMA.FTZ R3, R22, R3, -R12 ;  /* 0x0000000316037223 */ /* 0x000fe2000001080c */
[----:B------:R-:W-:Y:S02]  /*c310*/  F2FP.PACK_AB R10, R2, R7 ;  /* 0x00000007020a723e */ /* 0x000fe400000000ff */
[----:B------:R-:W-:Y:S02]  /*c320*/  F2FP.PACK_AB R5, R32, R35 ;  /* 0x000000232005723e */ /* 0x000fe400000000ff */
[----:B------:R-:W-:-:S02]  /*c330*/  F2FP.PACK_AB R11, R3, R0 ;  /* 0x00000000030b723e */ /* 0x000fc400000000ff */
[----:B------:R-:W-:Y:S02]  /*c340*/  F2FP.PACK_AB R6, R27, R30 ;  /* 0x0000001e1b06723e */ /* 0x000fe400000000ff */
[----:B------:R-:W-:Y:S01]  /*c350*/  F2FP.PACK_AB R7, R14, R15 ;  /* 0x0000000f0e07723e */ /* 0x000fe200000000ff */
[----:B------:R2:W-:Y:S04]  /*c360*/  STS.128 [R66], R8 ;  /* 0x0000000842007388 */ /* 0x0005e80000000c00 */
[----:B------:R2:W-:Y:S02]  /*c370*/  STS.128 [R28+0x6080], R4 ;  /* 0x006080041c007388 */ /* 0x0005e40000000c00 */
.L_x_253:
[----:B------:R-:W-:Y:S05]  /*c380*/  BSYNC B0 ;  /* 0x0000000000007941 */ /* 0x000fea0003800000 */
.L_x_252:
[----:B------:R-:W-:Y:S01]  /*c390*/  IADD3 R0, R100, 0x10, RZ ;  /* 0x0000001064007810 */ /* 0x000fe20007ffe0ff */
[----:B------:R-:W-:Y:S03]  /*c3a0*/  BSSY B0, `(.L_x_254) ;  /* 0x000005c000007945 */ /* 0x000fe60003800000 */
[----:B------:R-:W-:-:S13]  /*c3b0*/  ISETP.GE.AND P0, PT, R0, c[0x0][0x27c], PT ;  /* 0x00009f0000007a0c */ /* 0x000fda0003f06270 */
[----:B------:R-:W-:Y:S05]  /*c3c0*/  @P0 BRA `(.L_x_255) ;  /* 0x0000059000000947 */ /* 0x000fea0003800000 */
[----:B------:R-:W3:Y:S04]  /*c3d0*/  LDL R2, [R1+0x64] ;  /* 0x0000640001027983 */ /* 0x000ee80000100800 */
[----:B--2---:R-:W2:Y:S01]  /*c3e0*/  LDL R66, [R1+0x78] ;  /* 0x0000780001427983 */ /* 0x004ea20000100800 */
[----:B------:R-:W-:Y:S01]  /*c3f0*/  MOV R0, c[0x0][0x27c] ;  /* 0x00009f0000007a02 */ /* 0x000fe20000000f00 */
[----:B------:R-:W-:-:S03]  /*c400*/  HADD2.F32 R13, -RZ, R51.H0_H0 ;  /* 0x20000033ff0d7230 */ /* 0x000fc60000004100 */
[----:B---3--:R-:W-:-:S04]  /*c410*/  LEA.HI R0, R0, R2, RZ, 0x1d ;  /* 0x0000000200007211 */ /* 0x008fc800078fe8ff */
[----:B------:R-:W-:Y:S01]  /*c420*/  SHF.R.S32.HI R2, RZ, 0x1f, R0 ;  /* 0x0000001fff027819 */ /* 0x000fe20000011400 */
[----:B--2---:R-:W2:Y:S01]  /*c430*/  LDS.128 R4, [R66] ;  /* 0x0000000042047984 */ /* 0x004ea20000000c00 */
        /* <DEDUP_REMOVED lines=9> */
[----:B------:R-:W-:-:S04]  /*c4d0*/  HADD2.F32 R0, -RZ, R44.H0_H0 ;  /* 0x2000002cff007230 */ /* 0x000fc80000004100 */
[----:B------:R-:W3:Y:S01]  /*c4e0*/  LDS.128 R8, [R28+0x6080] ;  /* 0x006080001c087984 */ /* 0x000ee20000000c00 */
[--C-:B--2---:R-:W-:Y:S02]  /*c4f0*/  HADD2.F32 R17, -RZ, R4.reuse.H0_H0 ;  /* 0x20000004ff117230 */ /* 0x104fe40000004100 */
[----:B------:R-:W-:Y:S02]  /*c500*/  HADD2.F32 R16, -RZ, R4.H1_H1 ;  /* 0x30000004ff107230 */ /* 0x000fe40000004100 */
[--C-:B------:R-:W-:Y:S02]  /*c510*/  HADD2.F32 R23, -RZ, R7.reuse.H0_H0 ;  /* 0x20000007ff177230 */ /* 0x100fe40000004100 */
[----:B------:R-:W-:Y:S01]  /*c520*/  HADD2.F32 R22, -RZ, R7.H1_H1 ;  /* 0x30000007ff167230 */ /* 0x000fe20000004100 */
[----:B------:R-:W-:Y:S01]  /*c530*/  FMUL.FTZ R7, R17, R2 ;  /* 0x0000000211077220 */ /* 0x000fe20000410000 */
[--C-:B------:R-:W-:Y:S02]  /*c540*/  HADD2.F32 R19, -RZ, R5.reuse.H0_H0 ;  /* 0x20000005ff137230 */ /* 0x100fe40000004100 */
[----:B------:R-:W-:-:S02]  /*c550*/  HADD2.F32 R18, -RZ, R5.H1_H1 ;  /* 0x30000005ff127230 */ /* 0x000fc40000004100 */
[----:B------:R-:W-:Y:S02]  /*c560*/  HADD2.F32 R5, -RZ, R46.H0_H0 ;  /* 0x2000002eff057230 */ /* 0x000fe40000004100 */
[--C-:B------:R-:W-:Y:S02]  /*c570*/  HADD2.F32 R21, -RZ, R6.reuse.H0_H0 ;  /* 0x20000006ff157230 */ /* 0x100fe40000004100 */
[----:B------:R-:W-:Y:S02]  /*c580*/  HADD2.F32 R20, -RZ, R6.H1_H1 ;  /* 0x30000006ff147230 */ /* 0x000fe40000004100 */
[--C-:B---3--:R-:W-:Y:S02]  /*c590*/  HADD2.F32 R4, -RZ, R8.reuse.H0_H0 ;  /* 0x20000008ff047230 */ /* 0x108fe40000004100 */
[--C-:B------:R-:W-:Y:S02]  /*c5a0*/  HADD2.F32 R15, -RZ, R11.reuse.H0_H0 ;  /* 0x2000000bff0f7230 */ /* 0x100fe40000004100 */
[----:B------:R-:W-:Y:S01]  /*c5b0*/  HADD2.F32 R14, -RZ, R11.H1_H1 ;  /* 0x3000000bff0e7230 */ /* 0x000fe20000004100 */
[----:B------:R-:W-:Y:S01]  /*c5c0*/  FMUL.FTZ R34, R4, R2 ;  /* 0x0000000204227220 */ /* 0x000fe20000410000 */
[----:B------:R-:W-:Y:S01]  /*c5d0*/  HADD2.F32 R3, -RZ, R8.H1_H1 ;  /* 0x30000008ff037230 */ /* 0x000fe20000004100 */
[-C--:B------:R-:W-:Y:S01]  /*c5e0*/  FMUL.FTZ R2, R16, R0.reuse ;  /* 0x0000000010027220 */ /* 0x080fe20000410000 */
[----:B------:R-:W-:Y:S01]  /*c5f0*/  HADD2.F32 R11, -RZ, R51.H1_H1 ;  /* 0x30000033ff0b7230 */ /* 0x000fe20000004100 */
[----:B------:R-:W-:Y:S01]  /*c600*/  FFMA.FTZ R37, R4, R13, R7 ;  /* 0x0000000d04257223 */ /* 0x000fe20000010007 */
[--C-:B------:R-:W-:Y:S01]  /*c610*/  HADD2.F32 R8, -RZ, R10.reuse.H0_H0 ;  /* 0x2000000aff087230 */ /* 0x100fe20000004100 */
[----:B------:R-:W-:Y:S01]  /*c620*/  FMUL.FTZ R4, R19, R5 ;  /* 0x0000000513047220 */ /* 0x000fe20000410000 */
[----:B------:R-:W-:Y:S01]  /*c630*/  HADD2.F32 R12, -RZ, R10.H1_H1 ;  /* 0x3000000aff0c7230 */ /* 0x000fe20000004100 */
[C---:B------:R-:W-:Y:S01]  /*c640*/  FFMA.FTZ R36, R3.reuse, R11, R2 ;  /* 0x0000000b03247223 */ /* 0x040fe20000010002 */
[----:B------:R-:W-:Y:S01]  /*c650*/  HADD2.F32 R6, -RZ, R9.H0_H0 ;  /* 0x20000009ff067230 */ /* 0x000fe20000004100 */
[----:B------:R-:W-:Y:S01]  /*c660*/  FMUL.FTZ R33, R3, R0 ;  /* 0x0000000003217220 */ /* 0x000fe20000410000 */
[----:B------:R-:W-:Y:S01]  /*c670*/  HADD2.F32 R10, -RZ, R52.H0_H0 ;  /* 0x20000034ff0a7230 */ /* 0x000fe20000004100 */
[----:B------:R-:W-:Y:S01]  /*c680*/  FFMA.FTZ R13, R17, R13, -R34 ;  /* 0x0000000d110d7223 */ /* 0x000fe20000010822 */
[----:B------:R-:W-:Y:S01]  /*c690*/  HADD2.F32 R2, -RZ, R47.H0_H0 ;  /* 0x2000002fff027230 */ /* 0x000fe20000004100 */
[C---:B------:R-:W-:Y:S01]  /*c6a0*/  FMUL.FTZ R31, R6.reuse, R5 ;  /* 0x00000005061f7220 */ /* 0x040fe20000410000 */
[----:B------:R-:W-:Y:S01]  /*c6b0*/  HADD2.F32 R0, -RZ, R48.H1_H1 ;  /* 0x30000030ff007230 */ /* 0x000fe20000004100 */
[----:B------:R-:W-:Y:S01]  /*c6c0*/  FFMA.FTZ R35, R6, R10, R4 ;  /* 0x0000000a06237223 */ /* 0x000fe20000010004 */
[----:B------:R-:W-:Y:S01]  /*c6d0*/  HADD2.F32 R9, -RZ, R9.H1_H1 ;  /* 0x30000009ff097230 */ /* 0x000fe20000004100 */
[----:B------:R-:W-:Y:S01]  /*c6e0*/  FMUL.FTZ R5, R18, R2 ;  /* 0x0000000212057220 */ /* 0x000fe20000410000 */
[----:B------:R-:W-:Y:S01]  /*c6f0*/  HADD2.F32 R7, -RZ, R52.H1_H1 ;  /* 0x30000034ff077230 */ /* 0x000fe20000004100 */
[----:B------:R-:W-:Y:S01]  /*c700*/  FMUL.FTZ R4, R21, R0 ;  /* 0x0000000015047220 */ /* 0x000fe20000410000 */
[----:B------:R-:W-:Y:S01]  /*c710*/  HADD2.F32 R6, -RZ, R53.H0_H0 ;  /* 0x20000035ff067230 */ /* 0x000fe20000004100 */
[C---:B------:R-:W-:Y:S01]  /*c720*/  FMUL.FTZ R29, R9.reuse, R2 ;  /* 0x00000002091d7220 */ /* 0x040fe20000410000 */
[----:B------:R-:W-:Y:S01]  /*c730*/  HADD2.F32 R3, -RZ, R49.H0_H0 ;  /* 0x20000031ff037230 */ /* 0x000fe20000004100 */
[----:B------:R-:W-:Y:S01]  /*c740*/  FFMA.FTZ R32, R9, R7, R5 ;  /* 0x0000000709207223 */ /* 0x000fe20000010005 */
[----:B------:R-:W-:Y:S01]  /*c750*/  HADD2.F32 R5, -RZ, R53.H1_H1 ;  /* 0x30000035ff057230 */ /* 0x000fe20000004100 */
[----:B------:R-:W-:Y:S01]  /*c760*/  FFMA.FTZ R30, R8, R6, R4 ;  /* 0x00000006081e7223 */ /* 0x000fe20000010004 */
[----:B------:R-:W-:Y:S01]  /*c770*/  HADD2.F32 R2, -RZ, R50.H1_H1 ;  /* 0x30000032ff027230 */ /* 0x000fe20000004100 */
[----:B------:R-:W-:-:S02]  /*c780*/  FMUL.FTZ R4, R20, R3 ;  /* 0x0000000314047220 */ /* 0x000fc40000410000 */
[----:B------:R-:W-:Y:S01]  /*c790*/  FMUL.FTZ R26, R8, R0 ;  /* 0x00000000081a7220 */ /* 0x000fe20000410000 */
[----:B------:R-:W-:Y:S01]  /*c7a0*/  HADD2.F32 R0, -RZ, R49.H1_H1 ;  /* 0x30000031ff007230 */ /* 0x000fe20000004100 */
[C---:B------:R-:W-:Y:S01]  /*c7b0*/  FFMA.FTZ R27, R12.reuse, R5, R4 ;  /* 0x000000050c1b7223 */ /* 0x040fe20000010004 */
[--C-:B------:R-:W-:Y:S01]  /*c7c0*/  HADD2.F32 R4, -RZ, R54.reuse.H1_H1 ;  /* 0x30000036ff047230 */ /* 0x100fe20000004100 */
        /* <DEDUP_REMOVED lines=25> */
.L_x_255:
[----:B------:R-:W-:Y:S05]  /*c960*/  BSYNC B0 ;  /* 0x0000000000007941 */ /* 0x000fea0003800000 */
.L_x_254:
[----:B------:R-:W-:-:S04]  /*c970*/  IADD3 R0, R100, 0x20, RZ ;  /* 0x0000002064007810 */ /* 0x000fc80007ffe0ff */
        /* <DEDUP_REMOVED lines=54> */
[----:B------:R-:W-:Y:S01]  /*cce0*/  HADD2.F32 R6, -RZ, R61.H0_H0 ;  /* 0x2000003dff067230 */ /* 0x000fe20000004100 */
[C---:B------:R-:W-:Y:S01]  /*ccf0*/  FMUL.FTZ R29, R9.reuse, R2 ;  /* 0x00000002091d7220 */ /* 0x040fe20000410000 */
[----:B------:R-:W-:Y:S01]  /*cd00*/  HADD2.F32 R3, -RZ, R57.H1_H1 ;  /* 0x30000039ff037230 */ /* 0x000fe20000004100 */
[----:B------:R-:W-:Y:S01]  /*cd10*/  FFMA.FTZ R32, R9, R7, R5 ;  /* 0x0000000709207223 */ /* 0x000fe20000010005 */
[----:B------:R-:W-:Y:S01]  /*cd20*/  HADD2.F32 R5, -RZ, R61.H1_H1 ;  /* 0x3000003dff057230 */ /* 0x000fe20000004100 */
[----:B------:R-:W-:Y:S01]  /*cd30*/  FFMA.FTZ R30, R8, R6, R4 ;  /* 0x00000006081e7223 */ /* 0x000fe20000010004 */
[----:B------:R-:W-:Y:S01]  /*cd40*/  HADD2.F32 R2, -RZ, R58.H1_H1 ;  /* 0x3000003aff027230 */ /* 0x000fe20000004100 */
[----:B------:R-:W-:-:S02]  /*cd50*/  FMUL.FTZ R4, R20, R3 ;  /* 0x0000000314047220 */ /* 0x000fc40000410000 */
[----:B------:R-:W-:Y:S01]  /*cd60*/  FMUL.FTZ R26, R8, R0 ;  /* 0x00000000081a7220 */ /* 0x000fe20000410000 */
[----:B------:R-:W-:Y:S01]  /*cd70*/  HADD2.F32 R0, -RZ, R58.H0_H0 ;  /* 0x2000003aff007230 */ /* 0x000fe20000004100 */
        /* <DEDUP_REMOVED lines=27> */
.L_x_251:
[----:B------:R-:W-:Y:S05]  /*cf30*/  BSYNC B1 ;  /* 0x0000000000017941 */ /* 0x000fea0003800000 */
.L_x_250:
[----:B------:R-:W-:-:S04]  /*cf40*/  IADD3 R0, R242, 0x40, RZ ;  /* 0x00000040f2007810 */ /* 0x000fc80007ffe0ff */
[----:B------:R-:W-:-:S13]  /*cf50*/  ISETP.GE.AND P0, PT, R0, R38, PT ;  /* 0x000000260000720c */ /* 0x000fda0003f06270 */
[----:B------:R-:W-:Y:S05]  /*cf60*/  @P0 BRA `(.L_x_237) ;  /* 0x000011d000000947 */ /* 0x000fea0003800000 */
[----:B-----5:R3:W5:Y:S04]  /*cf70*/  LDL R68, [R1+0x54] ;  /* 0x0000540001447983 */ /* 0x0207680000100800 */
[----:B------:R3:W5:Y:S04]  /*cf80*/  LDL R67, [R1+0x58] ;  /* 0x0000580001437983 */ /* 0x0007680000100800 */
[----:B--2---:R3:W5:Y:S01]  /*cf90*/  LDL R66, [R1+0x5c] ;  /* 0x00005c0001427983 */ /* 0x0047620000100800 */
[----:B------:R-:W-:Y:S01]  /*cfa0*/  ISETP.GE.AND P0, PT, R100, c[0x0][0x27c], PT ;  /* 0x00009f0064007a0c */ /* 0x000fe20003f06270 */
[----:B------:R-:W-:-:S12]  /*cfb0*/  BSSY B0, `(.L_x_256) ;  /* 0x000005e000007945 */ /* 0x000fd80003800000 */
[----:B------:R-:W-:Y:S05]  /*cfc0*/  @P0 BRA `(.L_x_257) ;  /* 0x000005c000000947 */ /* 0x000fea0003800000 */
[----:B------:R-:W2:Y:S04]  /*cfd0*/  LDL R69, [R1+0x7c] ;  /* 0x00007c0001457983 */ /* 0x000ea80000100800 */
[----:B------:R-:W4:Y:S02]  /*cfe0*/  S2R R0, SR_TID.X ;  /* 0x0000000000007919 */ /* 0x000f240000002100 */
[----:B----4-:R-:W-:-:S04]  /*cff0*/  LEA.HI R2, R0, R0, RZ, 0x1 ;  /* 0x0000000000027211 */ /* 0x010fc800078f08ff */
[----:B------:R-:W-:-:S04]  /*d000*/  LOP3.LUT R2, R2, 0xfffffffe, RZ, 0xc0, !PT ;  /* 0xfffffffe02027812 */ /* 0x000fc800078ec0ff */
[----:B------:R-:W-:Y:S02]  /*d010*/  IADD3 R2, -R2, R0, RZ ;  /* 0x0000000002027210 */ /* 0x000fe40007ffe1ff */
[----:B------:R-:W-:-:S04]  /*d020*/  MOV R0, c[0x0][0x27c] ;  /* 0x00009f0000007a02 */ /* 0x000fc80000000f00 */
        /* <DEDUP_REMOVED lines=8> */
[----:B------:R-:W-:-:S04]  /*d0b0*/  IADD3 R0, R2, R0, R66 ;  /* 0x0000000002007210 */ /* 0x000fc80007ffe042 */
[----:B------:R-:W-:-:S05]  /*d0c0*/  SHF.L.U32 R28, R0, 0x1, RZ ;  /* 0x00000001001c7819 */ /* 0x000fca00000006ff */
[----:B------:R-:W4:Y:S01]  /*d0d0*/  LDS.128 R8, [R28+0x6080] ;  /* 0x006080001c087984 */ /* 0x000f220000000c00 */
[--C-:B------:R-:W-:Y:S02]  /*d0e0*/  HADD2.F32 R2, -RZ, R39.reuse.H0_H0 ;  /* 0x20000027ff027230 */ /* 0x100fe40000004100 */
[----:B------:R-:W-:Y:S02]  /*d0f0*/  HADD2.F32 R0, -RZ, R39.H1_H1 ;  /* 0x30000027ff007230 */ /* 0x000fe40000004100 */
[----:B------:R-:W-:Y:S02]  /*d100*/  HADD2.F32 R13, -RZ, R43.H1_H1 ;  /* 0x3000002bff0d7230 */ /* 0x000fe40000004100 */
[--C-:B----4-:R-:W-:Y:S02]  /*d110*/  HADD2.F32 R15, -RZ, R11.reuse.H0_H0 ;  /* 0x2000000bff0f7230 */ /* 0x110fe40000004100 */
[----:B------:R-:W-:Y:S02]  /*d120*/  HADD2.F32 R14, -RZ, R11.H1_H1 ;  /* 0x3000000bff0e7230 */ /* 0x000fe40000004100 */
[----:B------:R-:W-:-:S02]  /*d130*/  HADD2.F32 R3, -RZ, R8.H1_H1 ;  /* 0x30000008ff037230 */ /* 0x000fc40000004100 */
[----:B------:R-:W-:Y:S02]  /*d140*/  HADD2.F32 R11, -RZ, R44.H1_H1 ;  /* 0x3000002cff0b7230 */ /* 0x000fe40000004100 */
[----:B------:R-:W-:Y:S01]  /*d150*/  HADD2.F32 R12, -RZ, R10.H1_H1 ;  /* 0x3000000aff0c7230 */ /* 0x000fe20000004100 */
[----:B------:R-:W-:Y:S01]  /*d160*/  FMUL.FTZ R33, R0, R3 ;  /* 0x0000000300217220 */ /* 0x000fe20000410000 */
[----:B--2---:R-:W2:Y:S02]  /*d170*/  LDS.128 R4, [R69] ;  /* 0x0000000045047984 */ /* 0x004ea40000000c00 */
[--C-:B--2---:R-:W-:Y:S02]  /*d180*/  HADD2.F32 R17, -RZ, R4.reuse.H0_H0 ;  /* 0x20000004ff117230 */ /* 0x104fe40000004100 */
[----:B------:R-:W-:Y:S02]  /*d190*/  HADD2.F32 R16, -RZ, R4.H1_H1 ;  /* 0x30000004ff107230 */ /* 0x000fe40000004100 */
[----:B------:R-:W-:-:S02]  /*d1a0*/  HADD2.F32 R4, -RZ, R8.H0_H0 ;  /* 0x20000008ff047230 */ /* 0x000fc40000004100 */
[--C-:B------:R-:W-:Y:S02]  /*d1b0*/  HADD2.F32 R23, -RZ, R7.reuse.H0_H0 ;  /* 0x20000007ff177230 */ /* 0x100fe40000004100 */
[----:B------:R-:W-:Y:S01]  /*d1c0*/  HADD2.F32 R22, -RZ, R7.H1_H1 ;  /* 0x30000007ff167230 */ /* 0x000fe20000004100 */
[C---:B------:R-:W-:Y:S01]  /*d1d0*/  FMUL.FTZ R7, R2.reuse, R17 ;  /* 0x0000001102077220 */ /* 0x040fe20000410000 */
        /* <DEDUP_REMOVED lines=8> */
[----:B------:R-:W-:-:S02]  /*d260*/  HADD2.F32 R20, -RZ, R6.H1_H1 ;  /* 0x30000006ff147230 */ /* 0x000fc40000004100 */
[----:B------:R-:W-:Y:S01]  /*d270*/  HADD2.F32 R8, -RZ, R10.H0_H0 ;  /* 0x2000000aff087230 */ /* 0x000fe20000004100 */
[C---:B------:R-:W-:Y:S01]  /*d280*/  FMUL.FTZ R4, R5.reuse, R19 ;  /* 0x0000001305047220 */ /* 0x040fe20000410000 */
[----:B------:R-:W-:Y:S02]  /*d290*/  HADD2.F32 R6, -RZ, R9.H0_H0 ;  /* 0x20000009ff067230 */ /* 0x000fe40000004100 */
[----:B------:R-:W-:Y:S02]  /*d2a0*/  HADD2.F32 R10, -RZ, R45.H1_H1 ;  /* 0x3000002dff0a7230 */ /* 0x000fe40000004100 */
[----:B------:R-:W-:Y:S02]  /*d2b0*/  HADD2.F32 R2, -RZ, R40.H1_H1 ;  /* 0x30000028ff027230 */ /* 0x000fe40000004100 */
[----:B------:R-:W-:Y:S01]  /*d2c0*/  HADD2.F32 R0, -RZ, R41.H0_H0 ;  /* 0x20000029ff007230 */ /* 0x000fe20000004100 */
[-C--:B------:R-:W-:Y:S01]  /*d2d0*/  FMUL.FTZ R31, R5, R6.reuse ;  /* 0x00000006051f7220 */ /* 0x080fe20000410000 */
[----:B------:R-:W-:Y:S01]  /*d2e0*/  HADD2.F32 R9, -RZ, R9.H1_H1 ;  /* 0x30000009ff097230 */ /* 0x000fe20000004100 */
[----:B------:R-:W-:Y:S01]  /*d2f0*/  FFMA.FTZ R35, R10, R6, R4 ;  /* 0x000000060a237223 */ /* 0x000fe20000010004 */
[----:B------:R-:W-:Y:S01]  /*d300*/  HADD2.F32 R7, -RZ, R46.H1_H1 ;  /* 0x3000002eff077230 */ /* 0x000fe20000004100 */
[----:B------:R-:W-:Y:S01]  /*d310*/  FMUL.FTZ R5, R2, R18 ;  /* 0x0000001202057220 */ /* 0x000fe20000410000 */
[----:B------:R-:W-:Y:S01]  /*d320*/  HADD2.F32 R6, -RZ, R47.H1_H1 ;  /* 0x3000002fff067230 */ /* 0x000fe20000004100 */
[----:B------:R-:W-:Y:S01]  /*d330*/  FMUL.FTZ R4, R0, R21 ;  /* 0x0000001500047220 */ /* 0x000fe20000410000 */
[----:B------:R-:W-:Y:S01]  /*d340*/  HADD2.F32 R3, -RZ, R41.H1_H1 ;  /* 0x30000029ff037230 */ /* 0x000fe20000004100 */
[----:B------:R-:W-:Y:S01]  /*d350*/  FFMA.FTZ R32, R7, R9, R5 ;  /* 0x0000000907207223 */ /* 0x000fe20000010005 */
[----:B------:R-:W-:Y:S01]  /*d360*/  HADD2.F32 R5, -RZ, R48.H0_H0 ;  /* 0x20000030ff057230 */ /* 0x000fe20000004100 */
[----:B------:R-:W-:-:S02]  /*d370*/  FFMA.FTZ R30, R6, R8, R4 ;  /* 0x00000008061e7223 */ /* 0x000fc40000010004 */
[----:B------:R-:W-:Y:S01]  /*d380*/  FMUL.FTZ R29, R2, R9 ;  /* 0x00000009021d7220 */ /* 0x000fe20000410000 */
[--C-:B------:R-:W-:Y:S01]  /*d390*/  HADD2.F32 R2, -RZ, R42.reuse.H1_H1 ;  /* 0x3000002aff027230 */ /* 0x100fe20000004100 */
[----:B------:R-:W-:Y:S02]  /*d3a0*/  FMUL.FTZ R4, R3, R20 ;  /* 0x0000001403047220 */ /* 0x000fe40000410000 */
[----:B------:R-:W-:Y:S01]  /*d3b0*/  FMUL.FTZ R26, R0, R8 ;  /* 0x00000008001a7220 */ /* 0x000fe20000410000 */
[----:B------:R-:W-:Y:S01]  /*d3c0*/  HADD2.F32 R0, -RZ, R42.H0_H0 ;  /* 0x2000002aff007230 */ /* 0x000fe20000004100 */
[-C--:B------:R-:W-:Y:S01]  /*d3d0*/  FFMA.FTZ R27, R5, R12.reuse, R4 ;  /* 0x0000000c051b7223 */ /* 0x080fe20000010004 */
[----:B------:R-:W-:Y:S01]  /*d3e0*/  HADD2.F32 R4, -RZ, R50.H0_H0 ;  /* 0x20000032ff047230 */ /* 0x000fe20000004100 */
[----:B------:R-:W-:Y:S01]  /*d3f0*/  FMUL.FTZ R25, R3, R12 ;  /* 0x0000000c03197220 */ /* 0x000fe20000410000 */
[----:B------:R-:W-:Y:S01]  /*d400*/  HADD2.F32 R3, -RZ, R45.H0_H0 ;  /* 0x2000002dff037230 */ /* 0x000fe20000004100 */
[----:B------:R-:W-:-:S02]  /*d410*/  FMUL.FTZ R9, R2, R23 ;  /* 0x0000001702097220 */ /* 0x000fc40000410000 */
[----:B------:R-:W-:Y:S02]  /*d420*/  FMUL.FTZ R8, R0, R22 ;  /* 0x0000001600087220 */ /* 0x000fe40000410000 */
[-C--:B------:R-:W-:Y:S02]  /*d430*/  FMUL.FTZ R24, R2, R15.reuse ;  /* 0x0000000f02187220 */ /* 0x080fe40000410000 */
[-C--:B------:R-:W-:Y:S02]  /*d440*/  FMUL.FTZ R12, R0, R14.reuse ;  /* 0x0000000e000c7220 */ /* 0x080fe40000410000 */
[----:B------:R-:W-:Y:S02]  /*d450*/  FFMA.FTZ R15, R4, R15, R9 ;  /* 0x0000000f040f7223 */ /* 0x000fe40000010009 */
[----:B------:R-:W-:Y:S02]  /*d460*/  FFMA.FTZ R14, R3, R14, R8 ;  /* 0x0000000e030e7223 */ /* 0x000fe40000010008 */
[----:B------:R-:W-:-:S02]  /*d470*/  FFMA.FTZ R10, R10, R19, -R31 ;  /* 0x000000130a0a7223 */ /* 0x000fc4000001081f */
[----:B------:R-:W-:Y:S02]  /*d480*/  FFMA.FTZ R9, R7, R18, -R29 ;  /* 0x0000001207097223 */ /* 0x000fe4000001081d */
[----:B------:R-:W-:Y:S02]  /*d490*/  FFMA.FTZ R13, R13, R17, -R34 ;  /* 0x000000110d0d7223 */ /* 0x000fe40000010822 */
[----:B------:R-:W-:Y:S02]  /*d4a0*/  FFMA.FTZ R8, R11, R16, -R33 ;  /* 0x000000100b087223 */ /* 0x000fe40000010821 */
[----:B------:R-:W-:Y:S02]  /*d4b0*/  FFMA.FTZ R7, R6, R21, -R26 ;  /* 0x0000001506077223 */ /* 0x000fe4000001081a */
[----:B------:R-:W-:Y:S02]  /*d4c0*/  FFMA.FTZ R2, R5, R20, -R25 ;  /* 0x0000001405027223 */ /* 0x000fe40000010819 */
[----:B------:R-:W-:-:S02]  /*d4d0*/  FFMA.FTZ R0, R4, R23, -R24 ;  /* 0x0000001704007223 */ /* 0x000fc40000010818 */
[----:B------:R-:W-:Y:S01]  /*d4e0*/  FFMA.FTZ R3, R3, R22, -R12 ;  /* 0x0000001603037223 */ /* 0x000fe2000001080c */
[----:B------:R-:W-:Y:S02]  /*d4f0*/  F2FP.PACK_AB R9, R9, R10 ;  /* 0x0000000a0909723e */ /* 0x000fe400000000ff */
[----:B------:R-:W-:Y:S02]  /*d500*/  F2FP.PACK_AB R8, R8, R13 ;  /* 0x0000000d0808723e */ /* 0x000fe400000000ff */
[----:B------:R-:W-:Y:S02]  /*d510*/  F2FP.PACK_AB R10, R2, R7 ;  /* 0x00000007020a723e */ /* 0x000fe400000000ff */
[----:B------:R-:W-:Y:S02]  /*d520*/  F2FP.PACK_AB R11, R3, R0 ;  /* 0x00000000030b723e */ /* 0x000fe400000000ff */
[----:B------:R-:W-:Y:S02]  /*d530*/  F2FP.PACK_AB R4, R36, R37 ;  /* 0x000000252404723e */ /* 0x000fe400000000ff */
[----:B------:R-:W-:-:S02]  /*d540*/  F2FP.PACK_AB R5, R32, R35 ;  /* 0x000000232005723e */ /* 0x000fc400000000ff */
[----:B------:R-:W-:Y:S02]  /*d550*/  F2FP.PACK_AB R6, R27, R30 ;  /* 0x0000001e1b06723e */ /* 0x000fe400000000ff */
[----:B------:R-:W-:Y:S01]  /*d560*/  F2FP.PACK_AB R7, R14, R15 ;  /* 0x0000000f0e07723e */ /* 0x000fe200000000ff */
[----:B------:R2:W-:Y:S04]  /*d570*/  STS.128 [R69], R8 ;  /* 0x0000000845007388 */ /* 0x0005e80000000c00 */
[----:B------:R2:W-:Y:S02]  /*d580*/  STS.128 [R28+0x6080], R4 ;  /* 0x006080041c007388 */ /* 0x0005e40000000c00 */
.L_x_257:
[----:B------:R-:W-:Y:S05]  /*d590*/  BSYNC B0 ;  /* 0x0000000000007941 */ /* 0x000fea0003800000 */
.L_x_256:
[----:B------:R-:W-:Y:S01]  /*d5a0*/  IADD3 R0, R100, 0x10, RZ ;  /* 0x0000001064007810 */ /* 0x000fe20007ffe0ff */
[----:B------:R-:W-:Y:S03]  /*d5b0*/  BSSY B0, `(.L_x_258) ;  /* 0x000005c000007945 */ /* 0x000fe60003800000 */
[----:B------:R-:W-:-:S13]  /*d5c0*/  ISETP.GE.AND P0, PT, R0, c[0x0][0x27c], PT ;  /* 0x00009f0000007a0c */ /* 0x000fda0003f06270 */
[----:B------:R-:W-:Y:S05]  /*d5d0*/  @P0 BRA `(.L_x_259) ;  /* 0x0000059000000947 */ /* 0x000fea0003800000 */
[----:B------:R-:W4:Y:S04]  /*d5e0*/  LDL R2, [R1+0x64] ;  /* 0x0000640001027983 */ /* 0x000f280000100800 */
[----:B--2---:R-:W2:Y:S01]  /*d5f0*/  LDL R38, [R1+0x74] ;  /* 0x0000740001267983 */ /* 0x004ea20000100800 */
[----:B------:R-:W-:Y:S01]  /*d600*/  MOV R0, c[0x0][0x27c] ;  /* 0x00009f0000007a02 */ /* 0x000fe20000000f00 */
[----:B------:R-:W-:-:S03]  /*d610*/  HADD2.F32 R13, -RZ, R51.H0_H0 ;  /* 0x20000033ff0d7230 */ /* 0x000fc60000004100 */
[----:B----4-:R-:W-:-:S04]  /*d620*/  LEA.HI R0, R0, R2, RZ, 0x1d ;  /* 0x0000000200007211 */ /* 0x010fc800078fe8ff */
        /* <DEDUP_REMOVED lines=12> */
[----:B------:R-:W4:Y:S01]  /*d6f0*/  LDS.128 R8, [R28+0x6080] ;  /* 0x006080001c087984 */ /* 0x000f220000000c00 */
        /* <DEDUP_REMOVED lines=10> */
[--C-:B----4-:R-:W-:Y:S02]  /*d7a0*/  HADD2.F32 R4, -RZ, R8.reuse.H0_H0 ;  /* 0x20000008ff047230 */ /* 0x110fe40000004100 */
[--C-:B------:R-:W-:Y:S02]  /*d7b0*/  HADD2.F32 R15, -RZ, R11.reuse.H0_H0 ;  /* 0x2000000bff0f7230 */ /* 0x100fe40000004100 */
[----:B------:R-:W-:Y:S01]  /*d7c0*/  HADD2.F32 R14, -RZ, R11.H1_H1 ;  /* 0x3000000bff0e7230 */ /* 0x000fe20000004100 */
[----:B------:R-:W-:Y:S01]  /*d7d0*/  FMUL.FTZ R34, R2, R4 ;  /* 0x0000000402227220 */ /* 0x000fe20000410000 */
[----:B------:R-:W-:Y:S01]  /*d7e0*/  HADD2.F32 R3, -RZ, R8.H1_H1 ;  /* 0x30000008ff037230 */ /* 0x000fe20000004100 */
[C---:B------:R-:W-:Y:S01]  /*d7f0*/  FMUL.FTZ R2, R0.reuse, R16 ;  /* 0x0000001000027220 */ /* 0x040fe20000410000 */
[----:B------:R-:W-:Y:S01]  /*d800*/  HADD2.F32 R11, -RZ, R51.H1_H1 ;  /* 0x30000033ff0b7230 */ /* 0x000fe20000004100 */
[----:B------:R-:W-:Y:S01]  /*d810*/  FFMA.FTZ R37, R13, R4, R7 ;  /* 0x000000040d257223 */ /* 0x000fe20000010007 */
[--C-:B------:R-:W-:Y:S01]  /*d820*/  HADD2.F32 R8, -RZ, R10.reuse.H0_H0 ;  /* 0x2000000aff087230 */ /* 0x100fe20000004100 */
[----:B------:R-:W-:Y:S01]  /*d830*/  FMUL.FTZ R4, R5, R19 ;  /* 0x0000001305047220 */ /* 0x000fe20000410000 */
[----:B------:R-:W-:Y:S01]  /*d840*/  HADD2.F32 R12, -RZ, R10.H1_H1 ;  /* 0x3000000aff0c7230 */ /* 0x000fe20000004100 */
[-C--:B------:R-:W-:Y:S01]  /*d850*/  FFMA.FTZ R36, R11, R3.reuse, R2 ;  /* 0x000000030b247223 */ /* 0x080fe20000010002 */
[----:B------:R-:W-:Y:S01]  /*d860*/  HADD2.F32 R6, -RZ, R9.H0_H0 ;  /* 0x20000009ff067230 */ /* 0x000fe20000004100 */
[----:B------:R-:W-:Y:S01]  /*d870*/  FMUL.FTZ R33, R0, R3 ;  /* 0x0000000300217220 */ /* 0x000fe20000410000 */
[----:B------:R-:W-:Y:S01]  /*d880*/  HADD2.F32 R10, -RZ, R52.H0_H0 ;  /* 0x20000034ff0a7230 */ /* 0x000fe20000004100 */
[----:B------:R-:W-:Y:S01]  /*d890*/  FFMA.FTZ R13, R13, R17, -R34 ;  /* 0x000000110d0d7223 */ /* 0x000fe20000010822 */
        /* <DEDUP_REMOVED lines=8> */
[----:B------:R-:W-:Y:S01]  /*d920*/  HADD2.F32 R6, -RZ, R53.H0_H0 ;  /* 0x20000035ff067230 */ /* 0x000fe20000004100 */
[-C--:B------:R-:W-:Y:S01]  /*d930*/  FMUL.FTZ R29, R2, R9.reuse ;  /* 0x00000009021d7220 */ /* 0x080fe20000410000 */
        /* <DEDUP_REMOVED lines=8> */
[-C--:B------:R-:W-:Y:S01]  /*d9c0*/  FFMA.FTZ R27, R5, R12.reuse, R4 ;  /* 0x0000000c051b7223 */ /* 0x080fe20000010004 */
[--C-:B------:R-:W-:Y:S01]  /*d9d0*/  HADD2.F32 R4, -RZ, R54.reuse.H1_H1 ;  /* 0x30000036ff047230 */ /* 0x100fe20000004100 */
[----:B------:R-:W-:Y:S01]  /*d9e0*/  FMUL.FTZ R25, R3, R12 ;  /* 0x0000000c03197220 */ /* 0x000fe20000410000 */
[----:B------:R-:W-:Y:S01]  /*d9f0*/  HADD2.F32 R3, -RZ, R54.H0_H0 ;  /* 0x20000036ff037230 */ /* 0x000fe20000004100 */
[----:B------:R-:W-:Y:S02]  /*da00*/  FMUL.FTZ R9, R2, R23 ;  /* 0x0000001702097220 */ /* 0x000fe40000410000 */
[----:B------:R-:W-:Y:S02]  /*da10*/  FMUL.FTZ R8, R0, R22 ;  /* 0x0000001600087220 */ /* 0x000fe40000410000 */
[----:B------:R-:W-:-:S02]  /*da20*/  FMUL.FTZ R24, R2, R15 ;  /* 0x0000000f02187220 */ /* 0x000fc40000410000 */
[-C--:B------:R-:W-:Y:S02]  /*da30*/  FMUL.FTZ R12, R0, R14.reuse ;  /* 0x0000000e000c7220 */ /* 0x080fe40000410000 */
        /* <DEDUP_REMOVED lines=19> */
.L_x_259:
[----:B------:R-:W-:Y:S05]  /*db70*/  BSYNC B0 ;  /* 0x0000000000007941 */ /* 0x000fea0003800000 */
.L_x_258:
[----:B------:R-:W-:-:S04]  /*db80*/  IADD3 R0, R100, 0x20, RZ ;  /* 0x0000002064007810 */ /* 0x000fc80007ffe0ff */
        /* <DEDUP_REMOVED lines=46> */
[----:B------:R-:W-:Y:S01]  /*de70*/  HADD2.F32 R2, -RZ, R56.H1_H1 ;  /* 0x30000038ff027230 */ /* 0x000fe20000004100 */
[-C--:B------:R-:W-:Y:S01]  /*de80*/  FMUL.FTZ R31, R5, R6.reuse ;  /* 0x00000006051f7220 */ /* 0x080fe20000410000 */
[----:B------:R-:W-:Y:S01]  /*de90*/  HADD2.F32 R0, -RZ, R57.H0_H0 ;  /* 0x20000039ff007230 */ /* 0x000fe20000004100 */
[----:B------:R-:W-:Y:S01]  /*dea0*/  FFMA.FTZ R35, R10, R6, R4 ;  /* 0x000000060a237223 */ /* 0x000fe20000010004 */
[----:B------:R-:W-:Y:S01]  /*deb0*/  HADD2.F32 R9, -RZ, R9.H1_H1 ;  /* 0x30000009ff097230 */ /* 0x000fe20000004100 */
[----:B------:R-:W-:Y:S01]  /*dec0*/  FMUL.FTZ R5, R2, R18 ;  /* 0x0000001202057220 */ /* 0x000fe20000410000 */
[----:B------:R-:W-:Y:S01]  /*ded0*/  HADD2.F32 R7, -RZ, R60.H1_H1 ;  /* 0x3000003cff077230 */ /* 0x000fe20000004100 */
[----:B------:R-:W-:Y:S01]  /*dee0*/  FMUL.FTZ R4, R0, R21 ;  /* 0x0000001500047220 */ /* 0x000fe20000410000 */
[----:B------:R-:W-:Y:S01]  /*def0*/  HADD2.F32 R6, -RZ, R61.H0_H0 ;  /* 0x2000003dff067230 */ /* 0x000fe20000004100 */
[-C--:B------:R-:W-:Y:S01]  /*df00*/  FMUL.FTZ R29, R2, R9.reuse ;  /* 0x00000009021d7220 */ /* 0x080fe20000410000 */
        /* <DEDUP_REMOVED lines=35> */
.L_x_237:
[----:B------:R-:W-:Y:S05]  /*e140*/  BSYNC B2 ;  /* 0x0000000000027941 */ /* 0x000fea0003800000 */
.L_x_221:
[----:B-1----:R-:W-:Y:S01]  /*e150*/  IMAD R0, R64, c[0x0][0x208], RZ ;  /* 0x0000820040007a24 */ /* 0x002fe200078e02ff */
[----:B------:R-:W4:Y:S01]  /*e160*/  LDL R233, [R1+0x8] ;  /* 0x0000080001e97983 */ /* 0x000f220000100800 */
[----:B------:R-:W-:Y:S01]  /*e170*/  IMAD.WIDE.U32 R2, R137, c[0x0][0x208], RZ ;  /* 0x0000820089027a25 */ /* 0x000fe200078e00ff */
[----:B--2---:R-:W-:Y:S01]  /*e180*/  MOV R4, R248 ;  /* 0x000000f800047202 */ /* 0x004fe20000000f00 */
[----:B------:R-:W-:-:S04]  /*e190*/  DEPBAR.LE SB0, 0x0 ;  /* 0x000080000000791a */ /* 0x000fc80000000000 */
[----:B------:R-:W-:Y:S01]  /*e1a0*/  IMAD R0, R137, c[0x0][0x20c], R0 ;  /* 0x0000830089007a24 */ /* 0x000fe200078e0200 */
[----:B------:R-:W-:Y:S01]  /*e1b0*/  MOV R5, R247 ;  /* 0x000000f700057202 */ /* 0x000fe20000000f00 */
[----:B------:R-:W1:Y:S04]  /*e1c0*/  S2R R232, SR_TID.X ;  /* 0x0000000000e87919 */ /* 0x000e680000002100 */
[----:B------:R-:W-:Y:S01]  /*e1d0*/  BAR.SYNC.DEFER_BLOCKING 0x0 ;  /* 0x0000000000007b1d */ /* 0x000fe20000010000 */
[----:B------:R-:W-:Y:S01]  /*e1e0*/  IADD3 R0, R3, R0, RZ ;  /* 0x0000000003007210 */ /* 0x000fe20007ffe0ff */
[----:B------:R-:W-:Y:S01]  /*e1f0*/  IMAD.WIDE.U32 R4, R2, 0x30, R4 ;  /* 0x0000003002047825 */ /* 0x000fe200078e0004 */
[----:B------:R-:W-:Y:S02]  /*e200*/  LOP3.LUT P2, RZ, R63, 0x1, RZ, 0xc0, !PT ;  /* 0x000000013fff7812 */ /* 0x000fe4000784c0ff */
[----:B------:R-:W-:Y:S01]  /*e210*/  SHF.L.U32 R199, R241, 0x1, RZ ;  /* 0x00000001f1c77819 */ /* 0x000fe200000006ff */
[----:B------:R-:W-:Y:S01]  /*e220*/  IMAD R3, R0, 0x30, RZ ;  /* 0x0000003000037824 */ /* 0x000fe200078e02ff */
[----:B------:R-:W-:Y:S01]  /*e230*/  LEA R2, P0, R4, c[0x0][0x1f8], 0x1 ;  /* 0x00007e0004027a11 */ /* 0x000fe200078008ff */
[----:B------:R-:W-:Y:S01]  /*e240*/  BSSY B0, `(.L_x_260) ;  /* 0x0000108000007945 */ /* 0x000fe20003800000 */
[----:B------:R-:W-:-:S02]  /*e250*/  IADD3 R0, R65, R163, -R243 ;  /* 0x000000a341007210 */ /* 0x000fc40007ffe8f3 */
[----:B------:R-:W-:Y:S02]  /*e260*/  IADD3 R3, R5, R3, RZ ;  /* 0x0000000305037210 */ /* 0x000fe40007ffe0ff */
[----:B------:R-:W-:Y:S02]  /*e270*/  LOP3.LUT P3, RZ, R63, 0x2, RZ, 0xc0, !PT ;  /* 0x000000023fff7812 */ /* 0x000fe4000786c0ff */
[----:B------:R-:W-:Y:S02]  /*e280*/  LEA.HI.X R3, R4, c[0x0][0x1fc], R3, 0x1, P0 ;  /* 0x00007f0004037a11 */ /* 0x000fe400000f0c03 */
[----:B------:R-:W-:Y:S02]  /*e290*/  ISETP.LT.OR P0, PT, R0, 0x1, !P2 ;  /* 0x000000010000780c */ /* 0x000fe40005701670 */
[----:B-1----:R-:W-:Y:S01]  /*e2a0*/  ISETP.GT.AND P4, PT, R232, 0x3f, PT ;  /* 0x0000003fe800780c */ /* 0x002fe20003f84270 */
[----:B------:R-:W-:Y:S04]  /*e2b0*/  LDSM.16.M88.4 R8, [R188] ;  /* 0x00000000bc08783b */ /* 0x000fe80000000200 */
[----:B------:R-:W-:Y:S04]  /*e2c0*/  LDSM.16.M88.4 R4, [R188+0x1000] ;  /* 0x00100000bc04783b */ /* 0x000fe80000000200 */
[----:B------:R-:W1:Y:S04]  /*e2d0*/  LDSM.16.M88.4 R16, [R157] ;  /* 0x000000009d10783b */ /* 0x000e680000000200 */
[----:B------:R-:W-:-:S02]  /*e2e0*/  @!P4 MOV R13, c[0x0][0x208] ;  /* 0x00008200000dca02 */ /* 0x000fc40000000f00 */
[----:B------:R-:W-:Y:S01]  /*e2f0*/  @!P4 MOV R14, c[0x0][0x20c] ;  /* 0x00008300000eca02 */ /* 0x000fe20000000f00 */
[----:B------:R-:W2:Y:S01]  /*e300*/  LDSM.16.M88.4 R20, [R157+0x400] ;  /* 0x000400009d14783b */ /* 0x000ea20000000200 */
[----:B------:R-:W-:-:S03]  /*e310*/  @!P4 ISETP.LT.OR P2, PT, R0, 0x21, !P2 ;  /* 0x000000210000c80c */ /* 0x000fc60005741670 */
[----:B------:R-:W3:Y:S04]  /*e320*/  LDSM.16.M88.4 R44, [R157+0x800] ;  /* 0x000800009d2c783b */ /* 0x000ee80000000200 */
[----:B------:R-:W-:Y:S04]  /*e330*/  LDSM.16.M88.4 R40, [R189] ;  /* 0x00000000bd28783b */ /* 0x000fe80000000200 */
[----:B------:R-:W-:Y:S04]  /*e340*/  LDSM.16.M88.4 R32, [R189+0x1000] ;  /* 0x00100000bd20783b */ /* 0x000fe80000000200 */
[----:B------:R-:W3:Y:S04]  /*e350*/  LDSM.16.M88.4 R48, [R190] ;  /* 0x00000000be30783b */ /* 0x000ee80000000200 */
[----:B------:R-:W-:Y:S04]  /*e360*/  LDSM.16.M88.4 R76, [R198] ;  /* 0x00000000c64c783b */ /* 0x000fe80000000200 */
[----:B------:R-:W-:Y:S04]  /*e370*/  LDSM.16.M88.4 R88, [R197] ;  /* 0x00000000c558783b */ /* 0x000fe80000000200 */
[----:B------:R-:W-:Y:S01]  /*e380*/  @!PT LDS RZ, [RZ] ;  /* 0x00000000fffff984 */ /* 0x000fe20000000800 */
[----:B------:R-:W-:Y:S01]  /*e390*/  @!PT LDS RZ, [RZ] ;  /* 0x00000000fffff984 */ /* 0x000fe20000000800 */
[----:B------:R-:W-:Y:S01]  /*e3a0*/  @!PT LDS RZ, [RZ] ;  /* 0x00000000fffff984 */ /* 0x000fe20000000800 */
[----:B------:R3:W-:Y:S01]  /*e3b0*/  LDGSTS.E.BYPASS.LTC128B.128 [R199+0x1880], [R2.64], !P0 ;  /* 0x0188000002c77fae */ /* 0x0007e2000c101d46 */
[----:B------:R-:W-:Y:S01]  /*e3c0*/  ISETP.LT.OR P0, PT, R0, 0x1, !P3 ;  /* 0x000000010000780c */ /* 0x000fe20005f01670 */
[-C--:B-1----:R-:W-:Y:S11]  /*e3d0*/  HMMA.16816.F32 R24, R8, R16.reuse, RZ ;  /* 0x000000100818723c */ /* 0x082ff600000018ff */
[----:B------:R-:W-:Y:S01]  /*e3e0*/  @!UPT UIADD3 URZ, URZ, URZ, URZ ;  /* 0x0000003f3f3ff290 */ /* 0x000fe2000fffe03f */
[----:B------:R1:W-:Y:S01]  /*e3f0*/  LDGSTS.E.BYPASS.LTC128B.128 [R199+0x2480], [R2.64+0x40], !P0 ;  /* 0x0248004002c77fae */ /* 0x0003e2000c101d46 */
[C---:B------:R-:W-:Y:S01]  /*e400*/  @!P4 LEA R12, P0, R13.reuse, R2, 0x6 ;  /* 0x000000020d0cc211 */ /* 0x040fe200078030ff */
[----:B------:R-:W-:Y:S03]  /*e410*/  HMMA.16816.F32 R52, R4, R16, RZ ;  /* 0x000000100434723c */ /* 0x000fe600000018ff */
[----:B------:R-:W-:Y:S02]  /*e420*/  @!P4 LEA.HI.X R13, R13, R3, R14, 0x6, P0 ;  /* 0x000000030d0dc211 */ /* 0x000fe400000f340e */
[----:B------:R-:W-:-:S03]  /*e430*/  LOP3.LUT P0, RZ, R63, 0x4, RZ, 0xc0, !PT ;  /* 0x000000043fff7812 */ /* 0x000fc6000780c0ff */
[----:B--2---:R-:W-:Y:S01]  /*e440*/  HMMA.16816.F32 R80, R4, R20, RZ ;  /* 0x000000140450723c */ /* 0x004fe200000018ff */
[C---:B------:R-:W-:Y:S02]  /*e450*/  ISETP.LT.OR P1, PT, R0.reuse, 0x1, !P0 ;  /* 0x000000010000780c */ /* 0x040fe40004721670 */
[----:B------:R-:W-:-:S05]  /*e460*/  @!P4 ISETP.LT.OR P0, PT, R0, 0x21, !P0 ;  /* 0x000000210000c80c */ /* 0x000fca0004701670 */
[C---:B-----5:R-:W-:Y:S06]  /*e470*/  HMMA.16816.F32 R68, R4.reuse, R22, RZ ;  /* 0x000000160444723c */ /* 0x060fec00000018ff */
[----:B------:R1:W-:Y:S01]  /*e480*/  LDGSTS.E.BYPASS.LTC128B.128 [R199+0x3080], [R2.64+0x80], !P1 ;  /* 0x0308008002c77fae */ /* 0x0003e2000c901d46 */
[----:B------:R-:W-:Y:S01]  /*e490*/  @!P4 ISETP.LT.OR P1, PT, R0, 0x21, !P3 ;  /* 0x000000210000c80c */ /* 0x000fe20005f21670 */
[C---:B---3--:R-:W-:Y:S02]  /*e4a0*/  HMMA.16816.F32 R64, R4.reuse, R44, RZ ;  /* 0x0000002c0440723c */ /* 0x048fe400000018ff */
[----:B------:R2:W-:Y:S06]  /*e4b0*/  @!P4 LDGSTS.E.BYPASS.LTC128B.128 [R199+0x2080], [R12.64], !P2 ;  /* 0x020800000cc7cfae */ /* 0x0005ec000d101d46 */
[----:B------:R-:W-:Y:S04]  /*e4c0*/  HMMA.16816.F32 R84, R4, R46, RZ ;  /* 0x0000002e0454723c */ /* 0x000fe800000018ff */
[----:B------:R2:W-:Y:S04]  /*e4d0*/  @!P4 LDGSTS.E.BYPASS.LTC128B.128 [R199+0x2c80], [R12.64+0x40], !P1 ;  /* 0x02c800400cc7cfae */ /* 0x0005e8000c901d46 */
[----:B------:R2:W-:Y:S01]  /*e4e0*/  @!P4 LDGSTS.E.BYPASS.LTC128B.128 [R199+0x3880], [R12.64+0x80], !P0 ;  /* 0x038800800cc7cfae */ /* 0x0005e2000c101d46 */
[C---:B------:R-:W-:Y:S03]  /*e4f0*/  HMMA.16816.F32 R72, R8.reuse, R18, RZ ;  /* 0x000000120848723c */ /* 0x040fe600000018ff */
[----:B------:R-:W-:Y:S04]  /*e500*/  LDSM.16.M88.4 R60, [R157+0xc00] ;  /* 0x000c00009d3c783b */ /* 0x000fe80000000200 */
[----:B------:R-:W3:Y:S01]  /*e510*/  LDSM.16.M88.4 R36, [R188+0x2000] ;  /* 0x00200000bc24783b */ /* 0x000ee20000000200 */
[C---:B------:R-:W-:Y:S03]  /*e520*/  HMMA.16816.F32 R96, R8.reuse, R20, RZ ;  /* 0x000000140860723c */ /* 0x040fe600000018ff */
[----:B------:R-:W1:Y:S04]  /*e530*/  LDSM.16.M88.4 R28, [R188+0x3000] ;  /* 0x00300000bc1c783b */ /* 0x000e680000000200 */
[----:B------:R-:W-:Y:S01]  /*e540*/  LDSM.16.M88.4 R56, [R196] ;  /* 0x00000000c438783b */ /* 0x000fe20000000200 */
[C---:B------:R-:W-:Y:S03]  /*e550*/  HMMA.16816.F32 R112, R8.reuse, R22, RZ ;  /* 0x000000160870723c */ /* 0x040fe600000018ff */
[----:B------:R-:W-:Y:S04]  /*e560*/  LDSM.16.M88.4 R20, [R189+0x3000] ;  /* 0x00300000bd14783b */ /* 0x000fe80000000200 */
[----:B------:R-:W0:Y:S01]  /*e570*/  LDGDEPBAR ;  /* 0x00000000000079af */ /* 0x000e220000000000 */
[----:B------:R-:W-:Y:S08]  /*e580*/  HMMA.16816.F32 R120, R8, R44, RZ ;  /* 0x0000002c0878723c */ /* 0x000ff000000018ff */
[----:B--2---:R-:W-:Y:S01]  /*e590*/  HMMA.16816.F32 R12, R4, R18, RZ ;  /* 0x00000012040c723c */ /* 0x004fe200000018ff */
[----:B------:R-:W-:Y:S07]  /*e5a0*/  LDSM.16.M88.4 R16, [R188+0x4000] ;  /* 0x00400000bc10783b */ /* 0x000fee0000000200 */
[----:B------:R-:W-:Y:S01]  /*e5b0*/  HMMA.16816.F32 R4, R40, R48, R24 ;  /* 0x000000302804723c */ /* 0x000fe20000001818 */
[----:B------:R-:W2:Y:S07]  /*e5c0*/  LDSM.16.M88.4 R24, [R189+0x2000] ;  /* 0x00200000bd18783b */ /* 0x000eae0000000200 */
[----:B------:R-:W-:Y:S01]  /*e5d0*/  HMMA.16816.F32 R116, R8, R46, RZ ;  /* 0x0000002e0874723c */ /* 0x000fe200000018ff */
[----:B------:R-:W-:Y:S07]  /*e5e0*/  LDSM.16.M88.4 R44, [R193] ;  /* 0x00000000c12c783b */ /* 0x000fee0000000200 */
[----:B------:R-:W-:Y:S01]  /*e5f0*/  HMMA.16816.F32 R8, R32, R48, R52 ;  /* 0x000000302008723c */ /* 0x000fe20000001834 */
[----:B------:R-:W2:Y:S07]  /*e600*/  LDSM.16.M88.4 R52, [R157+0x1800] ;  /* 0x001800009d34783b */ /* 0x000eae0000000200 */
[----:B---3--:R-:W-:Y:S08]  /*e610*/  HMMA.16816.F32 R4, R36, R60, R4 ;  /* 0x0000003c2404723c */ /* 0x008ff00000001804 */
[-C--:B------:R-:W-:Y:S01]  /*e620*/  HMMA.16816.F32 R92, R32, R50.reuse, R12 ;  /* 0x00000032205c723c */ /* 0x080fe2000000180c */
[----:B------:R-:W3:Y:S07]  /*e630*/  LDSM.16.M88.4 R12, [R188+0x5000] ;  /* 0x00500000bc0c783b */ /* 0x000eee0000000200 */
[----:B------:R-:W-:Y:S08]  /*e640*/  HMMA.16816.F32 R72, R40, R50, R72 ;  /* 0x000000322848723c */ /* 0x000ff00000001848 */
[----:B-1----:R-:W-:Y:S01]  /*e650*/  HMMA.16816.F32 R48, R28, R60, R8 ;  /* 0x0000003c1c30723c */ /* 0x002fe20000001808 */
[----:B------:R-:W1:Y:S07]  /*e660*/  LDSM.16.M88.4 R8, [R189+0x4000] ;  /* 0x00400000bd08783b */ /* 0x000e6e0000000200 */
[----:B------:R-:W-:Y:S08]  /*e670*/  HMMA.16816.F32 R128, R32, R88, R64 ;  /* 0x000000582080723c */ /* 0x000ff00000001840 */
[----:B--2---:R-:W-:Y:S01]  /*e680*/  HMMA.16816.F32 R64, R24, R56, R4 ;  /* 0x000000381840723c */ /* 0x004fe20000001804 */
[----:B------:R-:W-:Y:S07]  /*e690*/  LDSM.16.M88.4 R4, [R189+0x5000] ;  /* 0x00500000bd04783b */ /* 0x000fee0000000200 */
[C---:B------:R-:W-:Y:S08]  /*e6a0*/  HMMA.16816.F32 R108, R32.reuse, R76, R80 ;  /* 0x0000004c206c723c */ /* 0x040ff00000001850 */
[C---:B------:R-:W-:Y:S08]  /*e6b0*/  HMMA.16816.F32 R124, R32.reuse, R78, R68 ;  /* 0x0000004e207c723c */ /* 0x040ff00000001844 */
[----:B------:R-:W-:Y:S08]  /*e6c0*/  HMMA.16816.F32 R132, R32, R90, R84 ;  /* 0x0000005a2084723c */ /* 0x000ff00000001854 */
[----:B------:R-:W-:Y:S01]  /*e6d0*/  HMMA.16816.F32 R32, R20, R56, R48 ;  /* 0x000000381420723c */ /* 0x000fe20000001830 */
[----:B------:R-:W2:Y:S07]  /*e6e0*/  LDSM.16.M88.4 R48, [R157+0x1000] ;  /* 0x001000009d30783b */ /* 0x000eae0000000200 */
[----:B------:R-:W-:Y:S08]  /*e6f0*/  HMMA.16816.F32 R72, R36, R62, R72 ;  /* 0x0000003e2448723c */ /* 0x000ff00000001848 */
[C---:B------:R-:W-:Y:S08]  /*e700*/  HMMA.16816.F32 R84, R40.reuse, R76, R96 ;  /* 0x0000004c2854723c */ /* 0x040ff00000001860 */
[----:B------:R-:W-:Y:S01]  /*e710*/  HMMA.16816.F32 R96, R40, R78, R112 ;  /* 0x0000004e2860723c */ /* 0x000fe20000001870 */
[----:B----4-:R-:W-:-:S07]  /*e720*/  ISETP.GT.AND P0, PT, R137, R233, PT ;  /* 0x000000e98900720c */ /* 0x010fce0003f04270 */
[----:B------:R-:W-:Y:S01]  /*e730*/  HMMA.16816.F32 R76, R28, R62, R92 ;  /* 0x0000003e1c4c723c */ /* 0x000fe2000000185c */
[----:B------:R-:W4:Y:S07]  /*e740*/  LDSM.16.M88.4 R60, [R195] ;  /* 0x00000000c33c783b */ /* 0x000f2e0000000200 */
[-C--:B------:R-:W-:Y:S08]  /*e750*/  HMMA.16816.F32 R68, R16, R52.reuse, R64 ;  /* 0x000000341044723c */ /* 0x080ff00000001840 */
[----:B---3--:R-:W-:Y:S08]  /*e760*/  HMMA.16816.F32 R32, R12, R52, R32 ;  /* 0x000000340c20723c */ /* 0x008ff00000001820 */
[-C--:B------:R-:W-:Y:S08]  /*e770*/  HMMA.16816.F32 R64, R24, R58.reuse, R72 ;  /* 0x0000003a1840723c */ /* 0x080ff00000001848 */
[----:B------:R-:W-:Y:S08]  /*e780*/  HMMA.16816.F32 R72, R20, R58, R76 ;  /* 0x0000003a1448723c */ /* 0x000ff0000000184c */
[----:B-1----:R-:W-:Y:S08]  /*e790*/  HMMA.16816.F32 R80, R8, R44, R68 ;  /* 0x0000002c0850723c */ /* 0x002ff00000001844 */
[----:B--2---:R-:W-:Y:S08]  /*e7a0*/  HMMA.16816.F32 R68, R36, R48, R84 ;  /* 0x000000302444723c */ /* 0x004ff00000001854 */
[----:B------:R-:W-:Y:S01]  /*e7b0*/  HMMA.16816.F32 R76, R4, R44, R32 ;  /* 0x0000002c044c723c */ /* 0x000fe20000001820 */
[----:B------:R-:W1:Y:S07]  /*e7c0*/  LDSM.16.M88.4 R32, [R157+0x1c00] ;  /* 0x001c00009d20783b */ /* 0x000e6e0000000200 */
[----:B------:R-:W-:Y:S01]  /*e7d0*/  HMMA.16816.F32 R56, R16, R54, R64 ;  /* 0x000000361038723c */ /* 0x000fe20000001840 */
[----:B------:R-:W-:-:S04]  /*e7e0*/  FMUL.FTZ R0, R80, c[0x0][0x320] ;  /* 0x0000c80050007a20 */ /* 0x000fc80000410000 */
[----:B------:R2:W3:Y:S03]  /*e7f0*/  MUFU.TANH R112, R0 ;  /* 0x0000000000707308 */ /* 0x0004e60000002400 */
[C---:B------:R-:W-:Y:S08]  /*e800*/  HMMA.16816.F32 R92, R40.reuse, R88, R120 ;  /* 0x00000058285c723c */ /* 0x040ff00000001878 */
[----:B------:R-:W-:Y:S01]  /*e810*/  HMMA.16816.F32 R116, R40, R90, R116 ;  /* 0x0000005a2874723c */ /* 0x000fe20000001874 */
[----:B--2---:R-:W-:-:S07]  /*e820*/  FMUL.FTZ R0, R81, c[0x0][0x320] ;  /* 0x0000c80051007a20 */ /* 0x004fce0000410000 */
[----:B------:R-:W-:Y:S08]  /*e830*/  HMMA.16816.F32 R52, R12, R54, R72 ;  /* 0x000000360c34723c */ /* 0x000ff00000001848 */
[----:B------:R-:W-:Y:S01]  /*e840*/  HMMA.16816.F32 R40, R28, R48, R108 ;  /* 0x000000301c28723c */ /* 0x000fe2000000186c */
[----:B------:R2:W1:Y:S07]  /*e850*/  MUFU.TANH R111, R0 ;  /* 0x00000000006f7308 */ /* 0x00046e0000002400 */
[----:B----4-:R-:W-:Y:S08]  /*e860*/  HMMA.16816.F32 R64, R24, R60, R68 ;  /* 0x0000003c1840723c */ /* 0x010ff00000001844 */
[----:B------:R-:W-:Y:S01]  /*e870*/  HMMA.16816.F32 R72, R8, R46, R56 ;  /* 0x0000002e0848723c */ /* 0x000fe20000001838 */
[----:B--2---:R-:W-:Y:S01]  /*e880*/  FMUL.FTZ R0, R82, c[0x0][0x320] ;  /* 0x0000c80052007a20 */ /* 0x004fe20000410000 */
[----:B------:R-:W2:Y:S03]  /*e890*/  LDSM.16.M88.4 R56, [R192] ;  /* 0x00000000c038783b */ /* 0x000ea60000000200 */
[----:B------:R4:W2:Y:S03]  /*e8a0*/  MUFU.TANH R110, R0 ;  /* 0x00000000006e7308 */ /* 0x0008a60000002400 */
[----:B------:R-:W-:Y:S08]  /*e8b0*/  HMMA.16816.F32 R40, R20, R60, R40 ;  /* 0x0000003c1428723c */ /* 0x000ff00000001828 */
[----:B-1----:R-:W-:Y:S01]  /*e8c0*/  HMMA.16816.F32 R64, R16, R32, R64 ;  /* 0x000000201040723c */ /* 0x002fe20000001840 */
[----:B----4-:R-:W-:-:S07]  /*e8d0*/  FMUL.FTZ R0, R83, c[0x0][0x320] ;  /* 0x0000c80053007a20 */ /* 0x010fce0000410000 */
[----:B------:R-:W-:Y:S01]  /*e8e0*/  HMMA.16816.F32 R80, R4, R46, R52 ;  /* 0x0000002e0450723c */ /* 0x000fe20000001834 */
[----:B------:R1:W4:Y:S01]  /*e8f0*/  MUFU.TANH R109, R0 ;  /* 0x00000000006d7308 */ /* 0x0003220000002400 */
[----:B------:R-:W2:Y:S06]  /*e900*/  LDSM.16.M88.4 R52, [R157+0x1400] ;  /* 0x001400009d34783b */ /* 0x000eac0000000200 */
[-C--:B------:R-:W-:Y:S08]  /*e910*/  HMMA.16816.F32 R44, R36, R50.reuse, R96 ;  /* 0x00000032242c723c */ /* 0x080ff00000001860 */
[----:B------:R-:W-:Y:S01]  /*e920*/  HMMA.16816.F32 R68, R28, R50, R124 ;  /* 0x000000321c44723c */ /* 0x000fe2000000187c */
[----:B-1----:R-:W-:-:S04]  /*e930*/  FMUL.FTZ R0, R76, c[0x0][0x320] ;  /* 0x0000c8004c007a20 */ /* 0x002fc80000410000 */
[----:B------:R1:W1:Y:S03]  /*e940*/  MUFU.TANH R108, R0 ;  /* 0x00000000006c7308 */ /* 0x0002660000002400 */
[----:B------:R-:W-:Y:S08]  /*e950*/  HMMA.16816.F32 R40, R12, R32, R40 ;  /* 0x000000200c28723c */ /* 0x000ff00000001828 */
[----:B------:R-:W-:Y:S01]  /*e960*/  HMMA.16816.F32 R48, R24, R62, R44 ;  /* 0x0000003e1830723c */ /* 0x000fe2000000182c */
[----:B------:R-:W3:Y:S01]  /*e970*/  LDSM.16.M88.4 R44, [R194] ;  /* 0x00000000c22c783b */ /* 0x000ee20000000200 */
[----:B-1----:R-:W-:-:S04]  /*e980*/  FMUL.FTZ R0, R77, c[0x0][0x320] ;  /* 0x0000c8004d007a20 */ /* 0x002fc80000410000 */
[----:B------:R1:W1:Y:S10]  /*e990*/  MUFU.TANH R103, R0 ;  /* 0x0000000000677308 */ /* 0x0002740000002400 */
[----:B--2---:R-:W-:Y:S01]  /*e9a0*/  HMMA.16816.F32 R84, R4, R56, R40 ;  /* 0x000000380454723c */ /* 0x004fe20000001828 */
[----:B------:R-:W2:Y:S07]  /*e9b0*/  LDSM.16.M88.4 R40, [R157+0x2000] ;  /* 0x002000009d28783b */ /* 0x000eae0000000200 */
[----:B------:R-:W-:Y:S01]  /*e9c0*/  HMMA.16816.F32 R48, R16, R34, R48 ;  /* 0x000000221030723c */ /* 0x000fe20000001830 */
[----:B-1----:R-:W-:-:S04]  /*e9d0*/  FMUL.FTZ R0, R78, c[0x0][0x320] ;  /* 0x0000c8004e007a20 */ /* 0x002fc80000410000 */
[----:B------:R1:W1:Y:S02]  /*e9e0*/  MUFU.TANH R102, R0 ;  /* 0x0000000000667308 */ /* 0x0002640000002400 */
[----:B-1----:R-:W-:Y:S02]  /*e9f0*/  FMUL.FTZ R0, R79, c[0x0][0x320] ;  /* 0x0000c8004f007a20 */ /* 0x002fe40000410000 */
[----:B------:R-:W-:Y:S04]  /*ea00*/  HMMA.16816.F32 R76, R8, R56, R64 ;  /* 0x00000038084c723c */ /* 0x000fe80000001840 */
[----:B------:R1:W1:Y:S04]  /*ea10*/  MUFU.TANH R96, R0 ;  /* 0x0000000000607308 */ /* 0x0002680000002400 */
[----:B------:R-:W-:Y:S08]  /*ea20*/  HMMA.16816.F32 R64, R20, R62, R68 ;  /* 0x0000003e1440723c */ /* 0x000ff00000001844 */
[----:B------:R-:W-:Y:S01]  /*ea30*/  HMMA.16816.F32 R60, R36, R52, R92 ;  /* 0x00000034243c723c */ /* 0x000fe2000000185c */
[----:B-1----:R-:W-:-:S04]  /*ea40*/  FMUL.FTZ R0, R72, c[0x0][0x320] ;  /* 0x0000c80048007a20 */ /* 0x002fc80000410000 */
[----:B------:R1:W1:Y:S03]  /*ea50*/  MUFU.TANH R98, R0 ;  /* 0x0000000000627308 */ /* 0x0002660000002400 */
[----:B------:R-:W-:Y:S08]  /*ea60*/  HMMA.16816.F32 R36, R36, R54, R116 ;  /* 0x000000362424723c */ /* 0x000ff00000001874 */
[----:B------:R-:W-:Y:S01]  /*ea70*/  HMMA.16816.F32 R68, R12, R34, R64 ;  /* 0x000000220c44723c */ /* 0x000fe20000001840 */
[----:B------:R-:W2:Y:S01]  /*ea80*/  LDSM.16.M88.4 R32, [R191] ;  /* 0x00000000bf20783b */ /* 0x000ea20000000200 */
[----:B------:R-:W-:-:S04]  /*ea90*/  DEPBAR.LE SB0, 0x0 ;  /* 0x000080000000791a */ /* 0x000fc80000000000 */
[----:B-1----:R-:W-:Y:S02]  /*eaa0*/  FMUL.FTZ R0, R73, c[0x0][0x320] ;  /* 0x0000c80049007a20 */ /* 0x002fe40000410000 */
[C---:B---3--:R-:W-:Y:S02]  /*eab0*/  HMMA.16816.F32 R60, R24.reuse, R44, R60 ;  /* 0x0000002c183c723c */ /* 0x048fe4000000183c */
[----:B------:R1:W3:Y:S06]  /*eac0*/  MUFU.TANH R97, R0 ;  /* 0x0000000000617308 */ /* 0x0002ec0000002400 */
[----:B------:R-:W-:Y:S08]  /*ead0*/  HMMA.16816.F32 R24, R24, R46, R36 ;  /* 0x0000002e1818723c */ /* 0x000ff00000001824 */
[----:B------:R-:W-:Y:S01]  /*eae0*/  HMMA.16816.F32 R68, R4, R58, R68 ;  /* 0x0000003a0444723c */ /* 0x000fe20000001844 */
[----:B-1----:R-:W-:-:S04]  /*eaf0*/  FMUL.FTZ R0, R74, c[0x0][0x320] ;  /* 0x0000c8004a007a20 */ /* 0x002fc80000410000 */
[----:B------:R1:W1:Y:S02]  /*eb00*/  MUFU.TANH R90, R0 ;  /* 0x00000000005a7308 */ /* 0x0002640000002400 */
[----:B-1----:R-:W-:Y:S02]  /*eb10*/  FMUL.FTZ R0, R75, c[0x0][0x320] ;  /* 0x0000c8004b007a20 */ /* 0x002fe40000410000 */
[C---:B------:R-:W-:Y:S04]  /*eb20*/  HMMA.16816.F32 R72, R28.reuse, R52, R128 ;  /* 0x000000341c48723c */ /* 0x040fe80000001880 */
[----:B------:R1:W1:Y:S04]  /*eb30*/  MUFU.TANH R91, R0 ;  /* 0x00000000005b7308 */ /* 0x0002680000002400 */
[----:B------:R-:W-:Y:S01]  /*eb40*/  HMMA.16816.F32 R28, R28, R54, R132 ;  /* 0x000000361c1c723c */ /* 0x000fe20000001884 */
[----:B-1----:R-:W-:-:S04]  /*eb50*/  FMUL.FTZ R0, R80, c[0x0][0x320] ;  /* 0x0000c80050007a20 */ /* 0x002fc80000410000 */
[----:B------:R1:W1:Y:S11]  /*eb60*/  MUFU.TANH R89, R0 ;  /* 0x0000000000597308 */ /* 0x0002760000002400 */
[C---:B------:R-:W-:Y:S08]  /*eb70*/  HMMA.16816.F32 R64, R20.reuse, R44, R72 ;  /* 0x0000002c1440723c */ /* 0x040ff00000001848 */
[----:B------:R-:W-:Y:S01]  /*eb80*/  HMMA.16816.F32 R44, R20, R46, R28 ;  /* 0x0000002e142c723c */ /* 0x000fe2000000181c */
[----:B-1----:R-:W-:-:S04]  /*eb90*/  FMUL.FTZ R0, R81, c[0x0][0x320] ;  /* 0x0000c80051007a20 */ /* 0x002fc80000410000 */
[----:B------:R1:W1:Y:S11]  /*eba0*/  MUFU.TANH R88, R0 ;  /* 0x0000000000587308 */ /* 0x0002760000002400 */
[C---:B--2---:R-:W-:Y:S08]  /*ebb0*/  HMMA.16816.F32 R36, R12.reuse, R40, R64 ;  /* 0x000000280c24723c */ /* 0x044ff00000001840 */
[----:B------:R-:W-:Y:S01]  /*ebc0*/  HMMA.16816.F32 R12, R12, R42, R44 ;  /* 0x0000002a0c0c723c */ /* 0x000fe2000000182c */
[----:B-1----:R-:W-:-:S04]  /*ebd0*/  FMUL.FTZ R0, R82, c[0x0][0x320] ;  /* 0x0000c80052007a20 */ /* 0x002fc80000410000 */
[----:B------:R1:W2:Y:S11]  /*ebe0*/  MUFU.TANH R81, R0 ;  /* 0x0000000000517308 */ /* 0x0002b60000002400 */
[----:B------:R-:W-:Y:S01]  /*ebf0*/  HMMA.16816.F32 R20, R4, R32, R36 ;  /* 0x000000200414723c */ /* 0x000fe20000001824 */
[----:B-1----:R-:W-:-:S07]  /*ec00*/  FMUL.FTZ R0, R83, c[0x0][0x320] ;  /* 0x0000c80053007a20 */ /* 0x002fce0000410000 */
[----:B------:R-:W-:Y:S01]  /*ec10*/  HMMA.16816.F32 R4, R4, R34, R12 ;  /* 0x000000220404723c */ /* 0x000fe2000000180c */
[----:B------:R1:W1:Y:S02]  /*ec20*/  MUFU.TANH R82, R0 ;  /* 0x0000000000527308 */ /* 0x0002640000002400 */
[----:B-1----:R-:W-:-:S06]  /*ec30*/  FMUL.FTZ R0, R76, c[0x0][0x320] ;  /* 0x0000c8004c007a20 */ /* 0x002fcc0000410000 */
[----:B------:R1:W1:Y:S02]  /*ec40*/  MUFU.TANH R83, R0 ;  /* 0x0000000000537308 */ /* 0x0002640000002400 */
[----:B-1----:R-:W-:-:S06]  /*ec50*/  FMUL.FTZ R0, R77, c[0x0][0x320] ;  /* 0x0000c8004d007a20 */ /* 0x002fcc0000410000 */
[----:B------:R1:W1:Y:S02]  /*ec60*/  MUFU.TANH R168, R0 ;  /* 0x0000000000a87308 */ /* 0x0002640000002400 */
[----:B-1----:R-:W-:-:S06]  /*ec70*/  FMUL.FTZ R0, R78, c[0x0][0x320] ;  /* 0x0000c8004e007a20 */ /* 0x002fcc0000410000 */
[----:B------:R1:W1:Y:S02]  /*ec80*/  MUFU.TANH R80, R0 ;  /* 0x0000000000507308 */ /* 0x0002640000002400 */
[----:B-1----:R-:W-:Y:S02]  /*ec90*/  FMUL.FTZ R0, R79, c[0x0][0x320] ;  /* 0x0000c8004f007a20 */ /* 0x002fe40000410000 */
[----:B------:R-:W-:Y:S04]  /*eca0*/  HMMA.16816.F32 R76, R8, R58, R48 ;  /* 0x0000003a084c723c */ /* 0x000fe80000001830 */
[----:B------:R1:W1:Y:S04]  /*ecb0*/  MUFU.TANH R169, R0 ;  /* 0x0000000000a97308 */ /* 0x0002680000002400 */
[C---:B------:R-:W-:Y:S08]  /*ecc0*/  HMMA.16816.F32 R48, R16.reuse, R40, R60 ;  /* 0x000000281030723c */ /* 0x040ff0000000183c */
[----:B------:R-:W-:Y:S01]  /*ecd0*/  HMMA.16816.F32 R16, R16, R42, R24 ;  /* 0x0000002a1010723c */ /* 0x000fe20000001818 */
[----:B-1----:R-:W-:-:S04]  /*ece0*/  FMUL.FTZ R0, R84, c[0x0][0x320] ;  /* 0x0000c80054007a20 */ /* 0x002fc80000410000 */
[----:B------:R1:W1:Y:S11]  /*ecf0*/  MUFU.TANH R53, R0 ;  /* 0x0000000000357308 */ /* 0x0002760000002400 */
        /* <DEDUP_REMOVED lines=64> */
[----:B------:R-:W-:Y:S01]  /*f100*/  ISETP.NE.AND P4, PT, R141, RZ, PT ;  /* 0x000000ff8d00720c */ /* 0x000fe20003f85270 */
        /* <DEDUP_REMOVED lines=27> */
.L_x_261:
[----:B--234-:R-:W-:Y:S05]  /*f2c0*/  BSYNC B0 ;  /* 0x0000000000007941 */ /* 0x01cfea0003800000 */
.L_x_260:
        /* <DEDUP_REMOVED lines=24> */
[----:B------:R-:W-:Y:S01]  /*f450*/  FSEL R20, R53, -INF , P6 ;  /* 0xff80000035147808 */ /* 0x000fe20003000000 */
[----:B------:R-:W-:Y:S01]  /*f460*/  LDSM.16.MT88.4 R112, [R159+0xc00] ;  /* 0x000c00009f70783b */ /* 0x000fe20000004200 */
[----:B------:R-:W-:Y:S02]  /*f470*/  ISETP.GT.AND P2, PT, R0, 0x11, PT ;  /* 0x000000110000780c */ /* 0x000fe40003f44270 */
        /* <DEDUP_REMOVED lines=40> */
[----:B------:R-:W-:Y:S01]  /*f700*/  FSEL R9, R28, -INF , P6 ;  /* 0xff8000001c097808 */ /* 0x000fe20003000000 */
[----:B------:R-:W-:Y:S01]  /*f710*/  LDSM.16.MT88.4 R96, [R159+0x1c00] ;  /* 0x001c00009f60783b */ /* 0x000fe20000004200 */
[----:B------:R-:W-:-:S02]  /*f720*/  FSEL R127, R25, -INF , P3 ;  /* 0xff800000197f7808 */ /* 0x000fc40001800000 */
[----:B------:R-:W-:Y:S02]  /*f730*/  FSEL R126, R23, -INF , P2 ;  /* 0xff800000177e7808 */ /* 0x000fe40001000000 */
[----:B------:R-:W-:Y:S02]  /*f740*/  FSEL R135, R22, -INF , P1 ;  /* 0xff80000016877808 */ /* 0x000fe40000800000 */
[----:B------:R-:W-:Y:S02]  /*f750*/  FSEL R133, R21, -INF , P0 ;  /* 0xff80000015857808 */ /* 0x000fe40000000000 */
[----:B-1----:R-:W-:-:S05]  /*f760*/  FMNMX.FTZ R2, R2, R3, !PT ;  /* 0x0000000302027209 */ /* 0x002fca0007810000 */
[----:B------:R-:W1:Y:S02]  /*f770*/  SHFL.BFLY PT, R3, R2, 0x1, 0x1f ;  /* 0x0c201f0002037f89 */ /* 0x000e6400000e0000 */
        /* <DEDUP_REMOVED lines=8> */
[----:B------:R-:W-:-:S04]  /*f800*/  FMNMX.FTZ R2, R11, R2, !PT ;  /* 0x000000020b027209 */ /* 0x000fc80007810000 */
        /* <DEDUP_REMOVED lines=17> */
[----:B------:R-:W-:Y:S02]  /*f920*/  ISETP.GT.AND P4, PT, R0, 0x11, PT ;  /* 0x000000110000780c */ /* 0x000fe40003f84270 */
[----:B------:R-:W-:-:S04]  /*f930*/  FMNMX.FTZ R0, R77, R92, !PT ;  /* 0x0000005c4d007209 */ /* 0x000fc80007810000 */
[----:B------:R-:W-:Y:S01]  /*f940*/  FMNMX.FTZ R0, R79, R0, !PT ;  /* 0x000000004f007209 */ /* 0x000fe20007810000 */
[----:B-1----:R-:W-:-:S03]  /*f950*/  FFMA.FTZ R2, R5, c[0x0][0x2d0], -R12 ;  /* 0x0000b40005027a23 */ /* 0x002fc6000001080c */
[----:B------:R-:W-:Y:S01]  /*f960*/  FMNMX.FTZ R0, R78, R0, !PT ;  /* 0x000000004e007209 */ /* 0x000fe20007810000 */
[----:B------:R1:W2:Y:S03]  /*f970*/  MUFU.EX2 R136, R2 ;  /* 0x0000000200887308 */ /* 0x0002a60000000800 */
[----:B------:R-:W-:Y:S01]  /*f980*/  FMNMX.FTZ R0, R76, R0, !PT ;  /* 0x000000004c007209 */ /* 0x000fe20007810000 */
        /* <DEDUP_REMOVED lines=8> */
[----:B-1----:R-:W-:-:S06]  /*fa10*/  FFMA.FTZ R2, R15, c[0x0][0x2d0], -R3 ;  /* 0x0000b4000f027a23 */ /* 0x002fcc0000010803 */
[----:B------:R1:W2:Y:S02]  /*fa20*/  MUFU.EX2 R132, R2 ;  /* 0x0000000200847308 */ /* 0x0002a40000000800 */
[----:B-1----:R-:W-:Y:S01]  /*fa30*/  FFMA.FTZ R2, R13, c[0x0][0x2d0], -R3 ;  /* 0x0000b4000d027a23 */ /* 0x002fe20000010803 */
[----:B--2---:R-:W-:Y:S02]  /*fa40*/  F2FP.PACK_AB R5, R132, R134 ;  /* 0x000000868405723e */ /* 0x004fe400000000ff */
[----:B------:R-:W-:-:S03]  /*fa50*/  FSEL R13, R165, -INF , P5 ;  /* 0xff800000a50d7808 */ /* 0x000fc60002800000 */
        /* <DEDUP_REMOVED lines=12> */
[----:B-1----:R-:W-:-:S07]  /*fb20*/  FFMA.FTZ R2, R18, c[0x0][0x2d0], -R12 ;  /* 0x0000b40012027a23 */ /* 0x002fce000001080c */
[C---:B------:R-:W-:Y:S01]  /*fb30*/  HMMA.16816.F32 R40, R4.reuse, R116, RZ ;  /* 0x000000740428723c */ /* 0x040fe200000018ff */
[----:B------:R1:W-:Y:S07]  /*fb40*/  MUFU.EX2 R208, R2 ;  /* 0x0000000200d07308 */ /* 0x0003ee0000000800 */
[C---:B------:R-:W-:Y:S08]  /*fb50*/  HMMA.16816.F32 R36, R4.reuse, R120, RZ ;  /* 0x000000780424723c */ /* 0x040ff000000018ff */
[----:B------:R-:W-:Y:S01]  /*fb60*/  HMMA.16816.F32 R32, R4, R70, RZ ;  /* 0x000000460420723c */ /* 0x000fe200000018ff */
[----:B-1----:R-:W-:-:S04]  /*fb70*/  FFMA.FTZ R2, R17, c[0x0][0x2d0], -R12 ;  /* 0x0000b40011027a23 */ /* 0x002fc8000001080c */
[----:B------:R1:W-:Y:S03]  /*fb80*/  MUFU.EX2 R209, R2 ;  /* 0x0000000200d17308 */ /* 0x0003e60000000800 */
[C---:B------:R-:W-:Y:S08]  /*fb90*/  HMMA.16816.F32 R28, R4.reuse, R74, RZ ;  /* 0x0000004a041c723c */ /* 0x040ff000000018ff */
[----:B------:R-:W-:Y:S01]  /*fba0*/  HMMA.16816.F32 R24, R4, R90, RZ ;  /* 0x0000005a0418723c */ /* 0x000fe200000018ff */
[----:B-1----:R-:W-:-:S07]  /*fbb0*/  FFMA.FTZ R2, R16, c[0x0][0x2d0], -R3 ;  /* 0x0000b40010027a23 */ /* 0x002fce0000010803 */
[C---:B------:R-:W-:Y:S01]  /*fbc0*/  HMMA.16816.F32 R20, R4.reuse, R114, RZ ;  /* 0x000000720414723c */ /* 0x040fe200000018ff */
[----:B------:R1:W-:Y:S07]  /*fbd0*/  MUFU.EX2 R170, R2 ;  /* 0x0000000200aa7308 */ /* 0x0003ee0000000800 */
[----:B------:R-:W-:Y:S01]  /*fbe0*/  HMMA.16816.F32 R16, R4, R118, RZ ;  /* 0x000000760410723c */ /* 0x000fe200000018ff */
[----:B-1----:R-:W-:-:S04]  /*fbf0*/  FFMA.FTZ R2, R10, c[0x0][0x2d0], -R3 ;  /* 0x0000b4000a027a23 */ /* 0x002fc80000010803 */
[----:B------:R1:W3:Y:S02]  /*fc00*/  MUFU.EX2 R200, R2 ;  /* 0x0000000200c87308 */ /* 0x0002e40000000800 */
[----:B-1----:R-:W-:-:S06]  /*fc10*/  FFMA.FTZ R2, R9, c[0x0][0x2d0], -R3 ;  /* 0x0000b40009027a23 */ /* 0x002fcc0000010803 */
[----:B------:R1:W-:Y:S02]  /*fc20*/  MUFU.EX2 R202, R2 ;  /* 0x0000000200ca7308 */ /* 0x0003e40000000800 */
[----:B-1----:R-:W-:Y:S02]  /*fc30*/  FFMA.FTZ R2, R8, c[0x0][0x2d0], -R3 ;  /* 0x0000b40008027a23 */ /* 0x002fe40000010803 */
[----:B------:R-:W-:Y:S04]  /*fc40*/  HMMA.16816.F32 R8, R4, R122, RZ ;  /* 0x0000007a0408723c */ /* 0x000fe800000018ff */
[----:B------:R-:W1:Y:S03]  /*fc50*/  MUFU.EX2 R203, R2 ;  /* 0x0000000200cb7308 */ /* 0x000e660000000800 */
[----:B--2---:R-:W-:-:S02]  /*fc60*/  F2FP.PACK_AB R4, R206, R204 ;  /* 0x000000ccce04723e */ /* 0x004fc400000000ff */
[----:B---3--:R-:W-:Y:S02]  /*fc70*/  F2FP.PACK_AB R5, R200, R170 ;  /* 0x000000aac805723e */ /* 0x008fe400000000ff */
[----:B------:R-:W-:Y:S02]  /*fc80*/  F2FP.PACK_AB R6, R209, R208 ;  /* 0x000000d0d106723e */ /* 0x000fe400000000ff */
[----:B-1----:R-:W-:Y:S02]  /*fc90*/  F2FP.PACK_AB R7, R203, R202 ;  /* 0x000000cacb07723e */ /* 0x002fe400000000ff */
[----:B------:R-:W-:-:S04]  /*fca0*/  FMNMX.FTZ R2, R95, R125, !PT ;  /* 0x0000007d5f027209 */ /* 0x000fc80007810000 */
[----:B------:R-:W-:Y:S01]  /*fcb0*/  FMNMX.FTZ R2, R124, R2, !PT ;  /* 0x000000027c027209 */ /* 0x000fe20007810000 */
[----:B------:R-:W-:Y:S03]  /*fcc0*/  HMMA.16816.F32 R144, R4, R80, R44 ;  /* 0x000000500490723c */ /* 0x000fe6000000182c */
[----:B------:R-:W-:-:S04]  /*fcd0*/  FMNMX.FTZ R2, R94, R2, !PT ;  /* 0x000000025e027209 */ /* 0x000fc80007810000 */
[----:B------:R-:W-:Y:S01]  /*fce0*/  FMNMX.FTZ R2, R93, R2, !PT ;  /* 0x000000025d027209 */ /* 0x000fe20007810000 */
[C---:B------:R-:W-:Y:S07]  /*fcf0*/  HMMA.16816.F32 R220, R4.reuse, R98, R8 ;  /* 0x0000006204dc723c */ /* 0x040fee0000001808 */
[----:B------:R-:W-:Y:S01]  /*fd00*/  FSEL R9, R168, -INF , P4 ;  /* 0xff800000a8097808 */ /* 0x000fe20002000000 */
[----:B------:R-:W-:Y:S01]  /*fd10*/  HMMA.16816.F32 R148, R4, R64, R56 ;  /* 0x000000400494723c */ /* 0x000fe20000001838 */
[----:B------:R-:W-:-:S02]  /*fd20*/  FSEL R11, R164, -INF , P5 ;  /* 0xff800000a40b7808 */ /* 0x000fc40002800000 */
[----:B------:R-:W-:Y:S02]  /*fd30*/  FMNMX.FTZ R0, R9, R0, !PT ;  /* 0x0000000009007209 */ /* 0x000fe40007810000 */
[----:B------:R-:W-:Y:S02]  /*fd40*/  FSEL R10, R169, -INF , P4 ;  /* 0xff800000a90a7808 */ /* 0x000fe40002000000 */
[----:B------:R-:W-:Y:S01]  /*fd50*/  FSEL R8, R166, -INF , P6 ;  /* 0xff800000a6087808 */ /* 0x000fe20003000000 */
[----:B------:R-:W-:Y:S01]  /*fd60*/  IMAD.MOV.U32 R175, RZ, RZ, R144 ;  /* 0x000000ffffaf7224 */ /* 0x000fe200078e0090 */
[----:B------:R-:W-:Y:S01]  /*fd70*/  HMMA.16816.F32 R212, R4, R60, R52 ;  /* 0x0000003c04d4723c */ /* 0x000fe20000001834 */
[----:B------:R-:W-:Y:S01]  /*fd80*/  IMAD.MOV.U32 R174, RZ, RZ, R145 ;  /* 0x000000ffffae7224 */ /* 0x000fe200078e0091 */
[----:B------:R-:W-:Y:S01]  /*fd90*/  FMNMX.FTZ R2, R10, R2, !PT ;  /* 0x000000020a027209 */ /* 0x000fe20007810000 */
[----:B------:R-:W-:Y:S02]  /*fda0*/  IMAD.MOV.U32 R173, RZ, RZ, R146 ;  /* 0x000000ffffad7224 */ /* 0x000fe400078e0092 */
[----:B------:R-:W-:Y:S01]  /*fdb0*/  IMAD.MOV.U32 R172, RZ, RZ, R147 ;  /* 0x000000ffffac7224 */ /* 0x000fe200078e0093 */
[----:B------:R-:W-:-:S02]  /*fdc0*/  FMNMX.FTZ R2, R8, R2, !PT ;  /* 0x0000000208027209 */ /* 0x000fc40007810000 */
[----:B------:R-:W-:Y:S02]  /*fdd0*/  HMMA.16816.F32 R216, R4, R84, R48 ;  /* 0x0000005404d8723c */ /* 0x000fe40000001830 */
[----:B------:R-:W-:-:S06]  /*fde0*/  FMNMX.FTZ R2, R13, R2, !PT ;  /* 0x000000020d027209 */ /* 0x000fcc0007810000 */
[C---:B------:R-:W-:Y:S08]  /*fdf0*/  HMMA.16816.F32 R44, R4.reuse, R108, R40 ;  /* 0x0000006c042c723c */ /* 0x040ff00000001828 */
[C---:B------:R-:W-:Y:S07]  /*fe00*/  HMMA.16816.F32 R236, R4.reuse, R96, R36 ;  /* 0x0000006004ec723c */ /* 0x040fee0000001824 */
[----:B------:R-:W-:Y:S01]  /*fe10*/  FSEL R37, R131, -INF , P3 ;  /* 0xff80000083257808 */ /* 0x000fe20001800000 */
[----:B------:R-:W-:Y:S01]  /*fe20*/  HMMA.16816.F32 R56, R4, R66, R32 ;  /* 0x000000420438723c */ /* 0x000fe20000001820 */
[----:B------:R-:W-:-:S06]  /*fe30*/  FSEL R36, R130, -INF , P2 ;  /* 0xff80000082247808 */ /* 0x000fcc0001000000 */
[----:B------:R-:W-:Y:S01]  /*fe40*/  FSEL R35, R105, -INF , P1 ;  /* 0xff80000069237808 */ /* 0x000fe20000800000 */
[C---:B------:R-:W-:Y:S01]  /*fe50*/  HMMA.16816.F32 R144, R4.reuse, R62, R28 ;  /* 0x0000003e0490723c */ /* 0x040fe2000000181c */
[----:B------:R-:W-:Y:S01]  /*fe60*/  FSEL R34, R104, -INF , P0 ;  /* 0xff80000068227808 */ /* 0x000fe20000000000 */
[----:B------:R-:W-:Y:S02]  /*fe70*/  IMAD.MOV.U32 R15, RZ, RZ, R46 ;  /* 0x000000ffff0f7224 */ /* 0x000fe400078e002e */
[----:B------:R-:W-:Y:S02]  /*fe80*/  IMAD.MOV.U32 R14, RZ, RZ, R47 ;  /* 0x000000ffff0e7224 */ /* 0x000fe400078e002f */
[----:B------:R-:W-:Y:S01]  /*fe90*/  IMAD.MOV.U32 R41, RZ, RZ, R44 ;  /* 0x000000ffff297224 */ /* 0x000fe200078e002c */
[----:B------:R-:W-:Y:S01]  /*fea0*/  FSEL R31, R143, -INF , P3 ;  /* 0xff8000008f1f7808 */ /* 0x000fe20001800000 */
[----:B------:R-:W-:Y:S01]  /*feb0*/  HMMA.16816.F32 R160, R4, R86, R24 ;  /* 0x0000005604a0723c */ /* 0x000fe20000001818 */
[----:B------:R-:W-:Y:S01]  /*fec0*/  FSEL R30, R142, -INF , P2 ;  /* 0xff8000008e1e7808 */ /* 0x000fe20001000000 */
[----:B------:R-:W-:Y:S01]  /*fed0*/  IMAD.MOV.U32 R40, RZ, RZ, R45 ;  /* 0x000000ffff287224 */ /* 0x000fe200078e002d */
[----:B------:R-:W-:-:S02]  /*fee0*/  FMNMX.FTZ R2, R31, R2, !PT ;  /* 0x000000021f027209 */ /* 0x000fc40007810000 */
[----:B------:R-:W-:Y:S02]  /*fef0*/  FSEL R29, R128, -INF , P1 ;  /* 0xff800000801d7808 */ /* 0x000fe40000800000 */
[----:B------:R-:W-:Y:S01]  /*ff00*/  FMNMX.FTZ R2, R30, R2, !PT ;  /* 0x000000021e027209 */ /* 0x000fe20007810000 */
[----:B------:R-:W-:Y:S01]  /*ff10*/  HMMA.16816.F32 R228, R4, R82, R20 ;  /* 0x0000005204e4723c */ /* 0x000fe20000001814 */
[----:B------:R-:W-:Y:S02]  /*ff20*/  FSEL R28, R129, -INF , P0 ;  /* 0xff800000811c7808 */ /* 0x000fe40000000000 */
[----:B------:R-:W-:-:S05]  /*ff30*/  FMNMX.FTZ R2, R29, R2, !PT ;  /* 0x000000021d027209 */ /* 0x000fca0007810000 */
[----:B------:R-:W-:Y:S07]  /*ff40*/  HMMA.16816.F32 R224, R4, R110, R16 ;  /* 0x0000006e04e0723c */ /* 0x000fee0000001810 */
[----:B------:R-:W-:-:S04]  /*ff50*/  FSEL R7, R167, -INF , P6 ;  /* 0xff800000a7077808 */ /* 0x000fc80003000000 */
[----:B------:R-:W-:-:S04]  /*ff60*/  FMNMX.FTZ R0, R7, R0, !PT ;  /* 0x0000000007007209 */ /* 0x000fc80007810000 */
[----:B------:R-:W-:-:S04]  /*ff70*/  FMNMX.FTZ R0, R11, R0, !PT ;  /* 0x000000000b007209 */ /* 0x000fc80007810000 */
[----:B------:R-:W-:-:S04]  /*ff80*/  FMNMX.FTZ R0, R37, R0, !PT ;  /* 0x0000000025007209 */ /* 0x000fc80007810000 */
[----:B------:R-:W-:-:S04]  /*ff90*/  FMNMX.FTZ R0, R36, R0, !PT ;  /* 0x0000000024007209 */ /* 0x000fc80007810000 */
[----:B------:R-:W-:-:S04]  /*ffa0*/  FMNMX.FTZ R0, R35, R0, !PT ;  /* 0x0000000023007209 */ /* 0x000fc80007810000 */
[----:B------:R-:W-:-:S05]  /*ffb0*/  FMNMX.FTZ R0, R34, R0, !PT ;  /* 0x0000000022007209 */ /* 0x000fca0007810000 */
[----:B------:R-:W1:Y:S02]  /*ffc0*/  SHFL.BFLY PT, R4, R0, 0x2, 0x1f ;  /* 0x0c401f0000047f89 */ /* 0x000e6400000e0000 */
[----:B-1----:R-:W-:Y:S02]  /*ffd0*/  FMNMX.FTZ R0, R0, R4, !PT ;  /* 0x0000000400007209 */ /* 0x002fe40007810000 */
[----:B------:R-:W-:-:S03]  /*ffe0*/  FMNMX.FTZ R4, R28, R2, !PT ;  /* 0x000000021c047209 */ /* 0x000fc60007810000 */
[----:B------:R-:W1:Y:S04]  /*fff0*/  SHFL.BFLY PT, R5, R0, 0x1, 0x1f ;  /* 0x0c201f0000057f89 */ /* 0x000e6800000e0000 */
[----:B------:R-:W2:Y:S01]  /*10000*/  SHFL.BFLY PT, R6, R4, 0x2, 0x1f ;  /* 0x0c401f0004067f89 */ /* 0x000ea200000e0000 */
[----:B-1----:R-:W-:Y:S02]  /*10010*/  FMNMX.FTZ R105, R0, R5, !PT ;  /* 0x0000000500697209 */ /* 0x002fe40007810000 */
[----:B--2---:R-:W-:-:S03]  /*10020*/  FMNMX.FTZ R0, R4, R6, !PT ;  /* 0x0000000604007209 */ /* 0x004fc60007810000 */
[C---:B------:R-:W-:Y:S01]  /*10030*/  FMUL.FTZ R2, R105.reuse, c[0x0][0x2d0] ;  /* 0x0000b40069027a20 */ /* 0x040fe20000410000 */
[----:B------:R-:W-:Y:S01]  /*10040*/  FSETP.NEU.FTZ.AND P0, PT, R105, -INF , PT ;  /* 0xff8000006900780b */ /* 0x000fe20003f1d000 */
[----:B------:R-:W1:Y:S03]  /*10050*/  SHFL.BFLY PT, R5, R0, 0x1, 0x1f ;  /* 0x0c201f0000057f89 */ /* 0x000e6600000e0000 */
[----:B------:R-:W-:-:S05]  /*10060*/  FSEL R2, R2, RZ, P0 ;  /* 0x000000ff02027208 */ /* 0x000fca0000000000 */
[----:B------:R-:W-:Y:S02]  /*10070*/  FFMA.FTZ R4, R77, c[0x0][0x2d0], -R2 ;  /* 0x0000b4004d047a23 */ /* 0x000fe40000010802 */
[----:B------:R-:W-:Y:S02]  /*10080*/  IMAD.MOV.U32 R77, RZ, RZ, R40 ;  /* 0x000000ffff4d7224 */ /* 0x000fe400078e0028 */
[----:B------:R2:W-:Y:S01]  /*10090*/  MUFU.EX2 R33, R4 ;  /* 0x0000000400217308 */ /* 0x0005e20000000800 */
[----:B-1----:R-:W-:Y:S01]  /*100a0*/  FMNMX.FTZ R104, R0, R5, !PT ;  /* 0x0000000500687209 */ /* 0x002fe20007810000 */
[--C-:B------:R-:W-:Y:S02]  /*100b0*/  FFMA.FTZ R0, R9, c[0x0][0x2d0], -R2.reuse ;  /* 0x0000b40009007a23 */ /* 0x100fe40000010802 */
[----:B--2---:R-:W-:Y:S01]  /*100c0*/  FFMA.FTZ R4, R92, c[0x0][0x2d0], -R2 ;  /* 0x0000b4005c047a23 */ /* 0x004fe20000010802 */
[----:B------:R-:W-:-:S03]  /*100d0*/  FSETP.NEU.FTZ.AND P0, PT, R104, -INF , PT ;  /* 0xff8000006800780b */ /* 0x000fc60003f1d000 */
[----:B------:R1:W-:Y:S08]  /*100e0*/  MUFU.EX2 R166, R0 ;  /* 0x0000000000a67308 */ /* 0x0003f00000000800 */
[----:B------:R2:W-:Y:S01]  /*100f0*/  MUFU.EX2 R32, R4 ;  /* 0x0000000400207308 */ /* 0x0005e20000000800 */
[----:B-1----:R-:W-:-:S05]  /*10100*/  FMUL.FTZ R0, R104, c[0x0][0x2d0] ;  /* 0x0000b40068007a20 */ /* 0x002fca0000410000 */
[----:B------:R-:W-:Y:S01]  /*10110*/  FSEL R0, R0, RZ, P0 ;  /* 0x000000ff00007208 */ /* 0x000fe20000000000 */
[----:B--2---:R-:W-:Y:S02]  /*10120*/  FFMA.FTZ R4, R79, c[0x0][0x2d0], -R2 ;  /* 0x0000b4004f047a23 */ /* 0x004fe40000010802 */
[----:B------:R-:W-:Y:S02]  /*10130*/  IMAD.MOV.U32 R79, RZ, RZ, R14 ;  /* 0x000000ffff4f7224 */ /* 0x000fe400078e000e */
[----:B------:R1:W-:Y:S02]  /*10140*/  MUFU.EX2 R164, R4 ;  /* 0x0000000400a47308 */ /* 0x0003e40000000800 */
[----:B-1----:R-:W-:Y:S02]  /*10150*/  FFMA.FTZ R4, R78, c[0x0][0x2d0], -R2 ;  /* 0x0000b4004e047a23 */ /* 0x002fe40000010802 */
[----:B------:R-:W-:-:S04]  /*10160*/  IMAD.MOV.U32 R78, RZ, RZ, R15 ;  /* 0x000000ffff4e7224 */ /* 0x000fc800078e000f */
[----:B------:R1:W-:Y:S02]  /*10170*/  MUFU.EX2 R165, R4 ;  /* 0x0000000400a57308 */ /* 0x0003e40000000800 */
[----:B-1----:R-:W-:Y:S02]  /*10180*/  FFMA.FTZ R4, R76, c[0x0][0x2d0], -R2 ;  /* 0x0000b4004c047a23 */ /* 0x002fe40000010802 */
[----:B------:R-:W-:-:S04]  /*10190*/  IMAD.MOV.U32 R76, RZ, RZ, R41 ;  /* 0x000000ffff4c7224 */ /* 0x000fc800078e0029 */
[----:B------:R1:W-:Y:S02]  /*101a0*/  MUFU.EX2 R167, R4 ;  /* 0x0000000400a77308 */ /* 0x0003e40000000800 */
[----:B-1----:R-:W-:-:S06]  /*101b0*/  FFMA.FTZ R4, R7, c[0x0][0x2d0], -R2 ;  /* 0x0000b40007047a23 */ /* 0x002fcc0000010802 */
        /* <DEDUP_REMOVED lines=16> */
[----:B-1----:R-:W-:Y:S01]  /*102c0*/  FFMA.FTZ R4, R10, c[0x0][0x2d0], -R0 ;  /* 0x0000b4000a047a23 */ /* 0x002fe20000010800 */
[----:B------:R-:W-:-:S05]  /*102d0*/  F2FP.PACK_AB R10, R165, R164 ;  /* 0x000000a4a50a723e */ /* 0x000fca00000000ff */
[----:B------:R1:W2:Y:S02]  /*102e0*/  MUFU.EX2 R49, R4 ;  /* 0x0000000400317308 */ /* 0x0002a40000000800 */
[----:B-1----:R-:W-:Y:S01]  /*102f0*/  FFMA.FTZ R4, R8, c[0x0][0x2d0], -R0 ;  /* 0x0000b40008047a23 */ /* 0x002fe20000010800 */
[----:B------:R-:W-:Y:S02]  /*10300*/  F2FP.PACK_AB R8, R32, R33 ;  /* 0x000000212008723e */ /* 0x000fe400000000ff */
[----:B--2---:R-:W-:-:S03]  /*10310*/  F2FP.PACK_AB R5, R49, R48 ;  /* 0x000000303105723e */ /* 0x004fc600000000ff */
[----:B------:R1:W-:Y:S02]  /*10320*/  MUFU.EX2 R51, R4 ;  /* 0x0000000400337308 */ /* 0x0003e40000000800 */
[C---:B------:R-:W-:Y:S07]  /*10330*/  HMMA.16816.F32 R20, R8.reuse, R68, RZ ;  /* 0x000000440814723c */ /* 0x040fee00000018ff */
[----:B------:R-:W-:Y:S01]  /*10340*/  IMAD.MOV.U32 R68, RZ, RZ, R175 ;  /* 0x000000ffff447224 */ /* 0x000fe200078e00af */
[----:B------:R-:W-:Y:S01]  /*10350*/  HMMA.16816.F32 R16, R8, R72, RZ ;  /* 0x000000480810723c */ /* 0x000fe200000018ff */
[----:B------:R-:W-:-:S02]  /*10360*/  IMAD.MOV.U32 R69, RZ, RZ, R174 ;  /* 0x000000ffff457224 */ /* 0x000fc400078e00ae */
[----:B-1----:R-:W-:-:S04]  /*10370*/  FFMA.FTZ R4, R13, c[0x0][0x2d0], -R0 ;  /* 0x0000b4000d047a23 */ /* 0x002fc80000010800 */
[----:B------:R1:W2:Y:S01]  /*10380*/  MUFU.EX2 R50, R4 ;  /* 0x0000000400327308 */ /* 0x0002a20000000800 */
[----:B------:R-:W-:Y:S01]  /*10390*/  HMMA.16816.F32 R24, R8, R90, RZ ;  /* 0x0000005a0818723c */ /* 0x000fe200000018ff */
[----:B-1----:R-:W-:Y:S02]  /*103a0*/  F2FP.PACK_AB R4, R166, R167 ;  /* 0x000000a7a604723e */ /* 0x002fe400000000ff */
[----:B--2---:R-:W-:-:S07]  /*103b0*/  F2FP.PACK_AB R7, R50, R51 ;  /* 0x000000333207723e */ /* 0x004fce00000000ff */
[C---:B------:R-:W-:Y:S08]  /*103c0*/  HMMA.16816.F32 R128, R4.reuse, R64, R20 ;  /* 0x000000400480723c */ /* 0x040ff00000001814 */
[----:B------:R-:W-:Y:S08]  /*103d0*/  HMMA.16816.F32 R44, R4, R60, R16 ;  /* 0x0000003c042c723c */ /* 0x000ff00000001810 */
[C---:B------:R-:W-:Y:S08]  /*103e0*/  HMMA.16816.F32 R20, R8.reuse, R88, RZ ;  /* 0x000000580814723c */ /* 0x040ff000000018ff */
[----:B------:R-:W-:Y:S08]  /*103f0*/  HMMA.16816.F32 R16, R8, R112, RZ ;  /* 0x000000700810723c */ /* 0x000ff000000018ff */
[C---:B------:R-:W-:Y:S08]  /*10400*/  HMMA.16816.F32 R24, R4.reuse, R86, R24 ;  /* 0x000000560418723c */ /* 0x040ff00000001818 */
[C---:B------:R-:W-:Y:S08]  /*10410*/  HMMA.16816.F32 R52, R4.reuse, R84, R20 ;  /* 0x000000540434723c */ /* 0x040ff00000001814 */
[----:B------:R-:W-:Y:S08]  /*10420*/  HMMA.16816.F32 R184, R4, R80, R16 ;  /* 0x0000005004b8723c */ /* 0x000ff00000001810 */
[C---:B------:R-:W-:Y:S08]  /*10430*/  HMMA.16816.F32 R20, R8.reuse, R116, RZ ;  /* 0x000000740814723c */ /* 0x040ff000000018ff */
[----:B------:R-:W-:Y:S11]  /*10440*/  HMMA.16816.F32 R16, R8, R120, RZ ;  /* 0x000000780810723c */ /* 0x000ff600000018ff */
[----:B------:R-:W-:Y:S05]  /*10450*/  @!UPT UIADD3 URZ, URZ, URZ, URZ ;  /* 0x0000003f3f3ff290 */ /* 0x000fea000fffe03f */
[C---:B------:R-:W-:Y:S08]  /*10460*/  HMMA.16816.F32 R176, R4.reuse, R108, R20 ;  /* 0x0000006c04b0723c */ /* 0x040ff00000001814 */
[----:B------:R-:W-:Y:S08]  /*10470*/  HMMA.16816.F32 R180, R4, R96, R16 ;  /* 0x0000006004b4723c */ /* 0x000ff00000001810 */
[C---:B------:R-:W-:Y:S07]  /*10480*/  HMMA.16816.F32 R20, R8.reuse, R70, RZ ;  /* 0x000000460814723c */ /* 0x040fee00000018ff */
[----:B------:R-:W-:Y:S01]  /*10490*/  IMAD.MOV.U32 R70, RZ, RZ, R173 ;  /* 0x000000ffff467224 */ /* 0x000fe200078e00ad */
[----:B------:R-:W-:Y:S01]  /*104a0*/  HMMA.16816.F32 R16, R8, R74, RZ ;  /* 0x0000004a0810723c */ /* 0x000fe200000018ff */
[----:B------:R-:W-:Y:S11]  /*104b0*/  IMAD.MOV.U32 R71, RZ, RZ, R172 ;  /* 0x000000ffff477224 */ /* 0x000ff600078e00ac */
[----:B------:R-:W-:Y:S04]  /*104c0*/  @!UPT UIADD3 URZ, URZ, URZ, URZ ;  /* 0x0000003f3f3ff290 */ /* 0x000fe8000fffe03f */
[C---:B------:R-:W-:Y:S08]  /*104d0*/  HMMA.16816.F32 R64, R4.reuse, R66, R20 ;  /* 0x000000420440723c */ /* 0x040ff00000001814 */
[----:B------:R-:W-:Y:S08]  /*104e0*/  HMMA.16816.F32 R60, R4, R62, R16 ;  /* 0x0000003e043c723c */ /* 0x000ff00000001810 */
[C---:B------:R-:W-:Y:S08]  /*104f0*/  HMMA.16816.F32 R20, R8.reuse, R114, RZ ;  /* 0x000000720814723c */ /* 0x040ff000000018ff */
[C---:B------:R-:W-:Y:S01]  /*10500*/  HMMA.16816.F32 R16, R8.reuse, R118, RZ ;  /* 0x000000760810723c */ /* 0x040fe200000018ff */
[----:B------:R-:W1:Y:S07]  /*10510*/  LDSM.16.MT88.4 R116, [R159+0x800] ;  /* 0x000800009f74783b */ /* 0x000e6e0000004200 */
[----:B------:R-:W-:Y:S08]  /*10520*/  HMMA.16816.F32 R8, R8, R122, RZ ;  /* 0x0000007a0808723c */ /* 0x000ff000000018ff */
[C---:B------:R-:W-:Y:S01]  /*10530*/  HMMA.16816.F32 R40, R4.reuse, R82, R20 ;  /* 0x000000520428723c */ /* 0x040fe20000001814 */
[----:B------:R-:W-:Y:S07]  /*10540*/  LDSM.16.MT88.4 R80, [R158+0x2000] ;  /* 0x002000009e50783b */ /* 0x000fee0000004200 */
[C---:B------:R-:W-:Y:S01]  /*10550*/  HMMA.16816.F32 R84, R4.reuse, R110, R16 ;  /* 0x0000006e0454723c */ /* 0x040fe20000001810 */
[----:B------:R-:W2:Y:S07]  /*10560*/  LDSM.16.MT88.4 R108, [R158+0x1400] ;  /* 0x001400009e6c783b */ /* 0x000eae0000004200 */
[----:B------:R-:W-:Y:S07]  /*10570*/  HMMA.16816.F32 R172, R4, R98, R8 ;  /* 0x0000006204ac723c */ /* 0x000fee0000001808 */
[----:B------:R-:W-:-:S04]  /*10580*/  FFMA.FTZ R4, R37, c[0x0][0x2d0], -R2 ;  /* 0x0000b40025047a23 */ /* 0x000fc80000010802 */
[----:B------:R3:W-:Y:S02]  /*10590*/  MUFU.EX2 R20, R4 ;  /* 0x0000000400147308 */ /* 0x0007e40000000800 */
[----:B---3--:R-:W-:-:S06]  /*105a0*/  FFMA.FTZ R4, R36, c[0x0][0x2d0], -R2 ;  /* 0x0000b40024047a23 */ /* 0x008fcc0000010802 */
[----:B------:R3:W4:Y:S02]  /*105b0*/  MUFU.EX2 R21, R4 ;  /* 0x0000000400157308 */ /* 0x0007240000000800 */
[--C-:B---3--:R-:W-:Y:S01]  /*105c0*/  FFMA.FTZ R4, R35, c[0x0][0x2d0], -R2.reuse ;  /* 0x0000b40023047a23 */ /* 0x108fe20000010802 */
[----:B----4-:R-:W-:Y:S01]  /*105d0*/  F2FP.PACK_AB R96, R21, R20 ;  /* 0x000000141560723e */ /* 0x010fe200000000ff */
[----:B------:R-:W-:-:S04]  /*105e0*/  FFMA.FTZ R2, R34, c[0x0][0x2d0], -R2 ;  /* 0x0000b40022027a23 */ /* 0x000fc80000010802 */
[----:B------:R3:W-:Y:S08]  /*105f0*/  MUFU.EX2 R22, R4 ;  /* 0x0000000400167308 */ /* 0x0007f00000000800 */
[----:B------:R4:W5:Y:S01]  /*10600*/  MUFU.EX2 R23, R2 ;  /* 0x0000000200177308 */ /* 0x0009620000000800 */
[----:B---3--:R-:W-:Y:S01]  /*10610*/  LDSM.16.MT88.4 R4, [R159+0x2000] ;  /* 0x002000009f04783b */ /* 0x008fe20000004200 */
[----:B----4-:R-:W-:Y:S01]  /*10620*/  FFMA.FTZ R2, R31, c[0x0][0x2d0], -R0 ;  /* 0x0000b4001f027a23 */ /* 0x010fe20000010800 */
[----:B-----5:R-:W-:-:S05]  /*10630*/  F2FP.PACK_AB R98, R23, R22 ;  /* 0x000000161762723e */ /* 0x020fca00000000ff */
[----:B------:R3:W-:Y:S02]  /*10640*/  MUFU.EX2 R13, R2 ;  /* 0x00000002000d7308 */ /* 0x0007e40000000800 */
[----:B---3--:R-:W-:-:S06]  /*10650*/  FFMA.FTZ R2, R30, c[0x0][0x2d0], -R0 ;  /* 0x0000b4001e027a23 */ /* 0x008fcc0000010800 */
[----:B------:R3:W4:Y:S02]  /*10660*/  MUFU.EX2 R17, R2 ;  /* 0x0000000200117308 */ /* 0x0007240000000800 */
[--C-:B---3--:R-:W-:Y:S01]  /*10670*/  FFMA.FTZ R2, R29, c[0x0][0x2d0], -R0.reuse ;  /* 0x0000b4001d027a23 */ /* 0x108fe20000010800 */
[----:B----4-:R-:W-:Y:S01]  /*10680*/  F2FP.PACK_AB R97, R17, R13 ;  /* 0x0000000d1161723e */ /* 0x010fe200000000ff */
[----:B------:R-:W-:-:S04]  /*10690*/  FFMA.FTZ R0, R28, c[0x0][0x2d0], -R0 ;  /* 0x0000b4001c007a23 */ /* 0x000fc80000010800 */
[----:B------:R-:W-:Y:S01]  /*106a0*/  MUFU.EX2 R18, R2 ;  /* 0x0000000200127308 */ /* 0x000fe20000000800 */
[----:B------:R-:W-:Y:S02]  /*106b0*/  FADD.FTZ R28, R134, R132 ;  /* 0x00000084861c7221 */ /* 0x000fe40000010000 */
[----:B------:R-:W-:-:S05]  /*106c0*/  FADD.FTZ R29, R33, R32 ;  /* 0x00000020211d7221 */ /* 0x000fca0000010000 */
[----:B------:R3:W4:Y:S02]  /*106d0*/  MUFU.EX2 R19, R0 ;  /* 0x0000000000137308 */ /* 0x0007240000000800 */
[----:B---3--:R-:W-:Y:S01]  /*106e0*/  FFMA.FTZ R0, R141, c[0x0][0x2d0], -R12 ;  /* 0x0000b4008d007a23 */ /* 0x008fe2000001080c */
[----:B----4-:R-:W-:-:S05]  /*106f0*/  F2FP.PACK_AB R99, R19, R18 ;  /* 0x000000121363723e */ /* 0x010fca00000000ff */
[----:B------:R3:W-:Y:S02]  /*10700*/  MUFU.EX2 R11, R0 ;  /* 0x00000000000b7308 */ /* 0x0007e40000000800 */
[C---:B-1----:R-:W-:Y:S08]  /*10710*/  HMMA.16816.F32 R120, R96.reuse, R116, R44 ;  /* 0x000000746078723c */ /* 0x042ff0000000182c */
[----:B--2---:R-:W-:Y:S01]  /*10720*/  HMMA.16816.F32 R112, R96, R108, R52 ;  /* 0x0000006c6070723c */ /* 0x004fe20000001834 */
[----:B---3--:R-:W-:-:S04]  /*10730*/  FFMA.FTZ R0, R140, c[0x0][0x2d0], -R12 ;  /* 0x0000b4008c007a23 */ /* 0x008fc8000001080c */
[----:B------:R1:W2:Y:S02]  /*10740*/  MUFU.EX2 R10, R0 ;  /* 0x00000000000a7308 */ /* 0x0002a40000000800 */
[----:B-1----:R-:W-:Y:S01]  /*10750*/  FFMA.FTZ R0, R139, c[0x0][0x2d0], -R12 ;  /* 0x0000b4008b007a23 */ /* 0x002fe2000001080c */
[----:B--2---:R-:W-:-:S05]  /*10760*/  F2FP.PACK_AB R92, R10, R11 ;  /* 0x0000000b0a5c723e */ /* 0x004fca00000000ff */
[----:B------:R1:W-:Y:S02]  /*10770*/  MUFU.EX2 R9, R0 ;  /* 0x0000000000097308 */ /* 0x0003e40000000800 */
[----:B-1----:R-:W-:Y:S02]  /*10780*/  FFMA.FTZ R0, R138, c[0x0][0x2d0], -R12 ;  /* 0x0000b4008a007a23 */ /* 0x002fe4000001080c */
[----:B------:R-:W-:-:S04]  /*10790*/  FADD.FTZ R12, R15, R14 ;  /* 0x0000000e0f0c7221 */ /* 0x000fc80000010000 */
[----:B------:R1:W2:Y:S01]  /*107a0*/  MUFU.EX2 R16, R0 ;  /* 0x0000000000107308 */ /* 0x0002a20000000800 */
[----:B------:R-:W-:Y:S02]  /*107b0*/  FADD.FTZ R15, R137, R136 ;  /* 0x00000088890f7221 */ /* 0x000fe40000010000 */
[----:B------:R-:W-:Y:S02]  /*107c0*/  FADD.FTZ R14, R164, R29 ;  /* 0x0000001da40e7221 */ /* 0x000fe40000010000 */
[----:B------:R-:W-:Y:S02]  /*107d0*/  FADD.FTZ R12, R38, R12 ;  /* 0x0000000c260c7221 */ /* 0x000fe40000010000 */
[----:B-1----:R-:W-:Y:S01]  /*107e0*/  FFMA.FTZ R0, R127, c[0x0][0x2d0], -R3 ;  /* 0x0000b4007f007a23 */ /* 0x002fe20000010803 */
[----:B--2---:R-:W-:-:S03]  /*107f0*/  F2FP.PACK_AB R94, R16, R9 ;  /* 0x00000009105e723e */ /* 0x004fc600000000ff */
[----:B------:R1:W-:Y:S02]  /*10800*/  MUFU.EX2 R8, R0 ;  /* 0x0000000000087308 */ /* 0x0003e40000000800 */
[--C-:B-1----:R-:W-:Y:S02]  /*10810*/  FFMA.FTZ R0, R126, c[0x0][0x2d0], -R3.reuse ;  /* 0x0000b4007e007a23 */ /* 0x102fe40000010803 */
[----:B------:R-:W1:Y:S04]  /*10820*/  LDSM.16.MT88.4 R124, [R158+0x800] ;  /* 0x000800009e7c783b */ /* 0x000e680000004200 */
[----:B------:R2:W3:Y:S02]  /*10830*/  MUFU.EX2 R2, R0 ;  /* 0x0000000000027308 */ /* 0x0004e40000000800 */
[--C-:B--2---:R-:W-:Y:S01]  /*10840*/  FFMA.FTZ R0, R135, c[0x0][0x2d0], -R3.reuse ;  /* 0x0000b40087007a23 */ /* 0x104fe20000010803 */
[----:B---3--:R-:W-:Y:S01]  /*10850*/  F2FP.PACK_AB R93, R2, R8 ;  /* 0x00000008025d723e */ /* 0x008fe200000000ff */
[----:B------:R-:W-:-:S04]  /*10860*/  FFMA.FTZ R3, R133, c[0x0][0x2d0], -R3 ;  /* 0x0000b40085037a23 */ /* 0x000fc80000010803 */
[----:B------:R-:W-:Y:S08]  /*10870*/  MUFU.EX2 R0, R0 ;  /* 0x0000000000007308 */ /* 0x000ff00000000800 */
[----:B------:R-:W2:Y:S01]  /*10880*/  MUFU.EX2 R3, R3 ;  /* 0x0000000300037308 */ /* 0x000ea20000000800 */
[----:B-1----:R-:W-:Y:S01]  /*10890*/  HMMA.16816.F32 R128, R96, R124, R128 ;  /* 0x0000007c6080723c */ /* 0x002fe20000001880 */
[----:B--2---:R-:W-:-:S07]  /*108a0*/  F2FP.PACK_AB R95, R3, R0 ;  /* 0x00000000035f723e */ /* 0x004fce00000000ff */
[C---:B------:R-:W-:Y:S08]  /*108b0*/  HMMA.16816.F32 R132, R92.reuse, R124, R148 ;  /* 0x0000007c5c84723c */ /* 0x040ff00000001894 */
[-C--:B------:R-:W-:Y:S08]  /*108c0*/  HMMA.16816.F32 R136, R92, R126.reuse, R56 ;  /* 0x0000007e5c88723c */ /* 0x080ff00000001838 */
[----:B------:R-:W-:Y:S01]  /*108d0*/  HMMA.16816.F32 R124, R96, R126, R64 ;  /* 0x0000007e607c723c */ /* 0x000fe20000001840 */
[----:B------:R-:W1:Y:S07]  /*108e0*/  LDSM.16.MT88.4 R64, [R159+0x1400] ;  /* 0x001400009f40783b */ /* 0x000e6e0000004200 */
[C---:B------:R-:W-:Y:S08]  /*108f0*/  HMMA.16816.F32 R72, R92.reuse, R80, R76 ;  /* 0x000000505c48723c */ /* 0x040ff0000000184c */
[C---:B------:R-:W-:Y:S08]  /*10900*/  HMMA.16816.F32 R76, R92.reuse, R82, R224 ;  /* 0x000000525c4c723c */ /* 0x040ff000000018e0 */
[C---:B------:R-:W-:Y:S08]  /*10910*/  HMMA.16816.F32 R88, R92.reuse, R4, R236 ;  /* 0x000000045c58723c */ /* 0x040ff000000018ec */
[C---:B------:R-:W-:Y:S07]  /*10920*/  HMMA.16816.F32 R140, R92.reuse, R116, R212 ;  /* 0x000000745c8c723c */ /* 0x040fee00000018d4 */
[----:B------:R-:W-:Y:S01]  /*10930*/  IADD3 R212, R210, -0x2, RZ ;  /* 0xfffffffed2d47810 */ /* 0x000fe20007ffe0ff */
[----:B------:R-:W-:Y:S03]  /*10940*/  HMMA.16816.F32 R144, R92, R118, R144 ;  /* 0x000000765c90723c */ /* 0x000fe60000001890 */
[----:B------:R-:W-:-:S05]  /*10950*/  ISETP.GE.AND P0, PT, R212, R233, PT ;  /* 0x000000e9d400720c */ /* 0x000fca0003f06270 */
[----:B-1----:R-:W-:Y:S08]  /*10960*/  HMMA.16816.F32 R56, R92, R64, R68 ;  /* 0x000000405c38723c */ /* 0x002ff00000001844 */
[C---:B------:R-:W-:Y:S08]  /*10970*/  HMMA.16816.F32 R68, R96.reuse, R80, R176 ;  /* 0x000000506044723c */ /* 0x040ff000000018b0 */
[C---:B------:R-:W-:Y:S08]  /*10980*/  HMMA.16816.F32 R80, R96.reuse, R82, R84 ;  /* 0x000000526050723c */ /* 0x040ff00000001854 */
[C---:B------:R-:W-:Y:S07]  /*10990*/  HMMA.16816.F32 R84, R96.reuse, R4, R180 ;  /* 0x000000046054723c */ /* 0x040fee00000018b4 */
        /* <DEDUP_REMOVED lines=11> */
[C---:B------:R-:W-:Y:S08]  /*10a50*/  HMMA.16816.F32 R160, R92.reuse, R110, R160 ;  /* 0x0000006e5ca0723c */ /* 0x040ff000000018a0 */
[----:B------:R-:W-:Y:S08]  /*10a60*/  HMMA.16816.F32 R60, R92, R66, R228 ;  /* 0x000000425c3c723c */ /* 0x000ff000000018e4 */
[C---:B------:R-:W-:Y:S08]  /*10a70*/  HMMA.16816.F32 R52, R96.reuse, R64, R184 ;  /* 0x000000406034723c */ /* 0x040ff000000018b8 */
[C---:B------:R-:W-:Y:S08]  /*10a80*/  HMMA.16816.F32 R108, R96.reuse, R110, R24 ;  /* 0x0000006e606c723c */ /* 0x040ff00000001818 */
[----:B------:R-:W-:Y:S08]  /*10a90*/  HMMA.16816.F32 R64, R96, R66, R40 ;  /* 0x000000426040723c */ /* 0x000ff00000001828 */
[-C--:B------:R-:W-:Y:S08]  /*10aa0*/  HMMA.16816.F32 R92, R92, R6.reuse, R220 ;  /* 0x000000065c5c723c */ /* 0x080ff000000018dc */
[----:B------:R-:W-:Y:S07]  /*10ab0*/  HMMA.16816.F32 R96, R96, R6, R172 ;  /* 0x000000066060723c */ /* 0x000fee00000018ac */
[----:B------:R-:W-:-:S02]  /*10ac0*/  FADD.FTZ R6, R48, R14 ;  /* 0x0000000e30067221 */ /* 0x000fc40000010000 */
[----:B------:R-:W-:Y:S02]  /*10ad0*/  FADD.FTZ R7, R204, R12 ;  /* 0x0000000ccc077221 */ /* 0x000fe40000010000 */
[----:B------:R-:W-:Y:S02]  /*10ae0*/  FADD.FTZ R6, R49, R6 ;  /* 0x0000000631067221 */ /* 0x000fe40000010000 */
[----:B------:R-:W-:Y:S02]  /*10af0*/  FADD.FTZ R7, R206, R7 ;  /* 0x00000007ce077221 */ /* 0x000fe40000010000 */
[----:B------:R-:W-:Y:S02]  /*10b00*/  FADD.FTZ R12, R200, R5 ;  /* 0x00000005c80c7221 */ /* 0x000fe40000010000 */
[----:B------:R-:W-:Y:S02]  /*10b10*/  FADD.FTZ R5, R168, R4 ;  /* 0x00000004a8057221 */ /* 0x000fe40000010000 */
        /* <DEDUP_REMOVED lines=22> */
[----:B------:R-:W-:Y:S01]  /*10c80*/  FADD.FTZ R238, R3, R2 ;  /* 0x0000000203ee7221 */ /* 0x000fe20000010000 */
[----:B------:R-:W-:Y:S05]  /*10c90*/  @!P0 BRA `(.L_x_262) ;  /* 0x00002da000008947 */ /* 0x000fea0003800000 */
[----:B------:R-:W-:Y:S02]  /*10ca0*/  ISETP.GT.AND P0, PT, R232, 0x3f, PT ;  /* 0x0000003fe800780c */ /* 0x000fe40003f04270 */
[----:B------:R-:W-:Y:S02]  /*10cb0*/  ISETP.GE.AND P5, PT, R211, c[0x0][0x1d4], PT ;  /* 0x00007500d3007a0c */ /* 0x000fe40003fa6270 */
[----:B------:R-:W-:-:S02]  /*10cc0*/  ISETP.GE.AND P4, PT, R252, c[0x0][0x1d4], PT ;  /* 0x00007500fc007a0c */ /* 0x000fc40003f86270 */
[----:B------:R-:W-:Y:S02]  /*10cd0*/  ISETP.GE.AND P3, PT, R250, c[0x0][0x1d4], PT ;  /* 0x00007500fa007a0c */ /* 0x000fe40003f66270 */
.L_x_265:
        /* <DEDUP_REMOVED lines=140> */
[----:B---3--:R-:W-:Y:S09]  /*115a0*/  FMUL.FTZ R3, R18, c[0x0][0x320] ;  /* 0x0000c80012037a20 */ /* 0x008ff20000410000 */
[----:B------:R-:W3:Y:S01]  /*115b0*/  MUFU.TANH R175, R3 ;  /* 0x0000000300af7308 */ /* 0x000ee20000002400 */
[----:B-1----:R-:W-:Y:S09]  /*115c0*/  FMUL.FTZ R0, R6, c[0x0][0x320] ;  /* 0x0000c80006007a20 */ /* 0x002ff20000410000 */
[----:B------:R1:W1:Y:S01]  /*115d0*/  MUFU.TANH R201, R0 ;  /* 0x0000000000c97308 */ /* 0x0002620000002400 */
[----:B-----5:R-:W-:Y:S09]  /*115e0*/  FMUL.FTZ R2, R19, c[0x0][0x320] ;  /* 0x0000c80013027a20 */ /* 0x020ff20000410000 */
[----:B------:R-:W2:Y:S01]  /*115f0*/  MUFU.TANH R181, R2 ;  /* 0x0000000200b57308 */ /* 0x000ea20000002400 */
[----:B-1----:R-:W-:Y:S02]  /*11600*/  FMUL.FTZ R0, R7, c[0x0][0x320] ;  /* 0x0000c80007007a20 */ /* 0x002fe40000410000 */
[----:B------:R-:W1:Y:S07]  /*11610*/  LDSM.16.M88.4 R4, [R192] ;  /* 0x00000000c004783b */ /* 0x000e6e0000000200 */
[----:B------:R5:W1:Y:S02]  /*11620*/  MUFU.TANH R202, R0 ;  /* 0x0000000000ca7308 */ /* 0x000a640000002400 */
[----:B-----5:R-:W-:Y:S02]  /*11630*/  FMUL.FTZ R0, R8, c[0x0][0x320] ;  /* 0x0000c80008007a20 */ /* 0x020fe40000410000 */
[----:B------:R-:W-:Y:S06]  /*11640*/  FMUL.FTZ R8, R17, c[0x0][0x320] ;  /* 0x0000c80011087a20 */ /* 0x000fec0000410000 */
[----:B------:R5:W2:Y:S10]  /*11650*/  MUFU.TANH R211, R0 ;  /* 0x0000000000d37308 */ /* 0x000ab40000002400 */
[----:B------:R2:W2:Y:S01]  /*11660*/  MUFU.TANH R180, R8 ;  /* 0x0000000800b47308 */ /* 0x0004a20000002400 */
[-C--:B-1----:R-:W-:Y:S08]  /*11670*/  HMMA.16816.F32 R20, R168, R4.reuse, R20 ;  /* 0x00000004a814723c */ /* 0x082ff00000001814 */
[C---:B------:R-:W-:Y:S04]  /*11680*/  HMMA.16816.F32 R24, R176.reuse, R4, R24 ;  /* 0x00000004b018723c */ /* 0x040fe80000001818 */
[----:B-----5:R-:W-:Y:S04]  /*11690*/  FMUL.FTZ R0, R9, c[0x0][0x320] ;  /* 0x0000c80009007a20 */ /* 0x020fe80000410000 */
[-C--:B------:R-:W-:Y:S01]  /*116a0*/  HMMA.16816.F32 R28, R176, R6.reuse, R28 ;  /* 0x00000006b01c723c */ /* 0x080fe2000000181c */
[----:B------:R1:W1:Y:S01]  /*116b0*/  MUFU.TANH R209, R0 ;  /* 0x0000000000d17308 */ /* 0x0002620000002400 */
[----:B--2---:R-:W2:Y:S06]  /*116c0*/  LDSM.16.M88.4 R8, [R191] ;  /* 0x00000000bf08783b */ /* 0x004eac0000000200 */
[C---:B------:R-:W-:Y:S01]  /*116d0*/  HMMA.16816.F32 R32, R168.reuse, R6, R32 ;  /* 0x00000006a820723c */ /* 0x040fe20000001820 */
[----:B------:R-:W-:Y:S04]  /*116e0*/  DEPBAR.LE SB0, 0x0 ;  /* 0x000080000000791a */ /* 0x000fe80000000000 */
[----:B------:R-:W-:Y:S03]  /*116f0*/  BAR.SYNC.DEFER_BLOCKING 0x0 ;  /* 0x0000000000007b1d */ /* 0x000fe60000010000 */
[----:B------:R-:W-:Y:S04]  /*11700*/  FMUL.FTZ R3, R27, c[0x0][0x320] ;  /* 0x0000c8001b037a20 */ /* 0x000fe80000410000 */
[----:B------:R-:W-:Y:S01]  /*11710*/  FMUL.FTZ R4, R26, c[0x0][0x320] ;  /* 0x0000c8001a047a20 */ /* 0x000fe20000410000 */
[----:B------:R5:W2:Y:S03]  /*11720*/  MUFU.TANH R172, R3 ;  /* 0x0000000300ac7308 */ /* 0x000aa60000002400 */
[----:B------:R-:W-:Y:S02]  /*11730*/  FMUL.FTZ R2, R28, c[0x0][0x320] ;  /* 0x0000c8001c027a20 */ /* 0x000fe40000410000 */
[----:B-1----:R-:W-:Y:S05]  /*11740*/  FMUL.FTZ R0, R12, c[0x0][0x320] ;  /* 0x0000c8000c007a20 */ /* 0x002fea0000410000 */
[----:B------:R1:W1:Y:S10]  /*11750*/  MUFU.TANH R204, R0 ;  /* 0x0000000000cc7308 */ /* 0x0002740000002400 */
[----:B------:R3:W3:Y:S01]  /*11760*/  MUFU.TANH R167, R2 ;  /* 0x0000000200a77308 */ /* 0x0006e20000002400 */
[----:B-----5:R-:W-:Y:S01]  /*11770*/  FMUL.FTZ R3, R34, c[0x0][0x320] ;  /* 0x0000c80022037a20 */ /* 0x020fe20000410000 */
[-C--:B--2---:R-:W-:Y:S08]  /*11780*/  HMMA.16816.F32 R36, R168, R8.reuse, R36 ;  /* 0x00000008a824723c */ /* 0x084ff00000001824 */
[----:B------:R2:W2:Y:S01]  /*11790*/  MUFU.TANH R174, R4 ;  /* 0x0000000400ae7308 */ /* 0x0004a20000002400 */
[----:B-1----:R-:W-:Y:S01]  /*117a0*/  FMUL.FTZ R0, R13, c[0x0][0x320] ;  /* 0x0000c8000d007a20 */ /* 0x002fe20000410000 */
[C---:B------:R-:W-:Y:S08]  /*117b0*/  HMMA.16816.F32 R40, R176.reuse, R8, R40 ;  /* 0x00000008b028723c */ /* 0x040ff00000001828 */
[----:B------:R1:W1:Y:S01]  /*117c0*/  MUFU.TANH R205, R0 ;  /* 0x0000000000cd7308 */ /* 0x0002620000002400 */
[----:B------:R-:W-:Y:S01]  /*117d0*/  MOV R8, R103 ;  /* 0x0000006700087202 */ /* 0x000fe20000000f00 */
[-C--:B------:R-:W-:Y:S03]  /*117e0*/  HMMA.16816.F32 R44, R176, R10.reuse, R44 ;  /* 0x0000000ab02c723c */ /* 0x080fe6000000182c */
[----:B---3--:R-:W-:Y:S05]  /*117f0*/  FMUL.FTZ R2, R35, c[0x0][0x320] ;  /* 0x0000c80023027a20 */ /* 0x008fea0000410000 */
[----:B------:R3:W3:Y:S01]  /*11800*/  MUFU.TANH R28, R2 ;  /* 0x00000002001c7308 */ /* 0x0006e20000002400 */
[----:B------:R-:W-:Y:S04]  /*11810*/  HMMA.16816.F32 R48, R168, R10, R48 ;  /* 0x0000000aa830723c */ /* 0x000fe80000001830 */
[----:B--2---:R-:W-:Y:S02]  /*11820*/  FMUL.FTZ R4, R33, c[0x0][0x320] ;  /* 0x0000c80021047a20 */ /* 0x004fe40000410000 */
[----:B-1----:R-:W-:Y:S04]  /*11830*/  FMUL.FTZ R0, R14, c[0x0][0x320] ;  /* 0x0000c8000e007a20 */ /* 0x002fe80000410000 */
[----:B------:R1:W2:Y:S11]  /*11840*/  MUFU.TANH R208, R0 ;  /* 0x0000000000d07308 */ /* 0x0002b60000002400 */
[----:B------:R-:W-:Y:S03]  /*11850*/  @!UPT UIADD3 URZ, URZ, URZ, URZ ;  /* 0x0000003f3f3ff290 */ /* 0x000fe6000fffe03f */
[----:B---3--:R-:W-:Y:S02]  /*11860*/  FMUL.FTZ R2, R49, c[0x0][0x320] ;  /* 0x0000c80031027a20 */ /* 0x008fe40000410000 */
[----:B-1----:R-:W-:Y:S04]  /*11870*/  FMUL.FTZ R0, R15, c[0x0][0x320] ;  /* 0x0000c8000f007a20 */ /* 0x002fe80000410000 */
[----:B------:R1:W3:Y:S02]  /*11880*/  MUFU.TANH R207, R0 ;  /* 0x0000000000cf7308 */ /* 0x0002e40000002400 */
[----:B-1----:R-:W-:Y:S08]  /*11890*/  FMUL.FTZ R0, R16, c[0x0][0x320] ;  /* 0x0000c80010007a20 */ /* 0x002ff00000410000 */
[----:B------:R-:W1:Y:S10]  /*118a0*/  MUFU.TANH R16, R2 ;  /* 0x0000000200107308 */ /* 0x000e740000002400 */
[----:B------:R5:W1:Y:S02]  /*118b0*/  MUFU.TANH R187, R0 ;  /* 0x0000000000bb7308 */ /* 0x000a640000002400 */
[----:B-----5:R-:W-:Y:S08]  /*118c0*/  FMUL.FTZ R0, R20, c[0x0][0x320] ;  /* 0x0000c80014007a20 */ /* 0x020ff00000410000 */
        /* <DEDUP_REMOVED lines=12> */
[----:B------:R5:W1:Y:S10]  /*11990*/  MUFU.TANH R29, R3 ;  /* 0x00000003001d7308 */ /* 0x000a740000002400 */
[----:B------:R1:W1:Y:S01]  /*119a0*/  MUFU.TANH R165, R0 ;  /* 0x0000000000a57308 */ /* 0x0002620000002400 */
[----:B-----5:R-:W-:Y:S09]  /*119b0*/  FMUL.FTZ R3, R48, c[0x0][0x320] ;  /* 0x0000c80030037a20 */ /* 0x020ff20000410000 */
[----:B------:R-:W2:Y:S01]  /*119c0*/  MUFU.TANH R17, R3 ;  /* 0x0000000300117308 */ /* 0x000ea20000002400 */
[----:B-1----:R-:W-:Y:S09]  /*119d0*/  FMUL.FTZ R0, R30, c[0x0][0x320] ;  /* 0x0000c8001e007a20 */ /* 0x002ff20000410000 */
[----:B------:R1:W1:Y:S10]  /*119e0*/  MUFU.TANH R166, R0 ;  /* 0x0000000000a67308 */ /* 0x0002740000002400 */
[----:B------:R5:W2:Y:S01]  /*119f0*/  MUFU.TANH R30, R4 ;  /* 0x00000004001e7308 */ /* 0x000aa20000002400 */
[----:B-1----:R-:W-:Y:S09]  /*11a00*/  FMUL.FTZ R0, R31, c[0x0][0x320] ;  /* 0x0000c8001f007a20 */ /* 0x002ff20000410000 */
[----:B------:R1:W1:Y:S01]  /*11a10*/  MUFU.TANH R164, R0 ;  /* 0x0000000000a47308 */ /* 0x0002620000002400 */
[----:B-----5:R-:W-:Y:S01]  /*11a20*/  MOV R4, R104 ;  /* 0x0000006800047202 */ /* 0x020fe20000000f00 */
        /* <DEDUP_REMOVED lines=32> */
[----:B--234-:R-:W-:Y:S04]  /*11c30*/  IADD3 R7, -R243, 0x30, RZ ;  /* 0x00000030f3077810 */ /* 0x01cfe80007ffe1ff */
[----:B------:R-:W-:Y:S11]  /*11c40*/  ISETP.GE.AND P1, PT, R7, 0x1, PT ;  /* 0x000000010700780c */ /* 0x000ff60003f26270 */
[----:B------:R-:W-:Y:S02]  /*11c50*/  @!UPT UIADD3 URZ, URZ, URZ, URZ ;  /* 0x0000003f3f3ff290 */ /* 0x000fe4000fffe03f */
[----:B------:R-:W-:Y:S04]  /*11c60*/  @P1 IADD3 R2, R212, -0x1, RZ ;  /* 0xffffffffd4021810 */ /* 0x000fe80007ffe0ff */
[----:B------:R-:W-:Y:S01]  /*11c70*/  @P1 SHF.R.S32.HI R3, RZ, 0x1f, R2 ;  /* 0x0000001fff031819 */ /* 0x000fe20000011402 */
[C---:B------:R-:W-:Y:S04]  /*11c80*/  @P1 IMAD.WIDE.U32 R10, R2.reuse, c[0x0][0x1e0], RZ ;  /* 0x00007800020a1a25 */ /* 0x040fe800078e00ff */
[----:B------:R-:W-:Y:S04]  /*11c90*/  @P1 IMAD R3, R3, c[0x0][0x1e0], RZ ;  /* 0x0000780003031a24 */ /* 0x000fe800078e02ff */
[----:B------:R-:W-:Y:S01]  /*11ca0*/  @P1 IMAD R2, R2, c[0x0][0x1e4], R3 ;  /* 0x0000790002021a24 */ /* 0x000fe200078e0203 */
[----:B------:R-:W-:Y:S03]  /*11cb0*/  @P1 MOV R3, R246 ;  /* 0x000000f600031202 */ /* 0x000fe60000000f00 */
[----:B------:R-:W-:Y:S02]  /*11cc0*/  @P1 IMAD.IADD R9, R11, 0x1, R2 ;  /* 0x000000010b091824 */ /* 0x000fe400078e0202 */
[----:B------:R-:W-:Y:S02]  /*11cd0*/  @P1 IMAD.MOV.U32 R2, RZ, RZ, R244 ;  /* 0x000000ffff021224 */ /* 0x000fe400078e00f4 */
[----:B------:R-:W-:Y:S02]  /*11ce0*/  @P1 IMAD R9, R9, 0x30, RZ ;  /* 0x0000003009091824 */ /* 0x000fe400078e02ff */
[----:B------:R-:W-:Y:S04]  /*11cf0*/  @P1 IMAD.WIDE.U32 R2, R10, 0x30, R2 ;  /* 0x000000300a021825 */ /* 0x000fe800078e0002 */
[----:B------:R-:W-:Y:S01]  /*11d00*/  @P1 IMAD.IADD R3, R3, 0x1, R9 ;  /* 0x0000000103031824 */ /* 0x000fe200078e0209 */
[C---:B------:R-:W-:Y:S04]  /*11d10*/  @P1 LEA R10, P0, R2.reuse, c[0x0][0x1c8], 0x1 ;  /* 0x00007200020a1a11 */ /* 0x040fe800078008ff */
[----:B------:R-:W-:Y:S02]  /*11d20*/  @P1 LEA.HI.X R11, R2, c[0x0][0x1cc], R3, 0x1, P0 ;  /* 0x00007300020b1a11 */ /* 0x000fe400000f0c03 */
[----:B------:R-:W-:Y:S03]  /*11d30*/  ISETP.GE.AND P0, PT, R7, 0x21, PT ;  /* 0x000000210700780c */ /* 0x000fe60003f06270 */
[----:B------:R-:W-:Y:S01]  /*11d40*/  @!PT LDS RZ, [RZ] ;  /* 0x00000000fffff984 */ /* 0x000fe20000000800 */
[----:B------:R-:W-:Y:S01]  /*11d50*/  @!PT LDS RZ, [RZ] ;  /* 0x00000000fffff984 */ /* 0x000fe20000000800 */
[----:B------:R-:W-:Y:S01]  /*11d60*/  @!PT LDS RZ, [RZ] ;  /* 0x00000000fffff984 */ /* 0x000fe20000000800 */
[----:B------:R1:W-:Y:S05]  /*11d70*/  @P1 LDGSTS.E.BYPASS.LTC128B.128 [R199+0x3c80], [R10.64], !P3 ;  /* 0x03c800000ac71fae */ /* 0x0003ea000d901d46 */
[----:B------:R1:W-:Y:S05]  /*11d80*/  @P1 LDGSTS.E.BYPASS.LTC128B.128 [R199+0x4880], [R10.64+0x40], !P4 ;  /* 0x048800400ac71fae */ /* 0x0003ea000e101d46 */
[----:B------:R1:W-:Y:S01]  /*11d90*/  @P1 LDGSTS.E.BYPASS.LTC128B.128 [R199+0x5480], [R10.64+0x80], !P5 ;  /* 0x054800800ac71fae */ /* 0x0003e2000e901d46 */
[----:B------:R-:W-:Y:S01]  /*11da0*/  @P0 IADD3 R2, R212, -0x1, RZ ;  /* 0xffffffffd4020810 */ /* 0x000fe20007ffe0ff */
[----:B------:R-:W-:Y:S01]  /*11db0*/  @P0 IMAD.MOV.U32 R7, RZ, RZ, c[0x0][0x1e0] ;  /* 0x00007800ff070624 */ /* 0x000fe200078e00ff */
[----:B------:R-:W-:Y:S02]  /*11dc0*/  @P0 MOV R9, 0x5 ;  /* 0x0000000500090802 */ /* 0x000fe40000000f00 */
[----:B------:R-:W-:Y:S01]  /*11dd0*/  @P0 SHF.R.S32.HI R3, RZ, 0x1f, R2 ;  /* 0x0000001fff030819 */ /* 0x000fe20000011402 */
[C---:B------:R-:W-:Y:S01]  /*11de0*/  @P0 IMAD.SHL.U32 R12, R7.reuse, 0x20, RZ ;  /* 0x00000020070c0824 */ /* 0x040fe200078e00ff */
[----:B------:R-:W-:Y:S03]  /*11df0*/  @P0 SHF.L.U64.HI R13, R7, R9, c[0x0][0x1e4] ;  /* 0x00007900070d0619 */ /* 0x000fe60000010209 */
[----:B------:R-:W-:Y:S04]  /*11e00*/  @P0 IMAD R3, R3, c[0x0][0x1e0], RZ ;  /* 0x0000780003030a24 */ /* 0x000fe800078e02ff */
[C---:B------:R-:W-:Y:S02]  /*11e10*/  @P0 IMAD R7, R2.reuse, c[0x0][0x1e4], R3 ;  /* 0x0000790002070a24 */ /* 0x040fe400078e0203 */
[----:B------:R-:W-:Y:S05]  /*11e20*/  @P0 IMAD.WIDE.U32 R2, R2, c[0x0][0x1e0], RZ ;  /* 0x0000780002020a25 */ /* 0x000fea00078e00ff */
[----:B------:R-:W-:Y:S01]  /*11e30*/  @P0 IADD3 R7, R3, R7, RZ ;  /* 0x0000000703070210 */ /* 0x000fe20007ffe0ff */
[----:B------:R-:W-:Y:S04]  /*11e40*/  @P0 IMAD.WIDE.U32 R2, R2, 0x30, R12 ;  /* 0x0000003002020825 */ /* 0x000fe800078e000c */
[----:B------:R-:W-:Y:S01]  /*11e50*/  @P0 IMAD R9, R7, 0x30, RZ ;  /* 0x0000003007090824 */ /* 0x000fe200078e02ff */
[----:B------:R-:W-:Y:S04]  /*11e60*/  @P0 IADD3 R7, P6, R244, R2, RZ ;  /* 0x00000002f4070210 */ /* 0x000fe80007fde0ff */
[----:B------:R-:W-:Y:S02]  /*11e70*/  @P0 IADD3.X R3, R246, R9, R3, P6, !PT ;  /* 0x00000009f6030210 */ /* 0x000fe400037fe403 */
[C---:B------:R-:W-:Y:S04]  /*11e80*/  @P0 LEA R2, P6, R7.reuse, c[0x0][0x1c8], 0x1 ;  /* 0x0000720007020a11 */ /* 0x040fe800078c08ff */
[----:B------:R-:W-:Y:S05]  /*11e90*/  @P0 LEA.HI.X R3, R7, c[0x0][0x1cc], R3, 0x1, P6 ;  /* 0x0000730007030a11 */ /* 0x000fea00030f0c03 */
[----:B------:R1:W-:Y:S05]  /*11ea0*/  @P0 LDGSTS.E.BYPASS.LTC128B.128 [R199+0x4480], [R2.64], !P3 ;  /* 0x0448000002c70fae */ /* 0x0003ea000d901d46 */
[----:B------:R1:W-:Y:S05]  /*11eb0*/  @P0 LDGSTS.E.BYPASS.LTC128B.128 [R199+0x5080], [R2.64+0x40], !P4 ;  /* 0x0508004002c70fae */ /* 0x0003ea000e101d46 */
[----:B------:R1:W-:Y:S02]  /*11ec0*/  @P0 LDGSTS.E.BYPASS.LTC128B.128 [R199+0x5c80], [R2.64+0x80], !P5 ;  /* 0x05c8008002c70fae */ /* 0x0003e4000e901d46 */
.L_x_264:
[----:B--234-:R-:W-:Y:S05]  /*11ed0*/  BSYNC B0 ;  /* 0x0000000000007941 */ /* 0x01cfea0003800000 */
.L_x_263:
[----:B-1----:R-:W-:Y:S01]  /*11ee0*/  FMNMX.FTZ R2, R200, R105, !PT ;  /* 0x00000069c8027209 */ /* 0x002fe20007810000 */
        /* <DEDUP_REMOVED lines=24> */
[----:B------:R-:W-:Y:S01]  /*12070*/  FMNMX.FTZ R7, R204, R7, !PT ;  /* 0x00000007cc077209 */ /* 0x000fe20007810000 */
[----:B------:R-:W-:Y:S01]  /*12080*/  SHFL.BFLY PT, R9, R2, 0x2, 0x1f ;  /* 0x0c401f0002097f89 */ /* 0x000fe200000e0000 */
[----:B------:R-:W-:Y:S02]  /*12090*/  FMNMX.FTZ R3, R15, R3, !PT ;  /* 0x000000030f037209 */ /* 0x000fe40007810000 */
[----:B------:R-:W-:Y:S02]  /*120a0*/  FMNMX.FTZ R7, R205, R7, !PT ;  /* 0x00000007cd077209 */ /* 0x000fe40007810000 */
[----:B------:R-:W-:Y:S02]  /*120b0*/  FMNMX.FTZ R3, R14, R3, !PT ;  /* 0x000000030e037209 */ /* 0x000fe40007810000 */
[----:B------:R-:W-:Y:S02]  /*120c0*/  FMNMX.FTZ R7, R182, R7, !PT ;  /* 0x00000007b6077209 */ /* 0x000fe40007810000 */
[----:B------:R-:W-:Y:S01]  /*120d0*/  IADD3 R212, R212, -0x1, RZ ;  /* 0xffffffffd4d47810 */ /* 0x000fe20007ffe0ff */
[----:B------:R-:W1:Y:S01]  /*120e0*/  SHFL.BFLY PT, R10, R3, 0x2, 0x1f ;  /* 0x0c401f00030a7f89 */ /* 0x000e6200000e0000 */
        /* <DEDUP_REMOVED lines=8> */
[----:B------:R-:W-:Y:S02]  /*12170*/  FMNMX.FTZ R9, R206, R102, !PT ;  /* 0x00000066ce097209 */ /* 0x000fe40007810000 */
[----:B------:R-:W-:Y:S01]  /*12180*/  FMNMX.FTZ R10, R18, R7, !PT ;  /* 0x00000007120a7209 */ /* 0x000fe20007810000 */
[----:B------:R-:W1:Y:S01]  /*12190*/  SHFL.BFLY PT, R11, R2, 0x1, 0x1f ;  /* 0x0c201f00020b7f89 */ /* 0x000e6200000e0000 */
[----:B------:R-:W-:Y:S04]  /*121a0*/  FMNMX.FTZ R9, R210, R9, !PT ;  /* 0x00000009d2097209 */ /* 0x000fe80007810000 */
[----:B------:R-:W-:Y:S03]  /*121b0*/  FMNMX.FTZ R9, R208, R9, !PT ;  /* 0x00000009d0097209 */ /* 0x000fe60007810000 */
[----:B------:R-:W2:Y:S01]  /*121c0*/  SHFL.BFLY PT, R13, R10, 0x2, 0x1f ;  /* 0x0c401f000a0d7f89 */ /* 0x000ea200000e0000 */
[----:B------:R-:W-:Y:S04]  /*121d0*/  FMNMX.FTZ R9, R207, R9, !PT ;  /* 0x00000009cf097209 */ /* 0x000fe80007810000 */
[----:B------:R-:W-:Y:S04]  /*121e0*/  FMNMX.FTZ R9, R174, R9, !PT ;  /* 0x00000009ae097209 */ /* 0x000fe80007810000 */
[----:B------:R-:W-:Y:S02]  /*121f0*/  FMNMX.FTZ R7, R172, R9, !PT ;  /* 0x00000009ac077209 */ /* 0x000fe40007810000 */
[----:B------:R-:W3:Y:S02]  /*12200*/  SHFL.BFLY PT, R9, R3, 0x1, 0x1f ;  /* 0x0c201f0003097f89 */ /* 0x000ee400000e0000 */
[----:B------:R-:W-:Y:S02]  /*12210*/  FMNMX.FTZ R7, R166, R7, !PT ;  /* 0x00000007a6077209 */ /* 0x000fe40007810000 */
[----:B-1----:R-:W-:Y:S02]  /*12220*/  FMNMX.FTZ R105, R2, R11, !PT ;  /* 0x0000000b02697209 */ /* 0x002fe40007810000 */
[----:B------:R-:W-:Y:S03]  /*12230*/  FMNMX.FTZ R2, R164, R7, !PT ;  /* 0x00000007a4027209 */ /* 0x000fe60007810000 */
[C---:B------:R-:W-:Y:S01]  /*12240*/  FADD.FTZ R0, -R105.reuse, R0 ;  /* 0x0000000069007221 */ /* 0x040fe20000010100 */
[----:B------:R-:W-:Y:S01]  /*12250*/  FMNMX.FTZ R7, R22, R2, !PT ;  /* 0x0000000216077209 */ /* 0x000fe20007810000 */
[----:B------:R-:W-:Y:S01]  /*12260*/  FMUL.FTZ R12, R105, c[0x0][0x2d0] ;  /* 0x0000b400690c7a20 */ /* 0x000fe20000410000 */
[----:B--2---:R-:W-:Y:S01]  /*12270*/  FMNMX.FTZ R10, R10, R13, !PT ;  /* 0x0000000d0a0a7209 */ /* 0x004fe20007810000 */
[----:B------:R-:W-:Y:S01]  /*12280*/  FMUL.FTZ R2, R0, c[0x0][0x2d0] ;  /* 0x0000b40000027a20 */ /* 0x000fe20000410000 */
[----:B------:R-:W-:Y:S01]  /*12290*/  FMNMX.FTZ R0, R20, R7, !PT ;  /* 0x0000000714007209 */ /* 0x000fe20007810000 */
[--C-:B------:R-:W-:Y:S02]  /*122a0*/  FFMA.FTZ R13, R203, c[0x0][0x2d0], -R12.reuse ;  /* 0x0000b400cb0d7a23 */ /* 0x100fe4000001080c */
[----:B------:R1:W2:Y:S01]  /*122b0*/  MUFU.EX2 R7, R2 ;  /* 0x0000000200077308 */ /* 0x0002a20000000800 */
[----:B------:R-:W-:Y:S01]  /*122c0*/  FMNMX.FTZ R0, R6, R0, !PT ;  /* 0x0000000006007209 */ /* 0x000fe20007810000 */
[--C-:B------:R-:W-:Y:S02]  /*122d0*/  FFMA.FTZ R203, R26, c[0x0][0x2d0], -R12.reuse ;  /* 0x0000b4001acb7a23 */ /* 0x100fe4000001080c */
[--C-:B------:R-:W-:Y:S01]  /*122e0*/  FFMA.FTZ R179, R186, c[0x0][0x2d0], -R12.reuse ;  /* 0x0000b400bab37a23 */ /* 0x100fe2000001080c */
[----:B------:R-:W-:Y:S01]  /*122f0*/  FMNMX.FTZ R0, R5, R0, !PT ;  /* 0x0000000005007209 */ /* 0x000fe20007810000 */
[--C-:B------:R-:W-:Y:S01]  /*12300*/  FFMA.FTZ R176, R185, c[0x0][0x2d0], -R12.reuse ;  /* 0x0000b400b9b07a23 */ /* 0x100fe2000001080c */
[----:B---3--:R-:W-:Y:S01]  /*12310*/  FMNMX.FTZ R104, R3, R9, !PT ;  /* 0x0000000903687209 */ /* 0x008fe20007810000 */
[--C-:B------:R-:W-:Y:S02]  /*12320*/  FFMA.FTZ R171, R31, c[0x0][0x2d0], -R12.reuse ;  /* 0x0000b4001fab7a23 */ /* 0x100fe4000001080c */
[----:B------:R-:W3:Y:S01]  /*12330*/  SHFL.BFLY PT, R3, R0, 0x2, 0x1f ;  /* 0x0c401f0000037f89 */ /* 0x000ee200000e0000 */
[----:B------:R-:W-:Y:S01]  /*12340*/  MUFU.EX2 R230, R13 ;  /* 0x0000000d00e67308 */ /* 0x000fe20000000800 */
[----:B------:R-:W-:Y:S02]  /*12350*/  FMUL.FTZ R11, R104, c[0x0][0x2d0] ;  /* 0x0000b400680b7a20 */ /* 0x000fe40000410000 */
[--C-:B------:R-:W-:Y:S02]  /*12360*/  FFMA.FTZ R170, R30, c[0x0][0x2d0], -R12.reuse ;  /* 0x0000b4001eaa7a23 */ /* 0x100fe4000001080c */
[--C-:B------:R-:W-:Y:S02]  /*12370*/  FFMA.FTZ R186, R24, c[0x0][0x2d0], -R11.reuse ;  /* 0x0000b40018ba7a23 */ /* 0x100fe4000001080b */
[--C-:B------:R-:W-:Y:S02]  /*12380*/  FFMA.FTZ R169, R184, c[0x0][0x2d0], -R11.reuse ;  /* 0x0000b400b8a97a23 */ /* 0x100fe4000001080b */
[--C-:B------:R-:W-:Y:S01]  /*12390*/  FFMA.FTZ R168, R183, c[0x0][0x2d0], -R11.reuse ;  /* 0x0000b400b7a87a23 */ /* 0x100fe2000001080b */
[----:B------:R-:W-:Y:S01]  /*123a0*/  MUFU.EX2 R226, R176 ;  /* 0x000000b000e27308 */ /* 0x000fe20000000800 */
[--C-:B------:R-:W-:Y:S02]  /*123b0*/  FFMA.FTZ R185, R15, c[0x0][0x2d0], -R11.reuse ;  /* 0x0000b4000fb97a23 */ /* 0x100fe4000001080b */
[----:B-1----:R-:W-:Y:S02]  /*123c0*/  FFMA.FTZ R2, R200, c[0x0][0x2d0], -R12 ;  /* 0x0000b400c8027a23 */ /* 0x002fe4000001080c */
[--C-:B------:R-:W-:Y:S02]  /*123d0*/  FFMA.FTZ R184, R14, c[0x0][0x2d0], -R11.reuse ;  /* 0x0000b4000eb87a23 */ /* 0x100fe4000001080b */
[C---:B--2---:R-:W-:Y:S02]  /*123e0*/  FMUL.FTZ R48, R7.reuse, R108 ;  /* 0x0000006c07307220 */ /* 0x044fe40000410000 */
[C---:B------:R-:W-:Y:S01]  /*123f0*/  FMUL.FTZ R49, R7.reuse, R109 ;  /* 0x0000006d07317220 */ /* 0x040fe20000410000 */
[----:B------:R-:W1:Y:S01]  /*12400*/  MUFU.EX2 R41, R2 ;  /* 0x0000000200297308 */ /* 0x000e620000000800 */
[C---:B------:R-:W-:Y:S01]  /*12410*/  FMUL.FTZ R32, R7.reuse, R116 ;  /* 0x0000007407207220 */ /* 0x040fe20000410000 */
[----:B---3--:R-:W-:Y:S01]  /*12420*/  FMNMX.FTZ R0, R0, R3, !PT ;  /* 0x0000000300007209 */ /* 0x008fe20007810000 */
[C---:B------:R-:W-:Y:S02]  /*12430*/  FMUL.FTZ R33, R7.reuse, R117 ;  /* 0x0000007507217220 */ /* 0x040fe40000410000 */
[C---:B------:R-:W-:Y:S02]  /*12440*/  FMUL.FTZ R36, R7.reuse, R112 ;  /* 0x0000007007247220 */ /* 0x040fe40000410000 */
[----:B------:R-:W2:Y:S01]  /*12450*/  SHFL.BFLY PT, R3, R0, 0x1, 0x1f ;  /* 0x0c201f0000037f89 */ /* 0x000ea200000e0000 */
[C---:B------:R-:W-:Y:S02]  /*12460*/  FMUL.FTZ R37, R7.reuse, R113 ;  /* 0x0000007107257220 */ /* 0x040fe40000410000 */
[----:B------:R-:W-:Y:S01]  /*12470*/  MUFU.EX2 R224, R168 ;  /* 0x000000a800e07308 */ /* 0x000fe20000000800 */
[C---:B------:R-:W-:Y:S02]  /*12480*/  FMUL.FTZ R52, R7.reuse, R52 ;  /* 0x0000003407347220 */ /* 0x040fe40000410000 */
[C---:B------:R-:W-:Y:S02]  /*12490*/  FMUL.FTZ R53, R7.reuse, R53 ;  /* 0x0000003507357220 */ /* 0x040fe40000410000 */
[C---:B------:R-:W-:Y:S02]  /*124a0*/  FMUL.FTZ R64, R7.reuse, R64 ;  /* 0x0000004007407220 */ /* 0x040fe40000410000 */
[C---:B------:R-:W-:Y:S02]  /*124b0*/  FMUL.FTZ R65, R7.reuse, R65 ;  /* 0x0000004107417220 */ /* 0x040fe40000410000 */
[C---:B------:R-:W-:Y:S01]  /*124c0*/  FMUL.FTZ R68, R7.reuse, R68 ;  /* 0x0000004407447220 */ /* 0x040fe20000410000 */
[----:B------:R-:W-:Y:S01]  /*124d0*/  MUFU.EX2 R227, R171 ;  /* 0x000000ab00e37308 */ /* 0x000fe20000000800 */
[C---:B------:R-:W-:Y:S02]  /*124e0*/  FMUL.FTZ R69, R7.reuse, R69 ;  /* 0x0000004507457220 */ /* 0x040fe40000410000 */
[C---:B------:R-:W-:Y:S01]  /*124f0*/  FMUL.FTZ R80, R7.reuse, R80 ;  /* 0x0000005007507220 */ /* 0x040fe20000410000 */
[----:B-1----:R-:W-:Y:S01]  /*12500*/  F2FP.PACK_AB R108, R230, R41 ;  /* 0x00000029e66c723e */ /* 0x002fe200000000ff */
[----:B------:R-:W-:Y:S02]  /*12510*/  FADD.FTZ R2, -R104, R4 ;  /* 0x0000000468027221 */ /* 0x000fe40000010100 */
[----:B------:R-:W1:Y:S01]  /*12520*/  SHFL.BFLY PT, R4, R10, 0x1, 0x1f ;  /* 0x0c201f000a047f89 */ /* 0x000e6200000e0000 */
[----:B------:R-:W-:Y:S02]  /*12530*/  FMUL.FTZ R81, R7, R81 ;  /* 0x0000005107517220 */ /* 0x000fe40000410000 */
[----:B------:R-:W-:Y:S01]  /*12540*/  FMUL.FTZ R2, R2, c[0x0][0x2d0] ;  /* 0x0000b40002027a20 */ /* 0x000fe20000410000 */
[----:B------:R-:W-:Y:S01]  /*12550*/  MUFU.EX2 R229, R170 ;  /* 0x000000aa00e57308 */ /* 0x000fe20000000800 */
[----:B--2---:R-:W-:Y:S01]  /*12560*/  FMNMX.FTZ R3, R0, R3, !PT ;  /* 0x0000000300037209 */ /* 0x004fe20007810000 */
[--C-:B------:R-:W-:Y:S02]  /*12570*/  FFMA.FTZ R0, R181, c[0x0][0x2d0], -R11.reuse ;  /* 0x0000b400b5007a23 */ /* 0x100fe4000001080b */
[C---:B------:R-:W-:Y:S02]  /*12580*/  FMUL.FTZ R84, R7.reuse, R84 ;  /* 0x0000005407547220 */ /* 0x040fe40000410000 */
[C---:B------:R-:W-:Y:S02]  /*12590*/  FMUL.FTZ R85, R7.reuse, R85 ;  /* 0x0000005507557220 */ /* 0x040fe40000410000 */
[C---:B------:R-:W-:Y:S02]  /*125a0*/  FMUL.FTZ R96, R7.reuse, R96 ;  /* 0x0000006007607220 */ /* 0x040fe40000410000 */
[----:B------:R2:W3:Y:S01]  /*125b0*/  MUFU.EX2 R9, R2 ;  /* 0x0000000200097308 */ /* 0x0004e20000000800 */
[----:B------:R-:W-:Y:S01]  /*125c0*/  FMUL.FTZ R97, R7, R97 ;  /* 0x0000006107617220 */ /* 0x000fe20000410000 */
[----:B-1----:R-:W-:Y:S01]  /*125d0*/  FMNMX.FTZ R103, R10, R4, !PT ;  /* 0x000000040a677209 */ /* 0x002fe20007810000 */
[--C-:B------:R-:W-:Y:S07]  /*125e0*/  FFMA.FTZ R4, R187, c[0x0][0x2d0], -R12.reuse ;  /* 0x0000b400bb047a23 */ /* 0x100fee000001080c */
[----:B------:R1:W-:Y:S01]  /*125f0*/  MUFU.EX2 R239, R0 ;  /* 0x0000000000ef7308 */ /* 0x0003e20000000800 */
[--C-:B------:R-:W-:Y:S09]  /*12600*/  FFMA.FTZ R187, R25, c[0x0][0x2d0], -R11.reuse ;  /* 0x0000b40019bb7a23 */ /* 0x100ff2000001080b */
[----:B------:R4:W-:Y:S01]  /*12610*/  MUFU.EX2 R228, R4 ;  /* 0x0000000400e47308 */ /* 0x0009e20000000800 */
[--C-:B--2---:R-:W-:Y:S02]  /*12620*/  FFMA.FTZ R2, R201, c[0x0][0x2d0], -R11.reuse ;  /* 0x0000b400c9027a23 */ /* 0x104fe4000001080b */
[----:B------:R-:W-:Y:S02]  /*12630*/  FFMA.FTZ R201, R16, c[0x0][0x2d0], -R12 ;  /* 0x0000b40010c97a23 */ /* 0x000fe4000001080c */
[----:B------:R-:W-:Y:S02]  /*12640*/  FMUL.FTZ R16, R7, R124 ;  /* 0x0000007c07107220 */ /* 0x000fe40000410000 */
[C---:B---3--:R-:W-:Y:S03]  /*12650*/  FMUL.FTZ R50, R9.reuse, R110 ;  /* 0x0000006e09327220 */ /* 0x048fe60000410000 */
[----:B------:R2:W3:Y:S01]  /*12660*/  MUFU.EX2 R40, R2 ;  /* 0x0000000200287308 */ /* 0x0004e20000000800 */
[C---:B------:R-:W-:Y:S02]  /*12670*/  FMUL.FTZ R51, R9.reuse, R111 ;  /* 0x0000006f09337220 */ /* 0x040fe40000410000 */
[----:B------:R-:W-:Y:S02]  /*12680*/  FMUL.FTZ R34, R9, R118 ;  /* 0x0000007609227220 */ /* 0x000fe40000410000 */
[----:B-1----:R-:W-:Y:S02]  /*12690*/  FADD.FTZ R0, -R3, R102 ;  /* 0x0000006603007221 */ /* 0x002fe40000010100 */
[C---:B------:R-:W-:Y:S02]  /*126a0*/  FMUL.FTZ R35, R9.reuse, R119 ;  /* 0x0000007709237220 */ /* 0x040fe40000410000 */
[----:B------:R-:W-:Y:S01]  /*126b0*/  FMUL.FTZ R0, R0, c[0x0][0x2d0] ;  /* 0x0000b40000007a20 */ /* 0x000fe20000410000 */
[----:B------:R-:W-:Y:S01]  /*126c0*/  LDSM.16.MT88.4 R116, [R158+0xc00] ;  /* 0x000c00009e74783b */ /* 0x000fe20000004200 */
[C---:B------:R-:W-:Y:S01]  /*126d0*/  FMUL.FTZ R38, R9.reuse, R114 ;  /* 0x0000007209267220 */ /* 0x040fe20000410000 */
[----:B------:R-:W-:Y:S01]  /*126e0*/  MUFU.EX2 R203, R203 ;  /* 0x000000cb00cb7308 */ /* 0x000fe20000000800 */
[C---:B------:R-:W-:Y:S02]  /*126f0*/  FMUL.FTZ R39, R9.reuse, R115 ;  /* 0x0000007309277220 */ /* 0x040fe40000410000 */
[--C-:B----4-:R-:W-:Y:S02]  /*12700*/  FFMA.FTZ R4, R180, c[0x0][0x2d0], -R12.reuse ;  /* 0x0000b400b4047a23 */ /* 0x110fe4000001080c */
[--C-:B------:R-:W-:Y:S02]  /*12710*/  FFMA.FTZ R180, R28, c[0x0][0x2d0], -R11.reuse ;  /* 0x0000b4001cb47a23 */ /* 0x100fe4000001080b */
[C---:B------:R-:W-:Y:S02]  /*12720*/  FMUL.FTZ R54, R9.reuse, R54 ;  /* 0x0000003609367220 */ /* 0x040fe40000410000 */
[C---:B------:R-:W-:Y:S01]  /*12730*/  FMUL.FTZ R55, R9.reuse, R55 ;  /* 0x0000003709377220 */ /* 0x040fe20000410000 */
[----:B------:R-:W1:Y:S01]  /*12740*/  MUFU.EX2 R240, R4 ;  /* 0x0000000400f07308 */ /* 0x000e620000000800 */
[----:B------:R-:W-:Y:S02]  /*12750*/  FMUL.FTZ R66, R9, R66 ;  /* 0x0000004209427220 */ /* 0x000fe40000410000 */
[--C-:B--2---:R-:W-:Y:S02]  /*12760*/  FFMA.FTZ R2, R202, c[0x0][0x2d0], -R11.reuse ;  /* 0x0000b400ca027a23 */ /* 0x104fe4000001080b */
[----:B------:R-:W-:Y:S02]  /*12770*/  FFMA.FTZ R202, R17, c[0x0][0x2d0], -R12 ;  /* 0x0000b40011ca7a23 */ /* 0x000fe4000001080c */
[----:B---3--:R-:W-:Y:S02]  /*12780*/  FFMA.FTZ R102, R9, R214, R40 ;  /* 0x000000d609667223 */ /* 0x008fe40000010028 */
[----:B------:R-:W-:Y:S01]  /*12790*/  FMUL.FTZ R17, R7, R125 ;  /* 0x0000007d07117220 */ /* 0x000fe20000410000 */
[----:B------:R2:W3:Y:S01]  /*127a0*/  MUFU.EX2 R225, R2 ;  /* 0x0000000200e17308 */ /* 0x0004e20000000800 */
[C---:B------:R-:W-:Y:S02]  /*127b0*/  FMUL.FTZ R67, R9.reuse, R67 ;  /* 0x0000004309437220 */ /* 0x040fe40000410000 */
[C---:B------:R-:W-:Y:S02]  /*127c0*/  FMUL.FTZ R70, R9.reuse, R70 ;  /* 0x0000004609467220 */ /* 0x040fe40000410000 */
[C---:B------:R-:W-:Y:S02]  /*127d0*/  FMUL.FTZ R71, R9.reuse, R71 ;  /* 0x0000004709477220 */ /* 0x040fe40000410000 */
[C---:B------:R-:W-:Y:S02]  /*127e0*/  FMUL.FTZ R82, R9.reuse, R82 ;  /* 0x0000005209527220 */ /* 0x040fe40000410000 */
[C---:B------:R-:W-:Y:S01]  /*127f0*/  FMUL.FTZ R83, R9.reuse, R83 ;  /* 0x0000005309537220 */ /* 0x040fe20000410000 */
[----:B------:R-:W-:Y:S01]  /*12800*/  MUFU.EX2 R0, R0 ;  /* 0x0000000000007308 */ /* 0x000fe20000000800 */
[C---:B------:R-:W-:Y:S02]  /*12810*/  FMUL.FTZ R86, R9.reuse, R86 ;  /* 0x0000005609567220 */ /* 0x040fe40000410000 */
[----:B------:R-:W-:Y:S01]  /*12820*/  FMUL.FTZ R87, R9, R87 ;  /* 0x0000005709577220 */ /* 0x000fe20000410000 */
[----:B-1----:R-:W-:Y:S01]  /*12830*/  F2FP.PACK_AB R110, R240, R228 ;  /* 0x000000e4f06e723e */ /* 0x002fe200000000ff */
[--C-:B------:R-:W-:Y:S02]  /*12840*/  FFMA.FTZ R4, R175, c[0x0][0x2d0], -R11.reuse ;  /* 0x0000b400af047a23 */ /* 0x100fe4000001080b */
[----:B------:R-:W-:Y:S02]  /*12850*/  FFMA.FTZ R175, R29, c[0x0][0x2d0], -R11 ;  /* 0x0000b4001daf7a23 */ /* 0x000fe4000001080b */
[C---:B------:R-:W-:Y:S01]  /*12860*/  FMUL.FTZ R98, R9.reuse, R98 ;  /* 0x0000006209627220 */ /* 0x040fe20000410000 */
[----:B------:R1:W4:Y:S01]  /*12870*/  MUFU.EX2 R223, R4 ;  /* 0x0000000400df7308 */ /* 0x0003220000000800 */
[----:B------:R-:W-:Y:S02]  /*12880*/  FMUL.FTZ R99, R9, R99 ;  /* 0x0000006309637220 */ /* 0x000fe40000410000 */
[----:B--2---:R-:W-:Y:S01]  /*12890*/  FADD.FTZ R2, -R103, R8 ;  /* 0x0000000867027221 */ /* 0x004fe20000010100 */
[----:B---3--:R-:W-:Y:S01]  /*128a0*/  F2FP.PACK_AB R109, R225, R40 ;  /* 0x00000028e16d723e */ /* 0x008fe200000000ff */
[----:B------:R-:W-:Y:S02]  /*128b0*/  FMUL.FTZ R8, R103, c[0x0][0x2d0] ;  /* 0x0000b40067087a20 */ /* 0x000fe40000410000 */
[----:B------:R-:W-:Y:S02]  /*128c0*/  FMUL.FTZ R2, R2, c[0x0][0x2d0] ;  /* 0x0000b40002027a20 */ /* 0x000fe40000410000 */
[--C-:B------:R-:W-:Y:S01]  /*128d0*/  FFMA.FTZ R10, R204, c[0x0][0x2d0], -R8.reuse ;  /* 0x0000b400cc0a7a23 */ /* 0x100fe20000010808 */
[----:B------:R-:W-:Y:S01]  /*128e0*/  MUFU.EX2 R222, R175 ;  /* 0x000000af00de7308 */ /* 0x000fe20000000800 */
[----:B------:R-:W-:Y:S02]  /*128f0*/  FFMA.FTZ R13, R205, c[0x0][0x2d0], -R8 ;  /* 0x0000b400cd0d7a23 */ /* 0x000fe40000010808 */
[----:B------:R-:W-:Y:S02]  /*12900*/  FFMA.FTZ R205, R27, c[0x0][0x2d0], -R12 ;  /* 0x0000b4001bcd7a23 */ /* 0x000fe4000001080c */
[----:B------:R-:W2:Y:S01]  /*12910*/  LDSM.16.MT88.4 R24, [R158] ;  /* 0x000000009e18783b */ /* 0x000ea20000004200 */
[--C-:B------:R-:W-:Y:S02]  /*12920*/  FFMA.FTZ R183, R23, c[0x0][0x2d0], -R8.reuse ;  /* 0x0000b40017b77a23 */ /* 0x100fe40000010808 */
[--C-:B------:R-:W-:Y:S02]  /*12930*/  FFMA.FTZ R181, R21, c[0x0][0x2d0], -R8.reuse ;  /* 0x0000b40015b57a23 */ /* 0x100fe40000010808 */
[----:B------:R-:W-:Y:S01]  /*12940*/  MUFU.EX2 R236, R10 ;  /* 0x0000000a00ec7308 */ /* 0x000fe20000000800 */
[--C-:B------:R-:W-:Y:S02]  /*12950*/  FFMA.FTZ R200, R19, c[0x0][0x2d0], -R8.reuse ;  /* 0x0000b40013c87a23 */ /* 0x100fe40000010808 */
[--C-:B-1----:R-:W-:Y:S01]  /*12960*/  FFMA.FTZ R4, R211, c[0x0][0x2d0], -R8.reuse ;  /* 0x0000b400d3047a23 */ /* 0x102fe20000010808 */
[----:B----4-:R-:W-:Y:S01]  /*12970*/  F2FP.PACK_AB R111, R239, R223 ;  /* 0x000000dfef6f723e */ /* 0x010fe200000000ff */
[--C-:B------:R-:W-:Y:S02]  /*12980*/  FFMA.FTZ R178, R173, c[0x0][0x2d0], -R8.reuse ;  /* 0x0000b400adb27a23 */ /* 0x100fe40000010808 */
[--C-:B------:R-:W-:Y:S02]  /*12990*/  FFMA.FTZ R173, R165, c[0x0][0x2d0], -R8.reuse ;  /* 0x0000b400a5ad7a23 */ /* 0x100fe40000010808 */
[--C-:B------:R-:W-:Y:S01]  /*129a0*/  FFMA.FTZ R177, R167, c[0x0][0x2d0], -R8.reuse ;  /* 0x0000b400a7b17a23 */ /* 0x100fe20000010808 */
[----:B------:R1:W-:Y:S01]  /*129b0*/  MUFU.EX2 R216, R4 ;  /* 0x0000000400d87308 */ /* 0x0003e20000000800 */
[--C-:B------:R-:W-:Y:S02]  /*129c0*/  FFMA.FTZ R182, R182, c[0x0][0x2d0], -R8.reuse ;  /* 0x0000b400b6b67a23 */ /* 0x100fe40000010808 */
[----:B------:R-:W-:Y:S02]  /*129d0*/  FMUL.FTZ R21, R7, R121 ;  /* 0x0000007907157220 */ /* 0x000fe40000410000 */
[C---:B------:R-:W-:Y:S02]  /*129e0*/  FMUL.FTZ R19, R9.reuse, R127 ;  /* 0x0000007f09137220 */ /* 0x040fe40000410000 */
[----:B------:R-:W-:Y:S02]  /*129f0*/  FMUL.FTZ R23, R9, R123 ;  /* 0x0000007b09177220 */ /* 0x000fe40000410000 */
[C---:B------:R-:W-:Y:S01]  /*12a00*/  FMUL.FTZ R14, R0.reuse, R138 ;  /* 0x0000008a000e7220 */ /* 0x040fe20000410000 */
[----:B------:R-:W3:Y:S01]  /*12a10*/  MUFU.EX2 R233, R13 ;  /* 0x0000000d00e97308 */ /* 0x000ee20000000800 */
[C---:B------:R-:W-:Y:S02]  /*12a20*/  FMUL.FTZ R15, R0.reuse, R139 ;  /* 0x0000008b000f7220 */ /* 0x040fe40000410000 */
[C---:B------:R-:W-:Y:S02]  /*12a30*/  FMUL.FTZ R30, R0.reuse, R146 ;  /* 0x00000092001e7220 */ /* 0x040fe40000410000 */
[C---:B------:R-:W-:Y:S02]  /*12a40*/  FMUL.FTZ R31, R0.reuse, R147 ;  /* 0x00000093001f7220 */ /* 0x040fe40000410000 */
[C---:B------:R-:W-:Y:S02]  /*12a50*/  FMUL.FTZ R46, R0.reuse, R162 ;  /* 0x000000a2002e7220 */ /* 0x040fe40000410000 */
[C---:B------:R-:W-:Y:S01]  /*12a60*/  FMUL.FTZ R47, R0.reuse, R163 ;  /* 0x000000a3002f7220 */ /* 0x040fe20000410000 */
[----:B------:R-:W4:Y:S01]  /*12a70*/  MUFU.EX2 R2, R2 ;  /* 0x0000000200027308 */ /* 0x000f220000000800 */
[C---:B------:R-:W-:Y:S02]  /*12a80*/  FMUL.FTZ R58, R0.reuse, R58 ;  /* 0x0000003a003a7220 */ /* 0x040fe40000410000 */
[C---:B------:R-:W-:Y:S02]  /*12a90*/  FMUL.FTZ R59, R0.reuse, R59 ;  /* 0x0000003b003b7220 */ /* 0x040fe40000410000 */
[----:B-1----:R-:W-:Y:S02]  /*12aa0*/  FFMA.FTZ R4, R209, c[0x0][0x2d0], -R8 ;  /* 0x0000b400d1047a23 */ /* 0x002fe40000010808 */
[C---:B------:R-:W-:Y:S02]  /*12ab0*/  FMUL.FTZ R62, R0.reuse, R62 ;  /* 0x0000003e003e7220 */ /* 0x040fe40000410000 */
[C---:B------:R-:W-:Y:S01]  /*12ac0*/  FMUL.FTZ R63, R0.reuse, R63 ;  /* 0x0000003f003f7220 */ /* 0x040fe20000410000 */
[----:B------:R-:W1:Y:S01]  /*12ad0*/  MUFU.EX2 R220, R4 ;  /* 0x0000000400dc7308 */ /* 0x000e620000000800 */
[C---:B------:R-:W-:Y:S02]  /*12ae0*/  FMUL.FTZ R74, R0.reuse, R74 ;  /* 0x0000004a004a7220 */ /* 0x040fe40000410000 */
[C---:B------:R-:W-:Y:S01]  /*12af0*/  FMUL.FTZ R75, R0.reuse, R75 ;  /* 0x0000004b004b7220 */ /* 0x040fe20000410000 */
[----:B---3--:R-:W-:Y:S01]  /*12b00*/  F2FP.PACK_AB R114, R233, R236 ;  /* 0x000000ece972723e */ /* 0x008fe200000000ff */
[C---:B------:R-:W-:Y:S02]  /*12b10*/  FMUL.FTZ R78, R0.reuse, R78 ;  /* 0x0000004e004e7220 */ /* 0x040fe40000410000 */
[C---:B------:R-:W-:Y:S02]  /*12b20*/  FMUL.FTZ R79, R0.reuse, R79 ;  /* 0x0000004f004f7220 */ /* 0x040fe40000410000 */
[C---:B------:R-:W-:Y:S01]  /*12b30*/  FMUL.FTZ R90, R0.reuse, R90 ;  /* 0x0000005a005a7220 */ /* 0x040fe20000410000 */
[----:B------:R-:W-:Y:S01]  /*12b40*/  MUFU.EX2 R221, R180 ;  /* 0x000000b400dd7308 */ /* 0x000fe20000000800 */
[C---:B------:R-:W-:Y:S02]  /*12b50*/  FMUL.FTZ R91, R0.reuse, R91 ;  /* 0x0000005b005b7220 */ /* 0x040fe40000410000 */
[----:B------:R-:W-:Y:S02]  /*12b60*/  FMUL.FTZ R94, R0, R94 ;  /* 0x0000005e005e7220 */ /* 0x000fe40000410000 */
[C---:B----4-:R-:W-:Y:S02]  /*12b70*/  FMUL.FTZ R13, R2.reuse, R137 ;  /* 0x00000089020d7220 */ /* 0x050fe40000410000 */
[C---:B------:R-:W-:Y:S02]  /*12b80*/  FMUL.FTZ R28, R2.reuse, R144 ;  /* 0x00000090021c7220 */ /* 0x040fe40000410000 */
[C---:B------:R-:W-:Y:S01]  /*12b90*/  FMUL.FTZ R29, R2.reuse, R145 ;  /* 0x00000091021d7220 */ /* 0x040fe20000410000 */
[----:B------:R-:W-:Y:S01]  /*12ba0*/  MUFU.EX2 R218, R177 ;  /* 0x000000b100da7308 */ /* 0x000fe20000000800 */
[C---:B------:R-:W-:Y:S02]  /*12bb0*/  FMUL.FTZ R44, R2.reuse, R160 ;  /* 0x000000a0022c7220 */ /* 0x040fe40000410000 */
[----:B------:R-:W-:Y:S01]  /*12bc0*/  FMUL.FTZ R45, R2, R161 ;  /* 0x000000a1022d7220 */ /* 0x000fe20000410000 */
[----:B-1----:R-:W-:Y:S01]  /*12bd0*/  F2FP.PACK_AB R112, R220, R216 ;  /* 0x000000d8dc70723e */ /* 0x002fe200000000ff */
[----:B------:R-:W-:Y:S02]  /*12be0*/  FMUL.FTZ R4, R3, c[0x0][0x2d0] ;  /* 0x0000b40003047a20 */ /* 0x000fe40000410000 */
[----:B------:R-:W-:Y:S02]  /*12bf0*/  FMUL.FTZ R56, R2, R56 ;  /* 0x0000003802387220 */ /* 0x000fe40000410000 */
[----:B------:R-:W-:Y:S01]  /*12c00*/  FFMA.FTZ R12, R206, c[0x0][0x2d0], -R4 ;  /* 0x0000b400ce0c7a23 */ /* 0x000fe20000010804 */
[----:B------:R-:W-:Y:S01]  /*12c10*/  MUFU.EX2 R219, R173 ;  /* 0x000000ad00db7308 */ /* 0x000fe20000000800 */
[----:B------:R-:W-:Y:S02]  /*12c20*/  FFMA.FTZ R206, R18, c[0x0][0x2d0], -R8 ;  /* 0x0000b40012ce7a23 */ /* 0x000fe40000010808 */
[--C-:B------:R-:W-:Y:S02]  /*12c30*/  FFMA.FTZ R10, R210, c[0x0][0x2d0], -R4.reuse ;  /* 0x0000b400d20a7a23 */ /* 0x100fe40000010804 */
[--C-:B------:R-:W-:Y:S02]  /*12c40*/  FFMA.FTZ R8, R208, c[0x0][0x2d0], -R4.reuse ;  /* 0x0000b400d0087a23 */ /* 0x100fe40000010804 */
[--C-:B------:R-:W-:Y:S02]  /*12c50*/  FFMA.FTZ R11, R207, c[0x0][0x2d0], -R4.reuse ;  /* 0x0000b400cf0b7a23 */ /* 0x100fe40000010804 */
[--C-:B------:R-:W-:Y:S01]  /*12c60*/  FFMA.FTZ R167, R174, c[0x0][0x2d0], -R4.reuse ;  /* 0x0000b400aea77a23 */ /* 0x100fe20000010804 */
[----:B------:R-:W-:Y:S01]  /*12c70*/  MUFU.EX2 R209, R12 ;  /* 0x0000000c00d17308 */ /* 0x000fe20000000800 */
[--C-:B------:R-:W-:Y:S02]  /*12c80*/  FFMA.FTZ R174, R20, c[0x0][0x2d0], -R4.reuse ;  /* 0x0000b40014ae7a23 */ /* 0x100fe40000010804 */
[--C-:B------:R-:W-:Y:S02]  /*12c90*/  FFMA.FTZ R165, R172, c[0x0][0x2d0], -R4.reuse ;  /* 0x0000b400aca57a23 */ /* 0x100fe40000010804 */
[--C-:B------:R-:W-:Y:S02]  /*12ca0*/  FFMA.FTZ R172, R22, c[0x0][0x2d0], -R4.reuse ;  /* 0x0000b40016ac7a23 */ /* 0x100fe40000010804 */
[--C-:B------:R-:W-:Y:S02]  /*12cb0*/  FFMA.FTZ R166, R166, c[0x0][0x2d0], -R4.reuse ;  /* 0x0000b400a6a67a23 */ /* 0x100fe40000010804 */
[--C-:B------:R-:W-:Y:S01]  /*12cc0*/  FFMA.FTZ R164, R164, c[0x0][0x2d0], -R4.reuse ;  /* 0x0000b400a4a47a23 */ /* 0x100fe20000010804 */
[----:B------:R-:W1:Y:S01]  /*12cd0*/  MUFU.EX2 R208, R10 ;  /* 0x0000000a00d07308 */ /* 0x000e620000000800 */
[--C-:B------:R-:W-:Y:S02]  /*12ce0*/  FFMA.FTZ R204, R6, c[0x0][0x2d0], -R4.reuse ;  /* 0x0000b40006cc7a23 */ /* 0x100fe40000010804 */
[----:B------:R-:W-:Y:S02]  /*12cf0*/  FFMA.FTZ R207, R5, c[0x0][0x2d0], -R4 ;  /* 0x0000b40005cf7a23 */ /* 0x000fe40000010804 */
[C---:B------:R-:W-:Y:S02]  /*12d00*/  FMUL.FTZ R4, R7.reuse, R128 ;  /* 0x0000008007047220 */ /* 0x040fe40000410000 */
[C---:B------:R-:W-:Y:S02]  /*12d10*/  FFMA.FTZ R128, R7.reuse, R213, R41 ;  /* 0x000000d507807223 */ /* 0x040fe40000010029 */
[----:B------:R-:W3:Y:S01]  /*12d20*/  LDSM.16.MT88.4 R40, [R159] ;  /* 0x000000009f28783b */ /* 0x000ee20000004200 */
[----:B------:R4:W-:Y:S01]  /*12d30*/  MUFU.EX2 R232, R8 ;  /* 0x0000000800e87308 */ /* 0x0009e20000000800 */
[C---:B------:R-:W-:Y:S02]  /*12d40*/  FMUL.FTZ R20, R7.reuse, R120 ;  /* 0x0000007807147220 */ /* 0x040fe40000410000 */
[----:B------:R-:W-:Y:S02]  /*12d50*/  FMUL.FTZ R5, R7, R129 ;  /* 0x0000008107057220 */ /* 0x000fe40000410000 */
[C---:B------:R-:W-:Y:S02]  /*12d60*/  FMUL.FTZ R6, R9.reuse, R130 ;  /* 0x0000008209067220 */ /* 0x040fe40000410000 */
[C---:B------:R-:W-:Y:S02]  /*12d70*/  FMUL.FTZ R7, R9.reuse, R131 ;  /* 0x0000008309077220 */ /* 0x040fe40000410000 */
[C---:B------:R-:W-:Y:S01]  /*12d80*/  FMUL.FTZ R18, R9.reuse, R126 ;  /* 0x0000007e09127220 */ /* 0x040fe20000410000 */
[----:B------:R-:W5:Y:S01]  /*12d90*/  MUFU.EX2 R231, R11 ;  /* 0x0000000b00e77308 */ /* 0x000f620000000800 */
[----:B------:R-:W-:Y:S01]  /*12da0*/  LDSM.16.MT88.4 R124, [R158+0x1000] ;  /* 0x001000009e7c783b */ /* 0x000fe20000004200 */
[----:B------:R-:W-:Y:S02]  /*12db0*/  FMUL.FTZ R22, R9, R122 ;  /* 0x0000007a09167220 */ /* 0x000fe40000410000 */
[-C--:B--2---:R-:W-:Y:S05]  /*12dc0*/  HMMA.16816.F32 R4, R108, R24.reuse, R4 ;  /* 0x000000186c04723c */ /* 0x084fea0000001804 */
[----:B-1----:R-:W-:Y:S01]  /*12dd0*/  F2FP.PACK_AB R113, R208, R209 ;  /* 0x000000d1d071723e */ /* 0x002fe200000000ff */
[----:B------:R-:W-:Y:S01]  /*12de0*/  FMUL.FTZ R9, R2, R133 ;  /* 0x0000008502097220 */ /* 0x000fe20000410000 */
[----:B------:R-:W-:Y:S01]  /*12df0*/  LDSM.16.MT88.4 R120, [R159+0x400] ;  /* 0x000400009f78783b */ /* 0x000fe20000004200 */
[----:B------:R-:W-:Y:S01]  /*12e00*/  FMUL.FTZ R10, R0, R134 ;  /* 0x00000086000a7220 */ /* 0x000fe20000410000 */
[----:B------:R-:W-:Y:S03]  /*12e10*/  MUFU.EX2 R131, R179 ;  /* 0x000000b300837308 */ /* 0x000fe60000000800 */
[C---:B----4-:R-:W-:Y:S02]  /*12e20*/  FMUL.FTZ R8, R2.reuse, R132 ;  /* 0x0000008402087220 */ /* 0x050fe40000410000 */
[C---:B------:R-:W-:Y:S02]  /*12e30*/  FMUL.FTZ R12, R2.reuse, R136 ;  /* 0x00000088020c7220 */ /* 0x040fe40000410000 */
[C---:B------:R-:W-:Y:S02]  /*12e40*/  FMUL.FTZ R57, R2.reuse, R57 ;  /* 0x0000003902397220 */ /* 0x040fe40000410000 */
[----:B------:R-:W-:Y:S01]  /*12e50*/  FMUL.FTZ R60, R2, R60 ;  /* 0x0000003c023c7220 */ /* 0x000fe20000410000 */
[----:B------:R-:W-:Y:S01]  /*12e60*/  MUFU.EX2 R130, R169 ;  /* 0x000000a900827308 */ /* 0x000fe20000000800 */
[----:B-----5:R-:W-:Y:S01]  /*12e70*/  F2FP.PACK_AB R115, R231, R232 ;  /* 0x000000e8e773723e */ /* 0x020fe200000000ff */
[----:B------:R-:W-:Y:S02]  /*12e80*/  FMUL.FTZ R11, R0, R135 ;  /* 0x00000087000b7220 */ /* 0x000fe40000410000 */
[C---:B------:R-:W-:Y:S02]  /*12e90*/  FMUL.FTZ R61, R2.reuse, R61 ;  /* 0x0000003d023d7220 */ /* 0x040fe40000410000 */
[C---:B------:R-:W-:Y:S02]  /*12ea0*/  FMUL.FTZ R72, R2.reuse, R72 ;  /* 0x0000004802487220 */ /* 0x040fe40000410000 */
[C---:B------:R-:W-:Y:S01]  /*12eb0*/  FMUL.FTZ R73, R2.reuse, R73 ;  /* 0x0000004902497220 */ /* 0x040fe20000410000 */
[C---:B------:R-:W-:Y:S01]  /*12ec0*/  HMMA.16816.F32 R8, R112.reuse, R24, R8 ;  /* 0x000000187008723c */ /* 0x040fe20000001808 */
[----:B------:R-:W-:Y:S03]  /*12ed0*/  MUFU.EX2 R211, R167 ;  /* 0x000000a700d37308 */ /* 0x000fe60000000800 */
[C---:B------:R-:W-:Y:S02]  /*12ee0*/  FMUL.FTZ R76, R2.reuse, R76 ;  /* 0x0000004c024c7220 */ /* 0x040fe40000410000 */
[C---:B------:R-:W-:Y:S02]  /*12ef0*/  FMUL.FTZ R77, R2.reuse, R77 ;  /* 0x0000004d024d7220 */ /* 0x040fe40000410000 */
[-C--:B------:R-:W-:Y:S03]  /*12f00*/  HMMA.16816.F32 R12, R112, R26.reuse, R12 ;  /* 0x0000001a700c723c */ /* 0x080fe6000000180c */
[----:B------:R-:W-:Y:S01]  /*12f10*/  MUFU.EX2 R214, R165 ;  /* 0x000000a500d67308 */ /* 0x000fe20000000800 */
[C---:B------:R-:W-:Y:S02]  /*12f20*/  FMUL.FTZ R24, R2.reuse, R140 ;  /* 0x0000008c02187220 */ /* 0x040fe40000410000 */
[C---:B------:R-:W-:Y:S02]  /*12f30*/  FMUL.FTZ R25, R2.reuse, R141 ;  /* 0x0000008d02197220 */ /* 0x040fe40000410000 */
[C---:B------:R-:W-:Y:S04]  /*12f40*/  HMMA.16816.F32 R16, R108.reuse, R26, R16 ;  /* 0x0000001a6c10723c */ /* 0x040fe80000001810 */
[C---:B------:R-:W-:Y:S01]  /*12f50*/  FMUL.FTZ R88, R2.reuse, R88 ;  /* 0x0000005802587220 */ /* 0x040fe20000410000 */
[----:B------:R-:W-:Y:S01]  /*12f60*/  MUFU.EX2 R217, R166 ;  /* 0x000000a600d97308 */ /* 0x000fe20000000800 */
[----:B------:R-:W-:Y:S02]  /*12f70*/  FMUL.FTZ R89, R2, R89 ;  /* 0x0000005902597220 */ /* 0x000fe40000410000 */
[-C--:B---3--:R-:W-:Y:S04]  /*12f80*/  HMMA.16816.F32 R20, R108, R40.reuse, R20 ;  /* 0x000000286c14723c */ /* 0x088fe80000001814 */
[C---:B------:R-:W-:Y:S02]  /*12f90*/  FMUL.FTZ R26, R0.reuse, R142 ;  /* 0x0000008e001a7220 */ /* 0x040fe40000410000 */
[----:B------:R-:W-:Y:S01]  /*12fa0*/  FMUL.FTZ R27, R0, R143 ;  /* 0x0000008f001b7220 */ /* 0x000fe20000410000 */
[----:B------:R-:W-:Y:S01]  /*12fb0*/  MUFU.EX2 R213, R164 ;  /* 0x000000a400d57308 */ /* 0x000fe20000000800 */
[C---:B------:R-:W-:Y:S04]  /*12fc0*/  FMUL.FTZ R92, R2.reuse, R92 ;  /* 0x0000005c025c7220 */ /* 0x040fe80000410000 */
[----:B------:R-:W-:Y:S01]  /*12fd0*/  FMUL.FTZ R93, R2, R93 ;  /* 0x0000005d025d7220 */ /* 0x000fe20000410000 */
[C---:B------:R-:W-:Y:S04]  /*12fe0*/  HMMA.16816.F32 R24, R112.reuse, R40, R24 ;  /* 0x000000287018723c */ /* 0x040fe80000001818 */
[----:B------:R-:W-:Y:S01]  /*12ff0*/  FMUL.FTZ R95, R0, R95 ;  /* 0x0000005f005f7220 */ /* 0x000fe20000410000 */
[----:B------:R-:W-:Y:S01]  /*13000*/  MUFU.EX2 R210, R182 ;  /* 0x000000b600d27308 */ /* 0x000fe20000000800 */
[----:B------:R-:W-:Y:S02]  /*13010*/  FADD.FTZ R102, R225, R102 ;  /* 0x00000066e1667221 */ /* 0x000fe40000010000 */
[-C--:B------:R-:W-:Y:S04]  /*13020*/  HMMA.16816.F32 R28, R112, R42.reuse, R28 ;  /* 0x0000002a701c723c */ /* 0x080fe8000000181c */
[C---:B------:R-:W-:Y:S02]  /*13030*/  FMUL.FTZ R40, R2.reuse, R148 ;  /* 0x0000009402287220 */ /* 0x040fe40000410000 */
[C---:B------:R-:W-:Y:S01]  /*13040*/  FMUL.FTZ R41, R2.reuse, R149 ;  /* 0x0000009502297220 */ /* 0x040fe20000410000 */
[----:B------:R-:W-:Y:S01]  /*13050*/  MUFU.EX2 R215, R178 ;  /* 0x000000b200d77308 */ /* 0x000fe20000000800 */
[C---:B------:R-:W-:Y:S04]  /*13060*/  HMMA.16816.F32 R32, R108.reuse, R42, R32 ;  /* 0x0000002a6c20723c */ /* 0x040fe80000001820 */
[----:B------:R-:W-:Y:S03]  /*13070*/  FFMA.FTZ R2, R2, R237, R216 ;  /* 0x000000ed02027223 */ /* 0x000fe600000100d8 */
[C---:B------:R-:W-:Y:S01]  /*13080*/  FMUL.FTZ R42, R0.reuse, R150 ;  /* 0x00000096002a7220 */ /* 0x040fe20000410000 */
[-C--:B------:R-:W-:Y:S01]  /*13090*/  HMMA.16816.F32 R36, R108, R116.reuse, R36 ;  /* 0x000000746c24723c */ /* 0x080fe20000001824 */
[----:B------:R-:W1:Y:S03]  /*130a0*/  MUFU.EX2 R180, R205 ;  /* 0x000000cd00b47308 */ /* 0x000e660000000800 */
[----:B------:R-:W-:Y:S02]  /*130b0*/  FMUL.FTZ R43, R0, R151 ;  /* 0x00000097002b7220 */ /* 0x000fe40000410000 */
[----:B------:R-:W-:Y:S02]  /*130c0*/  FADD.FTZ R129, R220, R2 ;  /* 0x00000002dc817221 */ /* 0x000fe40000010000 */
[----:B------:R-:W-:Y:S03]  /*130d0*/  FADD.FTZ R2, R223, R102 ;  /* 0x00000066df027221 */ /* 0x000fe60000010000 */
[C---:B------:R-:W-:Y:S01]  /*130e0*/  HMMA.16816.F32 R40, R112.reuse, R116, R40 ;  /* 0x000000747028723c */ /* 0x040fe20000001828 */
[----:B------:R-:W-:Y:S03]  /*130f0*/  MUFU.EX2 R182, R187 ;  /* 0x000000bb00b67308 */ /* 0x000fe60000000800 */
[----:B------:R-:W-:Y:S02]  /*13100*/  FADD.FTZ R2, R239, R2 ;  /* 0x00000002ef027221 */ /* 0x000fe40000010000 */
[----:B------:R-:W-:Y:S02]  /*13110*/  FFMA.FTZ R0, R0, R238, R209 ;  /* 0x000000ee00007223 */ /* 0x000fe400000100d1 */
[-C--:B------:R-:W-:Y:S03]  /*13120*/  HMMA.16816.F32 R44, R112, R118.reuse, R44 ;  /* 0x00000076702c723c */ /* 0x080fe6000000182c */
[----:B------:R-:W2:Y:S01]  /*13130*/  MUFU.EX2 R186, R186 ;  /* 0x000000ba00ba7308 */ /* 0x000ea20000000800 */
[----:B------:R-:W-:Y:S01]  /*13140*/  FADD.FTZ R0, R208, R0 ;  /* 0x00000000d0007221 */ /* 0x000fe20000010000 */
[----:B-1----:R-:W-:Y:S03]  /*13150*/  F2FP.PACK_AB R164, R203, R180 ;  /* 0x000000b4cba4723e */ /* 0x002fe600000000ff */
[C---:B------:R-:W-:Y:S01]  /*13160*/  HMMA.16816.F32 R48, R108.reuse, R118, R48 ;  /* 0x000000766c30723c */ /* 0x040fe20000001830 */
[----:B------:R-:W1:Y:S03]  /*13170*/  LDSM.16.MT88.4 R116, [R159+0xc00] ;  /* 0x000c00009f74783b */ /* 0x000e660000004200 */
[----:B------:R-:W-:Y:S01]  /*13180*/  FADD.FTZ R0, R232, R0 ;  /* 0x00000000e8007221 */ /* 0x000fe20000010000 */
[----:B------:R-:W-:Y:S10]  /*13190*/  MUFU.EX2 R187, R202 ;  /* 0x000000ca00bb7308 */ /* 0x000ff40000000800 */
[----:B------:R-:W3:Y:S01]  /*131a0*/  MUFU.EX2 R201, R201 ;  /* 0x000000c900c97308 */ /* 0x000ee20000000800 */
[----:B--2---:R-:W-:Y:S09]  /*131b0*/  F2FP.PACK_AB R165, R186, R182 ;  /* 0x000000b6baa5723e */ /* 0x004ff200000000ff */
[----:B------:R-:W-:Y:S10]  /*131c0*/  MUFU.EX2 R185, R185 ;  /* 0x000000b900b97308 */ /* 0x000ff40000000800 */
[----:B------:R-:W2:Y:S01]  /*131d0*/  MUFU.EX2 R184, R184 ;  /* 0x000000b800b87308 */ /* 0x000ea20000000800 */
[----:B---3--:R-:W-:Y:S01]  /*131e0*/  F2FP.PACK_AB R166, R201, R187 ;  /* 0x000000bbc9a6723e */ /* 0x008fe200000000ff */
[-C--:B-1----:R-:W-:Y:S08]  /*131f0*/  HMMA.16816.F32 R52, R108, R116.reuse, R52 ;  /* 0x000000746c34723c */ /* 0x082ff00000001834 */
[----:B------:R1:W-:Y:S01]  /*13200*/  MUFU.EX2 R179, R172 ;  /* 0x000000ac00b37308 */ /* 0x0003e20000000800 */
[C---:B------:R-:W-:Y:S09]  /*13210*/  HMMA.16816.F32 R56, R112.reuse, R116, R56 ;  /* 0x000000747038723c */ /* 0x040ff20000001838 */
[----:B------:R-:W-:Y:S01]  /*13220*/  MUFU.EX2 R183, R183 ;  /* 0x000000b700b77308 */ /* 0x000fe20000000800 */
[-C--:B------:R-:W-:Y:S03]  /*13230*/  HMMA.16816.F32 R60, R112, R118.reuse, R60 ;  /* 0x00000076703c723c */ /* 0x080fe6000000183c */
[----:B--2---:R-:W-:Y:S05]  /*13240*/  F2FP.PACK_AB R167, R184, R185 ;  /* 0x000000b9b8a7723e */ /* 0x004fea00000000ff */
[C---:B------:R-:W-:Y:S01]  /*13250*/  HMMA.16816.F32 R64, R108.reuse, R118, R64 ;  /* 0x000000766c40723c */ /* 0x040fe20000001840 */
[----:B------:R-:W2:Y:S01]  /*13260*/  LDSM.16.MT88.4 R116, [R158+0x1800] ;  /* 0x001800009e74783b */ /* 0x000ea20000004200 */
[----:B------:R-:W3:Y:S02]  /*13270*/  MUFU.EX2 R181, R181 ;  /* 0x000000b500b57308 */ /* 0x000ee40000000800 */
[----:B-1----:R-:W-:Y:S02]  /*13280*/  FADD.FTZ R172, R231, R0 ;  /* 0x00000000e7ac7221 */ /* 0x002fe40000010000 */
[----:B------:R-:W-:Y:S06]  /*13290*/  FADD.FTZ R0, R130, R2 ;  /* 0x0000000282007221 */ /* 0x000fec0000010000 */
[----:B------:R-:W1:Y:S01]  /*132a0*/  MUFU.EX2 R178, R174 ;  /* 0x000000ae00b27308 */ /* 0x000e620000000800 */
[----:B------:R-:W-:Y:S09]  /*132b0*/  FADD.FTZ R0, R224, R0 ;  /* 0x00000000e0007221 */ /* 0x000ff20000010000 */
[----:B------:R-:W-:Y:S01]  /*132c0*/  MUFU.EX2 R177, R200 ;  /* 0x000000c800b17308 */ /* 0x000fe20000000800 */
[----:B---3--:R-:W-:Y:S09]  /*132d0*/  F2FP.PACK_AB R168, R181, R183 ;  /* 0x000000b7b5a8723e */ /* 0x008ff200000000ff */
[----:B------:R-:W3:Y:S01]  /*132e0*/  MUFU.EX2 R176, R206 ;  /* 0x000000ce00b07308 */ /* 0x000ee20000000800 */
[----:B-1----:R-:W-:Y:S01]  /*132f0*/  F2FP.PACK_AB R169, R178, R179 ;  /* 0x000000b3b2a9723e */ /* 0x002fe200000000ff */
[-C--:B--2---:R-:W-:Y:S08]  /*13300*/  HMMA.16816.F32 R68, R108, R116.reuse, R68 ;  /* 0x000000746c44723c */ /* 0x084ff00000001844 */
[----:B------:R-:W-:Y:S01]  /*13310*/  MUFU.EX2 R175, R204 ;  /* 0x000000cc00af7308 */ /* 0x000fe20000000800 */
[C---:B------:R-:W-:Y:S09]  /*13320*/  HMMA.16816.F32 R72, R112.reuse, R116, R72 ;  /* 0x000000747048723c */ /* 0x040ff20000001848 */
[----:B------:R-:W1:Y:S03]  /*13330*/  MUFU.EX2 R174, R207 ;  /* 0x000000cf00ae7308 */ /* 0x000e660000000800 */
[----:B---3--:R-:W-:Y:S01]  /*13340*/  F2FP.PACK_AB R170, R176, R177 ;  /* 0x000000b1b0aa723e */ /* 0x008fe200000000ff */
[-C--:B------:R-:W-:Y:S08]  /*13350*/  HMMA.16816.F32 R76, R112, R118.reuse, R76 ;  /* 0x00000076704c723c */ /* 0x080ff0000000184c */
[C---:B------:R-:W-:Y:S01]  /*13360*/  HMMA.16816.F32 R80, R108.reuse, R118, R80 ;  /* 0x000000766c50723c */ /* 0x040fe20000001850 */
[----:B------:R-:W2:Y:S03]  /*13370*/  LDSM.16.MT88.4 R116, [R159+0x1800] ;  /* 0x001800009f74783b */ /* 0x000ea60000004200 */
[----:B-1----:R-:W-:Y:S04]  /*13380*/  F2FP.PACK_AB R171, R174, R175 ;  /* 0x000000afaeab723e */ /* 0x002fe800000000ff */
[-C--:B--2---:R-:W-:Y:S08]  /*13390*/  HMMA.16816.F32 R84, R108, R116.reuse, R84 ;  /* 0x000000746c54723c */ /* 0x084ff00000001854 */
[C---:B------:R-:W-:Y:S07]  /*133a0*/  HMMA.16816.F32 R88, R112.reuse, R116, R88 ;  /* 0x000000747058723c */ /* 0x040fee0000001858 */
[----:B------:R-:W-:Y:S01]  /*133b0*/  F2FP.PACK_AB R117, R214, R211 ;  /* 0x000000d3d675723e */ /* 0x000fe200000000ff */
[-C--:B------:R-:W-:Y:S01]  /*133c0*/  HMMA.16816.F32 R92, R112, R118.reuse, R92 ;  /* 0x00000076705c723c */ /* 0x080fe2000000185c */
[----:B------:R-:W1:Y:S03]  /*133d0*/  LDSM.16.MT88.4 R112, [R158+0x400] ;  /* 0x000400009e70783b */ /* 0x000e660000004200 */
[----:B------:R-:W-:Y:S04]  /*133e0*/  FADD.FTZ R116, R230, R128 ;  /* 0x00000080e6747221 */ /* 0x000fe80000010000 */
[----:B------:R-:W-:Y:S04]  /*133f0*/  HMMA.16816.F32 R96, R108, R118, R96 ;  /* 0x000000766c60723c */ /* 0x000fe80000001860 */
[----:B------:R-:W-:Y:S01]  /*13400*/  FADD.FTZ R128, R228, R116 ;  /* 0x00000074e4807221 */ /* 0x000fe20000010000 */
[----:B------:R-:W-:Y:S02]  /*13410*/  F2FP.PACK_AB R116, R215, R210 ;  /* 0x000000d2d774723e */ /* 0x000fe400000000ff */
[----:B------:R-:W-:Y:S01]  /*13420*/  F2FP.PACK_AB R108, R226, R131 ;  /* 0x00000083e26c723e */ /* 0x000fe200000000ff */
[----:B------:R-:W-:Y:S01]  /*13430*/  FADD.FTZ R102, R240, R128 ;  /* 0x00000080f0667221 */ /* 0x000fe20000010000 */
[----:B------:R-:W-:Y:S03]  /*13440*/  F2FP.PACK_AB R109, R224, R130 ;  /* 0x00000082e06d723e */ /* 0x000fe600000000ff */
[----:B------:R-:W-:Y:S01]  /*13450*/  F2FP.PACK_AB R110, R229, R227 ;  /* 0x000000e3e56e723e */ /* 0x000fe200000000ff */
[----:B------:R-:W-:Y:S01]  /*13460*/  FADD.FTZ R102, R131, R102 ;  /* 0x0000006683667221 */ /* 0x000fe20000010000 */
[----:B------:R-:W-:Y:S02]  /*13470*/  F2FP.PACK_AB R111, R221, R222 ;  /* 0x000000dedd6f723e */ /* 0x000fe400000000ff */
[----:B------:R-:W-:Y:S01]  /*13480*/  F2FP.PACK_AB R118, R219, R218 ;  /* 0x000000dadb76723e */ /* 0x000fe200000000ff */
[----:B------:R-:W-:Y:S01]  /*13490*/  FADD.FTZ R2, R226, R102 ;  /* 0x00000066e2027221 */ /* 0x000fe20000010000 */
[----:B------:R-:W-:Y:S02]  /*134a0*/  F2FP.PACK_AB R119, R213, R217 ;  /* 0x000000d9d577723e */ /* 0x000fe400000000ff */
[----:B------:R-:W-:Y:S01]  /*134b0*/  MOV R102, R3 ;  /* 0x0000000300667202 */ /* 0x000fe20000000f00 */
[-C--:B-1----:R-:W-:Y:S08]  /*134c0*/  HMMA.16816.F32 R4, R108, R112.reuse, R4 ;  /* 0x000000706c04723c */ /* 0x082ff00000001804 */
[C---:B------:R-:W-:Y:S08]  /*134d0*/  HMMA.16816.F32 R8, R116.reuse, R112, R8 ;  /* 0x000000707408723c */ /* 0x040ff00000001808 */
[-C--:B------:R-:W-:Y:S08]  /*134e0*/  HMMA.16816.F32 R12, R116, R114.reuse, R12 ;  /* 0x00000072740c723c */ /* 0x080ff0000000180c */
[C---:B------:R-:W-:Y:S01]  /*134f0*/  HMMA.16816.F32 R16, R108.reuse, R114, R16 ;  /* 0x000000726c10723c */ /* 0x040fe20000001810 */
[----:B------:R-:W1:Y:S07]  /*13500*/  LDSM.16.MT88.4 R112, [R159+0x1000] ;  /* 0x001000009f70783b */ /* 0x000e6e0000004200 */
[-C--:B------:R-:W-:Y:S08]  /*13510*/  HMMA.16816.F32 R20, R108, R120.reuse, R20 ;  /* 0x000000786c14723c */ /* 0x080ff00000001814 */
[C---:B------:R-:W-:Y:S08]  /*13520*/  HMMA.16816.F32 R24, R116.reuse, R120, R24 ;  /* 0x000000787418723c */ /* 0x040ff00000001818 */
[-C--:B------:R-:W-:Y:S08]  /*13530*/  HMMA.16816.F32 R28, R116, R122.reuse, R28 ;  /* 0x0000007a741c723c */ /* 0x080ff0000000181c */
[C---:B------:R-:W-:Y:S01]  /*13540*/  HMMA.16816.F32 R32, R108.reuse, R122, R32 ;  /* 0x0000007a6c20723c */ /* 0x040fe20000001820 */
[----:B------:R-:W2:Y:S07]  /*13550*/  LDSM.16.MT88.4 R120, [R158+0x1c00] ;  /* 0x001c00009e78783b */ /* 0x000eae0000004200 */
[-C--:B------:R-:W-:Y:S08]  /*13560*/  HMMA.16816.F32 R36, R108, R124.reuse, R36 ;  /* 0x0000007c6c24723c */ /* 0x080ff00000001824 */
[C---:B------:R-:W-:Y:S08]  /*13570*/  HMMA.16816.F32 R40, R116.reuse, R124, R40 ;  /* 0x0000007c7428723c */ /* 0x040ff00000001828 */
[-C--:B------:R-:W-:Y:S08]  /*13580*/  HMMA.16816.F32 R44, R116, R126.reuse, R44 ;  /* 0x0000007e742c723c */ /* 0x080ff0000000182c */
[C---:B------:R-:W-:Y:S01]  /*13590*/  HMMA.16816.F32 R48, R108.reuse, R126, R48 ;  /* 0x0000007e6c30723c */ /* 0x040fe20000001830 */
[----:B------:R-:W3:Y:S07]  /*135a0*/  LDSM.16.MT88.4 R124, [R159+0x1c00] ;  /* 0x001c00009f7c783b */ /* 0x000eee0000004200 */
        /* <DEDUP_REMOVED lines=8> */
[C---:B------:R-:W-:Y:S08]  /*13630*/  HMMA.16816.F32 R80, R108.reuse, R122, R80 ;  /* 0x0000007a6c50723c */ /* 0x040ff00000001850 */
[-C--:B---3--:R-:W-:Y:S08]  /*13640*/  HMMA.16816.F32 R84, R108, R124.reuse, R84 ;  /* 0x0000007c6c54723c */ /* 0x088ff00000001854 */
[C---:B------:R-:W-:Y:S08]  /*13650*/  HMMA.16816.F32 R88, R116.reuse, R124, R88 ;  /* 0x0000007c7458723c */ /* 0x040ff00000001858 */
[-C--:B------:R-:W-:Y:S07]  /*13660*/  HMMA.16816.F32 R92, R116, R126.reuse, R92 ;  /* 0x0000007e745c723c */ /* 0x080fee000000185c */
[----:B------:R-:W-:Y:S01]  /*13670*/  FADD.FTZ R116, R236, R129 ;  /* 0x00000081ec747221 */ /* 0x000fe20000010000 */
[----:B------:R-:W-:Y:S01]  /*13680*/  HMMA.16816.F32 R96, R108, R126, R96 ;  /* 0x0000007e6c60723c */ /* 0x000fe20000001860 */
[----:B------:R-:W-:Y:S03]  /*13690*/  LDSM.16.MT88.4 R108, [R158+0x1400] ;  /* 0x001400009e6c783b */ /* 0x000fe60000004200 */
[----:B------:R-:W-:Y:S04]  /*136a0*/  FADD.FTZ R173, R233, R116 ;  /* 0x00000074e9ad7221 */ /* 0x000fe80000010000 */
[-C--:B-1----:R-:W-:Y:S01]  /*136b0*/  HMMA.16816.F32 R128, R164, R112.reuse, R4 ;  /* 0x00000070a480723c */ /* 0x082fe20000001804 */
[----:B------:R-:W1:Y:S07]  /*136c0*/  LDSM.16.MT88.4 R116, [R159+0x800] ;  /* 0x000800009f74783b */ /* 0x000e6e0000004200 */
[C---:B------:R-:W-:Y:S01]  /*136d0*/  HMMA.16816.F32 R132, R168.reuse, R112, R8 ;  /* 0x00000070a884723c */ /* 0x040fe20000001808 */
[----:B------:R-:W2:Y:S07]  /*136e0*/  LDSM.16.MT88.4 R4, [R159+0x1400] ;  /* 0x001400009f04783b */ /* 0x000eae0000004200 */
[-C--:B------:R-:W-:Y:S01]  /*136f0*/  HMMA.16816.F32 R136, R168, R114.reuse, R12 ;  /* 0x00000072a888723c */ /* 0x080fe2000000180c */
[----:B------:R-:W3:Y:S07]  /*13700*/  LDSM.16.MT88.4 R8, [R158+0x2000] ;  /* 0x002000009e08783b */ /* 0x000eee0000004200 */
[C---:B------:R-:W-:Y:S01]  /*13710*/  HMMA.16816.F32 R124, R164.reuse, R114, R16 ;  /* 0x00000072a47c723c */ /* 0x040fe20000001810 */
[----:B------:R-:W4:Y:S07]  /*13720*/  LDSM.16.MT88.4 R12, [R159+0x2000] ;  /* 0x002000009f0c783b */ /* 0x000f2e0000004200 */
[-C--:B-1----:R-:W-:Y:S08]  /*13730*/  HMMA.16816.F32 R120, R164, R116.reuse, R20 ;  /* 0x00000074a478723c */ /* 0x082ff00000001814 */
[C---:B------:R-:W-:Y:S08]  /*13740*/  HMMA.16816.F32 R140, R168.reuse, R116, R24 ;  /* 0x00000074a88c723c */ /* 0x040ff00000001818 */
[-C--:B------:R-:W-:Y:S08]  /*13750*/  HMMA.16816.F32 R144, R168, R118.reuse, R28 ;  /* 0x00000076a890723c */ /* 0x080ff0000000181c */
[C---:B------:R-:W-:Y:S08]  /*13760*/  HMMA.16816.F32 R116, R164.reuse, R118, R32 ;  /* 0x00000076a474723c */ /* 0x040ff00000001820 */
[-C--:B------:R-:W-:Y:S08]  /*13770*/  HMMA.16816.F32 R112, R164, R108.reuse, R36 ;  /* 0x0000006ca470723c */ /* 0x080ff00000001824 */
[C---:B------:R-:W-:Y:S08]  /*13780*/  HMMA.16816.F32 R148, R168.reuse, R108, R40 ;  /* 0x0000006ca894723c */ /* 0x040ff00000001828 */
[-C--:B------:R-:W-:Y:S08]  /*13790*/  HMMA.16816.F32 R160, R168, R110.reuse, R44 ;  /* 0x0000006ea8a0723c */ /* 0x080ff0000000182c */
[C---:B------:R-:W-:Y:S08]  /*137a0*/  HMMA.16816.F32 R108, R164.reuse, R110, R48 ;  /* 0x0000006ea46c723c */ /* 0x040ff00000001830 */
[-C--:B--2---:R-:W-:Y:S08]  /*137b0*/  HMMA.16816.F32 R52, R164, R4.reuse, R52 ;  /* 0x00000004a434723c */ /* 0x084ff00000001834 */
[C---:B------:R-:W-:Y:S07]  /*137c0*/  HMMA.16816.F32 R56, R168.reuse, R4, R56 ;  /* 0x00000004a838723c */ /* 0x040fee0000001838 */
[----:B------:R-:W-:Y:S01]  /*137d0*/  FADD.FTZ R5, R210, R173 ;  /* 0x000000add2057221 */ /* 0x000fe20000010000 */
[-C--:B------:R-:W-:Y:S04]  /*137e0*/  HMMA.16816.F32 R60, R168, R6.reuse, R60 ;  /* 0x00000006a83c723c */ /* 0x080fe8000000183c */
[----:B------:R-:W-:Y:S04]  /*137f0*/  FADD.FTZ R4, R211, R172 ;  /* 0x000000acd3047221 */ /* 0x000fe80000010000 */
[C---:B------:R-:W-:Y:S07]  /*13800*/  HMMA.16816.F32 R64, R164.reuse, R6, R64 ;  /* 0x00000006a440723c */ /* 0x040fee0000001840 */
[----:B------:R-:W-:Y:S01]  /*13810*/  FADD.FTZ R7, R214, R4 ;  /* 0x00000004d6077221 */ /* 0x000fe20000010000 */
[-C--:B---3--:R-:W-:Y:S04]  /*13820*/  HMMA.16816.F32 R68, R164, R8.reuse, R68 ;  /* 0x00000008a444723c */ /* 0x088fe80000001844 */
[----:B------:R-:W-:Y:S04]  /*13830*/  FADD.FTZ R6, R222, R0 ;  /* 0x00000000de067221 */ /* 0x000fe80000010000 */
[C---:B------:R-:W-:Y:S04]  /*13840*/  HMMA.16816.F32 R72, R168.reuse, R8, R72 ;  /* 0x00000008a848723c */ /* 0x040fe80000001848 */
[----:B------:R-:W-:Y:S03]  /*13850*/  FADD.FTZ R6, R221, R6 ;  /* 0x00000006dd067221 */ /* 0x000fe60000010000 */
[----:B------:R-:W-:Y:S01]  /*13860*/  FADD.FTZ R8, R215, R5 ;  /* 0x00000005d7087221 */ /* 0x000fe20000010000 */
[-C--:B------:R-:W-:Y:S04]  /*13870*/  HMMA.16816.F32 R76, R168, R10.reuse, R76 ;  /* 0x0000000aa84c723c */ /* 0x080fe8000000184c */
[----:B------:R-:W-:Y:S02]  /*13880*/  FADD.FTZ R5, R227, R2 ;  /* 0x00000002e3057221 */ /* 0x000fe40000010000 */
[----:B------:R-:W-:Y:S02]  /*13890*/  FADD.FTZ R4, R218, R8 ;  /* 0x00000008da047221 */ /* 0x000fe40000010000 */
[C---:B------:R-:W-:Y:S04]  /*138a0*/  HMMA.16816.F32 R80, R164.reuse, R10, R80 ;  /* 0x0000000aa450723c */ /* 0x040fe80000001850 */
[----:B------:R-:W-:Y:S02]  /*138b0*/  FADD.FTZ R2, R217, R7 ;  /* 0x00000007d9027221 */ /* 0x000fe40000010000 */
[----:B------:R-:W-:Y:S02]  /*138c0*/  FADD.FTZ R0, R229, R5 ;  /* 0x00000005e5007221 */ /* 0x000fe40000010000 */
[----:B------:R-:W-:Y:S01]  /*138d0*/  FADD.FTZ R4, R219, R4 ;  /* 0x00000004db047221 */ /* 0x000fe20000010000 */
[-C--:B----4-:R-:W-:Y:S03]  /*138e0*/  HMMA.16816.F32 R84, R164, R12.reuse, R84 ;  /* 0x0000000ca454723c */ /* 0x090fe60000001854 */
        /* <DEDUP_REMOVED lines=19> */
[----:B------:R-:W-:Y:S01]  /*13a20*/  FADD.FTZ R238, R174, R0 ;  /* 0x00000000aeee7221 */ /* 0x000fe20000010000 */
[----:B------:R-:W-:-:S05]  /*13a30*/  @P2 BRA `(.L_x_265) ;  /* 0xffffd2a000002947 */ /* 0x000fca000383ffff */
.L_x_262:
        /* <DEDUP_REMOVED lines=16> */
.L_x_342:
        /* <DEDUP_REMOVED lines=51> */
[----:B---3--:R-:W-:Y:S01]  /*13e70*/  @P1 FMUL.FTZ R6, R0, 0.69314718246459960938 ;  /* 0x3f31721800061820 */ /* 0x008fe20000410000 */
[----:B------:R-:W-:Y:S01]  /*13e80*/  MOV R0, RZ ;  /* 0x000000ff00007202 */ /* 0x000fe20000000f00 */
[C---:B------:R-:W-:Y:S02]  /*13e90*/  FMUL.FTZ R127, R3.reuse, R55 ;  /* 0x00000037037f7220 */ /* 0x040fe40000410000 */
[C---:B------:R-:W-:Y:S02]  /*13ea0*/  FMUL.FTZ R172, R3.reuse, R130 ;  /* 0x0000008203ac7220 */ /* 0x040fe40000410000 */
[C---:B------:R-:W-:Y:S01]  /*13eb0*/  FMUL.FTZ R173, R3.reuse, R131 ;  /* 0x0000008303ad7220 */ /* 0x040fe20000410000 */
[----:B------:R-:W1:Y:S01]  /*13ec0*/  @P0 MUFU.RCP R0, R4 ;  /* 0x0000000400000308 */ /* 0x000e620000001000 */
[----:B------:R-:W-:-:S02]  /*13ed0*/  FMUL.FTZ R110, R3, R86 ;  /* 0x00000056036e7220 */ /* 0x000fc40000410000 */
[C---:B------:R-:W-:Y:S02]  /*13ee0*/  FMUL.FTZ R111, R3.reuse, R87 ;  /* 0x00000057036f7220 */ /* 0x040fe40000410000 */
[C---:B------:R-:W-:Y:S02]  /*13ef0*/  FMUL.FTZ R52, R2.reuse, R56 ;  /* 0x0000003802347220 */ /* 0x040fe40000410000 */
[C---:B------:R-:W-:Y:S02]  /*13f00*/  FMUL.FTZ R53, R2.reuse, R57 ;  /* 0x0000003902357220 */ /* 0x040fe40000410000 */
[C---:B------:R-:W-:Y:S02]  /*13f10*/  FMUL.FTZ R54, R2.reuse, R60 ;  /* 0x0000003c02367220 */ /* 0x040fe40000410000 */
[----:B------:R-:W-:Y:S02]  /*13f20*/  FMUL.FTZ R55, R2, R61 ;  /* 0x0000003d02377220 */ /* 0x000fe40000410000 */
        /* <DEDUP_REMOVED lines=11> */
[----:B------:R-:W-:Y:S01]  /*13fe0*/  FMUL.FTZ R87, R3, R99 ;  /* 0x0000006303577220 */ /* 0x000fe20000410000 */
[----:B------:R-:W-:Y:S01]  /*13ff0*/  @P3 MOV R3, 0x3f317218 ;  /* 0x3f31721800033802 */ /* 0x000fe20000000f00 */
        /* <DEDUP_REMOVED lines=19> */
[----:B------:R-:W-:Y:S02]  /*14130*/  FMUL.FTZ R37, R2, R93 ;  /* 0x0000005d02257220 */ /* 0x000fe40000410000 */
[----:B------:R2:W3:Y:S01]  /*14140*/  @P0 MUFU.LG2 R2, R4 ;  /* 0x0000000400020308 */ /* 0x0004e20000000c00 */
[----:B------:R-:W-:Y:S02]  /*14150*/  @P3 FMUL.FTZ R9, R7, 0.69314718246459960938 ;  /* 0x3f31721807093820 */ /* 0x000fe40000410000 */
[----:B------:R-:W-:Y:S02]  /*14160*/  @P3 FMUL.FTZ R7, R3, c[0x0][0x2d0] ;  /* 0x0000b40003073a20 */ /* 0x000fe40000410000 */
[----:B------:R-:W-:Y:S02]  /*14170*/  @P1 FMUL.FTZ R3, R10, c[0x0][0x2d0] ;  /* 0x0000b4000a031a20 */ /* 0x000fe40000410000 */
[----:B------:R-:W-:Y:S02]  /*14180*/  @P2 FMUL.FTZ R5, R5, c[0x0][0x2d0] ;  /* 0x0000b40005052a20 */ /* 0x000fe40000410000 */
[----:B------:R-:W-:Y:S01]  /*14190*/  @P1 FFMA.FTZ R23, R3, R103, R6 ;  /* 0x0000006703171223 */ /* 0x000fe20000010006 */
[----:B------:R-:W-:Y:S01]  /*141a0*/  @P0 MOV R3, 0x3f317218 ;  /* 0x3f31721800030802 */ /* 0x000fe20000000f00 */
[----:B-1----:R-:W-:-:S02]  /*141b0*/  FMUL.FTZ R82, R0, R58 ;  /* 0x0000003a00527220 */ /* 0x002fc40000410000 */
[----:B------:R-:W-:Y:S02]  /*141c0*/  FMUL.FTZ R83, R0, R59 ;  /* 0x0000003b00537220 */ /* 0x000fe40000410000 */
[----:B------:R-:W-:Y:S01]  /*141d0*/  @P0 FMUL.FTZ R3, R3, c[0x0][0x2d0] ;  /* 0x0000b40003030a20 */ /* 0x000fe20000410000 */
[----:B--2---:R-:W-:Y:S01]  /*141e0*/  MOV R4, 0x1 ;  /* 0x0000000100047802 */ /* 0x004fe20000000f00 */
[----:B---3--:R-:W-:Y:S02]  /*141f0*/  @P0 FMUL.FTZ R2, R2, 0.69314718246459960938 ;  /* 0x3f31721802020820 */ /* 0x008fe40000410000 */
        /* <DEDUP_REMOVED lines=25> */
[----:B------:R-:W-:Y:S02]  /*14390*/  @P0 FFMA.FTZ R20, R3, R102, R2 ;  /* 0x0000006603140223 */ /* 0x000fe40000010002 */
.L_x_207:
[----:B------:R2:W5:Y:S04]  /*143a0*/  LDL R6, [R1+0x10] ;  /* 0x0000100001067983 */ /* 0x0005680000100800 */
[----:B------:R-:W3:Y:S01]  /*143b0*/  S2R R2, SR_TID.X ;  /* 0x0000000000027919 */ /* 0x000ee20000002100 */
[----:B------:R-:W-:Y:S01]  /*143c0*/  BSSY B0, `(.L_x_267) ;  /* 0x0000011000007945 */ /* 0x000fe20003800000 */
[----:B---3--:R-:W-:-:S13]  /*143d0*/  LOP3.LUT P0, RZ, R2, 0x7f, RZ, 0xc0, !PT ;  /* 0x0000007f02ff7812 */ /* 0x008fda000780c0ff */
[----:B------:R-:W-:Y:S05]  /*143e0*/  @P0 BRA `(.L_x_268) ;  /* 0x000000e000000947 */ /* 0x000fea0003800000 */
[----:B--2---:R-:W2:Y:S01]  /*143f0*/  S2R R4, SR_LANEID ;  /* 0x0000000000047919 */ /* 0x004ea20000000000 */
[----:B------:R-:W-:Y:S01]  /*14400*/  VOTEU.ANY UR4, UPT, PT ;  /* 0x0000000000047886 */ /* 0x000fe200038e0100 */
[----:B------:R-:W-:Y:S01]  /*14410*/  IMAD.MOV.U32 R5, RZ, RZ, c[0x0][0x564] ;  /* 0x00015900ff057624 */ /* 0x000fe200078e00ff */
[----:B-1----:R-:W2:Y:S08]  /*14420*/  FLO.U32 R3, UR4 ;  /* 0x0000000400037d00 */ /* 0x002eb000080e0000 */
        /* <DEDUP_REMOVED lines=10> */
.L_x_268:
[----:B--2---:R-:W-:Y:S05]  /*144d0*/  BSYNC B0 ;  /* 0x0000000000007941 */ /* 0x004fea0003800000 */
.L_x_267:
        /* <DEDUP_REMOVED lines=16> */
[----:B------:R-:W-:Y:S01]  /*145e0*/  F2FP.PACK_AB R4, R81, R80 ;  /* 0x000000505104723e */ /* 0x000fe200000000ff */
[----:B------:R-:W4:Y:S01]  /*145f0*/  LDL.LU R11, [R1+0x18] ;  /* 0x00001800010b7983 */ /* 0x000f220000300800 */
[----:B------:R-:W-:Y:S02]  /*14600*/  F2FP.PACK_AB R5, R77, R76 ;  /* 0x0000004c4d05723e */ /* 0x000fe400000000ff */
[----:B------:R-:W-:-:S04]  /*14610*/  ISETP.NE.U32.AND P0, PT, RZ, c[0x0][0x508], PT ;  /* 0x00014200ff007a0c */ /* 0x000fc80003f05070 */
[----:B------:R-:W-:Y:S02]  /*14620*/  ISETP.NE.AND.EX P1, PT, RZ, c[0x0][0x50c], PT, P0 ;  /* 0x00014300ff007a0c */ /* 0x000fe40003f25300 */
[----:B------:R-:W-:-:S04]  /*14630*/  ISETP.NE.U32.AND P2, PT, RZ, c[0x0][0x500], PT ;  /* 0x00014000ff007a0c */ /* 0x000fc80003f45070 */
[----:B------:R-:W-:Y:S01]  /*14640*/  ISETP.NE.AND.EX P2, PT, RZ, c[0x0][0x504], PT, P2 ;  /* 0x00014100ff007a0c */ /* 0x000fe20003f45320 */
        /* <DEDUP_REMOVED lines=75> */
[----:B-1----:R-:W-:Y:S02]  /*14b00*/  F2FP.PACK_AB R3, R171, R170 ;  /* 0x000000aaab03723e */ /* 0x002fe400000000ff */
        /* <DEDUP_REMOVED lines=9> */
[----:B------:R-:W-:Y:S04]  /*14ba0*/  STS [R6+0x5080], R2 ;  /* 0x0050800206007388 */ /* 0x000fe80000000800 */
[----:B------:R2:W-:Y:S01]  /*14bb0*/  STS [R6+0x5280], R0 ;  /* 0x0052800006007388 */ /* 0x0005e20000000800 */
[----:B-1----:R-:W-:Y:S02]  /*14bc0*/  F2FP.PACK_AB R3, R37, R36 ;  /* 0x000000242503723e */ /* 0x002fe400000000ff */
[----:B--2---:R-:W-:-:S03]  /*14bd0*/  F2FP.PACK_AB R0, R39, R38 ;  /* 0x000000262700723e */ /* 0x004fc600000000ff */
[----:B------:R-:W-:Y:S04]  /*14be0*/  STS [R12+0x5000], R3 ;  /* 0x005000030c007388 */ /* 0x000fe80000000800 */
[----:B------:R1:W-:Y:S04]  /*14bf0*/  STS [R12+0x5200], R0 ;  /* 0x005200000c007388 */ /* 0x0003e80000000800 */
[----:B------:R-:W-:Y:S01]  /*14c00*/  BAR.SYNC.DEFER_BLOCKING 0x1, 0x80 ;  /* 0x0042000000007b1d */ /* 0x000fe20000010000 */
[----:B------:R-:W-:Y:S01]  /*14c10*/  @P1 LEA R4, P0, R9, c[0x0][0x508], 0x2 ;  /* 0x0001420009041a11 */ /* 0x000fe200078010ff */
[----:B------:R-:W-:-:S02]  /*14c20*/  IMAD.MOV.U32 R6, RZ, RZ, 0x4 ;  /* 0x00000004ff067424 */ /* 0x000fc400078e00ff */
[----:B------:R-:W-:Y:S01]  /*14c30*/  IMAD.MOV.U32 R10, RZ, RZ, c[0x0][0x388] ;  /* 0x0000e200ff0a7624 */ /* 0x000fe200078e00ff */
[C---:B------:R-:W-:Y:S01]  /*14c40*/  @P1 LEA.HI.X R5, R9.reuse, c[0x0][0x50c], R8, 0x2, P0 ;  /* 0x0001430009051a11 */ /* 0x040fe200000f1408 */
[----:B------:R-:W-:Y:S02]  /*14c50*/  IMAD.MOV.U32 R2, RZ, RZ, RZ ;  /* 0x000000ffff027224 */ /* 0x000fe400078e00ff */
[----:B------:R-:W-:Y:S02]  /*14c60*/  IMAD.WIDE R6, R9, R6, c[0x0][0x500] ;  /* 0x0001400009067625 */ /* 0x000fe400078e0206 */
[----:B------:R2:W5:Y:S04]  /*14c70*/  @P1 LDG.E R10, [R4.64] ;  /* 0x00000006040a1981 */ /* 0x000568000c1e1900 */
[----:B------:R2:W5:Y:S01]  /*14c80*/  @P2 LDG.E R2, [R6.64] ;  /* 0x0000000606022981 */ /* 0x000562000c1e1900 */
[----:B------:R-:W-:-:S04]  /*14c90*/  ISETP.NE.AND P0, PT, R11, RZ, PT ;  /* 0x000000ff0b00720c */ /* 0x000fc80003f05270 */
[----:B-1----:R-:W-:Y:S01]  /*14ca0*/  SEL R0, R11, c[0x0][0x3d4], P0 ;  /* 0x0000f5000b007a07 */ /* 0x002fe20000000000 */
[----:B------:R-:W-:Y:S05]  /*14cb0*/  @P1 BRA `(.L_x_271) ;  /* 0x0000004000001947 */ /* 0x000fea0003800000 */
[----:B------:R-:W-:Y:S05]  /*14cc0*/  @!P2 BRA `(.L_x_271) ;  /* 0x000000300000a947 */ /* 0x000fea0003800000 */
[----:B-----5:R1:W3:Y:S04]  /*14cd0*/  LDG.E R10, [R6.64] ;  /* 0x00000006060a7981 */ /* 0x0202e8000c1e1900 */
[----:B-12---:R-:W3:Y:S02]  /*14ce0*/  LDG.E R6, [R6.64+0x4] ;  /* 0x0000040606067981 */ /* 0x006ee4000c1e1900 */
[----:B---3--:R-:W-:Y:S02]  /*14cf0*/  IADD3 R10, -R10, R6, RZ ;  /* 0x000000060a0a7210 */ /* 0x008fe40007ffe1ff */
.L_x_271:
[----:B------:R-:W3:Y:S04]  /*14d00*/  LDL R3, [R1+0x9c] ;  /* 0x00009c0001037983 */ /* 0x000ee80000100800 */
[----:B------:R-:W3:Y:S04]  /*14d10*/  LDL R75, [R1+0x14] ;  /* 0x00001400014b7983 */ /* 0x000ee80000100800 */
[----:B------:R-:W4:Y:S04]  /*14d20*/  LDL R24, [R1+0xc] ;  /* 0x00000c0001187983 */ /* 0x000f280000100800 */
[----:B--2---:R-:W2:Y:S04]  /*14d30*/  LDL R13, [R1+0x50] ;  /* 0x00005000010d7983 */ /* 0x004ea80000100800 */
[----:B------:R-:W2:Y:S04]  /*14d40*/  LDL R26, [R1+0x98] ;  /* 0x00009800011a7983 */ /* 0x000ea80000100800 */
[----:B------:R-:W2:Y:S01]  /*14d50*/  LDL.LU R25, [R1+0x40] ;  /* 0x0000400001197983 */ /* 0x000ea20000300800 */
[----:B------:R-:W-:Y:S01]  /*14d60*/  IMAD.MOV.U32 R11, RZ, RZ, 0x368 ;  /* 0x00000368ff0b7424 */ /* 0x000fe200078e00ff */
[----:B------:R-:W-:-:S04]  /*14d70*/  ISETP.GT.AND P2, PT, R0, 0x1, PT ;  /* 0x000000010000780c */ /* 0x000fc80003f44270 */
[----:B------:R-:W-:-:S04]  /*14d80*/  SEL R11, R11, 0x328, P2 ;  /* 0x000003280b0b7807 */ /* 0x000fc80001000000 */
[----:B------:R-:W1:Y:S08]  /*14d90*/  LDC.64 R6, c[0x0][R11+0x170] ;  /* 0x00005c000b067b82 */ /* 0x000e700000000a00 */
[----:B------:R-:W4:Y:S08]  /*14da0*/  LDC.64 R14, c[0x0][R11+0x168] ;  /* 0x00005a000b0e7b82 */ /* 0x000f300000000a00 */
[----:B------:R1:W2:Y:S08]  /*14db0*/  LDC.64 R18, c[0x0][R11+0x178] ;  /* 0x00005e000b127b82 */ /* 0x0002b00000000a00 */
[----:B------:R1:W2:Y:S01]  /*14dc0*/  LDC.64 R16, c[0x0][R11+0x160] ;  /* 0x000058000b107b82 */ /* 0x0002a20000000a00 */
[----:B------:R-:W-:Y:S01]  /*14dd0*/  ISETP.NE.U32.AND P0, PT, RZ, c[0x0][0x500], PT ;  /* 0x00014000ff007a0c */ /* 0x000fe20003f05070 */
[----:B------:R-:W-:-:S03]  /*14de0*/  IMAD.MOV.U32 R0, RZ, RZ, c[0x0][0x4e8] ;  /* 0x00013a00ff007624 */ /* 0x000fc600078e00ff */
[----:B------:R-:W-:Y:S02]  /*14df0*/  ISETP.NE.AND.EX P0, PT, RZ, c[0x0][0x504], PT, P0 ;  /* 0x00014100ff007a0c */ /* 0x000fe40003f05300 */
[----:B------:R-:W-:Y:S02]  /*14e00*/  ISETP.NE.AND P5, PT, R0, 0x1, PT ;  /* 0x000000010000780c */ /* 0x000fe40003fa5270 */
[----:B------:R-:W-:Y:S02]  /*14e10*/  SEL R0, R9, RZ, !P0 ;  /* 0x000000ff09007207 */ /* 0x000fe40004000000 */
[----:B------:R-:W-:Y:S01]  /*14e20*/  SEL R5, R8, RZ, !P0 ;  /* 0x000000ff08057207 */ /* 0x000fe20004000000 */
[----:B------:R-:W2:Y:S02]  /*14e30*/  S2R R27, SR_TID.X ;  /* 0x00000000001b7919 */ /* 0x000ea40000002100 */
[----:B-1----:R-:W-:-:S04]  /*14e40*/  IMAD R4, R7, R0, RZ ;  /* 0x0000000007047224 */ /* 0x002fc800078e02ff */
[C---:B------:R-:W-:Y:S02]  /*14e50*/  IMAD R12, R6.reuse, R5, R4 ;  /* 0x00000005060c7224 */ /* 0x040fe400078e0204 */
[----:B------:R-:W-:-:S04]  /*14e60*/  IMAD.WIDE.U32 R6, R6, R0, RZ ;  /* 0x0000000006067225 */ /* 0x000fc800078e00ff */
[----:B------:R-:W-:Y:S02]  /*14e70*/  IMAD.IADD R12, R7, 0x1, R12 ;  /* 0x00000001070c7824 */ /* 0x000fe400078e020c */
[----:B---3--:R-:W-:-:S04]  /*14e80*/  IMAD R3, R75, 0x80, R3 ;  /* 0x000000804b037824 */ /* 0x008fc800078e0203 */
[----:B------:R-:W-:-:S04]  /*14e90*/  @P5 IMAD.HI.U32 R5, R3, c[0x0][0x4ec], RZ ;  /* 0x00013b0003055a27 */ /* 0x000fc800078e00ff */
[----:B----4-:R-:W-:-:S04]  /*14ea0*/  IMAD.WIDE.U32 R8, R14, R24, RZ ;  /* 0x000000180e087225 */ /* 0x010fc800078e00ff */
[----:B------:R-:W-:Y:S01]  /*14eb0*/  IMAD.MOV.U32 R4, RZ, RZ, R3 ;  /* 0x000000ffff047224 */ /* 0x000fe200078e0003 */
[----:B------:R-:W-:Y:S01]  /*14ec0*/  @P5 SHF.R.U32.HI R4, RZ, c[0x0][0x4f0], R5 ;  /* 0x00013c00ff045a19 */ /* 0x000fe20000011605 */
[----:B------:R-:W-:Y:S01]  /*14ed0*/  IMAD R11, R15, R24, RZ ;  /* 0x000000180f0b7224 */ /* 0x000fe200078e02ff */
[----:B--2---:R-:W-:Y:S02]  /*14ee0*/  SEL R5, R13, RZ, P2 ;  /* 0x000000ff0d057207 */ /* 0x004fe40001000000 */
[--C-:B-----5:R-:W-:Y:S01]  /*14ef0*/  IADD3 R13, P1, P0, R6, R8, R2.reuse ;  /* 0x00000008060d7210 */ /* 0x120fe2000783e002 */
[----:B------:R-:W-:Y:S01]  /*14f00*/  IMAD.IADD R8, R9, 0x1, R11 ;  /* 0x0000000109087824 */ /* 0x000fe200078e020b */
[----:B------:R-:W-:Y:S01]  /*14f10*/  SHF.R.S32.HI R14, RZ, 0x1f, R2 ;  /* 0x0000001fff0e7819 */ /* 0x000fe20000011402 */
[----:B------:R-:W-:Y:S02]  /*14f20*/  IMAD.MOV R9, RZ, RZ, -R4 ;  /* 0x000000ffff097224 */ /* 0x000fe400078e0a04 */
[----:B------:R-:W-:-:S02]  /*14f30*/  IMAD R11, R19, R5, RZ ;  /* 0x00000005130b7224 */ /* 0x000fc400078e02ff */
        /* <DEDUP_REMOVED lines=13> */
[----:B------:R-:W-:Y:S01]  /*15010*/  IMAD.MOV.U32 R7, RZ, RZ, c[0x0][0x4ac] ;  /* 0x00012b00ff077624 */ /* 0x000fe200078e00ff */
[----:B------:R-:W-:Y:S01]  /*15020*/  SHF.R.S32.HI R15, RZ, 0x1f, R27 ;  /* 0x0000001fff0f7819 */ /* 0x000fe2000001141b */
[----:B------:R-:W-:Y:S01]  /*15030*/  IMAD.IADD R5, R5, 0x1, R8 ;  /* 0x0000000105057824 */ /* 0x000fe200078e0208 */
[C---:B------:R-:W-:Y:S02]  /*15040*/  LEA R6, P0, R4.reuse, R6, 0x2 ;  /* 0x0000000604067211 */ /* 0x040fe400078010ff */
[----:B------:R-:W-:Y:S02]  /*15050*/  SEL R7, R7, c[0x0][0x454], P2 ;  /* 0x0001150007077a07 */ /* 0x000fe40001000000 */
[----:B------:R-:W-:Y:S02]  /*15060*/  LEA.HI R15, R15, R27, RZ, 0x5 ;  /* 0x0000001b0f0f7211 */ /* 0x000fe400078f28ff */
[----:B------:R-:W-:Y:S02]  /*15070*/  LEA.HI.X R5, R4, R7, R5, 0x2, P0 ;  /* 0x0000000704057211 */ /* 0x000fe400000f1405 */
[----:B------:R-:W-:Y:S01]  /*15080*/  LOP3.LUT R15, R15, 0xffffffe0, RZ, 0xc0, !PT ;  /* 0xffffffe00f0f7812 */ /* 0x000fe200078ec0ff */
[----:B------:R-:W-:Y:S01]  /*15090*/  IMAD R4, R10, c[0x0][0x4e8], RZ ;  /* 0x00013a000a047a24 */ /* 0x000fe200078e02ff */
[----:B------:R-:W-:Y:S04]  /*150a0*/  SHFL.IDX PT, R12, R6, RZ, 0x1c1f ;  /* 0x001c1fff060c7589 */ /* 0x000fe800000e0000 */
[----:B------:R-:W1:Y:S01]  /*150b0*/  SHFL.IDX PT, R13, R5, RZ, 0x1c1f ;  /* 0x001c1fff050d7589 */ /* 0x000e6200000e0000 */
[----:B------:R-:W-:-:S03]  /*150c0*/  IMAD.IADD R15, R27, 0x1, -R15 ;  /* 0x000000011b0f7824 */ /* 0x000fc600078e0a0f */
[----:B------:R-:W-:Y:S04]  /*150d0*/  SHFL.IDX PT, R10, R6, 0x1, 0x1c1f ;  /* 0x003c1f00060a7f89 */ /* 0x000fe800000e0000 */
[----:B------:R-:W2:Y:S04]  /*150e0*/  SHFL.IDX PT, R11, R5, 0x1, 0x1c1f ;  /* 0x003c1f00050b7f89 */ /* 0x000ea800000e0000 */
[----:B------:R-:W-:Y:S04]  /*150f0*/  SHFL.IDX PT, R9, R5, 0x2, 0x1c1f ;  /* 0x005c1f0005097f89 */ /* 0x000fe800000e0000 */
[----:B------:R3:W-:Y:S01]  /*15100*/  SHFL.IDX PT, R7, R5, 0x3, 0x1c1f ;  /* 0x007c1f0005077f89 */ /* 0x0007e200000e0000 */
[----:B------:R-:W-:-:S03]  /*15110*/  LOP3.LUT P0, RZ, R15, 0x3, RZ, 0xc0, !PT ;  /* 0x000000030fff7812 */ /* 0x000fc6000780c0ff */
[----:B------:R-:W4:Y:S01]  /*15120*/  SHFL.IDX PT, R8, R6, 0x2, 0x1c1f ;  /* 0x005c1f0006087f89 */ /* 0x000f2200000e0000 */
[----:B---3--:R-:W-:-:S05]  /*15130*/  IMAD R5, R75, 0x80, R26 ;  /* 0x000000804b057824 */ /* 0x008fca00078e021a */
[C---:B------:R-:W-:Y:S02]  /*15140*/  IADD3 R17, R5.reuse, 0x8, RZ ;  /* 0x0000000805117810 */ /* 0x040fe40007ffe0ff */
[CC--:B------:R-:W-:Y:S02]  /*15150*/  ISETP.GE.OR P4, PT, R5.reuse, R4.reuse, P0 ;  /* 0x000000040500720c */ /* 0x0c0fe40000786670 */
[----:B------:R-:W-:Y:S02]  /*15160*/  IADD3 R16, R5, 0x40, RZ ;  /* 0x0000004005107810 */ /* 0x000fe40007ffe0ff */
[-C--:B------:R-:W-:Y:S02]  /*15170*/  ISETP.GE.OR P3, PT, R17, R4.reuse, P0 ;  /* 0x000000041100720c */ /* 0x080fe40000766670 */
[----:B------:R-:W-:Y:S02]  /*15180*/  ISETP.GE.OR P1, PT, R16, R4, P0 ;  /* 0x000000041000720c */ /* 0x000fe40000726670 */
[----:B------:R-:W-:-:S05]  /*15190*/  IADD3 R15, R5, 0x48, RZ ;  /* 0x00000048050f7810 */ /* 0x000fca0007ffe0ff */
[----:B-1----:R-:W-:Y:S04]  /*151a0*/  @!P4 ST.E [R12.64], R21 ;  /* 0x000000150c00c985 */ /* 0x002fe8000c101906 */
[----:B--2---:R-:W-:Y:S01]  /*151b0*/  @!P3 ST.E [R10.64], R22 ;  /* 0x000000160a00b985 */ /* 0x004fe2000c101906 */
[----:B------:R-:W-:-:S03]  /*151c0*/  ISETP.GE.AND P3, PT, R16, R4, PT ;  /* 0x000000041000720c */ /* 0x000fc60003f66270 */
[----:B----4-:R-:W-:Y:S01]  /*151d0*/  @!P1 ST.E [R8.64], R23 ;  /* 0x0000001708009985 */ /* 0x010fe2000c101906 */
[----:B------:R-:W-:Y:S02]  /*151e0*/  ISETP.GE.AND P1, PT, R15, R4, PT ;  /* 0x000000040f00720c */ /* 0x000fe40003f26270 */
[----:B------:R-:W-:-:S04]  /*151f0*/  LOP3.LUT R25, R25, 0xfffffffd, RZ, 0xc0, !PT ;  /* 0xfffffffd19197812 */ /* 0x000fc800078ec0ff */
[----:B------:R-:W-:-:S04]  /*15200*/  LOP3.LUT R25, R25, 0xfffffffe, RZ, 0xc0, !PT ;  /* 0xfffffffe19197812 */ /* 0x000fc800078ec0ff */
[----:B------:R-:W-:Y:S01]  /*15210*/  @P3 LOP3.LUT R25, R25, 0x1, RZ, 0xfc, !PT ;  /* 0x0000000119193812 */ /* 0x000fe200078efcff */
[----:B------:R-:W1:Y:S03]  /*15220*/  SHFL.IDX PT, R6, R6, 0x3, 0x1c1f ;  /* 0x007c1f0006067f89 */ /* 0x000e6600000e0000 */
[----:B------:R-:W-:-:S05]  /*15230*/  @P1 LOP3.LUT R25, R25, 0x2, RZ, 0xfc, !PT ;  /* 0x0000000219191812 */ /* 0x000fca00078efcff */
[----:B------:R2:W-:Y:S01]  /*15240*/  STL [R1+0x40], R25 ;  /* 0x0000401901007387 */ /* 0x0005e20000100800 */
[-C--:B------:R-:W-:Y:S02]  /*15250*/  ISETP.GE.OR P0, PT, R15, R4.reuse, P0 ;  /* 0x000000040f00720c */ /* 0x080fe40000706670 */
[----:B------:R-:W-:-:S11]  /*15260*/  ISETP.GE.AND P6, PT, R17, R4, PT ;  /* 0x000000041100720c */ /* 0x000fd60003fc6270 */
[----:B-1----:R2:W-:Y:S01]  /*15270*/  @!P0 ST.E [R6.64], R20 ;  /* 0x0000001406008985 */ /* 0x0025e2000c101906 */
[----:B------:R-:W-:Y:S01]  /*15280*/  ISETP.GE.AND P0, PT, R5, R4, PT ;  /* 0x000000040500720c */ /* 0x000fe20003f06270 */
[----:B------:R-:W-:Y:S05]  /*15290*/  @P2 BRA `(.L_x_272) ;  /* 0x000008f000002947 */ /* 0x000fea0003800000 */
[----:B------:R-:W1:Y:S01]  /*152a0*/  S2R R26, SR_TID.X ;  /* 0x00000000001a7919 */ /* 0x000e620000002100 */
[----:B------:R-:W-:Y:S01]  /*152b0*/  IMAD R14, R14, c[0x0][0x3a0], RZ ;  /* 0x0000e8000e0e7a24 */ /* 0x000fe200078e02ff */
[----:B------:R-:W-:Y:S01]  /*152c0*/  LEA R11, R75, R243, 0x7 ;  /* 0x000000f34b0b7211 */ /* 0x000fe200078e38ff */
[----:B--2---:R-:W-:-:S04]  /*152d0*/  IMAD.WIDE.U32 R6, R2, c[0x0][0x3a0], RZ ;  /* 0x0000e80002067a25 */ /* 0x004fc800078e00ff */
[----:B------:R-:W-:-:S05]  /*152e0*/  IMAD R2, R2, c[0x0][0x3a4], R14 ;  /* 0x0000e90002027a24 */ /* 0x000fca00078e020e */
[----:B------:R-:W-:Y:S02]  /*152f0*/  IADD3 R3, R7, R2, RZ ;  /* 0x0000000207037210 */ /* 0x000fe40007ffe0ff */
[----:B------:R-:W-:-:S05]  /*15300*/  MOV R2, R6 ;  /* 0x0000000600027202 */ /* 0x000fca0000000f00 */
[----:B------:R-:W-:Y:S01]  /*15310*/  IMAD.WIDE.U32 R6, R24, c[0x0][0x3e8], R2 ;  /* 0x0000fa0018067a25 */ /* 0x000fe200078e0002 */
[----:B------:R-:W-:-:S03]  /*15320*/  SHF.R.S32.HI R3, RZ, 0x1f, R0 ;  /* 0x0000001fff037819 */ /* 0x000fc60000011400 */
[----:B------:R-:W-:Y:S01]  /*15330*/  IMAD R7, R24, c[0x0][0x3ec], R7 ;  /* 0x0000fb0018077a24 */ /* 0x000fe200078e0207 */
[----:B-1----:R-:W-:Y:S01]  /*15340*/  SHF.R.S32.HI R25, RZ, 0x1f, R26 ;  /* 0x0000001fff197819 */ /* 0x002fe2000001141a */
[----:B------:R-:W-:Y:S01]  /*15350*/  IMAD R8, R3, c[0x0][0x3f0], RZ ;  /* 0x0000fc0003087a24 */ /* 0x000fe200078e02ff */
[----:B------:R-:W-:Y:S01]  /*15360*/  SHF.L.U32 R3, R241, 0x1, RZ ;  /* 0x00000001f1037819 */ /* 0x000fe200000006ff */
[----:B------:R-:W-:Y:S01]  /*15370*/  IMAD.WIDE.U32 R6, R0, c[0x0][0x3f0], R6 ;  /* 0x0000fc0000067a25 */ /* 0x000fe200078e0006 */
[----:B------:R-:W-:-:S03]  /*15380*/  LEA.HI R25, R25, R26, RZ, 0x2 ;  /* 0x0000001a19197211 */ /* 0x000fc600078f10ff */
[----:B------:R-:W1:Y:S01]  /*15390*/  LDS.128 R36, [R3+0x880] ;  /* 0x0008800003247984 */ /* 0x000e620000000c00 */
[----:B------:R-:W-:-:S03]  /*153a0*/  LOP3.LUT R25, R25, 0xfffffffc, RZ, 0xc0, !PT ;  /* 0xfffffffc19197812 */ /* 0x000fc600078ec0ff */
[----:B------:R-:W2:Y:S01]  /*153b0*/  LDS.128 R48, [R3+0x1080] ;  /* 0x0010800003307984 */ /* 0x000ea20000000c00 */
[----:B------:R-:W-:-:S03]  /*153c0*/  IADD3 R25, -R25, R26, RZ ;  /* 0x0000001a19197210 */ /* 0x000fc60007ffe1ff */
[----:B------:R-:W3:Y:S01]  /*153d0*/  LDS.128 R60, [R3+0x1880] ;  /* 0x00188000033c7984 */ /* 0x000ee20000000c00 */
[----:B------:R-:W-:-:S03]  /*153e0*/  LEA R5, R25, R243, 0x5 ;  /* 0x000000f319057211 */ /* 0x000fc600078e28ff */
[----:B------:R-:W4:Y:S01]  /*153f0*/  LDS.128 R24, [R3+0x80] ;  /* 0x0000800003187984 */ /* 0x000f220000000c00 */
[----:B------:R-:W-:-:S03]  /*15400*/  LEA R5, R75, R5, 0x7 ;  /* 0x000000054b057211 */ /* 0x000fc600078e38ff */
[----:B------:R-:W1:Y:S02]  /*15410*/  LDS.128 R20, [R3+0x2080] ;  /* 0x0020800003147984 */ /* 0x000e640000000c00 */
[----:B------:R-:W-:Y:S02]  /*15420*/  @P5 IMAD.HI.U32 R9, R5, c[0x0][0x4ec], RZ ;  /* 0x00013b0005095a27 */ /* 0x000fe400078e00ff */
[----:B------:R-:W1:Y:S02]  /*15430*/  LDS.128 R32, [R3+0x2880] ;  /* 0x0028800003207984 */ /* 0x000e640000000c00 */
[----:B------:R-:W-:Y:S01]  /*15440*/  IMAD.MOV.U32 R2, RZ, RZ, R5 ;  /* 0x000000ffff027224 */ /* 0x000fe200078e0005 */
[----:B------:R-:W-:Y:S01]  /*15450*/  @P5 SHF.R.U32.HI R2, RZ, c[0x0][0x4f0], R9 ;  /* 0x00013c00ff025a19 */ /* 0x000fe20000011609 */
[----:B------:R-:W-:Y:S01]  /*15460*/  IMAD R9, R0, c[0x0][0x3f4], R8 ;  /* 0x0000fd0000097a24 */ /* 0x000fe200078e0208 */
[----:B------:R-:W1:Y:S02]  /*15470*/  LDS.128 R44, [R3+0x3080] ;  /* 0x00308000032c7984 */ /* 0x000e640000000c00 */
[----:B------:R-:W-:Y:S01]  /*15480*/  SHF.R.S32.HI R8, RZ, 0x1f, R2 ;  /* 0x0000001fff087819 */ /* 0x000fe20000011402 */
[----:B------:R-:W-:Y:S01]  /*15490*/  IMAD.IADD R7, R7, 0x1, R9 ;  /* 0x0000000107077824 */ /* 0x000fe200078e0209 */
[----:B------:R-:W-:Y:S01]  /*154a0*/  IADD3 R0, -R2, RZ, RZ ;  /* 0x000000ff02007210 */ /* 0x000fe20007ffe1ff */
[----:B------:R-:W1:Y:S04]  /*154b0*/  LDS.128 R56, [R3+0x3880] ;  /* 0x0038800003387984 */ /* 0x000e680000000c00 */
[----:B------:R-:W1:Y:S01]  /*154c0*/  LDS.128 R16, [R3+0x4080] ;  /* 0x0040800003107984 */ /* 0x000e620000000c00 */
[----:B------:R-:W-:-:S03]  /*154d0*/  IMAD R0, R0, c[0x0][0x4e8], R5 ;  /* 0x00013a0000007a24 */ /* 0x000fc600078e0205 */
[----:B------:R-:W1:Y:S02]  /*154e0*/  LDS.128 R28, [R3+0x4880] ;  /* 0x00488000031c7984 */ /* 0x000e640000000c00 */
[----:B------:R-:W-:Y:S02]  /*154f0*/  SHF.R.S32.HI R5, RZ, 0x1f, R0 ;  /* 0x0000001fff057819 */ /* 0x000fe40000011400 */
[----:B------:R-:W1:Y:S03]  /*15500*/  LDS.128 R40, [R3+0x5080] ;  /* 0x0050800003287984 */ /* 0x000e660000000c00 */
[----:B------:R-:W-:Y:S01]  /*15510*/  IMAD R5, R5, c[0x0][0x3d8], RZ ;  /* 0x0000f60005057a24 */ /* 0x000fe200078e02ff */
[----:B------:R5:W1:Y:S02]  /*15520*/  LDS.128 R52, [R3+0x5880] ;  /* 0x0058800003347984 */ /* 0x000a640000000c00 */
[----:B-----5:R-:W-:-:S04]  /*15530*/  IMAD R3, R8, c[0x0][0x3e0], RZ ;  /* 0x0000f80008037a24 */ /* 0x020fc800078e02ff */
[C---:B------:R-:W-:Y:S02]  /*15540*/  IMAD R8, R2.reuse, c[0x0][0x3e4], R3 ;  /* 0x0000f90002087a24 */ /* 0x040fe400078e0203 */
[----:B------:R-:W-:-:S05]  /*15550*/  IMAD.WIDE.U32 R2, R2, c[0x0][0x3e0], R6 ;  /* 0x0000f80002027a25 */ /* 0x000fca00078e0006 */
[----:B------:R-:W-:-:S05]  /*15560*/  IADD3 R3, R3, R8, RZ ;  /* 0x0000000803037210 */ /* 0x000fca0007ffe0ff */
[----:B------:R-:W-:-:S04]  /*15570*/  IMAD.WIDE.U32 R2, R0, c[0x0][0x3d8], R2 ;  /* 0x0000f60000027a25 */ /* 0x000fc800078e0002 */
[----:B------:R-:W-:Y:S01]  /*15580*/  IMAD R0, R0, c[0x0][0x3dc], R5 ;  /* 0x0000f70000007a24 */ /* 0x000fe200078e0205 */
[----:B------:R-:W-:-:S04]  /*15590*/  LEA R13, P0, R2, c[0x0][0x380], 0x1 ;  /* 0x0000e000020d7a11 */ /* 0x000fc800078008ff */
[----:B------:R-:W-:-:S04]  /*155a0*/  IADD3 R0, R3, R0, RZ ;  /* 0x0000000003007210 */ /* 0x000fc80007ffe0ff */
[----:B------:R-:W-:Y:S01]  /*155b0*/  LEA.HI.X R12, R2, c[0x0][0x384], R0, 0x1, P0 ;  /* 0x0000e100020c7a11 */ /* 0x000fe200000f0c00 */
[----:B------:R-:W-:Y:S05]  /*155c0*/  BRA.DIV ~URZ, `(.L_x_273) ;  /* 0x00003ae27f007947 */ /* 0x000fea000b800000 */
[----:B-1234-:R1:W2:Y:S02]  /*155d0*/  SHFL.IDX PT, R10, R12, RZ, 0x1c1f ;  /* 0x001c1fff0c0a7589 */ /* 0x01e2a400000e0000 */
.L_x_343:
[----:B------:R-:W-:Y:S05]  /*155e0*/  BRA.DIV ~URZ, `(.L_x_274) ;  /* 0x00003b327f007947 */ /* 0x000fea000b800000 */
[----:B------:R3:W4:Y:S02]  /*155f0*/  SHFL.IDX PT, R0, R13, RZ, 0x1c1f ;  /* 0x001c1fff0d007589 */ /* 0x00072400000e0000 */
.L_x_344:
        /* <DEDUP_REMOVED lines=18> */
.L_x_276:
[----:B------:R-:W-:Y:S05]  /*15720*/  BSYNC B0 ;  /* 0x0000000000007941 */ /* 0x000fea0003800000 */
.L_x_275:
[----:B------:R-:W-:Y:S05]  /*15730*/  BRA.DIV ~URZ, `(.L_x_277) ;  /* 0x00003a427f007947 */ /* 0x000fea000b800000 */
[----:B--2---:R2:W1:Y:S04]  /*15740*/  SHFL.IDX PT, R10, R12, 0x1, 0x1c1f ;  /* 0x003c1f000c0a7f89 */ /* 0x00446800000e0000 */
[----:B----4-:R2:W4:Y:S02]  /*15750*/  SHFL.IDX PT, R0, R13, 0x1, 0x1c1f ;  /* 0x003c1f000d007f89 */ /* 0x01052400000e0000 */
.L_x_345:
        /* <DEDUP_REMOVED lines=19> */
.L_x_279:
[----:B------:R-:W-:Y:S05]  /*15890*/  BSYNC B0 ;  /* 0x0000000000007941 */ /* 0x000fea0003800000 */
.L_x_278:
[----:B------:R-:W-:Y:S05]  /*158a0*/  BRA.DIV ~URZ, `(.L_x_280) ;  /* 0x000039927f007947 */ /* 0x000fea000b800000 */
[----:B-1----:R1:W2:Y:S02]  /*158b0*/  SHFL.IDX PT, R10, R12, 0x2, 0x1c1f ;  /* 0x005c1f000c0a7f89 */ /* 0x0022a400000e0000 */
.L_x_346:
[----:B------:R-:W-:Y:S05]  /*158c0*/  BRA.DIV ~URZ, `(.L_x_281) ;  /* 0x000039e27f007947 */ /* 0x000fea000b800000 */
[----:B----4-:R4:W1:Y:S02]  /*158d0*/  SHFL.IDX PT, R0, R13, 0x2, 0x1c1f ;  /* 0x005c1f000d007f89 */ /* 0x01086400000e0000 */
.L_x_347:
        /* <DEDUP_REMOVED lines=19> */
.L_x_283:
[----:B------:R-:W-:Y:S05]  /*15a10*/  BSYNC B0 ;  /* 0x0000000000007941 */ /* 0x000fea0003800000 */
.L_x_282:
[----:B------:R-:W-:Y:S05]  /*15a20*/  BRA.DIV ~URZ, `(.L_x_284) ;  /* 0x000038e27f007947 */ /* 0x000fea000b800000 */
[----:B-1----:R1:W3:Y:S04]  /*15a30*/  SHFL.IDX PT, R6, R12, 0x3, 0x1c1f ;  /* 0x007c1f000c067f89 */ /* 0x0022e800000e0000 */
[----:B------:R1:W4:Y:S02]  /*15a40*/  SHFL.IDX PT, R0, R13, 0x3, 0x1c1f ;  /* 0x007c1f000d007f89 */ /* 0x00032400000e0000 */
.L_x_348:
        /* <DEDUP_REMOVED lines=20> */
.L_x_272:
[----:B--2---:R-:W2:Y:S04]  /*15b90*/  LDL.LU R6, [R1+0xc] ;  /* 0x00000c0001067983 */ /* 0x004ea80000300800 */
[----:B------:R-:W3:Y:S01]  /*15ba0*/  LDL.LU R7, [R1+0x50] ;  /* 0x0000500001077983 */ /* 0x000ee20000300800 */
[----:B------:R-:W-:Y:S02]  /*15bb0*/  IMAD R14, R14, c[0x0][0x408], RZ ;  /* 0x000102000e0e7a24 */ /* 0x000fe400078e02ff */
[----:B------:R-:W-:-:S04]  /*15bc0*/  IMAD.WIDE.U32 R4, R2, c[0x0][0x408], RZ ;  /* 0x0001020002047a25 */ /* 0x000fc800078e00ff */
[----:B------:R-:W-:-:S05]  /*15bd0*/  IMAD R2, R2, c[0x0][0x40c], R14 ;  /* 0x0001030002027a24 */ /* 0x000fca00078e020e */
[----:B------:R-:W-:Y:S02]  /*15be0*/  IADD3 R5, R5, R2, RZ ;  /* 0x0000000205057210 */ /* 0x000fe40007ffe0ff */
[----:B------:R-:W-:-:S05]  /*15bf0*/  SHF.R.S32.HI R2, RZ, 0x1f, R0 ;  /* 0x0000001fff027819 */ /* 0x000fca0000011400 */
[----:B------:R-:W-:-:S04]  /*15c00*/  IMAD R2, R2, c[0x0][0x440], RZ ;  /* 0x0001100002027a24 */ /* 0x000fc800078e02ff */
[----:B------:R-:W-:Y:S02]  /*15c10*/  IMAD R2, R0, c[0x0][0x444], R2 ;  /* 0x0001110000027a24 */ /* 0x000fe400078e0202 */
[----:B--2---:R-:W-:-:S04]  /*15c20*/  IMAD.WIDE.U32 R4, R6, c[0x0][0x438], R4 ;  /* 0x00010e0006047a25 */ /* 0x004fc800078e0004 */
[----:B------:R-:W-:Y:S02]  /*15c30*/  IMAD R5, R6, c[0x0][0x43c], R5 ;  /* 0x00010f0006057a24 */ /* 0x000fe400078e0205 */
[----:B------:R-:W-:-:S04]  /*15c40*/  @P5 IMAD.HI.U32 R6, R3, c[0x0][0x4ec], RZ ;  /* 0x00013b0003065a27 */ /* 0x000fc800078e00ff */
        /* <DEDUP_REMOVED lines=22> */
.L_x_349:
[----:B------:R-:W-:Y:S05]  /*15db0*/  BRA.DIV ~URZ, `(.L_x_287) ;  /* 0x000036827f007947 */ /* 0x000fea000b800000 */
[----:B------:R3:W4:Y:S02]  /*15dc0*/  SHFL.IDX PT, R0, R24, RZ, 0x1c1f ;  /* 0x001c1fff18007589 */ /* 0x00072400000e0000 */
.L_x_350:
[----:B------:R-:W5:Y:S01]  /*15dd0*/  LDL R5, [R1+0x20] ;  /* 0x0000200001057983 */ /* 0x000f620000100800 */
[----:B------:R-:W-:Y:S01]  /*15de0*/  BSSY B0, `(.L_x_288) ;  /* 0x0000049000007945 */ /* 0x000fe20003800000 */
[C---:B-----5:R-:W-:Y:S02]  /*15df0*/  IADD3 R16, R5.reuse, 0x18, RZ ;  /* 0x0000001805107810 */ /* 0x060fe40007ffe0ff */
[C---:B------:R-:W-:Y:S02]  /*15e00*/  IADD3 R15, R5.reuse, 0x20, RZ ;  /* 0x00000020050f7810 */ /* 0x040fe40007ffe0ff */
[C---:B------:R-:W-:Y:S02]  /*15e10*/  IADD3 R14, R5.reuse, 0x28, RZ ;  /* 0x00000028050e7810 */ /* 0x040fe40007ffe0ff */
[C---:B------:R-:W-:Y:S02]  /*15e20*/  IADD3 R13, R5.reuse, 0x30, RZ ;  /* 0x00000030050d7810 */ /* 0x040fe40007ffe0ff */
[----:B------:R-:W-:-:S02]  /*15e30*/  IADD3 R12, R5, 0x38, RZ ;  /* 0x00000038050c7810 */ /* 0x000fc40007ffe0ff */
[C---:B------:R-:W-:Y:S02]  /*15e40*/  IADD3 R11, R5.reuse, 0x40, RZ ;  /* 0x00000040050b7810 */ /* 0x040fe40007ffe0ff */
[C---:B------:R-:W-:Y:S02]  /*15e50*/  IADD3 R10, R5.reuse, 0x48, RZ ;  /* 0x00000048050a7810 */ /* 0x040fe40007ffe0ff */
[C---:B------:R-:W-:Y:S02]  /*15e60*/  IADD3 R9, R5.reuse, 0x50, RZ ;  /* 0x0000005005097810 */ /* 0x040fe40007ffe0ff */
[C---:B------:R-:W-:Y:S02]  /*15e70*/  IADD3 R8, R5.reuse, 0x58, RZ ;  /* 0x0000005805087810 */ /* 0x040fe40007ffe0ff */
[C---:B------:R-:W-:Y:S02]  /*15e80*/  IADD3 R7, R5.reuse, 0x8, RZ ;  /* 0x0000000805077810 */ /* 0x040fe40007ffe0ff */
[----:B------:R-:W-:-:S02]  /*15e90*/  IADD3 R6, R5, 0x10, RZ ;  /* 0x0000001005067810 */ /* 0x000fc40007ffe0ff */
[----:B------:R-:W-:Y:S02]  /*15ea0*/  SHF.R.S32.HI R28, RZ, 0x1f, R15 ;  /* 0x0000001fff1c7819 */ /* 0x000fe4000001140f */
[----:B------:R-:W-:Y:S02]  /*15eb0*/  SHF.R.S32.HI R29, RZ, 0x1f, R14 ;  /* 0x0000001fff1d7819 */ /* 0x000fe4000001140e */
[----:B------:R-:W-:Y:S02]  /*15ec0*/  SHF.R.S32.HI R31, RZ, 0x1f, R13 ;  /* 0x0000001fff1f7819 */ /* 0x000fe4000001140d */
[----:B------:R-:W-:Y:S02]  /*15ed0*/  SHF.R.S32.HI R30, RZ, 0x1f, R12 ;  /* 0x0000001fff1e7819 */ /* 0x000fe4000001140c */
[----:B------:R-:W-:Y:S02]  /*15ee0*/  SHF.R.S32.HI R32, RZ, 0x1f, R11 ;  /* 0x0000001fff207819 */ /* 0x000fe4000001140b */
[----:B------:R-:W-:-:S02]  /*15ef0*/  SHF.R.S32.HI R33, RZ, 0x1f, R10 ;  /* 0x0000001fff217819 */ /* 0x000fc4000001140a */
[----:B------:R-:W-:Y:S02]  /*15f00*/  SHF.R.S32.HI R34, RZ, 0x1f, R9 ;  /* 0x0000001fff227819 */ /* 0x000fe40000011409 */
[----:B------:R-:W-:Y:S02]  /*15f10*/  SHF.R.S32.HI R35, RZ, 0x1f, R8 ;  /* 0x0000001fff237819 */ /* 0x000fe40000011408 */
[----:B------:R-:W-:Y:S02]  /*15f20*/  SHF.R.S32.HI R26, RZ, 0x1f, R7 ;  /* 0x0000001fff1a7819 */ /* 0x000fe40000011407 */
[----:B------:R-:W-:Y:S02]  /*15f30*/  SHF.R.S32.HI R25, RZ, 0x1f, R6 ;  /* 0x0000001fff197819 */ /* 0x000fe40000011406 */
[----:B------:R-:W-:Y:S01]  /*15f40*/  SHF.R.S32.HI R27, RZ, 0x1f, R16 ;  /* 0x0000001fff1b7819 */ /* 0x000fe20000011410 */
[----:B------:R-:W-:Y:S05]  /*15f50*/  @P0 BRA `(.L_x_289) ;  /* 0x0000031000000947 */ /* 0x000fea0003800000 */
[----:B------:R-:W-:Y:S02]  /*15f60*/  ISETP.GE.AND P0, PT, R5, c[0x0][0x3c8], PT ;  /* 0x0000f20005007a0c */ /* 0x000fe40003f06270 */
[----:B------:R-:W-:-:S02]  /*15f70*/  ISETP.GE.AND P1, PT, R7, c[0x0][0x3c8], PT ;  /* 0x0000f20007007a0c */ /* 0x000fc40003f26270 */
[----:B------:R-:W-:Y:S02]  /*15f80*/  ISETP.GE.AND P3, PT, R6, c[0x0][0x3c8], PT ;  /* 0x0000f20006007a0c */ /* 0x000fe40003f66270 */
[----:B------:R-:W-:-:S07]  /*15f90*/  ISETP.GE.AND P4, PT, R16, c[0x0][0x3c8], PT ;  /* 0x0000f20010007a0c */ /* 0x000fce0003f86270 */
[----:B----4-:R-:W-:Y:S02]  /*15fa0*/  @!P0 IMAD.MOV.U32 R2, RZ, RZ, R0 ;  /* 0x000000ffff028224 */ /* 0x010fe400078e0000 */
[----:B--2---:R-:W-:-:S04]  /*15fb0*/  @!P0 IMAD.MOV.U32 R3, RZ, RZ, R4 ;  /* 0x000000ffff038224 */ /* 0x004fc800078e0004 */
[----:B------:R-:W-:Y:S01]  /*15fc0*/  @!P0 IMAD.WIDE R18, R5, 0x4, R2 ;  /* 0x0000000405128825 */ /* 0x000fe200078e0202 */
[----:B------:R-:W-:-:S04]  /*15fd0*/  @!P1 LEA R2, P2, R7, R0, 0x2 ;  /* 0x0000000007029211 */ /* 0x000fc800078410ff */
[----:B------:R-:W-:Y:S01]  /*15fe0*/  @!P1 LEA.HI.X R3, R7, R4, R26, 0x2, P2 ;  /* 0x0000000407039211 */ /* 0x000fe200010f141a */
[----:B------:R2:W-:Y:S01]  /*15ff0*/  @!P0 ST.E.64 [R18.64], R128 ;  /* 0x0000008012008985 */ /* 0x0005e2000c101b06 */
[----:B------:R-:W-:-:S03]  /*16000*/  ISETP.GE.AND P2, PT, R14, c[0x0][0x3c8], PT ;  /* 0x0000f2000e007a0c */ /* 0x000fc60003f46270 */
[----:B------:R4:W-:Y:S01]  /*16010*/  @!P1 ST.E.64 [R2.64], R124 ;  /* 0x0000007c02009985 */ /* 0x0009e2000c101b06 */
[----:B------:R-:W-:Y:S02]  /*16020*/  ISETP.GE.AND P1, PT, R15, c[0x0][0x3c8], PT ;  /* 0x0000f2000f007a0c */ /* 0x000fe40003f26270 */
[----:B--2---:R-:W-:-:S04]  /*16030*/  @!P3 LEA R18, P0, R6, R0, 0x2 ;  /* 0x000000000612b211 */ /* 0x004fc800078010ff */
[----:B------:R-:W-:Y:S02]  /*16040*/  @!P3 LEA.HI.X R19, R6, R4, R25, 0x2, P0 ;  /* 0x000000040613b211 */ /* 0x000fe400000f1419 */
[----:B----4-:R-:W-:-:S03]  /*16050*/  @!P4 LEA R2, P0, R16, R0, 0x2 ;  /* 0x000000001002c211 */ /* 0x010fc600078010ff */
[----:B------:R2:W-:Y:S01]  /*16060*/  @!P3 ST.E.64 [R18.64], R120 ;  /* 0x000000781200b985 */ /* 0x0005e2000c101b06 */
[----:B------:R-:W-:Y:S02]  /*16070*/  @!P4 LEA.HI.X R3, R16, R4, R27, 0x2, P0 ;  /* 0x000000041003c211 */ /* 0x000fe400000f141b */
[----:B------:R-:W-:-:S03]  /*16080*/  ISETP.GE.AND P3, PT, R11, c[0x0][0x3c8], PT ;  /* 0x0000f2000b007a0c */ /* 0x000fc60003f66270 */
[----:B------:R4:W-:Y:S01]  /*16090*/  @!P4 ST.E.64 [R2.64], R116 ;  /* 0x000000740200c985 */ /* 0x0009e2000c101b06 */
[----:B------:R-:W-:Y:S02]  /*160a0*/  ISETP.GE.AND P4, PT, R13, c[0x0][0x3c8], PT ;  /* 0x0000f2000d007a0c */ /* 0x000fe40003f86270 */
[----:B--2---:R-:W-:-:S04]  /*160b0*/  @!P1 LEA R18, P0, R15, R0, 0x2 ;  /* 0x000000000f129211 */ /* 0x004fc800078010ff */
[----:B------:R-:W-:Y:S02]  /*160c0*/  @!P1 LEA.HI.X R19, R15, R4, R28, 0x2, P0 ;  /* 0x000000040f139211 */ /* 0x000fe400000f141c */
[----:B----4-:R-:W-:-:S03]  /*160d0*/  @!P2 LEA R2, P0, R14, R0, 0x2 ;  /* 0x000000000e02a211 */ /* 0x010fc600078010ff */
[----:B------:R2:W-:Y:S01]  /*160e0*/  @!P1 ST.E.64 [R18.64], R112 ;  /* 0x0000007012009985 */ /* 0x0005e2000c101b06 */
[----:B------:R-:W-:Y:S02]  /*160f0*/  ISETP.GE.AND P1, PT, R12, c[0x0][0x3c8], PT ;  /* 0x0000f2000c007a0c */ /* 0x000fe40003f26270 */
[----:B------:R-:W-:Y:S02]  /*16100*/  @!P2 LEA.HI.X R3, R14, R4, R29, 0x2, P0 ;  /* 0x000000040e03a211 */ /* 0x000fe400000f141d */
[----:B------:R-:W-:-:S03]  /*16110*/  @!P4 LEA R20, P0, R13, R0, 0x2 ;  /* 0x000000000d14c211 */ /* 0x000fc600078010ff */
        /* <DEDUP_REMOVED lines=11> */
[----:B-----5:R-:W-:-:S03]  /*161d0*/  @!P4 LEA R20, P0, R10, R0, 0x2 ;  /* 0x000000000a14c211 */ /* 0x020fc600078010ff */
[----:B------:R4:W-:Y:S01]  /*161e0*/  @!P3 ST.E.64 [R2.64], R108 ;  /* 0x0000006c0200b985 */ /* 0x0009e2000c101b06 */
[----:B------:R-:W-:-:S05]  /*161f0*/  @!P4 LEA.HI.X R21, R10, R4, R33, 0x2, P0 ;  /* 0x000000040a15c211 */ /* 0x000fca00000f1421 */
[----:B------:R1:W-:Y:S01]  /*16200*/  @!P4 ST.E.64 [R20.64], R178 ;  /* 0x000000b21400c985 */ /* 0x0003e2000c101b06 */
[----:B--2---:R-:W-:-:S04]  /*16210*/  @!P2 LEA R18, P0, R9, R0, 0x2 ;  /* 0x000000000912a211 */ /* 0x004fc800078010ff */
[----:B------:R-:W-:Y:S02]  /*16220*/  @!P2 LEA.HI.X R19, R9, R4, R34, 0x2, P0 ;  /* 0x000000040913a211 */ /* 0x000fe400000f1422 */
[----:B----4-:R-:W-:-:S03]  /*16230*/  @!P1 LEA R2, P0, R8, R0, 0x2 ;  /* 0x0000000008029211 */ /* 0x010fc600078010ff */
[----:B------:R1:W-:Y:S01]  /*16240*/  @!P2 ST.E.64 [R18.64], R170 ;  /* 0x000000aa1200a985 */ /* 0x0003e2000c101b06 */
[----:B------:R-:W-:-:S05]  /*16250*/  @!P1 LEA.HI.X R3, R8, R4, R35, 0x2, P0 ;  /* 0x0000000408039211 */ /* 0x000fca00000f1423 */
[----:B------:R1:W-:Y:S04]  /*16260*/  @!P1 ST.E.64 [R2.64], R96 ;  /* 0x0000006002009985 */ /* 0x0003e8000c101b06 */
.L_x_289:
[----:B------:R-:W-:Y:S05]  /*16270*/  BSYNC B0 ;  /* 0x0000000000007941 */ /* 0x000fea0003800000 */
.L_x_288:
[----:B------:R-:W-:Y:S05]  /*16280*/  BRA.DIV ~URZ, `(.L_x_290) ;  /* 0x000032127f007947 */ /* 0x000fea000b800000 */
[----:B--2---:R2:W1:Y:S04]  /*16290*/  SHFL.IDX PT, R4, R17, 0x1, 0x1c1f ;  /* 0x003c1f0011047f89 */ /* 0x00446800000e0000 */
[----:B----4-:R2:W4:Y:S02]  /*162a0*/  SHFL.IDX PT, R0, R24, 0x1, 0x1c1f ;  /* 0x003c1f0018007f89 */ /* 0x01052400000e0000 */
.L_x_351:
[----:B------:R-:W-:Y:S01]  /*162b0*/  BSSY B0, `(.L_x_291) ;  /* 0x0000034000007945 */ /* 0x000fe20003800000 */
[----:B------:R-:W-:Y:S05]  /*162c0*/  @P6 BRA `(.L_x_292) ;  /* 0x0000032000006947 */ /* 0x000fea0003800000 */
[----:B------:R-:W5:Y:S01]  /*162d0*/  LDL R5, [R1+0x20] ;  /* 0x0000200001057983 */ /* 0x000f620000100800 */
[----:B------:R-:W-:Y:S02]  /*162e0*/  ISETP.GE.AND P0, PT, R7, c[0x0][0x3c8], PT ;  /* 0x0000f20007007a0c */ /* 0x000fe40003f06270 */
[----:B------:R-:W-:Y:S02]  /*162f0*/  ISETP.GE.AND P3, PT, R6, c[0x0][0x3c8], PT ;  /* 0x0000f20006007a0c */ /* 0x000fe40003f66270 */
[----:B------:R-:W-:-:S09]  /*16300*/  ISETP.GE.AND P4, PT, R16, c[0x0][0x3c8], PT ;  /* 0x0000f20010007a0c */ /* 0x000fd20003f86270 */
[----:B-1--4-:R-:W-:-:S04]  /*16310*/  @!P0 LEA R2, P2, R7, R0, 0x2 ;  /* 0x0000000007028211 */ /* 0x012fc800078410ff */
[----:B------:R-:W-:Y:S02]  /*16320*/  @!P0 LEA.HI.X R3, R7, R4, R26, 0x2, P2 ;  /* 0x0000000407038211 */ /* 0x000fe400010f141a */
[----:B------:R-:W-:Y:S02]  /*16330*/  ISETP.GE.AND P2, PT, R15, c[0x0][0x3c8], PT ;  /* 0x0000f2000f007a0c */ /* 0x000fe40003f46270 */
[----:B-----5:R-:W-:-:S13]  /*16340*/  ISETP.GE.AND P1, PT, R5, c[0x0][0x3c8], PT ;  /* 0x0000f20005007a0c */ /* 0x020fda0003f26270 */
[----:B------:R-:W-:Y:S02]  /*16350*/  @!P1 IMAD.MOV.U32 R18, RZ, RZ, R0 ;  /* 0x000000ffff129224 */ /* 0x000fe400078e0000 */
[----:B------:R-:W-:-:S04]  /*16360*/  @!P1 IMAD.MOV.U32 R19, RZ, RZ, R4 ;  /* 0x000000ffff139224 */ /* 0x000fc800078e0004 */
[----:B------:R-:W-:-:S05]  /*16370*/  @!P1 IMAD.WIDE R18, R5, 0x4, R18 ;  /* 0x0000000405129825 */ /* 0x000fca00078e0212 */
[----:B------:R1:W-:Y:S01]  /*16380*/  @!P1 ST.E.64 [R18.64], R172 ;  /* 0x000000ac12009985 */ /* 0x0003e2000c101b06 */
[----:B------:R-:W-:-:S03]  /*16390*/  ISETP.GE.AND P1, PT, R14, c[0x0][0x3c8], PT ;  /* 0x0000f2000e007a0c */ /* 0x000fc60003f26270 */
[----:B------:R4:W-:Y:S01]  /*163a0*/  @!P0 ST.E.64 [R2.64], R174 ;  /* 0x000000ae02008985 */ /* 0x0009e2000c101b06 */
[-C--:B-1----:R-:W-:Y:S02]  /*163b0*/  @!P3 LEA R18, P5, R6, R0.reuse, 0x2 ;  /* 0x000000000612b211 */ /* 0x082fe400078a10ff */
[----:B----4-:R-:W-:Y:S02]  /*163c0*/  @!P4 LEA R2, P0, R16, R0, 0x2 ;  /* 0x000000001002c211 */ /* 0x010fe400078010ff */
[-C--:B------:R-:W-:Y:S02]  /*163d0*/  @!P3 LEA.HI.X R19, R6, R4.reuse, R25, 0x2, P5 ;  /* 0x000000040613b211 */ /* 0x080fe400028f1419 */
[----:B------:R-:W-:Y:S02]  /*163e0*/  @!P4 LEA.HI.X R3, R16, R4, R27, 0x2, P0 ;  /* 0x000000041003c211 */ /* 0x000fe400000f141b */
[----:B------:R-:W-:Y:S01]  /*163f0*/  ISETP.GE.AND P0, PT, R13, c[0x0][0x3c8], PT ;  /* 0x0000f2000d007a0c */ /* 0x000fe20003f06270 */
[----:B------:R1:W-:Y:S01]  /*16400*/  @!P3 ST.E.64 [R18.64], R176 ;  /* 0x000000b01200b985 */ /* 0x0003e2000c101b06 */
[----:B------:R-:W-:-:S03]  /*16410*/  ISETP.GE.AND P5, PT, R11, c[0x0][0x3c8], PT ;  /* 0x0000f2000b007a0c */ /* 0x000fc60003fa6270 */
[----:B------:R4:W-:Y:S01]  /*16420*/  @!P4 ST.E.64 [R2.64], R118 ;  /* 0x000000760200c985 */ /* 0x0009e2000c101b06 */
        /* <DEDUP_REMOVED lines=10> */
[CC--:B----4-:R-:W-:Y:S02]  /*164d0*/  @!P4 LEA R2, P1, R12.reuse, R0.reuse, 0x2 ;  /* 0x000000000c02c211 */ /* 0x0d0fe400078210ff */
[----:B------:R-:W-:Y:S01]  /*164e0*/  ISETP.GE.AND P2, PT, R9, c[0x0][0x3c8], PT ;  /* 0x0000f20009007a0c */ /* 0x000fe20003f46270 */
[----:B------:R1:W-:Y:S01]  /*164f0*/  @!P0 ST.E.64 [R18.64], R126 ;  /* 0x0000007e12008985 */ /* 0x0003e2000c101b06 */
[----:B------:R-:W-:Y:S02]  /*16500*/  @!P5 LEA R22, P0, R11, R0, 0x2 ;  /* 0x000000000b16d211 */ /* 0x000fe400078010ff */
[----:B------:R-:W-:Y:S02]  /*16510*/  @!P4 LEA.HI.X R3, R12, R4, R30, 0x2, P1 ;  /* 0x000000040c03c211 */ /* 0x000fe400008f141e */
[----:B------:R-:W-:-:S02]  /*16520*/  ISETP.GE.AND P1, PT, R8, c[0x0][0x3c8], PT ;  /* 0x0000f20008007a0c */ /* 0x000fc40003f26270 */
[----:B------:R-:W-:Y:S01]  /*16530*/  @!P5 LEA.HI.X R23, R11, R4, R32, 0x2, P0 ;  /* 0x000000040b17d211 */ /* 0x000fe200000f1420 */
[----:B------:R4:W-:Y:S01]  /*16540*/  @!P4 ST.E.64 [R2.64], R130 ;  /* 0x000000820200c985 */ /* 0x0009e2000c101b06 */
[----:B------:R-:W-:-:S03]  /*16550*/  @!P3 LEA R20, P0, R10, R0, 0x2 ;  /* 0x000000000a14b211 */ /* 0x000fc600078010ff */
[----:B------:R2:W-:Y:S01]  /*16560*/  @!P5 ST.E.64 [R22.64], R182 ;  /* 0x000000b61600d985 */ /* 0x0005e2000c101b06 */
[----:B------:R-:W-:-:S05]  /*16570*/  @!P3 LEA.HI.X R21, R10, R4, R33, 0x2, P0 ;  /* 0x000000040a15b211 */ /* 0x000fca00000f1421 */
[----:B------:R2:W-:Y:S01]  /*16580*/  @!P3 ST.E.64 [R20.64], R180 ;  /* 0x000000b41400b985 */ /* 0x0005e2000c101b06 */
[----:B-1----:R-:W-:-:S04]  /*16590*/  @!P2 LEA R18, P0, R9, R0, 0x2 ;  /* 0x000000000912a211 */ /* 0x002fc800078010ff */
[----:B------:R-:W-:Y:S02]  /*165a0*/  @!P2 LEA.HI.X R19, R9, R4, R34, 0x2, P0 ;  /* 0x000000040913a211 */ /* 0x000fe400000f1422 */
[----:B----4-:R-:W-:-:S03]  /*165b0*/  @!P1 LEA R2, P0, R8, R0, 0x2 ;  /* 0x0000000008029211 */ /* 0x010fc600078010ff */
[----:B------:R2:W-:Y:S01]  /*165c0*/  @!P2 ST.E.64 [R18.64], R110 ;  /* 0x0000006e1200a985 */ /* 0x0005e2000c101b06 */
[----:B------:R-:W-:-:S05]  /*165d0*/  @!P1 LEA.HI.X R3, R8, R4, R35, 0x2, P0 ;  /* 0x0000000408039211 */ /* 0x000fca00000f1423 */
[----:B------:R2:W-:Y:S04]  /*165e0*/  @!P1 ST.E.64 [R2.64], R86 ;  /* 0x0000005602009985 */ /* 0x0005e8000c101b06 */
.L_x_292:
[----:B------:R-:W-:Y:S05]  /*165f0*/  BSYNC B0 ;  /* 0x0000000000007941 */ /* 0x000fea0003800000 */
.L_x_291:
[----:B------:R-:W-:Y:S05]  /*16600*/  BRA.DIV ~URZ, `(.L_x_293) ;  /* 0x00002f527f007947 */ /* 0x000fea000b800000 */
[----:B-1----:R1:W2:Y:S02]  /*16610*/  SHFL.IDX PT, R4, R17, 0x2, 0x1c1f ;  /* 0x005c1f0011047f89 */ /* 0x0022a400000e0000 */
.L_x_352:
[----:B------:R-:W-:Y:S05]  /*16620*/  BRA.DIV ~URZ, `(.L_x_294) ;  /* 0x00002fa27f007947 */ /* 0x000fea000b800000 */
[----:B----4-:R4:W1:Y:S02]  /*16630*/  SHFL.IDX PT, R0, R24, 0x2, 0x1c1f ;  /* 0x005c1f0018007f89 */ /* 0x01086400000e0000 */
.L_x_353:
[----:B--2---:R-:W2:Y:S01]  /*16640*/  LDL R2, [R1+0x40] ;  /* 0x0000400001027983 */ /* 0x004ea20000100800 */
[----:B------:R-:W-:Y:S01]  /*16650*/  BSSY B0, `(.L_x_295) ;  /* 0x0000035000007945 */ /* 0x000fe20003800000 */
[----:B--2---:R-:W-:-:S13]  /*16660*/  LOP3.LUT P0, RZ, R2, 0x1, RZ, 0xc0, !PT ;  /* 0x0000000102ff7812 */ /* 0x004fda000780c0ff */
[----:B------:R-:W-:Y:S05]  /*16670*/  @P0 BRA `(.L_x_296) ;  /* 0x0000032000000947 */ /* 0x000fea0003800000 */
[----:B------:R-:W2:Y:S01]  /*16680*/  LDL R5, [R1+0x20] ;  /* 0x0000200001057983 */ /* 0x000ea20000100800 */
[----:B------:R-:W-:Y:S02]  /*16690*/  ISETP.GE.AND P2, PT, R7, c[0x0][0x3c8], PT ;  /* 0x0000f20007007a0c */ /* 0x000fe40003f46270 */
[----:B------:R-:W-:Y:S02]  /*166a0*/  ISETP.GE.AND P4, PT, R6, c[0x0][0x3c8], PT ;  /* 0x0000f20006007a0c */ /* 0x000fe40003f86270 */
[----:B------:R-:W-:Y:S02]  /*166b0*/  ISETP.GE.AND P3, PT, R16, c[0x0][0x3c8], PT ;  /* 0x0000f20010007a0c */ /* 0x000fe40003f66270 */
[----:B------:R-:W-:-:S07]  /*166c0*/  ISETP.GE.AND P6, PT, R13, c[0x0][0x3c8], PT ;  /* 0x0000f2000d007a0c */ /* 0x000fce0003fc6270 */
[----:B-1----:R-:W-:-:S04]  /*166d0*/  @!P2 LEA R2, P1, R7, R0, 0x2 ;  /* 0x000000000702a211 */ /* 0x002fc800078210ff */
[----:B------:R-:W-:Y:S02]  /*166e0*/  @!P2 LEA.HI.X R3, R7, R4, R26, 0x2, P1 ;  /* 0x000000040703a211 */ /* 0x000fe400008f141a */
[----:B------:R-:W-:Y:S02]  /*166f0*/  ISETP.GE.AND P1, PT, R15, c[0x0][0x3c8], PT ;  /* 0x0000f2000f007a0c */ /* 0x000fe40003f26270 */
[----:B--2---:R-:W-:-:S13]  /*16700*/  ISETP.GE.AND P0, PT, R5, c[0x0][0x3c8], PT ;  /* 0x0000f20005007a0c */ /* 0x004fda0003f06270 */
[----:B------:R-:W-:Y:S02]  /*16710*/  @!P0 IMAD.MOV.U32 R18, RZ, RZ, R0 ;  /* 0x000000ffff128224 */ /* 0x000fe400078e0000 */
[----:B------:R-:W-:-:S04]  /*16720*/  @!P0 IMAD.MOV.U32 R19, RZ, RZ, R4 ;  /* 0x000000ffff138224 */ /* 0x000fc800078e0004 */
[----:B------:R-:W-:-:S05]  /*16730*/  @!P0 IMAD.WIDE R18, R5, 0x4, R18 ;  /* 0x0000000405128825 */ /* 0x000fca00078e0212 */
[----:B------:R1:W-:Y:S01]  /*16740*/  @!P0 ST.E.64 [R18.64], R40 ;  /* 0x0000002812008985 */ /* 0x0003e2000c101b06 */
[----:B------:R-:W-:-:S03]  /*16750*/  ISETP.GE.AND P0, PT, R14, c[0x0][0x3c8], PT ;  /* 0x0000f2000e007a0c */ /* 0x000fc60003f06270 */
[----:B------:R2:W-:Y:S01]  /*16760*/  @!P2 ST.E.64 [R2.64], R42 ;  /* 0x0000002a0200a985 */ /* 0x0005e2000c101b06 */
[-C--:B-1----:R-:W-:Y:S02]  /*16770*/  @!P4 LEA R18, P5, R6, R0.reuse, 0x2 ;  /* 0x000000000612c211 */ /* 0x082fe400078a10ff */
[----:B--2---:R-:W-:Y:S02]  /*16780*/  @!P3 LEA R2, P2, R16, R0, 0x2 ;  /* 0x000000001002b211 */ /* 0x004fe400078410ff */
[-C--:B------:R-:W-:Y:S02]  /*16790*/  @!P4 LEA.HI.X R19, R6, R4.reuse, R25, 0x2, P5 ;  /* 0x000000040613c211 */ /* 0x080fe400028f1419 */
[----:B------:R-:W-:Y:S02]  /*167a0*/  @!P3 LEA.HI.X R3, R16, R4, R27, 0x2, P2 ;  /* 0x000000041003b211 */ /* 0x000fe400010f141b */
[----:B------:R-:W-:Y:S01]  /*167b0*/  @!P1 LEA R20, P5, R15, R0, 0x2 ;  /* 0x000000000f149211 */ /* 0x000fe200078a10ff */
[----:B------:R1:W-:Y:S01]  /*167c0*/  @!P4 ST.E.64 [R18.64], R44 ;  /* 0x0000002c1200c985 */ /* 0x0003e2000c101b06 */
[----:B------:R-:W-:-:S02]  /*167d0*/  ISETP.GE.AND P4, PT, R12, c[0x0][0x3c8], PT ;  /* 0x0000f2000c007a0c */ /* 0x000fc40003f86270 */
[----:B------:R-:W-:Y:S01]  /*167e0*/  @!P1 LEA.HI.X R21, R15, R4, R28, 0x2, P5 ;  /* 0x000000040f159211 */ /* 0x000fe200028f141c */
[----:B------:R2:W-:Y:S01]  /*167f0*/  @!P3 ST.E.64 [R2.64], R46 ;  /* 0x0000002e0200b985 */ /* 0x0005e2000c101b06 */
[----:B------:R-:W-:-:S03]  /*16800*/  ISETP.GE.AND P3, PT, R11, c[0x0][0x3c8], PT ;  /* 0x0000f2000b007a0c */ /* 0x000fc60003f66270 */
[----:B------:R-:W-:Y:S01]  /*16810*/  @!P1 ST.E.64 [R20.64], R64 ;  /* 0x0000004014009985 */ /* 0x000fe2000c101b06 */
[----:B------:R-:W-:Y:S02]  /*16820*/  ISETP.GE.AND P1, PT, R9, c[0x0][0x3c8], PT ;  /* 0x0000f20009007a0c */ /* 0x000fe40003f26270 */
[CC--:B-1----:R-:W-:Y:S02]  /*16830*/  @!P6 LEA R18, P5, R13.reuse, R0.reuse, 0x2 ;  /* 0x000000000d12e211 */ /* 0x0c2fe400078a10ff */
[C---:B--2---:R-:W-:Y:S02]  /*16840*/  @!P0 LEA R2, P2, R14.reuse, R0, 0x2 ;  /* 0x000000000e028211 */ /* 0x044fe400078410ff */
[-C--:B------:R-:W-:Y:S02]  /*16850*/  @!P6 LEA.HI.X R19, R13, R4.reuse, R31, 0x2, P5 ;  /* 0x000000040d13e211 */ /* 0x080fe400028f141f */
[----:B------:R-:W-:Y:S02]  /*16860*/  @!P0 LEA.HI.X R3, R14, R4, R29, 0x2, P2 ;  /* 0x000000040e038211 */ /* 0x000fe400010f141d */
[----:B------:R-:W-:-:S03]  /*16870*/  ISETP.GE.AND P2, PT, R10, c[0x0][0x3c8], PT ;  /* 0x0000f2000a007a0c */ /* 0x000fc60003f46270 */
[----:B------:R1:W-:Y:S01]  /*16880*/  @!P0 ST.E.64 [R2.64], R50 ;  /* 0x0000003202008985 */ /* 0x0003e2000c101b06 */
[----:B------:R-:W-:-:S03]  /*16890*/  ISETP.GE.AND P0, PT, R8, c[0x0][0x3c8], PT ;  /* 0x0000f20008007a0c */ /* 0x000fc60003f06270 */
[----:B------:R2:W-:Y:S01]  /*168a0*/  @!P6 ST.E.64 [R18.64], R52 ;  /* 0x000000341200e985 */ /* 0x0005e2000c101b06 */
[----:B-1----:R-:W-:-:S04]  /*168b0*/  @!P4 LEA R2, P5, R12, R0, 0x2 ;  /* 0x000000000c02c211 */ /* 0x002fc800078a10ff */
[----:B------:R-:W-:Y:S02]  /*168c0*/  @!P4 LEA.HI.X R3, R12, R4, R30, 0x2, P5 ;  /* 0x000000040c03c211 */ /* 0x000fe400028f141e */
[----:B------:R-:W-:-:S03]  /*168d0*/  @!P3 LEA R22, P5, R11, R0, 0x2 ;  /* 0x000000000b16b211 */ /* 0x000fc600078a10ff */
[----:B------:R1:W-:Y:S01]  /*168e0*/  @!P4 ST.E.64 [R2.64], R54 ;  /* 0x000000360200c985 */ /* 0x0003e2000c101b06 */
[C---:B------:R-:W-:Y:S02]  /*168f0*/  @!P2 LEA R20, P4, R10.reuse, R0, 0x2 ;  /* 0x000000000a14a211 */ /* 0x040fe400078810ff */
[----:B------:R-:W-:Y:S02]  /*16900*/  @!P3 LEA.HI.X R23, R11, R4, R32, 0x2, P5 ;  /* 0x000000040b17b211 */ /* 0x000fe400028f1420 */
[C---:B--2---:R-:W-:Y:S02]  /*16910*/  @!P1 LEA R18, P5, R9.reuse, R0, 0x2 ;  /* 0x0000000009129211 */ /* 0x044fe400078a10ff */
[-C--:B------:R-:W-:Y:S01]  /*16920*/  @!P2 LEA.HI.X R21, R10, R4.reuse, R33, 0x2, P4 ;  /* 0x000000040a15a211 */ /* 0x080fe200020f1421 */
[----:B------:R2:W-:Y:S01]  /*16930*/  @!P3 ST.E.64 [R22.64], R68 ;  /* 0x000000441600b985 */ /* 0x0005e2000c101b06 */
[----:B------:R-:W-:-:S03]  /*16940*/  @!P1 LEA.HI.X R19, R9, R4, R34, 0x2, P5 ;  /* 0x0000000409139211 */ /* 0x000fc600028f1422 */
[----:B------:R2:W-:Y:S04]  /*16950*/  @!P2 ST.E.64 [R20.64], R60 ;  /* 0x0000003c1400a985 */ /* 0x0005e8000c101b06 */
[----:B------:R2:W-:Y:S01]  /*16960*/  @!P1 ST.E.64 [R18.64], R56 ;  /* 0x0000003812009985 */ /* 0x0005e2000c101b06 */
[----:B-1----:R-:W-:-:S04]  /*16970*/  @!P0 LEA R2, P4, R8, R0, 0x2 ;  /* 0x0000000008028211 */ /* 0x002fc800078810ff */
[----:B------:R-:W-:-:S05]  /*16980*/  @!P0 LEA.HI.X R3, R8, R4, R35, 0x2, P4 ;  /* 0x0000000408038211 */ /* 0x000fca00020f1423 */
[----:B------:R2:W-:Y:S04]  /*16990*/  @!P0 ST.E.64 [R2.64], R36 ;  /* 0x0000002402008985 */ /* 0x0005e8000c101b06 */
.L_x_296:
[----:B------:R-:W-:Y:S05]  /*169a0*/  BSYNC B0 ;  /* 0x0000000000007941 */ /* 0x000fea0003800000 */
.L_x_295:
[----:B------:R-:W-:Y:S05]  /*169b0*/  BRA.DIV ~URZ, `(.L_x_297) ;  /* 0x00002c727f007947 */ /* 0x000fea000b800000 */
[----:B------:R2:W3:Y:S04]  /*169c0*/  SHFL.IDX PT, R4, R17, 0x3, 0x1c1f ;  /* 0x007c1f0011047f89 */ /* 0x0004e800000e0000 */
[----:B-1----:R2:W1:Y:S02]  /*169d0*/  SHFL.IDX PT, R0, R24, 0x3, 0x1c1f ;  /* 0x007c1f0018007f89 */ /* 0x00246400000e0000 */
.L_x_354:
[----:B--2---:R-:W2:Y:S02]  /*169e0*/  LDL R2, [R1+0x40] ;  /* 0x0000400001027983 */ /* 0x004ea40000100800 */
[----:B--2---:R-:W-:-:S13]  /*169f0*/  LOP3.LUT P0, RZ, R2, 0x2, RZ, 0xc0, !PT ;  /* 0x0000000202ff7812 */ /* 0x004fda000780c0ff */
[----:B------:R-:W-:Y:S05]  /*16a00*/  @P0 BRA `(.L_x_285) ;  /* 0x000010a000000947 */ /* 0x000fea0003800000 */
[----:B------:R-:W2:Y:S01]  /*16a10*/  LDL R5, [R1+0x20] ;  /* 0x0000200001057983 */ /* 0x000ea20000100800 */
[----:B------:R-:W-:Y:S02]  /*16a20*/  ISETP.GE.AND P3, PT, R7, c[0x0][0x3c8], PT ;  /* 0x0000f20007007a0c */ /* 0x000fe40003f66270 */
[----:B------:R-:W-:Y:S02]  /*16a30*/  ISETP.GE.AND P2, PT, R6, c[0x0][0x3c8], PT ;  /* 0x0000f20006007a0c */ /* 0x000fe40003f46270 */
[----:B------:R-:W-:Y:S02]  /*16a40*/  ISETP.GE.AND P1, PT, R16, c[0x0][0x3c8], PT ;  /* 0x0000f20010007a0c */ /* 0x000fe40003f26270 */
[----:B------:R-:W-:-:S07]  /*16a50*/  ISETP.GE.AND P0, PT, R15, c[0x0][0x3c8], PT ;  /* 0x0000f2000f007a0c */ /* 0x000fce0003f06270 */
[CC--:B-1----:R-:W-:Y:S02]  /*16a60*/  @!P3 LEA R20, P6, R7.reuse, R0.reuse, 0x2 ;  /* 0x000000000714b211 */ /* 0x0c2fe400078c10ff */
[C---:B------:R-:W-:Y:S02]  /*16a70*/  @!P2 LEA R18, P5, R6.reuse, R0, 0x2 ;  /* 0x000000000612a211 */ /* 0x040fe400078a10ff */
[-C--:B---3--:R-:W-:Y:S02]  /*16a80*/  @!P3 LEA.HI.X R21, R7, R4.reuse, R26, 0x2, P6 ;  /* 0x000000040715b211 */ /* 0x088fe400030f141a */
[----:B------:R-:W-:Y:S02]  /*16a90*/  @!P2 LEA.HI.X R19, R6, R4, R25, 0x2, P5 ;  /* 0x000000040613a211 */ /* 0x000fe400028f1419 */
[-C--:B------:R-:W-:Y:S02]  /*16aa0*/  @!P1 LEA R6, P6, R16, R0.reuse, 0x2 ;  /* 0x0000000010069211 */ /* 0x080fe400078c10ff */
[----:B------:R-:W-:-:S02]  /*16ab0*/  @!P0 LEA R2, P5, R15, R0, 0x2 ;  /* 0x000000000f028211 */ /* 0x000fc400078a10ff */
[-C--:B------:R-:W-:Y:S02]  /*16ac0*/  @!P1 LEA.HI.X R7, R16, R4.reuse, R27, 0x2, P6 ;  /* 0x0000000410079211 */ /* 0x080fe400030f141b */
[----:B------:R-:W-:Y:S02]  /*16ad0*/  ISETP.GE.AND P6, PT, R14, c[0x0][0x3c8], PT ;  /* 0x0000f2000e007a0c */ /* 0x000fe40003fc6270 */
[----:B------:R-:W-:Y:S02]  /*16ae0*/  @!P0 LEA.HI.X R3, R15, R4, R28, 0x2, P5 ;  /* 0x000000040f038211 */ /* 0x000fe400028f141c */
[----:B------:R-:W-:Y:S02]  /*16af0*/  ISETP.GE.AND P5, PT, R13, c[0x0][0x3c8], PT ;  /* 0x0000f2000d007a0c */ /* 0x000fe40003fa6270 */
[----:B--2---:R-:W-:-:S13]  /*16b00*/  ISETP.GE.AND P4, PT, R5, c[0x0][0x3c8], PT ;  /* 0x0000f20005007a0c */ /* 0x004fda0003f86270 */
[----:B------:R-:W-:Y:S02]  /*16b10*/  @!P4 IMAD.MOV.U32 R22, RZ, RZ, R0 ;  /* 0x000000ffff16c224 */ /* 0x000fe400078e0000 */
[----:B------:R-:W-:-:S04]  /*16b20*/  @!P4 IMAD.MOV.U32 R23, RZ, RZ, R4 ;  /* 0x000000ffff17c224 */ /* 0x000fc800078e0004 */
[----:B------:R-:W-:-:S05]  /*16b30*/  @!P4 IMAD.WIDE R22, R5, 0x4, R22 ;  /* 0x000000040516c825 */ /* 0x000fca00078e0216 */
[----:B------:R-:W-:Y:S01]  /*16b40*/  @!P4 ST.E.64 [R22.64], R84 ;  /* 0x000000541600c985 */ /* 0x000fe2000c101b06 */
[----:B------:R-:W-:-:S03]  /*16b50*/  ISETP.GE.AND P4, PT, R12, c[0x0][0x3c8], PT ;  /* 0x0000f2000c007a0c */ /* 0x000fc60003f86270 */
[----:B------:R-:W-:Y:S01]  /*16b60*/  @!P3 ST.E.64 [R20.64], R80 ;  /* 0x000000501400b985 */ /* 0x000fe2000c101b06 */
[----:B------:R-:W-:-:S03]  /*16b70*/  ISETP.GE.AND P3, PT, R11, c[0x0][0x3c8], PT ;  /* 0x0000f2000b007a0c */ /* 0x000fc60003f66270 */
[----:B------:R1:W-:Y:S01]  /*16b80*/  @!P2 ST.E.64 [R18.64], R72 ;  /* 0x000000481200a985 */ /* 0x0003e2000c101b06 */
[----:B------:R-:W-:-:S03]  /*16b90*/  ISETP.GE.AND P2, PT, R10, c[0x0][0x3c8], PT ;  /* 0x0000f2000a007a0c */ /* 0x000fc60003f46270 */
[----:B------:R2:W-:Y:S01]  /*16ba0*/  @!P1 ST.E.64 [R6.64], R66 ;  /* 0x0000004206009985 */ /* 0x0005e2000c101b06 */
[----:B------:R-:W-:-:S03]  /*16bb0*/  @!P5 LEA R16, P1, R13, R0, 0x2 ;  /* 0x000000000d10d211 */ /* 0x000fc600078210ff */
[----:B------:R3:W-:Y:S01]  /*16bc0*/  @!P0 ST.E.64 [R2.64], R48 ;  /* 0x0000003002008985 */ /* 0x0007e2000c101b06 */
[----:B------:R-:W-:Y:S02]  /*16bd0*/  @!P5 LEA.HI.X R17, R13, R4, R31, 0x2, P1 ;  /* 0x000000040d11d211 */ /* 0x000fe400008f141f */
[----:B------:R-:W-:Y:S02]  /*16be0*/  ISETP.GE.AND P1, PT, R9, c[0x0][0x3c8], PT ;  /* 0x0000f20009007a0c */ /* 0x000fe40003f26270 */
[----:B-1----:R-:W-:-:S04]  /*16bf0*/  @!P6 LEA R18, P0, R14, R0, 0x2 ;  /* 0x000000000e12e211 */ /* 0x002fc800078010ff */
[----:B------:R-:W-:Y:S02]  /*16c00*/  @!P6 LEA.HI.X R19, R14, R4, R29, 0x2, P0 ;  /* 0x000000040e13e211 */ /* 0x000fe400000f141d */
[----:B------:R-:W-:-:S03]  /*16c10*/  @!P4 LEA R14, P0, R12, R0, 0x2 ;  /* 0x000000000c0ec211 */ /* 0x000fc600078010ff */
[----:B------:R1:W-:Y:S01]  /*16c20*/  @!P6 ST.E.64 [R18.64], R88 ;  /* 0x000000581200e985 */ /* 0x0003e2000c101b06 */
[----:B------:R-:W-:Y:S02]  /*16c30*/  @!P4 LEA.HI.X R15, R12, R4, R30, 0x2, P0 ;  /* 0x000000040c0fc211 */ /* 0x000fe400000f141e */
[C---:B------:R-:W-:Y:S01]  /*16c40*/  @!P3 LEA R12, P0, R11.reuse, R0, 0x2 ;  /* 0x000000000b0cb211 */ /* 0x040fe200078010ff */
[----:B------:R1:W-:Y:S03]  /*16c50*/  @!P5 ST.E.64 [R16.64], R82 ;  /* 0x000000521000d985 */ /* 0x0003e6000c101b06 */
[----:B------:R-:W-:Y:S01]  /*16c60*/  @!P3 LEA.HI.X R13, R11, R4, R32, 0x2, P0 ;  /* 0x000000040b0db211 */ /* 0x000fe200000f1420 */
[----:B------:R1:W-:Y:S01]  /*16c70*/  @!P4 ST.E.64 [R14.64], R76 ;  /* 0x0000004c0e00c985 */ /* 0x0003e2000c101b06 */
[----:B--2---:R-:W-:-:S03]  /*16c80*/  @!P2 LEA R6, P0, R10, R0, 0x2 ;  /* 0x000000000a06a211 */ /* 0x004fc600078010ff */
[----:B------:R1:W-:Y:S01]  /*16c90*/  @!P3 ST.E.64 [R12.64], R70 ;  /* 0x000000460c00b985 */ /* 0x0003e2000c101b06 */
[----:B------:R-:W-:Y:S02]  /*16ca0*/  @!P2 LEA.HI.X R7, R10, R4, R33, 0x2, P0 ;  /* 0x000000040a07a211 */ /* 0x000fe400000f1421 */
[----:B---3--:R-:W-:-:S03]  /*16cb0*/  @!P1 LEA R2, P0, R9, R0, 0x2 ;  /* 0x0000000009029211 */ /* 0x008fc600078010ff */
[----:B------:R1:W-:Y:S01]  /*16cc0*/  @!P2 ST.E.64 [R6.64], R62 ;  /* 0x0000003e0600a985 */ /* 0x0003e2000c101b06 */
[----:B------:R-:W-:Y:S02]  /*16cd0*/  @!P1 LEA.HI.X R3, R9, R4, R34, 0x2, P0 ;  /* 0x0000000409039211 */ /* 0x000fe400000f1422 */
[----:B------:R-:W-:-:S03]  /*16ce0*/  ISETP.GE.AND P0, PT, R8, c[0x0][0x3c8], PT ;  /* 0x0000f20008007a0c */ /* 0x000fc60003f06270 */
[----:B------:R1:W-:Y:S10]  /*16cf0*/  @!P1 ST.E.64 [R2.64], R58 ;  /* 0x0000003a02009985 */ /* 0x0003f4000c101b06 */
[----:B------:R-:W-:Y:S05]  /*16d00*/  @P0 BRA `(.L_x_285) ;  /* 0x00000da000000947 */ /* 0x000fea0003800000 */
[----:B-1----:R-:W-:-:S04]  /*16d10*/  LEA R2, P0, R8, R0, 0x2 ;  /* 0x0000000008027211 */ /* 0x002fc800078010ff */
[----:B------:R-:W-:-:S05]  /*16d20*/  LEA.HI.X R3, R8, R4, R35, 0x2, P0 ;  /* 0x0000000408037211 */ /* 0x000fca00000f1423 */
[----:B------:R1:W-:Y:S01]  /*16d30*/  ST.E.64 [R2.64], R38 ;  /* 0x0000002602007985 */ /* 0x0003e2000c101b06 */
[----:B------:R-:W-:Y:S05]  /*16d40*/  BRA `(.L_x_285) ;  /* 0x00000d6000007947 */ /* 0x000fea0003800000 */
.L_x_270:
        /* <DEDUP_REMOVED lines=22> */
.L_x_298:
        /* <DEDUP_REMOVED lines=57> */
.L_x_300:
[----:B------:R-:W-:Y:S05]  /*17240*/  BSYNC B0 ;  /* 0x0000000000007941 */ /* 0x000fea0003800000 */
.L_x_299:
[----:B------:R-:W-:-:S13]  /*17250*/  ISETP.GT.AND P0, PT, R17, 0x1, PT ;  /* 0x000000011100780c */ /* 0x000fda0003f04270 */
[----:B------:R-:W-:Y:S05]  /*17260*/  @P0 BRA `(.L_x_285) ;  /* 0x0000084000000947 */ /* 0x000fea0003800000 */
[----:B-1----:R-:W2:Y:S04]  /*17270*/  LDL.LU R2, [R1+0x14] ;  /* 0x0000140001027983 */ /* 0x002ea80000300800 */
[----:B------:R-:W3:Y:S01]  /*17280*/  LDL.LU R7, [R1+0xc] ;  /* 0x00000c0001077983 */ /* 0x000ee20000300800 */
[----:B------:R-:W-:-:S03]  /*17290*/  IMAD R4, R16, c[0x0][0x3a0], RZ ;  /* 0x0000e80010047a24 */ /* 0x000fc600078e02ff */
[----:B------:R-:W1:Y:S02]  /*172a0*/  S2R R3, SR_TID.X ;  /* 0x0000000000037919 */ /* 0x000e640000002100 */
[----:B-1----:R-:W-:-:S04]  /*172b0*/  SHF.R.S32.HI R5, RZ, 0x1f, R3 ;  /* 0x0000001fff057819 */ /* 0x002fc80000011403 */
[----:B------:R-:W-:-:S04]  /*172c0*/  LEA.HI R5, R5, R3, RZ, 0x2 ;  /* 0x0000000305057211 */ /* 0x000fc800078f10ff */
[----:B------:R-:W-:-:S04]  /*172d0*/  LOP3.LUT R5, R5, 0xfffffffc, RZ, 0xc0, !PT ;  /* 0xfffffffc05057812 */ /* 0x000fc800078ec0ff */
[----:B------:R-:W-:Y:S02]  /*172e0*/  IADD3 R5, -R5, R3, RZ ;  /* 0x0000000305057210 */ /* 0x000fe40007ffe1ff */
[----:B--2---:R-:W-:Y:S02]  /*172f0*/  MOV R8, R2 ;  /* 0x0000000200087202 */ /* 0x004fe40000000f00 */
[----:B------:R-:W-:Y:S02]  /*17300*/  MOV R2, c[0x0][0x4e8] ;  /* 0x00013a0000027a02 */ /* 0x000fe40000000f00 */
[----:B------:R-:W-:Y:S02]  /*17310*/  LEA R11, R8, R243, 0x7 ;  /* 0x000000f3080b7211 */ /* 0x000fe400078e38ff */
[----:B------:R-:W-:Y:S01]  /*17320*/  ISETP.NE.AND P0, PT, R2, 0x1, PT ;  /* 0x000000010200780c */ /* 0x000fe20003f05270 */
[----:B------:R-:W-:-:S04]  /*17330*/  IMAD.WIDE.U32 R2, R0, c[0x0][0x3a0], RZ ;  /* 0x0000e80000027a25 */ /* 0x000fc800078e00ff */
[----:B------:R-:W-:Y:S01]  /*17340*/  IMAD R0, R0, c[0x0][0x3a4], R4 ;  /* 0x0000e90000007a24 */ /* 0x000fe200078e0204 */
[----:B------:R-:W-:Y:S01]  /*17350*/  LEA R4, R5, R243, 0x5 ;  /* 0x000000f305047211 */ /* 0x000fe200078e28ff */
[----:B------:R-:W-:Y:S02]  /*17360*/  IMAD R5, R20, c[0x0][0x3f0], RZ ;  /* 0x0000fc0014057a24 */ /* 0x000fe400078e02ff */
[----:B------:R-:W-:Y:S01]  /*17370*/  IMAD.IADD R3, R3, 0x1, R0 ;  /* 0x0000000103037824 */ /* 0x000fe200078e0200 */
[----:B------:R-:W-:-:S03]  /*17380*/  LEA R4, R8, R4, 0x7 ;  /* 0x0000000408047211 */ /* 0x000fc600078e38ff */
[----:B---3--:R-:W-:Y:S01]  /*17390*/  IMAD.WIDE.U32 R2, R7, c[0x0][0x3e8], R2 ;  /* 0x0000fa0007027a25 */ /* 0x008fe200078e0002 */
[----:B------:R-:W-:-:S03]  /*173a0*/  MOV R0, R4 ;  /* 0x0000000400007202 */ /* 0x000fc60000000f00 */
[----:B------:R-:W-:-:S04]  /*173b0*/  @P0 IMAD.HI.U32 R6, R4, c[0x0][0x4ec], RZ ;  /* 0x00013b0004060a27 */ /* 0x000fc800078e00ff */
[----:B------:R-:W-:Y:S01]  /*173c0*/  IMAD R3, R7, c[0x0][0x3ec], R3 ;  /* 0x0000fb0007037a24 */ /* 0x000fe200078e0203 */
[----:B------:R-:W-:Y:S01]  /*173d0*/  @P0 SHF.R.U32.HI R0, RZ, c[0x0][0x4f0], R6 ;  /* 0x00013c00ff000a19 */ /* 0x000fe20000011606 */
[C---:B------:R-:W-:Y:S02]  /*173e0*/  IMAD R7, R10.reuse, c[0x0][0x3f4], R5 ;  /* 0x0000fd000a077a24 */ /* 0x040fe400078e0205 */
[----:B------:R-:W-:Y:S01]  /*173f0*/  IMAD.WIDE.U32 R2, R10, c[0x0][0x3f0], R2 ;  /* 0x0000fc000a027a25 */ /* 0x000fe200078e0002 */
[----:B------:R-:W-:Y:S02]  /*17400*/  SHF.R.S32.HI R6, RZ, 0x1f, R0 ;  /* 0x0000001fff067819 */ /* 0x000fe40000011400 */
[----:B------:R-:W-:Y:S01]  /*17410*/  IADD3 R5, -R0, RZ, RZ ;  /* 0x000000ff00057210 */ /* 0x000fe20007ffe1ff */
[----:B------:R-:W-:Y:S02]  /*17420*/  IMAD.IADD R3, R3, 0x1, R7 ;  /* 0x0000000103037824 */ /* 0x000fe400078e0207 */
[----:B------:R-:W-:-:S02]  /*17430*/  IMAD R6, R6, c[0x0][0x3e0], RZ ;  /* 0x0000f80006067a24 */ /* 0x000fc400078e02ff */
        /* <DEDUP_REMOVED lines=13> */
.L_x_355:
[----:B------:R-:W-:Y:S05]  /*17510*/  BRA.DIV ~URZ, `(.L_x_302) ;  /* 0x000022427f007947 */ /* 0x000fea000b800000 */
[----:B------:R3:W4:Y:S02]  /*17520*/  SHFL.IDX PT, R0, R12, RZ, 0x1c1f ;  /* 0x001c1fff0c007589 */ /* 0x00072400000e0000 */
.L_x_356:
        /* <DEDUP_REMOVED lines=19> */
.L_x_304:
[----:B------:R-:W-:Y:S05]  /*17660*/  BSYNC B0 ;  /* 0x0000000000007941 */ /* 0x000fea0003800000 */
.L_x_303:
[----:B------:R-:W-:Y:S05]  /*17670*/  BRA.DIV ~URZ, `(.L_x_305) ;  /* 0x000021427f007947 */ /* 0x000fea000b800000 */
[----:B--2---:R2:W1:Y:S04]  /*17680*/  SHFL.IDX PT, R8, R9, 0x1, 0x1c1f ;  /* 0x003c1f0009087f89 */ /* 0x00446800000e0000 */
[----:B----4-:R2:W4:Y:S02]  /*17690*/  SHFL.IDX PT, R0, R12, 0x1, 0x1c1f ;  /* 0x003c1f000c007f89 */ /* 0x01052400000e0000 */
.L_x_357:
        /* <DEDUP_REMOVED lines=19> */
.L_x_307:
[----:B------:R-:W-:Y:S05]  /*177d0*/  BSYNC B0 ;  /* 0x0000000000007941 */ /* 0x000fea0003800000 */
.L_x_306:
[----:B------:R-:W-:Y:S05]  /*177e0*/  BRA.DIV ~URZ, `(.L_x_308) ;  /* 0x000020927f007947 */ /* 0x000fea000b800000 */
[----:B-1----:R1:W2:Y:S02]  /*177f0*/  SHFL.IDX PT, R8, R9, 0x2, 0x1c1f ;  /* 0x005c1f0009087f89 */ /* 0x0022a400000e0000 */
.L_x_358:
[----:B------:R-:W-:Y:S05]  /*17800*/  BRA.DIV ~URZ, `(.L_x_309) ;  /* 0x000020e27f007947 */ /* 0x000fea000b800000 */
[----:B----4-:R4:W1:Y:S02]  /*17810*/  SHFL.IDX PT, R0, R12, 0x2, 0x1c1f ;  /* 0x005c1f000c007f89 */ /* 0x01086400000e0000 */
.L_x_359:
        /* <DEDUP_REMOVED lines=19> */
.L_x_311:
[----:B------:R-:W-:Y:S05]  /*17950*/  BSYNC B0 ;  /* 0x0000000000007941 */ /* 0x000fea0003800000 */
.L_x_310:
[----:B------:R-:W-:Y:S05]  /*17960*/  BRA.DIV ~URZ, `(.L_x_312) ;  /* 0x00001fe27f007947 */ /* 0x000fea000b800000 */
[----:B--2---:R2:W3:Y:S04]  /*17970*/  SHFL.IDX PT, R8, R9, 0x3, 0x1c1f ;  /* 0x007c1f0009087f89 */ /* 0x0044e800000e0000 */
[----:B-1----:R2:W1:Y:S02]  /*17980*/  SHFL.IDX PT, R0, R12, 0x3, 0x1c1f ;  /* 0x007c1f000c007f89 */ /* 0x00246400000e0000 */
.L_x_360:
        /* <DEDUP_REMOVED lines=18> */
.L_x_285:
[----:B------:R-:W-:Y:S05]  /*17ab0*/  BSYNC B1 ;  /* 0x0000000000017941 */ /* 0x000fea0003800000 */
.L_x_269:
        /* <DEDUP_REMOVED lines=15> */
.L_x_361:
[----:B------:R-:W-:Y:S05]  /*17bb0*/  BRA.DIV ~URZ, `(.L_x_315) ;  /* 0x00001ec27f007947 */ /* 0x000fea000b800000 */
[----:B------:R3:W4:Y:S02]  /*17bc0*/  SHFL.IDX PT, R8, R74, 0x1, 0x1f ;  /* 0x00201f004a087f89 */ /* 0x00072400000e0000 */
.L_x_362:
[----:B------:R-:W5:Y:S01]  /*17bd0*/  LDL R0, [R1+0x1c] ;  /* 0x00001c0001007983 */ /* 0x000f620000100800 */
[----:B------:R-:W-:Y:S02]  /*17be0*/  IMAD.MOV.U32 R6, RZ, RZ, RZ ;  /* 0x000000ffff067224 */ /* 0x000fe400078e00ff */
[----:B-----5:R-:W-:-:S05]  /*17bf0*/  IMAD.IADD R0, R0, 0x1, R14 ;  /* 0x0000000100007824 */ /* 0x020fca00078e020e */
[----:B------:R-:W-:-:S13]  /*17c00*/  ISETP.GE.OR P0, PT, R0, c[0x0][0x53c], !P6 ;  /* 0x00014f0000007a0c */ /* 0x000fda0007706670 */
[----:B------:R-:W-:Y:S01]  /*17c10*/  @!P0 MOV R2, 0x4 ;  /* 0x0000000400028802 */ /* 0x000fe20000000f00 */
[----:B------:R-:W-:-:S04]  /*17c20*/  @!P0 IMAD.MOV.U32 R4, RZ, RZ, 0x4 ;  /* 0x00000004ff048424 */ /* 0x000fc800078e00ff */
        /* <DEDUP_REMOVED lines=13> */
.L_x_363:
        /* <DEDUP_REMOVED lines=16> */
.L_x_364:
[----:B---3--:R-:W-:Y:S01]  /*17e00*/  IMAD R0, R0, c[0x0][0x538], RZ ;  /* 0x00014e0000007a24 */ /* 0x008fe200078e02ff */
[----:B------:R-:W-:Y:S04]  /*17e10*/  BSSY B1, `(.L_x_318) ;  /* 0x0000084000017945 */ /* 0x000fe80003800000 */
[----:B----4-:R-:W-:-:S04]  /*17e20*/  IADD3 R8, R0, R8, RZ ;  /* 0x0000000800087210 */ /* 0x010fc80007ffe0ff */
[----:B--2---:R-:W-:-:S13]  /*17e30*/  ISETP.GT.AND P0, PT, R8, R9, PT ;  /* 0x000000090800720c */ /* 0x004fda0003f04270 */
[----:B------:R-:W-:Y:S05]  /*17e40*/  @P0 BRA `(.L_x_319) ;  /* 0x0000025000000947 */ /* 0x000fea0003800000 */
.L_x_323:
        /* <DEDUP_REMOVED lines=8> */
[----:B-1----:R-:W-:Y:S02]  /*17ed0*/  @!P0 MOV R4, 0x4 ;  /* 0x0000000400048802 */ /* 0x002fe40000000f00 */
[----:B------:R-:W-:-:S03]  /*17ee0*/  @!P0 MOV R2, 0x4 ;  /* 0x0000000400028802 */ /* 0x000fc60000000f00 */
[----:B------:R-:W-:-:S04]  /*17ef0*/  @!P0 IMAD.WIDE R4, R0, R4, c[0x0][0x580] ;  /* 0x0001600000048625 */ /* 0x000fc800078e0204 */
[----:B------:R-:W-:Y:S01]  /*17f00*/  @!P0 IMAD.WIDE R2, R0, R2, c[0x0][0x578] ;  /* 0x00015e0000028625 */ /* 0x000fe200078e0202 */
[----:B------:R-:W2:Y:S04]  /*17f10*/  @!P0 LDG.E R6, [R4.64] ;  /* 0x0000000604068981 */ /* 0x000ea8000c1e1900 */
[----:B------:R-:W2:Y:S02]  /*17f20*/  @!P0 LDG.E R7, [R2.64] ;  /* 0x0000000602078981 */ /* 0x000ea4000c1e1900 */
[----:B--2---:R-:W-:Y:S01]  /*17f30*/  IMAD R0, R7, R6, RZ ;  /* 0x0000000607007224 */ /* 0x004fe200078e02ff */
[----:B------:R-:W-:Y:S05]  /*17f40*/  BRA.DIV ~URZ, `(.L_x_321) ;  /* 0x00001d827f007947 */ /* 0x000fea000b800000 */
[----:B------:R1:W2:Y:S02]  /*17f50*/  SHFL.UP PT, R2, R0, 0x1, RZ ;  /* 0x0420000000027989 */ /* 0x0002a400000e00ff */
.L_x_365:
        /* <DEDUP_REMOVED lines=16> */
.L_x_366:
[----:B--2---:R-:W-:-:S05]  /*18060*/  IMAD R0, R0, c[0x0][0x538], RZ ;  /* 0x00014e0000007a24 */ /* 0x004fca00078e02ff */
[----:B------:R-:W-:-:S04]  /*18070*/  IADD3 R8, R0, R8, RZ ;  /* 0x0000000800087210 */ /* 0x000fc80007ffe0ff */
[----:B------:R-:W-:-:S13]  /*18080*/  ISETP.GT.AND P0, PT, R8, R9, PT ;  /* 0x000000090800720c */ /* 0x000fda0003f04270 */
[----:B-1----:R-:W-:Y:S05]  /*18090*/  @!P0 BRA `(.L_x_323) ;  /* 0xfffffdb000008947 */ /* 0x002fea000383ffff */
.L_x_319:
[----:B------:R-:W-:-:S05]  /*180a0*/  IADD3 R12, -R0, R8, RZ ;  /* 0x00000008000c7210 */ /* 0x000fca0007ffe1ff */
[----:B------:R-:W-:-:S05]  /*180b0*/  IMAD R0, R4, c[0x0][0x538], R12 ;  /* 0x00014e0004007a24 */ /* 0x000fca00078e020c */
[----:B------:R-:W-:Y:S01]  /*180c0*/  ISETP.GT.AND P0, PT, R0, R9, PT ;  /* 0x000000090000720c */ /* 0x000fe20003f04270 */
[----:B------:R-:W-:-:S12]  /*180d0*/  BRA.DIV ~URZ, `(.L_x_324) ;  /* 0x00001de27f007947 */ /* 0x000fd8000b800000 */
[----:B------:R-:W-:-:S04]  /*180e0*/  VOTE.ANY R11, PT, !P0 ;  /* 0x00000000000b7806 */ /* 0x000fc800040e0100 */
.L_x_367:
[----:B------:R2:W3:Y:S01]  /*180f0*/  POPC R10, R11 ;  /* 0x0000000b000a7309 */ /* 0x0004e20000000000 */
[----:B------:R-:W-:Y:S05]  /*18100*/  BRA.DIV ~URZ, `(.L_x_325) ;  /* 0x00001e027f007947 */ /* 0x000fea000b800000 */
[----:B---3--:R3:W4:Y:S04]  /*18110*/  SHFL.IDX PT, R8, R6, R10, 0x1f ;  /* 0x00001f0a06087589 */ /* 0x00872800000e0000 */
[----:B------:R3:W1:Y:S02]  /*18120*/  SHFL.IDX PT, R7, R7, R10, 0x1f ;  /* 0x00001f0a07077589 */ /* 0x00066400000e0000 */
.L_x_368:
[----:B------:R-:W-:Y:S01]  /*18130*/  ISETP.NE.AND P0, PT, R11, RZ, PT ;  /* 0x000000ff0b00720c */ /* 0x000fe20003f05270 */
[----:B------:R-:W-:-:S12]  /*18140*/  BSSY B0, `(.L_x_326) ;  /* 0x0000005000007945 */ /* 0x000fd80003800000 */
[----:B------:R-:W-:Y:S05]  /*18150*/  @!P0 BRA `(.L_x_327) ;  /* 0x0000003000008947 */ /* 0x000fea0003800000 */
[----:B------:R-:W-:Y:S01]  /*18160*/  IADD3 R3, R10, -0x1, RZ ;  /* 0xffffffff0a037810 */ /* 0x000fe20007ffe0ff */
[----:B------:R-:W-:Y:S05]  /*18170*/  BRA.DIV ~URZ, `(.L_x_328) ;  /* 0x00001e627f007947 */ /* 0x000fea000b800000 */
[----:B------:R2:W3:Y:S02]  /*18180*/  SHFL.IDX PT, R13, R4, R3, 0x1f ;  /* 0x00001f03040d7589 */ /* 0x0004e400000e0000 */
.L_x_327:
[----:B------:R-:W-:Y:S05]  /*18190*/  BSYNC B0 ;  /* 0x0000000000007941 */ /* 0x000fea0003800000 */
.L_x_326:
[----:B---3--:R-:W-:Y:S01]  /*181a0*/  IMAD R6, R13, c[0x0][0x538], R12 ;  /* 0x00014e000d067a24 */ /* 0x008fe200078e020c */
[----:B----4-:R-:W-:Y:S02]  /*181b0*/  IABS R2, R8 ;  /* 0x0000000800027213 */ /* 0x010fe40000000000 */
[----:B-12---:R-:W-:Y:S01]  /*181c0*/  IABS R3, R7 ;  /* 0x0000000700037213 */ /* 0x006fe20000000000 */
[----:B------:R-:W-:Y:S01]  /*181d0*/  IMAD.IADD R9, R9, 0x1, -R6 ;  /* 0x0000000109097824 */ /* 0x000fe200078e0a06 */
[----:B------:R1:W-:Y:S01]  /*181e0*/  STL [R1+0x10], R6 ;  /* 0x0000100601007387 */ /* 0x0003e20000100800 */
[----:B------:R-:W2:Y:S03]  /*181f0*/  I2F.RP R4, R2 ;  /* 0x0000000200047306 */ /* 0x000ea60000209400 */
[----:B------:R-:W3:Y:S05]  /*18200*/  LDL.LU R13, [R1+0x1c] ;  /* 0x00001c00010d7983 */ /* 0x000eea0000300800 */
[----:B--2---:R-:W2:Y:S02]  /*18210*/  MUFU.RCP R4, R4 ;  /* 0x0000000400047308 */ /* 0x004ea40000001000 */
[----:B--2---:R-:W-:-:S06]  /*18220*/  IADD3 R4, R4, 0xffffffe, RZ ;  /* 0x0ffffffe04047810 */ /* 0x004fcc0007ffe0ff */
[----:B------:R-:W2:Y:S01]  /*18230*/  F2I.FTZ.U32.TRUNC.NTZ R5, R4 ;  /* 0x0000000400057305 */ /* 0x000ea2000021f000 */
[----:B-1----:R-:W-:Y:S02]  /*18240*/  MOV R6, R3 ;  /* 0x0000000300067202 */ /* 0x002fe40000000f00 */
[----:B------:R-:W-:Y:S01]  /*18250*/  IABS R11, R9 ;  /* 0x00000009000b7213 */ /* 0x000fe20000000000 */
[----:B--2---:R-:W-:-:S04]  /*18260*/  IMAD.MOV R0, RZ, RZ, -R5 ;  /* 0x000000ffff007224 */ /* 0x004fc800078e0a05 */
[----:B------:R-:W-:Y:S01]  /*18270*/  IMAD.MOV.U32 R4, RZ, RZ, R0 ;  /* 0x000000ffff047224 */ /* 0x000fe200078e0000 */
[----:B------:R-:W-:-:S03]  /*18280*/  IABS R0, R8 ;  /* 0x0000000800007213 */ /* 0x000fc60000000000 */
[----:B------:R-:W-:Y:S02]  /*18290*/  IMAD R3, R4, R2, RZ ;  /* 0x0000000204037224 */ /* 0x000fe400078e02ff */
[----:B------:R-:W-:Y:S01]  /*182a0*/  IMAD.MOV.U32 R4, RZ, RZ, RZ ;  /* 0x000000ffff047224 */ /* 0x000fe200078e00ff */
[----:B------:R-:W1:Y:S01]  /*182b0*/  I2F.RP R12, R6 ;  /* 0x00000006000c7306 */ /* 0x000e620000209400 */
[----:B------:R-:W-:Y:S02]  /*182c0*/  IMAD.MOV R0, RZ, RZ, -R0 ;  /* 0x000000ffff007224 */ /* 0x000fe400078e0a00 */
[----:B------:R-:W-:-:S04]  /*182d0*/  IMAD.HI.U32 R5, R5, R3, R4 ;  /* 0x0000000305057227 */ /* 0x000fc800078e0004 */
[----:B------:R-:W-:Y:S01]  /*182e0*/  IMAD.MOV.U32 R3, RZ, RZ, R11 ;  /* 0x000000ffff037224 */ /* 0x000fe200078e000b */
[----:B------:R-:W-:-:S03]  /*182f0*/  MOV R4, R0 ;  /* 0x0000000000047202 */ /* 0x000fc60000000f00 */
[----:B------:R-:W-:-:S04]  /*18300*/  IMAD.HI.U32 R0, R5, R3, RZ ;  /* 0x0000000305007227 */ /* 0x000fc800078e00ff */
[----:B------:R-:W-:Y:S02]  /*18310*/  IMAD R3, R0, R4, R3 ;  /* 0x0000000400037224 */ /* 0x000fe400078e0203 */
[----:B-1----:R-:W1:Y:S03]  /*18320*/  MUFU.RCP R4, R12 ;  /* 0x0000000c00047308 */ /* 0x002e660000001000 */
[----:B------:R-:W-:-:S13]  /*18330*/  ISETP.GT.U32.AND P0, PT, R2, R3, PT ;  /* 0x000000030200720c */ /* 0x000fda0003f04070 */
[----:B------:R-:W-:Y:S01]  /*18340*/  @!P0 IMAD.IADD R3, R3, 0x1, -R2 ;  /* 0x0000000103038824 */ /* 0x000fe200078e0a02 */
[----:B-1----:R-:W-:-:S04]  /*18350*/  IADD3 R4, R4, 0xffffffe, RZ ;  /* 0x0ffffffe04047810 */ /* 0x002fc80007ffe0ff */
[----:B------:R-:W-:Y:S02]  /*18360*/  ISETP.GE.U32.AND P2, PT, R3, R2, PT ;  /* 0x000000020300720c */ /* 0x000fe40003f46070 */
[----:B------:R-:W1:Y:S01]  /*18370*/  F2I.FTZ.U32.TRUNC.NTZ R3, R4 ;  /* 0x0000000400037305 */ /* 0x000e62000021f000 */
[----:B------:R-:W-:Y:S02]  /*18380*/  LOP3.LUT R2, R9, R8, RZ, 0x3c, !PT ;  /* 0x0000000809027212 */ /* 0x000fe400078e3cff */
[----:B------:R-:W-:Y:S02]  /*18390*/  @!P0 IADD3 R0, R0, 0x1, RZ ;  /* 0x0000000100008810 */ /* 0x000fe40007ffe0ff */
[----:B------:R-:W-:Y:S02]  /*183a0*/  ISETP.GE.AND P1, PT, R2, RZ, PT ;  /* 0x000000ff0200720c */ /* 0x000fe40003f26270 */
[----:B------:R-:W-:-:S04]  /*183b0*/  ISETP.NE.AND P0, PT, R8, RZ, PT ;  /* 0x000000ff0800720c */ /* 0x000fc80003f05270 */
[----:B------:R-:W-:Y:S01]  /*183c0*/  @P2 IADD3 R0, R0, 0x1, RZ ;  /* 0x0000000100002810 */ /* 0x000fe20007ffe0ff */
[----:B-1----:R-:W-:-:S06]  /*183d0*/  IMAD.MOV R2, RZ, RZ, -R3 ;  /* 0x000000ffff027224 */ /* 0x002fcc00078e0a03 */
[----:B------:R-:W-:Y:S01]  /*183e0*/  @!P1 IMAD.MOV R0, RZ, RZ, -R0 ;  /* 0x000000ffff009224 */ /* 0x000fe200078e0a00 */
[----:B------:R-:W-:Y:S02]  /*183f0*/  MOV R4, R2 ;  /* 0x0000000200047202 */ /* 0x000fe40000000f00 */
[----:B------:R-:W-:Y:S02]  /*18400*/  IABS R2, R7 ;  /* 0x0000000700027213 */ /* 0x000fe40000000000 */
[----:B------:R-:W-:Y:S01]  /*18410*/  @!P0 LOP3.LUT R0, RZ, R8, RZ, 0x33, !PT ;  /* 0x00000008ff008212 */ /* 0x000fe200078e33ff */
[----:B------:R-:W-:Y:S02]  /*18420*/  IMAD R4, R4, R6, RZ ;  /* 0x0000000604047224 */ /* 0x000fe400078e02ff */
[----:B------:R-:W-:Y:S01]  /*18430*/  IMAD.MOV R5, RZ, RZ, -R2 ;  /* 0x000000ffff057224 */ /* 0x000fe200078e0a02 */
[----:B------:R-:W-:Y:S01]  /*18440*/  IABS R11, R0 ;  /* 0x00000000000b7213 */ /* 0x000fe20000000000 */
[----:B------:R-:W-:-:S04]  /*18450*/  IMAD.MOV.U32 R2, RZ, RZ, RZ ;  /* 0x000000ffff027224 */ /* 0x000fc800078e00ff */
        /* <DEDUP_REMOVED lines=26> */
.L_x_320:
[----:B------:R-:W-:Y:S01]  /*18600*/  MOV R0, c[0x0][0x53c] ;  /* 0x00014f0000007a02 */ /* 0x000fe20000000f00 */
[----:B------:R2:W-:Y:S04]  /*18610*/  STL [R1+0x10], R9 ;  /* 0x0000100901007387 */ /* 0x0005e80000100800 */
[----:B------:R2:W-:Y:S04]  /*18620*/  STL [R1+0x14], RZ ;  /* 0x000014ff01007387 */ /* 0x0005e80000100800 */
[----:B------:R2:W-:Y:S04]  /*18630*/  STL [R1+0x18], RZ ;  /* 0x000018ff01007387 */ /* 0x0005e80000100800 */
[----:B------:R2:W-:Y:S02]  /*18640*/  STL [R1+0x1c], R0 ;  /* 0x00001c0001007387 */ /* 0x0005e40000100800 */
.L_x_329:
[----:B------:R-:W-:Y:S05]  /*18650*/  BSYNC B1 ;  /* 0x0000000000017941 */ /* 0x000fea0003800000 */
.L_x_318:
        /* <DEDUP_REMOVED lines=9> */
.L_x_313:
[----:B--2---:R-:W2:Y:S02]  /*186f0*/  LDL R0, [R1+0x1c] ;  /* 0x00001c0001007983 */ /* 0x004ea40000100800 */
[----:B--2---:R-:W-:-:S13]  /*18700*/  ISETP.GE.AND P0, PT, R0, c[0x0][0x53c], PT ;  /* 0x00014f0000007a0c */ /* 0x004fda0003f06270 */
[----:B-1----:R-:W-:Y:S01]  /*18710*/  @P0 CALL.REL.NOINC `(.L_x_330) ;  /* 0x0000001000000944 */ /* 0x002fe20003c00000 */
[----:B------:R-:W-:Y:S05]  /*18720*/  BRA `(.L_x_331) ;  /* 0xfffe94b000007947 */ /* 0x000fea000383ffff */
.L_x_330:
[----:B------:R-:W-:Y:S05]  /*18730*/  EXIT ;  /* 0x000000000000794d */ /* 0x000fea0003800000 */
.L_x_163:
[----:B------:R-:W-:Y:S01]  /*18740*/  IMAD.MOV.U32 R0, RZ, RZ, R5 ;  /* 0x000000ffff007224 */ /* 0x000fe200078e0005 */
[----:B------:R-:W-:Y:S02]  /*18750*/  MOV R2, 0x1 ;  /* 0x0000000100027802 */ /* 0x000fe40000000f00 */
[----:B------:R-:W-:Y:S02]  /*18760*/  MOV R3, 0x18780 ;  /* 0x0001878000037802 */ /* 0x000fe40000000f00 */
[----:B------:R-:W-:Y:S05]  /*18770*/  CALL.REL.NOINC `($__internal_6_$__cuda_sm70_shflsync_up_p) ;  /* 0x0000195000007944 */ /* 0x000fea0003c00000 */
[----:B------:R-:W-:Y:S01]  /*18780*/  MOV R0, R4 ;  /* 0x0000000400007202 */ /* 0x000fe20000000f00 */
[----:B------:R-:W-:Y:S05]  /*18790*/  BRA `(.L_x_332) ;  /* 0xfffe7cd000007947 */ /* 0x000fea000383ffff */
.L_x_164:
[----:B------:R-:W-:Y:S01]  /*187a0*/  IMAD.MOV.U32 R0, RZ, RZ, R5 ;  /* 0x000000ffff007224 */ /* 0x000fe200078e0005 */
[----:B------:R-:W-:Y:S02]  /*187b0*/  MOV R2, 0x2 ;  /* 0x0000000200027802 */ /* 0x000fe40000000f00 */
[----:B------:R-:W-:Y:S02]  /*187c0*/  MOV R3, 0x187e0 ;  /* 0x000187e000037802 */ /* 0x000fe40000000f00 */
[----:B------:R-:W-:Y:S05]  /*187d0*/  CALL.REL.NOINC `($__internal_6_$__cuda_sm70_shflsync_up_p) ;  /* 0x000018f000007944 */ /* 0x000fea0003c00000 */
[----:B------:R-:W-:Y:S01]  /*187e0*/  SEL R0, R4, RZ, P4 ;  /* 0x000000ff04007207 */ /* 0x000fe20002000000 */
[----:B------:R-:W-:Y:S01]  /*187f0*/  IMAD.MOV.U32 R2, RZ, RZ, 0x4 ;  /* 0x00000004ff027424 */ /* 0x000fe200078e00ff */
[----:B------:R-:W-:-:S03]  /*18800*/  MOV R3, 0x18830 ;  /* 0x0001883000037802 */ /* 0x000fc60000000f00 */
[----:B------:R-:W-:Y:S02]  /*18810*/  IMAD.IADD R0, R5, 0x1, R0 ;  /* 0x0000000105007824 */ /* 0x000fe400078e0200 */
        /* <DEDUP_REMOVED lines=14> */
[----:B------:R-:W-:Y:S01]  /*18900*/  IMAD.IADD R4, R0, 0x1, R4 ;  /* 0x0000000100047824 */ /* 0x000fe200078e0204 */
[----:B------:R-:W-:-:S03]  /*18910*/  MOV R0, 0x1f ;  /* 0x0000001f00007802 */ /* 0x000fc60000000f00 */
[----:B------:R-:W-:Y:S02]  /*18920*/  IMAD.MOV.U32 R5, RZ, RZ, R4 ;  /* 0x000000ffff057224 */ /* 0x000fe400078e0004 */
[----:B------:R-:W-:Y:S05]  /*18930*/  CALL.REL.NOINC `($__internal_5_$__cuda_sm70_shflsync_idx_p) ;  /* 0x0000174000007944 */ /* 0x000fea0003c00000 */
[----:B------:R-:W-:Y:S05]  /*18940*/  BRA `(.L_x_333) ;  /* 0xfffe7c2000007947 */ /* 0x000fea000383ffff */
.L_x_166:
[----:B------:R-:W-:Y:S02]  /*18950*/  SEL R0, RZ, 0x1, P0 ;  /* 0x00000001ff007807 */ /* 0x000fe40000000000 */
[----:B------:R-:W-:Y:S02]  /*18960*/  MOV R2, 0x18980 ;  /* 0x0001898000027802 */ /* 0x000fe40000000f00 */
[----:B------:R-:W-:Y:S05]  /*18970*/  CALL.REL.NOINC `($__internal_7_$__cuda_sm70_votesync_ballot) ;  /* 0x000017c000007944 */ /* 0x000fea0003c00000 */
[----:B------:R-:W-:Y:S01]  /*18980*/  MOV R6, R0 ;  /* 0x0000000000067202 */ /* 0x000fe20000000f00 */
[----:B------:R-:W-:Y:S05]  /*18990*/  BRA `(.L_x_334) ;  /* 0xfffe7c6000007947 */ /* 0x000fea000383ffff */
.L_x_167:
[----:B------:R-:W-:Y:S01]  /*189a0*/  IMAD.MOV.U32 R5, RZ, RZ, R8 ;  /* 0x000000ffff057224 */ /* 0x000fe200078e0008 */
[----:B--2---:R-:W-:Y:S01]  /*189b0*/  MOV R3, R13 ;  /* 0x0000000d00037202 */ /* 0x004fe20000000f00 */
[----:B------:R-:W-:Y:S01]  /*189c0*/  IMAD.MOV.U32 R0, RZ, RZ, 0x1f ;  /* 0x0000001fff007424 */ /* 0x000fe200078e00ff */
[----:B------:R-:W-:Y:S02]  /*189d0*/  MOV R2, 0x189f0 ;  /* 0x000189f000027802 */ /* 0x000fe40000000f00 */
[----:B-1----:R-:W-:Y:S05]  /*189e0*/  CALL.REL.NOINC `($__internal_5_$__cuda_sm70_shflsync_idx_p) ;  /* 0x0000169000007944 */ /* 0x002fea0003c00000 */
[----:B------:R-:W-:Y:S01]  /*189f0*/  IMAD.MOV.U32 R11, RZ, RZ, R0 ;  /* 0x000000ffff0b7224 */ /* 0x000fe200078e0000 */
[----:B------:R-:W-:Y:S01]  /*18a00*/  MOV R5, R7 ;  /* 0x0000000700057202 */ /* 0x000fe20000000f00 */
[----:B------:R-:W-:Y:S01]  /*18a10*/  IMAD.MOV.U32 R7, RZ, RZ, RZ ;  /* 0x000000ffff077224 */ /* 0x000fe200078e00ff */
[----:B------:R-:W-:Y:S01]  /*18a20*/  MOV R3, R13 ;  /* 0x0000000d00037202 */ /* 0x000fe20000000f00 */
[----:B------:R-:W-:Y:S01]  /*18a30*/  IMAD.MOV.U32 R0, RZ, RZ, 0x1f ;  /* 0x0000001fff007424 */ /* 0x000fe200078e00ff */
[----:B------:R-:W-:-:S02]  /*18a40*/  MOV R2, 0x18a60 ;  /* 0x00018a6000027802 */ /* 0x000fc40000000f00 */
[----:B------:R-:W-:Y:S05]  /*18a50*/  CALL.REL.NOINC `($__internal_5_$__cuda_sm70_shflsync_idx_p) ;  /* 0x0000162000007944 */ /* 0x000fea0003c00000 */
[----:B------:R-:W-:Y:S01]  /*18a60*/  MOV R10, R0 ;  /* 0x00000000000a7202 */ /* 0x000fe20000000f00 */
[----:B------:R-:W-:Y:S05]  /*18a70*/  BRA `(.L_x_335) ;  /* 0xfffe7bd000007947 */ /* 0x000fea000383ffff */
.L_x_170:
[----:B------:R-:W-:Y:S01]  /*18a80*/  IMAD.MOV.U32 R5, RZ, RZ, R4 ;  /* 0x000000ffff057224 */ /* 0x000fe200078e0004 */
[----:B------:R-:W-:-:S02]  /*18a90*/  MOV R0, 0x1f ;  /* 0x0000001f00007802 */ /* 0x000fc40000000f00 */
[----:B------:R-:W-:Y:S02]  /*18aa0*/  MOV R2, 0x18ac0 ;  /* 0x00018ac000027802 */ /* 0x000fe40000000f00 */
[----:B-1----:R-:W-:Y:S05]  /*18ab0*/  CALL.REL.NOINC `($__internal_5_$__cuda_sm70_shflsync_idx_p) ;  /* 0x000015c000007944 */ /* 0x002fea0003c00000 */
[----:B------:R-:W-:Y:S01]  /*18ac0*/  MOV R7, R0 ;  /* 0x0000000000077202 */ /* 0x000fe20000000f00 */
[----:B------:R-:W-:Y:S05]  /*18ad0*/  BRA `(.L_x_169) ;  /* 0xfffe7bd000007947 */ /* 0x000fea000383ffff */
.L_x_208:
[----:B------:R-:W-:Y:S01]  /*18ae0*/  IMAD.MOV.U32 R5, RZ, RZ, R10 ;  /* 0x000000ffff057224 */ /* 0x000fe200078e000a */
[----:B------:R-:W-:Y:S01]  /*18af0*/  MOV R3, RZ ;  /* 0x000000ff00037202 */ /* 0x000fe20000000f00 */
[----:B------:R-:W-:Y:S01]  /*18b00*/  IMAD.MOV.U32 R0, RZ, RZ, 0x1c1f ;  /* 0x00001c1fff007424 */ /* 0x000fe200078e00ff */
[----:B------:R-:W-:Y:S02]  /*18b10*/  MOV R2, 0x18b30 ;  /* 0x00018b3000027802 */ /* 0x000fe40000000f00 */
[----:B-----5:R-:W-:Y:S05]  /*18b20*/  CALL.REL.NOINC `($__internal_5_$__cuda_sm70_shflsync_idx_p) ;  /* 0x0000155000007944 */ /* 0x020fea0003c00000 */
[----:B------:R-:W-:Y:S01]  /*18b30*/  MOV R8, R0 ;  /* 0x0000000000087202 */ /* 0x000fe20000000f00 */
[----:B------:R-:W-:Y:S05]  /*18b40*/  BRA `(.L_x_336) ;  /* 0xfffef51000007947 */ /* 0x000fea000383ffff */
.L_x_209:
[----:B------:R-:W-:Y:S01]  /*18b50*/  IMAD.MOV.U32 R5, RZ, RZ, R11 ;  /* 0x000000ffff057224 */ /* 0x000fe200078e000b */
[----:B------:R-:W-:Y:S01]  /*18b60*/  MOV R3, RZ ;  /* 0x000000ff00037202 */ /* 0x000fe20000000f00 */
[----:B------:R-:W-:Y:S01]  /*18b70*/  IMAD.MOV.U32 R0, RZ, RZ, 0x1c1f ;  /* 0x00001c1fff007424 */ /* 0x000fe200078e00ff */
[----:B------:R-:W-:Y:S02]  /*18b80*/  MOV R2, 0x18ba0 ;  /* 0x00018ba000027802 */ /* 0x000fe40000000f00 */
[----:B-12--5:R-:W-:Y:S05]  /*18b90*/  CALL.REL.NOINC `($__internal_5_$__cuda_sm70_shflsync_idx_p) ;  /* 0x000014e000007944 */ /* 0x026fea0003c00000 */
[----:B------:R-:W-:Y:S05]  /*18ba0*/  BRA `(.L_x_337) ;  /* 0xfffef4d000007947 */ /* 0x000fea000383ffff */
.L_x_212:
[----:B--2---:R-:W-:Y:S01]  /*18bb0*/  IMAD.MOV.U32 R5, RZ, RZ, R10 ;  /* 0x000000ffff057224 */ /* 0x004fe200078e000a */
[----:B------:R-:W-:Y:S01]  /*18bc0*/  MOV R3, 0x1 ;  /* 0x0000000100037802 */ /* 0x000fe20000000f00 */
[----:B----4-:R-:W-:Y:S01]  /*18bd0*/  IMAD.MOV.U32 R0, RZ, RZ, 0x1c1f ;  /* 0x00001c1fff007424 */ /* 0x010fe200078e00ff */
[----:B------:R-:W-:-:S02]  /*18be0*/  MOV R2, 0x18c00 ;  /* 0x00018c0000027802 */ /* 0x000fc40000000f00 */
[----:B-1-3-5:R-:W-:Y:S05]  /*18bf0*/  CALL.REL.NOINC `($__internal_5_$__cuda_sm70_shflsync_idx_p) ;  /* 0x0000148000007944 */ /* 0x02afea0003c00000 */
[----:B------:R-:W-:Y:S01]  /*18c00*/  IMAD.MOV.U32 R8, RZ, RZ, R0 ;  /* 0x000000ffff087224 */ /* 0x000fe200078e0000 */
[----:B------:R-:W-:Y:S01]  /*18c10*/  MOV R3, 0x1 ;  /* 0x0000000100037802 */ /* 0x000fe20000000f00 */
[----:B------:R-:W-:Y:S01]  /*18c20*/  IMAD.MOV.U32 R5, RZ, RZ, R11 ;  /* 0x000000ffff057224 */ /* 0x000fe200078e000b */
[----:B------:R-:W-:-:S02]  /*18c30*/  MOV R0, 0x1c1f ;  /* 0x00001c1f00007802 */ /* 0x000fc40000000f00 */
[----:B------:R-:W-:Y:S02]  /*18c40*/  MOV R2, 0x18c60 ;  /* 0x00018c6000027802 */ /* 0x000fe40000000f00 */
[----:B------:R-:W-:Y:S05]  /*18c50*/  CALL.REL.NOINC `($__internal_5_$__cuda_sm70_shflsync_idx_p) ;  /* 0x0000142000007944 */ /* 0x000fea0003c00000 */
[----:B------:R-:W-:Y:S05]  /*18c60*/  BRA `(.L_x_338) ;  /* 0xfffef59000007947 */ /* 0x000fea000383ffff */
.L_x_215:
[----:B-1----:R-:W-:Y:S01]  /*18c70*/  IMAD.MOV.U32 R5, RZ, RZ, R10 ;  /* 0x000000ffff057224 */ /* 0x002fe200078e000a */
[----:B------:R-:W-:Y:S01]  /*18c80*/  MOV R3, 0x2 ;  /* 0x0000000200037802 */ /* 0x000fe20000000f00 */
[----:B----4-:R-:W-:Y:S01]  /*18c90*/  IMAD.MOV.U32 R0, RZ, RZ, 0x1c1f ;  /* 0x00001c1fff007424 */ /* 0x010fe200078e00ff */
[----:B------:R-:W-:Y:S02]  /*18ca0*/  MOV R2, 0x18cc0 ;  /* 0x00018cc000027802 */ /* 0x000fe40000000f00 */
[----:B--23-5:R-:W-:Y:S05]  /*18cb0*/  CALL.REL.NOINC `($__internal_5_$__cuda_sm70_shflsync_idx_p) ;  /* 0x000013c000007944 */ /* 0x02cfea0003c00000 */
[----:B------:R-:W-:Y:S01]  /*18cc0*/  MOV R8, R0 ;  /* 0x0000000000087202 */ /* 0x000fe20000000f00 */
[----:B------:R-:W-:Y:S05]  /*18cd0*/  BRA `(.L_x_339) ;  /* 0xfffef69000007947 */ /* 0x000fea000383ffff */
.L_x_216:
[----:B------:R-:W-:Y:S01]  /*18ce0*/  IMAD.MOV.U32 R5, RZ, RZ, R11 ;  /* 0x000000ffff057224 */ /* 0x000fe200078e000b */
[----:B------:R-:W-:Y:S01]  /*18cf0*/  MOV R3, 0x2 ;  /* 0x0000000200037802 */ /* 0x000fe20000000f00 */
[----:B----4-:R-:W-:Y:S01]  /*18d00*/  IMAD.MOV.U32 R0, RZ, RZ, 0x1c1f ;  /* 0x00001c1fff007424 */ /* 0x010fe200078e00ff */
[----:B------:R-:W-:Y:S02]  /*18d10*/  MOV R2, 0x18d30 ;  /* 0x00018d3000027802 */ /* 0x000fe40000000f00 */
[----:B-123-5:R-:W-:Y:S05]  /*18d20*/  CALL.REL.NOINC `($__internal_5_$__cuda_sm70_shflsync_idx_p) ;  /* 0x0000135000007944 */ /* 0x02efea0003c00000 */
[----:B------:R-:W-:Y:S05]  /*18d30*/  BRA `(.L_x_340) ;  /* 0xfffef65000007947 */ /* 0x000fea000383ffff */
.L_x_219:
[----:B-1----:R-:W-:Y:S01]  /*18d40*/  IMAD.MOV.U32 R5, RZ, RZ, R10 ;  /* 0x000000ffff057224 */ /* 0x002fe200078e000a */
[----:B------:R-:W-:Y:S01]  /*18d50*/  MOV R3, 0x3 ;  /* 0x0000000300037802 */ /* 0x000fe20000000f00 */
[----:B------:R-:W-:Y:S01]  /*18d60*/  IMAD.MOV.U32 R0, RZ, RZ, 0x1c1f ;  /* 0x00001c1fff007424 */ /* 0x000fe200078e00ff */
[----:B------:R-:W-:-:S02]  /*18d70*/  MOV R2, 0x18d90 ;  /* 0x00018d9000027802 */ /* 0x000fc40000000f00 */
[----:B--2345:R-:W-:Y:S05]  /*18d80*/  CALL.REL.NOINC `($__internal_5_$__cuda_sm70_shflsync_idx_p) ;  /* 0x000012f000007944 */ /* 0x03cfea0003c00000 */
[----:B------:R-:W-:Y:S01]  /*18d90*/  IMAD.MOV.U32 R8, RZ, RZ, R0 ;  /* 0x000000ffff087224 */ /* 0x000fe200078e0000 */
[----:B------:R-:W-:Y:S01]  /*18da0*/  MOV R3, 0x3 ;  /* 0x0000000300037802 */ /* 0x000fe20000000f00 */
[----:B------:R-:W-:Y:S01]  /*18db0*/  IMAD.MOV.U32 R5, RZ, RZ, R11 ;  /* 0x000000ffff057224 */ /* 0x000fe200078e000b */
[----:B------:R-:W-:-:S02]  /*18dc0*/  MOV R0, 0x1c1f ;  /* 0x00001c1f00007802 */ /* 0x000fc40000000f00 */
[----:B------:R-:W-:Y:S02]  /*18dd0*/  MOV R2, 0x18df0 ;  /* 0x00018df000027802 */ /* 0x000fe40000000f00 */
[----:B------:R-:W-:Y:S05]  /*18de0*/  CALL.REL.NOINC `($__internal_5_$__cuda_sm70_shflsync_idx_p) ;  /* 0x0000129000007944 */ /* 0x000fea0003c00000 */
[----:B------:R-:W-:Y:S05]  /*18df0*/  BRA `(.L_x_341) ;  /* 0xfffef71000007947 */ /* 0x000fea000383ffff */
.L_x_266:
[----:B------:R-:W-:Y:S01]  /*18e00*/  IMAD.MOV.U32 R0, RZ, RZ, R213 ;  /* 0x000000ffff007224 */ /* 0x000fe200078e00d5 */
[----:B------:R-:W-:Y:S01]  /*18e10*/  MOV R9, 0x1f ;  /* 0x0000001f00097802 */ /* 0x000fe20000000f00 */
[----:B------:R-:W-:Y:S01]  /*18e20*/  IMAD.MOV.U32 R3, RZ, RZ, 0x2 ;  /* 0x00000002ff037424 */ /* 0x000fe200078e00ff */
[----:B------:R-:W-:Y:S02]  /*18e30*/  MOV R8, 0xffffffff ;  /* 0xffffffff00087802 */ /* 0x000fe40000000f00 */
[----:B------:R-:W-:Y:S02]  /*18e40*/  MOV R2, 0x18e60 ;  /* 0x00018e6000027802 */ /* 0x000fe40000000f00 */
[----:B------:R-:W-:Y:S05]  /*18e50*/  CALL.REL.NOINC `($__internal_4_$__cuda_sm70_shflsync_bfly_p) ;  /* 0x000011e000007944 */ /* 0x000fea0003c00000 */
[----:B------:R-:W-:Y:S01]  /*18e60*/  FADD.FTZ R7, R213, R0 ;  /* 0x00000000d5077221 */ /* 0x000fe20000010000 */
[----:B------:R-:W-:Y:S02]  /*18e70*/  MOV R3, 0x1 ;  /* 0x0000000100037802 */ /* 0x000fe40000000f00 */
[----:B------:R-:W-:Y:S02]  /*18e80*/  MOV R2, 0x18eb0 ;  /* 0x00018eb000027802 */ /* 0x000fe40000000f00 */
[----:B------:R-:W-:-:S02]  /*18e90*/  MOV R0, R7 ;  /* 0x0000000700007202 */ /* 0x000fc40000000f00 */
[----:B------:R-:W-:Y:S05]  /*18ea0*/  CALL.REL.NOINC `($__internal_4_$__cuda_sm70_shflsync_bfly_p) ;  /* 0x0000119000007944 */ /* 0x000fea0003c00000 */
[----:B------:R-:W-:Y:S01]  /*18eb0*/  FADD.FTZ R7, R7, R0 ;  /* 0x0000000007077221 */ /* 0x000fe20000010000 */
[----:B------:R-:W-:-:S02]  /*18ec0*/  MOV R0, R214 ;  /* 0x000000d600007202 */ /* 0x000fc40000000f00 */
[----:B------:R-:W-:Y:S02]  /*18ed0*/  MOV R3, 0x2 ;  /* 0x0000000200037802 */ /* 0x000fe40000000f00 */
[----:B------:R-:W-:Y:S02]  /*18ee0*/  MOV R2, 0x18f00 ;  /* 0x00018f0000027802 */ /* 0x000fe40000000f00 */
[----:B------:R-:W-:Y:S05]  /*18ef0*/  CALL.REL.NOINC `($__internal_4_$__cuda_sm70_shflsync_bfly_p) ;  /* 0x0000114000007944 */ /* 0x000fea0003c00000 */
[----:B------:R-:W-:Y:S01]  /*18f00*/  FADD.FTZ R6, R214, R0 ;  /* 0x00000000d6067221 */ /* 0x000fe20000010000 */
[----:B------:R-:W-:Y:S02]  /*18f10*/  MOV R3, 0x1 ;  /* 0x0000000100037802 */ /* 0x000fe40000000f00 */
[----:B------:R-:W-:Y:S02]  /*18f20*/  MOV R2, 0x18f50 ;  /* 0x00018f5000027802 */ /* 0x000fe40000000f00 */
[----:B------:R-:W-:Y:S02]  /*18f30*/  MOV R0, R6 ;  /* 0x0000000600007202 */ /* 0x000fe40000000f00 */
[----:B------:R-:W-:Y:S05]  /*18f40*/  CALL.REL.NOINC `($__internal_4_$__cuda_sm70_shflsync_bfly_p) ;  /* 0x000010f000007944 */ /* 0x000fea0003c00000 */
[----:B------:R-:W-:Y:S01]  /*18f50*/  FADD.FTZ R6, R6, R0 ;  /* 0x0000000006067221 */ /* 0x000fe20000010000 */
[----:B------:R-:W-:Y:S02]  /*18f60*/  MOV R0, R237 ;  /* 0x000000ed00007202 */ /* 0x000fe40000000f00 */
[----:B------:R-:W-:-:S02]  /*18f70*/  MOV R3, 0x2 ;  /* 0x0000000200037802 */ /* 0x000fc40000000f00 */
        /* <DEDUP_REMOVED lines=9> */
[----:B------:R-:W-:Y:S02]  /*19010*/  MOV R3, 0x2 ;  /* 0x0000000200037802 */ /* 0x000fe40000000f00 */
[----:B------:R-:W-:-:S02]  /*19020*/  MOV R2, 0x19040 ;  /* 0x0001904000027802 */ /* 0x000fc40000000f00 */
[----:B------:R-:W-:Y:S05]  /*19030*/  CALL.REL.NOINC `($__internal_4_$__cuda_sm70_shflsync_bfly_p) ;  /* 0x0000100000007944 */ /* 0x000fea0003c00000 */
[----:B------:R-:W-:Y:S01]  /*19040*/  FADD.FTZ R4, R238, R0 ;  /* 0x00000000ee047221 */ /* 0x000fe20000010000 */
[----:B------:R-:W-:-:S02]  /*19050*/  MOV R3, 0x1 ;  /* 0x0000000100037802 */ /* 0x000fc40000000f00 */
[----:B------:R-:W-:Y:S02]  /*19060*/  MOV R2, 0x19090 ;  /* 0x0001909000027802 */ /* 0x000fe40000000f00 */
[----:B------:R-:W-:Y:S02]  /*19070*/  MOV R0, R4 ;  /* 0x0000000400007202 */ /* 0x000fe40000000f00 */
[----:B------:R-:W-:Y:S05]  /*19080*/  CALL.REL.NOINC `($__internal_4_$__cuda_sm70_shflsync_bfly_p) ;  /* 0x00000fb000007944 */ /* 0x000fea0003c00000 */
[----:B------:R-:W-:Y:S01]  /*19090*/  MOV R8, R0 ;  /* 0x0000000000087202 */ /* 0x000fe20000000f00 */
[----:B------:R-:W-:Y:S05]  /*190a0*/  BRA `(.L_x_342) ;  /* 0xffffaa9000007947 */ /* 0x000fea000383ffff */
.L_x_273:
[----:B-1234-:R-:W-:Y:S01]  /*190b0*/  IMAD.MOV.U32 R5, RZ, RZ, R12 ;  /* 0x000000ffff057224 */ /* 0x01efe200078e000c */
[----:B------:R-:W-:Y:S01]  /*190c0*/  MOV R3, RZ ;  /* 0x000000ff00037202 */ /* 0x000fe20000000f00 */
[----:B------:R-:W-:Y:S01]  /*190d0*/  IMAD.MOV.U32 R0, RZ, RZ, 0x1c1f ;  /* 0x00001c1fff007424 */ /* 0x000fe200078e00ff */
[----:B------:R-:W-:Y:S02]  /*190e0*/  MOV R2, 0x19100 ;  /* 0x0001910000027802 */ /* 0x000fe40000000f00 */
[----:B------:R-:W-:Y:S05]  /*190f0*/  CALL.REL.NOINC `($__internal_5_$__cuda_sm70_shflsync_idx_p) ;  /* 0x00000f8000007944 */ /* 0x000fea0003c00000 */
[----:B------:R-:W-:Y:S01]  /*19100*/  MOV R10, R0 ;  /* 0x00000000000a7202 */ /* 0x000fe20000000f00 */
[----:B------:R-:W-:Y:S05]  /*19110*/  BRA `(.L_x_343) ;  /* 0xffffc4c000007947 */ /* 0x000fea000383ffff */
.L_x_274:
[----:B------:R-:W-:Y:S01]  /*19120*/  IMAD.MOV.U32 R5, RZ, RZ, R13 ;  /* 0x000000ffff057224 */ /* 0x000fe200078e000d */
[----:B------:R-:W-:Y:S01]  /*19130*/  MOV R3, RZ ;  /* 0x000000ff00037202 */ /* 0x000fe20000000f00 */
[----:B------:R-:W-:Y:S01]  /*19140*/  IMAD.MOV.U32 R0, RZ, RZ, 0x1c1f ;  /* 0x00001c1fff007424 */ /* 0x000fe200078e00ff */
[----:B------:R-:W-:-:S02]  /*19150*/  MOV R2, 0x19170 ;  /* 0x0001917000027802 */ /* 0x000fc40000000f00 */
[----:B-12---:R-:W-:Y:S05]  /*19160*/  CALL.REL.NOINC `($__internal_5_$__cuda_sm70_shflsync_idx_p) ;  /* 0x00000f1000007944 */ /* 0x006fea0003c00000 */
[----:B------:R-:W-:Y:S05]  /*19170*/  BRA `(.L_x_344) ;  /* 0xffffc48000007947 */ /* 0x000fea000383ffff */
.L_x_277:
[----:B------:R-:W-:Y:S01]  /*19180*/  IMAD.MOV.U32 R5, RZ, RZ, R12 ;  /* 0x000000ffff057224 */ /* 0x000fe200078e000c */
[----:B--2---:R-:W-:Y:S01]  /*19190*/  MOV R3, 0x1 ;  /* 0x0000000100037802 */ /* 0x004fe20000000f00 */
[----:B----4-:R-:W-:Y:S01]  /*191a0*/  IMAD.MOV.U32 R0, RZ, RZ, 0x1c1f ;  /* 0x00001c1fff007424 */ /* 0x010fe200078e00ff */
[----:B------:R-:W-:-:S02]  /*191b0*/  MOV R2, 0x191d0 ;  /* 0x000191d000027802 */ /* 0x000fc40000000f00 */
[----:B-1-3--:R-:W-:Y:S05]  /*191c0*/  CALL.REL.NOINC `($__internal_5_$__cuda_sm70_shflsync_idx_p) ;  /* 0x00000eb000007944 */ /* 0x00afea0003c00000 */
[----:B------:R-:W-:Y:S01]  /*191d0*/  IMAD.MOV.U32 R10, RZ, RZ, R0 ;  /* 0x000000ffff0a7224 */ /* 0x000fe200078e0000 */
[----:B------:R-:W-:Y:S01]  /*191e0*/  MOV R3, 0x1 ;  /* 0x0000000100037802 */ /* 0x000fe20000000f00 */
[----:B------:R-:W-:Y:S01]  /*191f0*/  IMAD.MOV.U32 R5, RZ, RZ, R13 ;  /* 0x000000ffff057224 */ /* 0x000fe200078e000d */
[----:B------:R-:W-:-:S02]  /*19200*/  MOV R0, 0x1c1f ;  /* 0x00001c1f00007802 */ /* 0x000fc40000000f00 */
[----:B------:R-:W-:Y:S02]  /*19210*/  MOV R2, 0x19230 ;  /* 0x0001923000027802 */ /* 0x000fe40000000f00 */
[----:B------:R-:W-:Y:S05]  /*19220*/  CALL.REL.NOINC `($__internal_5_$__cuda_sm70_shflsync_idx_p) ;  /* 0x00000e5000007944 */ /* 0x000fea0003c00000 */
[----:B------:R-:W-:Y:S05]  /*19230*/  BRA `(.L_x_345) ;  /* 0xffffc52000007947 */ /* 0x000fea000383ffff */
.L_x_280:
[----:B------:R-:W-:Y:S01]  /*19240*/  IMAD.MOV.U32 R5, RZ, RZ, R12 ;  /* 0x000000ffff057224 */ /* 0x000fe200078e000c */
[----:B-1----:R-:W-:Y:S01]  /*19250*/  MOV R3, 0x2 ;  /* 0x0000000200037802 */ /* 0x002fe20000000f00 */
[----:B----4-:R-:W-:Y:S01]  /*19260*/  IMAD.MOV.U32 R0, RZ, RZ, 0x1c1f ;  /* 0x00001c1fff007424 */ /* 0x010fe200078e00ff */
[----:B------:R-:W-:Y:S02]  /*19270*/  MOV R2, 0x19290 ;  /* 0x0001929000027802 */ /* 0x000fe40000000f00 */
[----:B--23--:R-:W-:Y:S05]  /*19280*/  CALL.REL.NOINC `($__internal_5_$__cuda_sm70_shflsync_idx_p) ;  /* 0x00000df000007944 */ /* 0x00cfea0003c00000 */
[----:B------:R-:W-:Y:S01]  /*19290*/  MOV R10, R0 ;  /* 0x00000000000a7202 */ /* 0x000fe20000000f00 */
[----:B------:R-:W-:Y:S05]  /*192a0*/  BRA `(.L_x_346) ;  /* 0xffffc61000007947 */ /* 0x000fea000383ffff */
.L_x_281:
[----:B------:R-:W-:Y:S01]  /*192b0*/  IMAD.MOV.U32 R5, RZ, RZ, R13 ;  /* 0x000000ffff057224 */ /* 0x000fe200078e000d */
[----:B------:R-:W-:Y:S01]  /*192c0*/  MOV R3, 0x2 ;  /* 0x0000000200037802 */ /* 0x000fe20000000f00 */
[----:B----4-:R-:W-:Y:S01]  /*192d0*/  IMAD.MOV.U32 R0, RZ, RZ, 0x1c1f ;  /* 0x00001c1fff007424 */ /* 0x010fe200078e00ff */
[----:B------:R-:W-:Y:S02]  /*192e0*/  MOV R2, 0x19300 ;  /* 0x0001930000027802 */ /* 0x000fe40000000f00 */
[----:B-123--:R-:W-:Y:S05]  /*192f0*/  CALL.REL.NOINC `($__internal_5_$__cuda_sm70_shflsync_idx_p) ;  /* 0x00000d8000007944 */ /* 0x00efea0003c00000 */
[----:B------:R-:W-:Y:S05]  /*19300*/  BRA `(.L_x_347) ;  /* 0xffffc5d000007947 */ /* 0x000fea000383ffff */
.L_x_284:
[----:B------:R-:W-:Y:S01]  /*19310*/  IMAD.MOV.U32 R5, RZ, RZ, R12 ;  /* 0x000000ffff057224 */ /* 0x000fe200078e000c */
[----:B-1----:R-:W-:Y:S01]  /*19320*/  MOV R3, 0x3 ;  /* 0x0000000300037802 */ /* 0x002fe20000000f00 */
[----:B------:R-:W-:Y:S01]  /*19330*/  IMAD.MOV.U32 R0, RZ, RZ, 0x1c1f ;  /* 0x00001c1fff007424 */ /* 0x000fe200078e00ff */
[----:B------:R-:W-:-:S02]  /*19340*/  MOV R2, 0x19360 ;  /* 0x0001936000027802 */ /* 0x000fc40000000f00 */
[----:B--234-:R-:W-:Y:S05]  /*19350*/  CALL.REL.NOINC `($__internal_5_$__cuda_sm70_shflsync_idx_p) ;  /* 0x00000d2000007944 */ /* 0x01cfea0003c00000 */
[----:B------:R-:W-:Y:S01]  /*19360*/  IMAD.MOV.U32 R6, RZ, RZ, R0 ;  /* 0x000000ffff067224 */ /* 0x000fe200078e0000 */
[----:B------:R-:W-:Y:S01]  /*19370*/  MOV R3, 0x3 ;  /* 0x0000000300037802 */ /* 0x000fe20000000f00 */
[----:B------:R-:W-:Y:S01]  /*19380*/  IMAD.MOV.U32 R5, RZ, RZ, R13 ;  /* 0x000000ffff057224 */ /* 0x000fe200078e000d */
[----:B------:R-:W-:-:S02]  /*19390*/  MOV R0, 0x1c1f ;  /* 0x00001c1f00007802 */ /* 0x000fc40000000f00 */
[----:B------:R-:W-:Y:S02]  /*193a0*/  MOV R2, 0x193c0 ;  /* 0x000193c000027802 */ /* 0x000fe40000000f00 */
[----:B------:R-:W-:Y:S05]  /*193b0*/  CALL.REL.NOINC `($__internal_5_$__cuda_sm70_shflsync_idx_p) ;  /* 0x00000cc000007944 */ /* 0x000fea0003c00000 */
[----:B------:R-:W-:Y:S05]  /*193c0*/  BRA `(.L_x_348) ;  /* 0xffffc68000007947 */ /* 0x000fea000383ffff */
.L_x_286:
[----:B------:R-:W-:Y:S01]  /*193d0*/  IMAD.MOV.U32 R5, RZ, RZ, R17 ;  /* 0x000000ffff057224 */ /* 0x000fe200078e0011 */
[----:B------:R-:W-:Y:S01]  /*193e0*/  MOV R3, RZ ;  /* 0x000000ff00037202 */ /* 0x000fe20000000f00 */
[----:B------:R-:W-:Y:S01]  /*193f0*/  IMAD.MOV.U32 R0, RZ, RZ, 0x1c1f ;  /* 0x00001c1fff007424 */ /* 0x000fe200078e00ff */
[----:B------:R-:W-:Y:S02]  /*19400*/  MOV R2, 0x19420 ;  /* 0x0001942000027802 */ /* 0x000fe40000000f00 */
[----:B------:R-:W-:Y:S05]  /*19410*/  CALL.REL.NOINC `($__internal_5_$__cuda_sm70_shflsync_idx_p) ;  /* 0x00000c6000007944 */ /* 0x000fea0003c00000 */
[----:B------:R-:W-:Y:S01]  /*19420*/  MOV R4, R0 ;  /* 0x0000000000047202 */ /* 0x000fe20000000f00 */
[----:B------:R-:W-:Y:S05]  /*19430*/  BRA `(.L_x_349) ;  /* 0xffffc97000007947 */ /* 0x000fea000383ffff */
.L_x_287:
[----:B------:R-:W-:Y:S01]  /*19440*/  IMAD.MOV.U32 R5, RZ, RZ, R24 ;  /* 0x000000ffff057224 */ /* 0x000fe200078e0018 */
[----:B------:R-:W-:Y:S01]  /*19450*/  MOV R3, RZ ;  /* 0x000000ff00037202 */ /* 0x000fe20000000f00 */
[----:B------:R-:W-:Y:S01]  /*19460*/  IMAD.MOV.U32 R0, RZ, RZ, 0x1c1f ;  /* 0x00001c1fff007424 */ /* 0x000fe200078e00ff */
[----:B------:R-:W-:Y:S02]  /*19470*/  MOV R2, 0x19490 ;  /* 0x0001949000027802 */ /* 0x000fe40000000f00 */
[----:B-12---:R-:W-:Y:S05]  /*19480*/  CALL.REL.NOINC `($__internal_5_$__cuda_sm70_shflsync_idx_p) ;  /* 0x00000bf000007944 */ /* 0x006fea0003c00000 */
[----:B------:R-:W-:Y:S05]  /*19490*/  BRA `(.L_x_350) ;  /* 0xffffc93000007947 */ /* 0x000fea000383ffff */
.L_x_290:
[----:B------:R-:W-:Y:S01]  /*194a0*/  IMAD.MOV.U32 R5, RZ, RZ, R17 ;  /* 0x000000ffff057224 */ /* 0x000fe200078e0011 */
[----:B-1----:R-:W-:Y:S01]  /*194b0*/  MOV R3, 0x1 ;  /* 0x0000000100037802 */ /* 0x002fe20000000f00 */
[----:B----4-:R-:W-:Y:S01]  /*194c0*/  IMAD.MOV.U32 R0, RZ, RZ, 0x1c1f ;  /* 0x00001c1fff007424 */ /* 0x010fe200078e00ff */
[----:B------:R-:W-:-:S02]  /*194d0*/  MOV R2, 0x194f0 ;  /* 0x000194f000027802 */ /* 0x000fc40000000f00 */
[----:B--23--:R-:W-:Y:S05]  /*194e0*/  CALL.REL.NOINC `($__internal_5_$__cuda_sm70_shflsync_idx_p) ;  /* 0x00000b9000007944 */ /* 0x00cfea0003c00000 */
[----:B------:R-:W-:Y:S01]  /*194f0*/  IMAD.MOV.U32 R4, RZ, RZ, R0 ;  /* 0x000000ffff047224 */ /* 0x000fe200078e0000 */
[----:B------:R-:W-:Y:S01]  /*19500*/  MOV R3, 0x1 ;  /* 0x0000000100037802 */ /* 0x000fe20000000f00 */
[----:B------:R-:W-:Y:S01]  /*19510*/  IMAD.MOV.U32 R5, RZ, RZ, R24 ;  /* 0x000000ffff057224 */ /* 0x000fe200078e0018 */
[----:B------:R-:W-:-:S02]  /*19520*/  MOV R0, 0x1c1f ;  /* 0x00001c1f00007802 */ /* 0x000fc40000000f00 */
[----:B------:R-:W-:Y:S02]  /*19530*/  MOV R2, 0x19550 ;  /* 0x0001955000027802 */ /* 0x000fe40000000f00 */
[----:B------:R-:W-:Y:S05]  /*19540*/  CALL.REL.NOINC `($__internal_5_$__cuda_sm70_shflsync_idx_p) ;  /* 0x00000b3000007944 */ /* 0x000fea0003c00000 */
[----:B------:R-:W-:Y:S05]  /*19550*/  BRA `(.L_x_351) ;  /* 0xffffcd5000007947 */ /* 0x000fea000383ffff */
.L_x_293:
[----:B------:R-:W-:Y:S01]  /*19560*/  IMAD.MOV.U32 R5, RZ, RZ, R17 ;  /* 0x000000ffff057224 */ /* 0x000fe200078e0011 */
[----:B-12---:R-:W-:Y:S01]  /*19570*/  MOV R3, 0x2 ;  /* 0x0000000200037802 */ /* 0x006fe20000000f00 */
[----:B----4-:R-:W-:Y:S01]  /*19580*/  IMAD.MOV.U32 R0, RZ, RZ, 0x1c1f ;  /* 0x00001c1fff007424 */ /* 0x010fe200078e00ff */
[----:B------:R-:W-:Y:S02]  /*19590*/  MOV R2, 0x195b0 ;  /* 0x000195b000027802 */ /* 0x000fe40000000f00 */
[----:B---3--:R-:W-:Y:S05]  /*195a0*/  CALL.REL.NOINC `($__internal_5_$__cuda_sm70_shflsync_idx_p) ;  /* 0x00000ad000007944 */ /* 0x008fea0003c00000 */
[----:B------:R-:W-:Y:S01]  /*195b0*/  MOV R4, R0 ;  /* 0x0000000000047202 */ /* 0x000fe20000000f00 */
[----:B------:R-:W-:Y:S05]  /*195c0*/  BRA `(.L_x_352) ;  /* 0xffffd05000007947 */ /* 0x000fea000383ffff */
.L_x_294:
[----:B------:R-:W-:Y:S01]  /*195d0*/  IMAD.MOV.U32 R5, RZ, RZ, R24 ;  /* 0x000000ffff057224 */ /* 0x000fe200078e0018 */
[----:B--2---:R-:W-:Y:S01]  /*195e0*/  MOV R3, 0x2 ;  /* 0x0000000200037802 */ /* 0x004fe20000000f00 */
[----:B----4-:R-:W-:Y:S01]  /*195f0*/  IMAD.MOV.U32 R0, RZ, RZ, 0x1c1f ;  /* 0x00001c1fff007424 */ /* 0x010fe200078e00ff */
[----:B------:R-:W-:Y:S02]  /*19600*/  MOV R2, 0x19620 ;  /* 0x0001962000027802 */ /* 0x000fe40000000f00 */
[----:B-1-3--:R-:W-:Y:S05]  /*19610*/  CALL.REL.NOINC `($__internal_5_$__cuda_sm70_shflsync_idx_p) ;  /* 0x00000a6000007944 */ /* 0x00afea0003c00000 */
[----:B------:R-:W-:Y:S05]  /*19620*/  BRA `(.L_x_353) ;  /* 0xffffd01000007947 */ /* 0x000fea000383ffff */
.L_x_297:
[----:B------:R-:W-:Y:S01]  /*19630*/  IMAD.MOV.U32 R5, RZ, RZ, R17 ;  /* 0x000000ffff057224 */ /* 0x000fe200078e0011 */
[----:B--2---:R-:W-:Y:S01]  /*19640*/  MOV R3, 0x3 ;  /* 0x0000000300037802 */ /* 0x004fe20000000f00 */
[----:B-1----:R-:W-:Y:S01]  /*19650*/  IMAD.MOV.U32 R0, RZ, RZ, 0x1c1f ;  /* 0x00001c1fff007424 */ /* 0x002fe200078e00ff */
[----:B------:R-:W-:-:S02]  /*19660*/  MOV R2, 0x19680 ;  /* 0x0001968000027802 */ /* 0x000fc40000000f00 */
[----:B---34-:R-:W-:Y:S05]  /*19670*/  CALL.REL.NOINC `($__internal_5_$__cuda_sm70_shflsync_idx_p) ;  /* 0x00000a0000007944 */ /* 0x018fea0003c00000 */
[----:B------:R-:W-:Y:S01]  /*19680*/  IMAD.MOV.U32 R4, RZ, RZ, R0 ;  /* 0x000000ffff047224 */ /* 0x000fe200078e0000 */
[----:B------:R-:W-:Y:S01]  /*19690*/  MOV R3, 0x3 ;  /* 0x0000000300037802 */ /* 0x000fe20000000f00 */
[----:B------:R-:W-:Y:S01]  /*196a0*/  IMAD.MOV.U32 R5, RZ, RZ, R24 ;  /* 0x000000ffff057224 */ /* 0x000fe200078e0018 */
[----:B------:R-:W-:-:S02]  /*196b0*/  MOV R0, 0x1c1f ;  /* 0x00001c1f00007802 */ /* 0x000fc40000000f00 */
[----:B------:R-:W-:Y:S02]  /*196c0*/  MOV R2, 0x196e0 ;  /* 0x000196e000027802 */ /* 0x000fe40000000f00 */
[----:B------:R-:W-:Y:S05]  /*196d0*/  CALL.REL.NOINC `($__internal_5_$__cuda_sm70_shflsync_idx_p) ;  /* 0x000009a000007944 */ /* 0x000fea0003c00000 */
[----:B------:R-:W-:Y:S05]  /*196e0*/  BRA `(.L_x_354) ;  /* 0xffffd2f000007947 */ /* 0x000fea000383ffff */
.L_x_301:
[----:B------:R-:W-:Y:S01]  /*196f0*/  IMAD.MOV.U32 R5, RZ, RZ, R9 ;  /* 0x000000ffff057224 */ /* 0x000fe200078e0009 */
[----:B------:R-:W-:Y:S01]  /*19700*/  MOV R3, RZ ;  /* 0x000000ff00037202 */ /* 0x000fe20000000f00 */
[----:B------:R-:W-:Y:S01]  /*19710*/  IMAD.MOV.U32 R0, RZ, RZ, 0x1c1f ;  /* 0x00001c1fff007424 */ /* 0x000fe200078e00ff */
[----:B------:R-:W-:Y:S02]  /*19720*/  MOV R2, 0x19740 ;  /* 0x0001974000027802 */ /* 0x000fe40000000f00 */
[----:B------:R-:W-:Y:S05]  /*19730*/  CALL.REL.NOINC `($__internal_5_$__cuda_sm70_shflsync_idx_p) ;  /* 0x0000094000007944 */ /* 0x000fea0003c00000 */
[----:B------:R-:W-:Y:S01]  /*19740*/  MOV R8, R0 ;  /* 0x0000000000087202 */ /* 0x000fe20000000f00 */
[----:B------:R-:W-:Y:S05]  /*19750*/  BRA `(.L_x_355) ;  /* 0xffffddb000007947 */ /* 0x000fea000383ffff */
.L_x_302:
[----:B------:R-:W-:Y:S01]  /*19760*/  IMAD.MOV.U32 R5, RZ, RZ, R12 ;  /* 0x000000ffff057224 */ /* 0x000fe200078e000c */
[----:B------:R-:W-:Y:S01]  /*19770*/  MOV R3, RZ ;  /* 0x000000ff00037202 */ /* 0x000fe20000000f00 */
[----:B------:R-:W-:Y:S01]  /*19780*/  IMAD.MOV.U32 R0, RZ, RZ, 0x1c1f ;  /* 0x00001c1fff007424 */ /* 0x000fe200078e00ff */
[----:B------:R-:W-:Y:S02]  /*19790*/  MOV R2, 0x197b0 ;  /* 0x000197b000027802 */ /* 0x000fe40000000f00 */
[----:B-12---:R-:W-:Y:S05]  /*197a0*/  CALL.REL.NOINC `($__internal_5_$__cuda_sm70_shflsync_idx_p) ;  /* 0x000008d000007944 */ /* 0x006fea0003c00000 */
[----:B------:R-:W-:Y:S05]  /*197b0*/  BRA `(.L_x_356) ;  /* 0xffffdd7000007947 */ /* 0x000fea000383ffff */
.L_x_305:
[----:B--2---:R-:W-:Y:S01]  /*197c0*/  IMAD.MOV.U32 R5, RZ, RZ, R9 ;  /* 0x000000ffff057224 */ /* 0x004fe200078e0009 */
[----:B------:R-:W-:Y:S01]  /*197d0*/  MOV R3, 0x1 ;  /* 0x0000000100037802 */ /* 0x000fe20000000f00 */
        /* <DEDUP_REMOVED lines=10> */
.L_x_308:
[----:B-1----:R-:W-:Y:S01]  /*19880*/  IMAD.MOV.U32 R5, RZ, RZ, R9 ;  /* 0x000000ffff057224 */ /* 0x002fe200078e0009 */
[----:B------:R-:W-:Y:S01]  /*19890*/  MOV R3, 0x2 ;  /* 0x0000000200037802 */ /* 0x000fe20000000f00 */
[----:B----4-:R-:W-:Y:S01]  /*198a0*/  IMAD.MOV.U32 R0, RZ, RZ, 0x1c1f ;  /* 0x00001c1fff007424 */ /* 0x010fe200078e00ff */
[----:B------:R-:W-:Y:S02]  /*198b0*/  MOV R2, 0x198d0 ;  /* 0x000198d000027802 */ /* 0x000fe40000000f00 */
[----:B--23--:R-:W-:Y:S05]  /*198c0*/  CALL.REL.NOINC `($__internal_5_$__cuda_sm70_shflsync_idx_p) ;  /* 0x000007b000007944 */ /* 0x00cfea0003c00000 */
[----:B------:R-:W-:Y:S01]  /*198d0*/  MOV R8, R0 ;  /* 0x0000000000087202 */ /* 0x000fe20000000f00 */
[----:B------:R-:W-:Y:S05]  /*198e0*/  BRA `(.L_x_358) ;  /* 0xffffdf1000007947 */ /* 0x000fea000383ffff */
.L_x_309:
[----:B------:R-:W-:Y:S01]  /*198f0*/  IMAD.MOV.U32 R5, RZ, RZ, R12 ;  /* 0x000000ffff057224 */ /* 0x000fe200078e000c */
[----:B------:R-:W-:Y:S01]  /*19900*/  MOV R3, 0x2 ;  /* 0x0000000200037802 */ /* 0x000fe20000000f00 */
[----:B----4-:R-:W-:Y:S01]  /*19910*/  IMAD.MOV.U32 R0, RZ, RZ, 0x1c1f ;  /* 0x00001c1fff007424 */ /* 0x010fe200078e00ff */
[----:B------:R-:W-:Y:S02]  /*19920*/  MOV R2, 0x19940 ;  /* 0x0001994000027802 */ /* 0x000fe40000000f00 */
[----:B-123--:R-:W-:Y:S05]  /*19930*/  CALL.REL.NOINC `($__internal_5_$__cuda_sm70_shflsync_idx_p) ;  /* 0x0000074000007944 */ /* 0x00efea0003c00000 */
[----:B------:R-:W-:Y:S05]  /*19940*/  BRA `(.L_x_359) ;  /* 0xffffded000007947 */ /* 0x000fea000383ffff */
.L_x_312:
[----:B-1----:R-:W-:Y:S01]  /*19950*/  IMAD.MOV.U32 R5, RZ, RZ, R9 ;  /* 0x000000ffff057224 */ /* 0x002fe200078e0009 */
[----:B------:R-:W-:Y:S01]  /*19960*/  MOV R3, 0x3 ;  /* 0x0000000300037802 */ /* 0x000fe20000000f00 */
        /* <DEDUP_REMOVED lines=10> */
.L_x_314:
[----:B------:R-:W-:Y:S01]  /*19a10*/  IMAD.MOV.U32 R5, RZ, RZ, R74 ;  /* 0x000000ffff057224 */ /* 0x000fe200078e004a */
[----:B------:R-:W-:Y:S01]  /*19a20*/  MOV R3, RZ ;  /* 0x000000ff00037202 */ /* 0x000fe20000000f00 */
[----:B------:R-:W-:Y:S01]  /*19a30*/  IMAD.MOV.U32 R0, RZ, RZ, 0x1f ;  /* 0x0000001fff007424 */ /* 0x000fe200078e00ff */
[----:B------:R-:W-:Y:S02]  /*19a40*/  MOV R2, 0x19a60 ;  /* 0x00019a6000027802 */ /* 0x000fe40000000f00 */
[----:B--2---:R-:W-:Y:S05]  /*19a50*/  CALL.REL.NOINC `($__internal_5_$__cuda_sm70_shflsync_idx_p) ;  /* 0x0000062000007944 */ /* 0x004fea0003c00000 */
[----:B------:R-:W-:Y:S01]  /*19a60*/  MOV R9, R0 ;  /* 0x0000000000097202 */ /* 0x000fe20000000f00 */
[----:B------:R-:W-:Y:S05]  /*19a70*/  BRA `(.L_x_361) ;  /* 0xffffe13000007947 */ /* 0x000fea000383ffff */
.L_x_315:
[----:B------:R-:W-:Y:S01]  /*19a80*/  IMAD.MOV.U32 R5, RZ, RZ, R74 ;  /* 0x000000ffff057224 */ /* 0x000fe200078e004a */
[----:B------:R-:W-:Y:S01]  /*19a90*/  MOV R3, 0x1 ;  /* 0x0000000100037802 */ /* 0x000fe20000000f00 */
[----:B------:R-:W-:Y:S01]  /*19aa0*/  IMAD.MOV.U32 R0, RZ, RZ, 0x1f ;  /* 0x0000001fff007424 */ /* 0x000fe200078e00ff */
[----:B------:R-:W-:Y:S02]  /*19ab0*/  MOV R2, 0x19ad0 ;  /* 0x00019ad000027802 */ /* 0x000fe40000000f00 */
[----:B-12---:R-:W-:Y:S05]  /*19ac0*/  CALL.REL.NOINC `($__internal_5_$__cuda_sm70_shflsync_idx_p) ;  /* 0x000005b000007944 */ /* 0x006fea0003c00000 */
[----:B------:R-:W-:Y:S01]  /*19ad0*/  MOV R8, R0 ;  /* 0x0000000000087202 */ /* 0x000fe20000000f00 */
[----:B------:R-:W-:Y:S05]  /*19ae0*/  BRA `(.L_x_362) ;  /* 0xffffe0e000007947 */ /* 0x000fea000383ffff */
.L_x_316:
[----:B------:R-:W-:Y:S02]  /*19af0*/  MOV R2, 0x1 ;  /* 0x0000000100027802 */ /* 0x000fe40000000f00 */
[----:B------:R-:W-:-:S02]  /*19b00*/  MOV R3, 0x19b20 ;  /* 0x00019b2000037802 */ /* 0x000fc40000000f00 */
[----:B-1234-:R-:W-:Y:S05]  /*19b10*/  CALL.REL.NOINC `($__internal_6_$__cuda_sm70_shflsync_up_p) ;  /* 0x000005b000007944 */ /* 0x01efea0003c00000 */
[----:B------:R-:W-:Y:S05]  /*19b20*/  BRA `(.L_x_363) ;  /* 0xffffe1d000007947 */ /* 0x000fea000383ffff */
.L_x_317:
[----:B------:R-:W-:Y:S02]  /*19b30*/  MOV R2, 0x2 ;  /* 0x0000000200027802 */ /* 0x000fe40000000f00 */
[----:B------:R-:W-:-:S02]  /*19b40*/  MOV R3, 0x19b60 ;  /* 0x00019b6000037802 */ /* 0x000fc40000000f00 */
[----:B--2-4-:R-:W-:Y:S05]  /*19b50*/  CALL.REL.NOINC `($__internal_6_$__cuda_sm70_shflsync_up_p) ;  /* 0x0000057000007944 */ /* 0x014fea0003c00000 */
        /* <DEDUP_REMOVED lines=23> */
.L_x_321:
[----:B------:R-:W-:Y:S02]  /*19cd0*/  MOV R2, 0x1 ;  /* 0x0000000100027802 */ /* 0x000fe40000000f00 */
[----:B------:R-:W-:Y:S02]  /*19ce0*/  MOV R3, 0x19d00 ;  /* 0x00019d0000037802 */ /* 0x000fe40000000f00 */
[----:B------:R-:W-:Y:S05]  /*19cf0*/  CALL.REL.NOINC `($__internal_6_$__cuda_sm70_shflsync_up_p) ;  /* 0x000003d000007944 */ /* 0x000fea0003c00000 */
[----:B------:R-:W-:Y:S01]  /*19d00*/  MOV R2, R4 ;  /* 0x0000000400027202 */ /* 0x000fe20000000f00 */
[----:B------:R-:W-:Y:S05]  /*19d10*/  BRA `(.L_x_365) ;  /* 0xffffe24000007947 */ /* 0x000fea000383ffff */
.L_x_322:
        /* <DEDUP_REMOVED lines=26> */
.L_x_324:
[----:B------:R-:W-:Y:S02]  /*19ec0*/  SEL R0, RZ, 0x1, P0 ;  /* 0x00000001ff007807 */ /* 0x000fe40000000000 */
[----:B------:R-:W-:Y:S02]  /*19ed0*/  MOV R2, 0x19ef0 ;  /* 0x00019ef000027802 */ /* 0x000fe40000000f00 */
[----:B-1----:R-:W-:Y:S05]  /*19ee0*/  CALL.REL.NOINC `($__internal_7_$__cuda_sm70_votesync_ballot) ;  /* 0x0000025000007944 */ /* 0x002fea0003c00000 */
[----:B------:R-:W-:Y:S01]  /*19ef0*/  MOV R11, R0 ;  /* 0x00000000000b7202 */ /* 0x000fe20000000f00 */
[----:B------:R-:W-:Y:S05]  /*19f00*/  BRA `(.L_x_367) ;  /* 0xffffe1e000007947 */ /* 0x000fea000383ffff */
.L_x_325:
[----:B------:R-:W-:Y:S01]  /*19f10*/  IMAD.MOV.U32 R5, RZ, RZ, R6 ;  /* 0x000000ffff057224 */ /* 0x000fe200078e0006 */
[----:B---3--:R-:W-:Y:S01]  /*19f20*/  MOV R3, R10 ;  /* 0x0000000a00037202 */ /* 0x008fe20000000f00 */
[----:B------:R-:W-:Y:S01]  /*19f30*/  IMAD.MOV.U32 R0, RZ, RZ, 0x1f ;  /* 0x0000001fff007424 */ /* 0x000fe200078e00ff */
[----:B------:R-:W-:Y:S02]  /*19f40*/  MOV R2, 0x19f60 ;  /* 0x00019f6000027802 */ /* 0x000fe40000000f00 */
[----:B-12---:R-:W-:Y:S05]  /*19f50*/  CALL.REL.NOINC `($__internal_5_$__cuda_sm70_shflsync_idx_p) ;  /* 0x0000012000007944 */ /* 0x006fea0003c00000 */
[----:B------:R-:W-:Y:S01]  /*19f60*/  IMAD.MOV.U32 R8, RZ, RZ, R0 ;  /* 0x000000ffff087224 */ /* 0x000fe200078e0000 */
[----:B------:R-:W-:Y:S01]  /*19f70*/  MOV R3, R10 ;  /* 0x0000000a00037202 */ /* 0x000fe20000000f00 */
[----:B------:R-:W-:Y:S01]  /*19f80*/  IMAD.MOV.U32 R5, RZ, RZ, R7 ;  /* 0x000000ffff057224 */ /* 0x000fe200078e0007 */
[----:B------:R-:W-:Y:S02]  /*19f90*/  MOV R0, 0x1f ;  /* 0x0000001f00007802 */ /* 0x000fe40000000f00 */
[----:B------:R-:W-:-:S02]  /*19fa0*/  MOV R2, 0x19fc0 ;  /* 0x00019fc000027802 */ /* 0x000fc40000000f00 */
[----:B------:R-:W-:Y:S05]  /*19fb0*/  CALL.REL.NOINC `($__internal_5_$__cuda_sm70_shflsync_idx_p) ;  /* 0x000000c000007944 */ /* 0x000fea0003c00000 */
[----:B------:R-:W-:Y:S01]  /*19fc0*/  MOV R7, R0 ;  /* 0x0000000000077202 */ /* 0x000fe20000000f00 */
[----:B------:R-:W-:Y:S05]  /*19fd0*/  BRA `(.L_x_368) ;  /* 0xffffe15000007947 */ /* 0x000fea000383ffff */
.L_x_328:
[----:B------:R-:W-:Y:S01]  /*19fe0*/  IMAD.MOV.U32 R5, RZ, RZ, R4 ;  /* 0x000000ffff057224 */ /* 0x000fe200078e0004 */
[----:B------:R-:W-:-:S02]  /*19ff0*/  MOV R0, 0x1f ;  /* 0x0000001f00007802 */ /* 0x000fc40000000f00 */
[----:B------:R-:W-:Y:S02]  /*1a000*/  MOV R2, 0x1a020 ;  /* 0x0001a02000027802 */ /* 0x000fe40000000f00 */
[----:B-1234-:R-:W-:Y:S05]  /*1a010*/  CALL.REL.NOINC `($__internal_5_$__cuda_sm70_shflsync_idx_p) ;  /* 0x0000006000007944 */ /* 0x01efea0003c00000 */
[----:B------:R-:W-:Y:S01]  /*1a020*/  MOV R13, R0 ;  /* 0x00000000000d7202 */ /* 0x000fe20000000f00 */
[----:B------:R-:W-:Y:S05]  /*1a030*/  BRA `(.L_x_327) ;  /* 0xffffe15000007947 */ /* 0x000fea000383ffff */
        .weak           $__internal_4_$__cuda_sm70_shflsync_bfly_p
        .type           $__internal_4_$__cuda_sm70_shflsync_bfly_p,@function
        .size           $__internal_4_$__cuda_sm70_shflsync_bfly_p,($__internal_5_$__cuda_sm70_shflsync_idx_p - $__internal_4_$__cuda_sm70_shflsync_bfly_p)
$__internal_4_$__cuda_sm70_shflsync_bfly_p:
[----:B------:R-:W-:Y:S04]  /*1a040*/  WARPSYNC R8 ;  /* 0x0000000800007348 */ /* 0x000fe80003800000 */
[----:B------:R1:W2:Y:S02]  /*1a050*/  SHFL.BFLY PT, R0, R0, R3, R9 ;  /* 0x0c00000300007389 */ /* 0x0002a400000e0009 */
[----:B-1----:R-:W-:-:S04]  /*1a060*/  MOV R3, 0x0 ;  /* 0x0000000000037802 */ /* 0x002fc80000000f00 */
[----:B--2---:R-:W-:Y:S05]  /*1a070*/  RET.REL.NODEC R2 `(_ZN7cutlass13device_kernelIN5flash19enable_sm80_to_sm89INS1_16FlashAttnFwdSm80INS1_25CollectiveMainloopFwdSm80ILi4ELi1ELb0EN4cute5tupleIJNS5_1CILi128EEENS7_ILi48EEENS7_ILi96EEEEEELi96ENS_6half_tEfNS_4arch4Sm80ELb0ELb0ELb1ELb1ELb0ELb1ELb1ELb1EEENS1_21CollectiveEpilogueFwdINS6_IJS8_SA_S9_EEENS6_IJNS7_ILi1EEESI_SI_EEESC_SE_Li128ELb1ELb1ELb1ELb0EEENS1_36VarlenDynamicPersistentTileSchedulerILi128ELi48ELi128ELi128ELb1ELb1ELb0ELb0ELb1ELb1EEEEEEEEEvNT_6ParamsE) ;  /* 0xfffe5f8002007950 */ /* 0x004fea0003c3ffff */
        .weak           $__internal_5_$__cuda_sm70_shflsync_idx_p
        .type           $__internal_5_$__cuda_sm70_shflsync_idx_p,@function
        .size           $__internal_5_$__cuda_sm70_shflsync_idx_p,($__internal_6_$__cuda_sm70_shflsync_up_p - $__internal_5_$__cuda_sm70_shflsync_idx_p)
$__internal_5_$__cuda_sm70_shflsync_idx_p:
[----:B------:R-:W-:-:S04]  /*1a080*/  MOV R75, 0xffffffff ;  /* 0xffffffff004b7802 */ /* 0x000fc80000000f00 */
[----:B------:R-:W-:Y:S04]  /*1a090*/  WARPSYNC R75 ;  /* 0x0000004b00007348 */ /* 0x000fe80003800000 */
[----:B------:R1:W2:Y:S02]  /*1a0a0*/  SHFL.IDX PT, R0, R5, R3, R0 ;  /* 0x0000000305007389 */ /* 0x0002a400000e0000 */
[----:B-1----:R-:W-:-:S04]  /*1a0b0*/  MOV R3, 0x0 ;  /* 0x0000000000037802 */ /* 0x002fc80000000f00 */
[----:B--2---:R-:W-:Y:S05]  /*1a0c0*/  RET.REL.NODEC R2 `(_ZN7cutlass13device_kernelIN5flash19enable_sm80_to_sm89INS1_16FlashAttnFwdSm80INS1_25CollectiveMainloopFwdSm80ILi4ELi1ELb0EN4cute5tupleIJNS5_1CILi128EEENS7_ILi48EEENS7_ILi96EEEEEELi96ENS_6half_tEfNS_4arch4Sm80ELb0ELb0ELb1ELb1ELb0ELb1ELb1ELb1EEENS1_21CollectiveEpilogueFwdINS6_IJS8_SA_S9_EEENS6_IJNS7_ILi1EEESI_SI_EEESC_SE_Li128ELb1ELb1ELb1ELb0EEENS1_36VarlenDynamicPersistentTileSchedulerILi128ELi48ELi128ELi128ELb1ELb1ELb0ELb0ELb1ELb1EEEEEEEEEvNT_6ParamsE) ;  /* 0xfffe5f3002007950 */ /* 0x004fea0003c3ffff */
        .weak           $__internal_6_$__cuda_sm70_shflsync_up_p
        .type           $__internal_6_$__cuda_sm70_shflsync_up_p,@function
        .size           $__internal_6_$__cuda_sm70_shflsync_up_p,($__internal_7_$__cuda_sm70_votesync_ballot - $__internal_6_$__cuda_sm70_shflsync_up_p)
$__internal_6_$__cuda_sm70_shflsync_up_p:
[----:B------:R-:W-:Y:S02]  /*1a0d0*/  IMAD.MOV.U32 R4, RZ, RZ, RZ ;  /* 0x000000ffff047224 */ /* 0x000fe400078e00ff */
[----:B------:R-:W-:-:S04]  /*1a0e0*/  IMAD.MOV.U32 R10, RZ, RZ, -0x1 ;  /* 0xffffffffff0a7424 */ /* 0x000fc800078e00ff */
[----:B------:R-:W-:Y:S04]  /*1a0f0*/  WARPSYNC R10 ;  /* 0x0000000a00007348 */ /* 0x000fe80003800000 */
[----:B------:R1:W2:Y:S02]  /*1a100*/  SHFL.UP PT, R4, R0, R2, R4 ;  /* 0x0400000200047389 */ /* 0x0002a400000e0004 */
[----:B-1----:R-:W-:Y:S02]  /*1a110*/  MOV R2, R3 ;  /* 0x0000000300027202 */ /* 0x002fe40000000f00 */
[----:B------:R-:W-:-:S04]  /*1a120*/  MOV R3, 0x0 ;  /* 0x0000000000037802 */ /* 0x000fc80000000f00 */
[----:B--2---:R-:W-:Y:S05]  /*1a130*/  RET.REL.NODEC R2 `(_ZN7cutlass13device_kernelIN5flash19enable_sm80_to_sm89INS1_16FlashAttnFwdSm80INS1_25CollectiveMainloopFwdSm80ILi4ELi1ELb0EN4cute5tupleIJNS5_1CILi128EEENS7_ILi48EEENS7_ILi96EEEEEELi96ENS_6half_tEfNS_4arch4Sm80ELb0ELb0ELb1ELb1ELb0ELb1ELb1ELb1EEENS1_21CollectiveEpilogueFwdINS6_IJS8_SA_S9_EEENS6_IJNS7_ILi1EEESI_SI_EEESC_SE_Li128ELb1ELb1ELb1ELb0EEENS1_36VarlenDynamicPersistentTileSchedulerILi128ELi48ELi128ELi128ELb1ELb1ELb0ELb0ELb1ELb1EEEEEEEEEvNT_6ParamsE) ;  /* 0xfffe5ec002007950 */ /* 0x004fea0003c3ffff */
        .weak           $__internal_7_$__cuda_sm70_votesync_ballot
        .type           $__internal_7_$__cuda_sm70_votesync_ballot,@function
        .size           $__internal_7_$__cuda_sm70_votesync_ballot,(.L_x_1430 - $__internal_7_$__cuda_sm70_votesync_ballot)
$__internal_7_$__cuda_sm70_votesync_ballot:
[----:B------:R-:W-:Y:S01]  /*1a140*/  ISETP.NE.U32.AND P0, PT, R0, 0x1, PT ;  /* 0x000000010000780c */ /* 0x000fe20003f05070 */
[----:B------:R-:W-:-:S04]  /*1a150*/  IMAD.MOV.U32 R3, RZ, RZ, -0x1 ;  /* 0xffffffffff037424 */ /* 0x000fc800078e00ff */
[----:B------:R-:W-:Y:S08]  /*1a160*/  WARPSYNC R3 ;  /* 0x0000000300007348 */ /* 0x000ff00003800000 */
[----:B------:R-:W-:-:S04]  /*1a170*/  VOTE.ANY R0, PT, !P0 ;  /* 0x0000000000007806 */ /* 0x000fc800040e0100 */
[----:B------:R-:W-:Y:S01]  /*1a180*/  LOP3.LUT R0, R0, R3, RZ, 0xc0, !PT ;  /* 0x0000000300007212 */ /* 0x000fe200078ec0ff */
[----:B------:R-:W-:-:S04]  /*1a190*/  IMAD.MOV.U32 R3, RZ, RZ, 0x0 ;  /* 0x00000000ff037424 */ /* 0x000fc800078e00ff */
[----:B------:R-:W-:Y:S05]  /*1a1a0*/  RET.REL.NODEC R2 `(_ZN7cutlass13device_kernelIN5flash19enable_sm80_to_sm89INS1_16FlashAttnFwdSm80INS1_25CollectiveMainloopFwdSm80ILi4ELi1ELb0EN4cute5tupleIJNS5_1CILi128EEENS7_ILi48EEENS7_ILi96EEEEEELi96ENS_6half_tEfNS_4arch4Sm80ELb0ELb0ELb1ELb1ELb0ELb1ELb1ELb1EEENS1_21CollectiveEpilogueFwdINS6_IJS8_SA_S9_EEENS6_IJNS7_ILi1EEESI_SI_EEESC_SE_Li128ELb1ELb1ELb1ELb0EEENS1_36VarlenDynamicPersistentTileSchedulerILi128ELi48ELi128ELi128ELb1ELb1ELb0ELb0ELb1ELb1EEEEEEEEEvNT_6ParamsE) ;  /* 0xfffe5e5002007950 */ /* 0x000fea0003c3ffff */
.L_x_369:
        /* <DEDUP_REMOVED lines=13> */
.L_x_1430:


//--------------------- .text._ZN7cutlass13device_kernelIN5flash19enable_sm80_to_sm89INS1_16FlashAttnFwdSm80INS1_25CollectiveMainloopFwdSm80ILi4ELi1ELb0EN4cute5tupleIJNS5_1CILi128EEENS7_ILi48EEENS7_ILi96EEEEEELi96ENS_6half_tEfNS_4arch4Sm80ELb0ELb1ELb1ELb0ELb0ELb0ELb1ELb1EEENS1_21CollectiveEpilogueFwdINS6_IJS8_SA_S9_EEENS6_IJNS7_ILi1EEESI_SI_EEESC_SE_Li128ELb0ELb1ELb1ELb0EEENS1_19SingleTileSchedulerILb0ELb1ELb1ELi128EEEEEEEEEvNT_6ParamsE --------------------------
	.section	.text._ZN7cutlass13device_kernelIN5flash19enable_sm80_to_sm89INS1_16FlashAttnFwdSm80INS1_25CollectiveMainloopFwdSm80ILi4ELi1ELb0EN4cute5tupleIJNS5_1CILi128EEENS7_ILi48EEENS7_ILi96EEEEEELi96ENS_6half_tEfNS_4arch4Sm80ELb0ELb1ELb1ELb0ELb0ELb0ELb1ELb1EEENS1_21CollectiveEpilogueFwdINS6_IJS8_SA_S9_EEENS6_IJNS7_ILi1EEESI_SI_EEESC_SE_Li128ELb0ELb1ELb1ELb0EEENS1_19SingleTileSchedulerILb0ELb1ELb1ELi128EEEEEEEEEvNT_6ParamsE,"ax",@progbits
	.sectioninfo	@"SHI_REGISTERS=255"
	.align	128
.text._ZN7cutlass13device_kernelIN5flash19enable_sm80_to_sm89INS1_16FlashAttnFwdSm80INS1_25CollectiveMainloopFwdSm80ILi4ELi1ELb0EN4cute5tupleIJNS5_1CILi128EEENS7_ILi48EEENS7_ILi96EEEEEELi96ENS_6half_tEfNS_4arch4Sm80ELb0ELb1ELb1ELb0ELb0ELb0ELb1ELb1EEENS1_21CollectiveEpilogueFwdINS6_IJS8_SA_S9_EEENS6_IJNS7_ILi1EEESI_SI_EEESC_SE_Li128ELb0ELb1ELb1ELb0EEENS1_19SingleTileSchedulerILb0ELb1ELb1ELi128EEEEEEEEEvNT_6ParamsE:
        .type           _ZN7cutlass13device_kernelIN5flash19enable_sm80_to_sm89INS1_16FlashAttnFwdSm80INS1_25CollectiveMainloopFwdSm80ILi4ELi1ELb0EN4cute5tupleIJNS5_1CILi128EEENS7_ILi48EEENS7_ILi96EEEEEELi96ENS_6half_tEfNS_4arch4Sm80ELb0ELb1ELb1ELb0ELb0ELb0ELb1ELb1EEENS1_21CollectiveEpilogueFwdINS6_IJS8_SA_S9_EEENS6_IJNS7_ILi1EEESI_SI_EEESC_SE_Li128ELb0ELb1ELb1ELb0EEENS1_19SingleTileSchedulerILb0ELb1ELb1ELi128EEEEEEEEEvNT_6ParamsE,@function
        .size           _ZN7cutlass13device_kernelIN5flash19enable_sm80_to_sm89INS1_16FlashAttnFwdSm80INS1_25CollectiveMainloopFwdSm80ILi4ELi1ELb0EN4cute5tupleIJNS5_1CILi128EEENS7_ILi48EEENS7_ILi96EEEEEELi96ENS_6half_tEfNS_4arch4Sm80ELb0ELb1ELb1ELb0ELb0ELb0ELb1ELb1EEENS1_21CollectiveEpilogueFwdINS6_IJS8_SA_S9_EEENS6_IJNS7_ILi1EEESI_SI_EEESC_SE_Li128ELb0ELb1ELb1ELb0EEENS1_19SingleTileSchedulerILb0ELb1ELb1ELi128EEEEEEEEEvNT_6ParamsE,(.L_x_1435 - _ZN7cutlass13device_kernelIN5flash19enable_sm80_to_sm89INS1_16FlashAttnFwdSm80INS1_25CollectiveMainloopFwdSm80ILi4ELi1ELb0EN4cute5tupleIJNS5_1CILi128EEENS7_ILi48EEENS7_ILi96EEEEEELi96ENS_6half_tEfNS_4arch4Sm80ELb0ELb1ELb1ELb0ELb0ELb0ELb1ELb1EEENS1_21CollectiveEpilogueFwdINS6_IJS8_SA_S9_EEENS6_IJNS7_ILi1EEESI_SI_EEESC_SE_Li128ELb0ELb1ELb1ELb0EEENS1_19SingleTileSchedulerILb0ELb1ELb1ELi128EEEEEEEEEvNT_6ParamsE)
        .other          _ZN7cutlass13device_kernelIN5flash19enable_sm80_to_sm89INS1_16FlashAttnFwdSm80INS1_25CollectiveMainloopFwdSm80ILi4ELi1ELb0EN4cute5tupleIJNS5_1CILi128EEENS7_ILi48EEENS7_ILi96EEEEEELi96ENS_6half_tEfNS_4arch4Sm80ELb0ELb1ELb1ELb0ELb0ELb0ELb1ELb1EEENS1_21CollectiveEpilogueFwdINS6_IJS8_SA_S9_EEENS6_IJNS7_ILi1EEESI_SI_EEESC_SE_Li128ELb0ELb1ELb1ELb0EEENS1_19SingleTileSchedulerILb0ELb1ELb1ELi128EEEEEEEEEvNT_6ParamsE,@"STO_CUDA_ENTRY STV_DEFAULT"
_ZN7cutlass13device_kernelIN5flash19enable_sm80_to_sm89INS1_16FlashAttnFwdSm80INS1_25CollectiveMainloopFwdSm80ILi4ELi1ELb0EN4cute5tupleIJNS5_1CILi128EEENS7_ILi48EEENS7_ILi96EEEEEELi96ENS_6half_tEfNS_4arch4Sm80ELb0ELb1ELb1ELb0ELb0ELb0ELb1ELb1EEENS1_21CollectiveEpilogueFwdINS6_IJS8_SA_S9_EEENS6_IJNS7_ILi1EEESI_SI_EEESC_SE_Li128ELb0ELb1ELb1ELb0EEENS1_19SingleTileSchedulerILb0ELb1ELb1ELi128EEEEEEEEEvNT_6ParamsE:
[----:B------:R-:W-:Y:S02]  /*0000*/  MOV R1, c[0x0][0x28] ;  /* 0x00000a0000017a02 */ /* 0x000fe40000000f00 */
[----:B------:R-:W1:Y:S01]  /*0010*/  S2R R93, SR_TID.X ;  /* 0x00000000005d7919 */ /* 0x000e620000002100 */
[----:B------:R-:W2:Y:S03]  /*0020*/  S2UR UR6, SR_CTAID.Y ;  /* 0x00000000000679c3 */ /* 0x000ea60000002600 */
[----:B------:R-:W3:Y:S01]  /*0030*/  S2R R0, SR_CTAID.Z ;  /* 0x0000000000007919 */ /* 0x000ee20000002700 */
[----:B-1----:R-:W-:-:S06]  /*0040*/  SHF.R.U32.HI R2, RZ, 0x5, R93 ;  /* 0x00000005ff027819 */ /* 0x002fcc000001165d */
[----:B------:R-:W1:Y:S02]  /*0050*/  SHFL.IDX PT, R2, R2, RZ, 0x1f ;  /* 0x00001fff02027589 */ /* 0x000e6400000e0000 */
[----:B-1----:R-:W-:-:S13]  /*0060*/  ISETP.NE.AND P0, PT, R2, RZ, PT ;  /* 0x000000ff0200720c */ /* 0x002fda0003f05270 */
[----:B--2---:R-:W-:Y:S05]  /*0070*/  @!P0 BRA `(.L_x_370) ;  /* 0x0000009000008947 */ /* 0x004fea0003800000 */
[----:B---3--:R-:W-:Y:S01]  /*0080*/  MOV R2, c[0x0][0x550] ;  /* 0x0001540000027a02 */ /* 0x008fe20000000f00 */
[----:B------:R-:W-:-:S03]  /*0090*/  UMOV UR10, UR6 ;  /* 0x00000006000a7c82 */ /* 0x000fc60008000000 */
[----:B------:R-:W-:-:S13]  /*00a0*/  ISETP.NE.AND P0, PT, R2, 0x1, PT ;  /* 0x000000010200780c */ /* 0x000fda0003f05270 */
[----:B------:R-:W-:Y:S05]  /*00b0*/  @!P0 BRA `(.L_x_371) ;  /* 0x000000b000008947 */ /* 0x000fea0003800000 */
[----:B------:R-:W-:Y:S02]  /*00c0*/  ULDC UR4, c[0x0][0x554] ;  /* 0x0001550000047ab9 */ /* 0x000fe40000000800 */
[----:B------:R-:W-:Y:S02]  /*00d0*/  UIMAD.WIDE.U32 UR4, UR6, UR4, URZ ;  /* 0x00000004060472a5 */ /* 0x000fe4000f8e003f */
[----:B------:R-:W-:Y:S02]  /*00e0*/  ULDC UR10, c[0x0][0x558] ;  /* 0x00015600000a7ab9 */ /* 0x000fe40000000800 */
[----:B------:R-:W-:Y:S01]  /*00f0*/  USHF.R.U32.HI UR10, URZ, UR10, UR5 ;  /* 0x0000000a3f0a7299 */ /* 0x000fe20008011605 */
[----:B------:R-:W-:Y:S05]  /*0100*/  BRA `(.L_x_371) ;  /* 0x0000006000007947 */ /* 0x000fea0003800000 */
.L_x_370:
[----:B---3--:R-:W-:Y:S02]  /*0110*/  ULDC.64 UR4, c[0x0][0x550] ;  /* 0x0001540000047ab9 */ /* 0x008fe40000000a00 */
[----:B------:R-:W-:Y:S02]  /*0120*/  UISETP.NE.AND UP0, UPT, UR4, 0x1, UPT ;  /* 0x000000010400788c */ /* 0x000fe4000bf05270 */
[----:B------:R-:W-:-:S02]  /*0130*/  UIMAD.WIDE.U32 UR8, UR6, UR5, URZ ;  /* 0x00000005060872a5 */ /* 0x000fc4000f8e003f */
[----:B------:R-:W-:Y:S02]  /*0140*/  ULDC UR4, c[0x0][0x558] ;  /* 0x0001560000047ab9 */ /* 0x000fe40000000800 */
[----:B------:R-:W-:-:S05]  /*0150*/  UMOV UR10, UR6 ;  /* 0x00000006000a7c82 */ /* 0x000fca0008000000 */
[----:B------:R-:W-:-:S03]  /*0160*/  @UP0 USHF.R.U32.HI UR10, URZ, UR4, UR9 ;  /* 0x000000043f0a0299 */ /* 0x000fc60008011609 */
.L_x_371:
[----:B------:R-:W-:Y:S01]  /*0170*/  ISETP.GE.AND P0, PT, R0, RZ, PT ;  /* 0x000000ff0000720c */ /* 0x000fe20003f06270 */
[----:B------:R-:W-:Y:S02]  /*0180*/  UIADD3 UR4, -UR10, URZ, URZ ;  /* 0x0000003f0a047290 */ /* 0x000fe4000fffe13f */
[----:B------:R-:W-:Y:S02]  /*0190*/  ULDC UR11, c[0x0][0x550] ;  /* 0x00015400000b7ab9 */ /* 0x000fe40000000800 */
[----:B------:R-:W-:-:S08]  /*01a0*/  UIMAD UR11, UR4, UR11, UR6 ;  /* 0x0000000b040b72a4 */ /* 0x000fd0000f8e0206 */
[----:B------:R-:W-:Y:S05]  /*01b0*/  @!P0 EXIT ;  /* 0x000000000000894d */ /* 0x000fea0003800000 */
[----:B------:R-:W1:Y:S01]  /*01c0*/  S2UR UR9, SR_CTAID.X ;  /* 0x00000000000979c3 */ /* 0x000e620000002500 */
[----:B------:R-:W-:Y:S02]  /*01d0*/  ULDC UR4, c[0x0][0x2c4] ;  /* 0x0000b10000047ab9 */ /* 0x000fe40000000800 */
[----:B------:R-:W-:Y:S02]  /*01e0*/  UISETP.NE.AND UP2, UPT, UR4, 0x1, UPT ;  /* 0x000000010400788c */ /* 0x000fe4000bf45270 */
[----:B------:R-:W-:Y:S02]  /*01f0*/  UMOV UR8, 0x1 ;  /* 0x0000000100087882 */ /* 0x000fe40000000000 */
[----:B------:R-:W-:Y:S02]  /*0200*/  ULDC.64 UR4, c[0x0][0x328] ;  /* 0x0000ca0000047ab9 */ /* 0x000fe40000000a00 */
[----:B------:R-:W-:Y:S02]  /*0210*/  UISETP.LE.AND UP1, UPT, UR8, UR5, UPT ;  /* 0x000000050800728c */ /* 0x000fe4000bf23270 */
[----:B------:R-:W-:-:S02]  /*0220*/  ULDC.64 UR6, c[0x0][0x2c8] ;  /* 0x0000b20000067ab9 */ /* 0x000fc40000000a00 */
[----:B------:R-:W-:Y:S02]  /*0230*/  ULDC UR12, c[0x0][0x168] ;  /* 0x00005a00000c7ab9 */ /* 0x000fe40000000800 */
[----:B------:R-:W-:Y:S01]  /*0240*/  PLOP3.LUT P0, PT, PT, PT, UP1, 0x40, 0x0 ;  /* 0x000000000000781c */ /* 0x000fe20003f0e818 */
[----:B------:R-:W-:Y:S02]  /*0250*/  UIADD3 UR12, UR8, -UR12, URZ ;  /* 0x8000000c080c7290 */ /* 0x000fe4000fffe03f */
[----:B------:R-:W-:Y:S02]  /*0260*/  ULDC UR5, c[0x0][0x1d0] ;  /* 0x0000740000057ab9 */ /* 0x000fe40000000800 */
[----:B-1----:R-:W-:-:S04]  /*0270*/  USHF.L.U32 UR9, UR9, 0x7, URZ ;  /* 0x0000000709097899 */ /* 0x002fc8000800063f */
[----:B------:R-:W-:-:S04]  /*0280*/  @UP2 UIADD3 UR14, UR9, 0x7f, URZ ;  /* 0x0000007f090e2890 */ /* 0x000fc8000fffe03f */
[----:B------:R-:W-:Y:S02]  /*0290*/  UIMAD.WIDE.U32 UR14, UR14, UR6, URZ ;  /* 0x000000060e0e72a5 */ /* 0x000fe4000f8e003f */
[----:B------:R-:W-:Y:S02]  /*02a0*/  UIADD3 UR6, UR9, 0x7f, URZ ;  /* 0x0000007f09067890 */ /* 0x000fe4000fffe03f */
[----:B------:R-:W-:-:S04]  /*02b0*/  @UP2 USHF.R.U32.HI UR6, URZ, UR7, UR15 ;  /* 0x000000073f062299 */ /* 0x000fc8000801160f */
[----:B------:R-:W-:-:S04]  /*02c0*/  UIADD3 UR5, UR6, UR5, UR12 ;  /* 0x0000000506057290 */ /* 0x000fc8000fffe00c */
[----:B------:R-:W-:Y:S01]  /*02d0*/  UIADD3 UR6, UR5, UR4, URZ ;  /* 0x0000000405067290 */ /* 0x000fe2000fffe03f */
[----:B------:R-:W-:Y:S05]  /*02e0*/  @P0 BRA `(.L_x_372) ;  /* 0x0000014000000947 */ /* 0x000fea0003800000 */
[----:B------:R-:W-:Y:S01]  /*02f0*/  ISETP.LT.AND P0, PT, RZ, UR5, PT ;  /* 0x00000005ff007c0c */ /* 0x000fe2000bf01270 */
[----:B------:R-:W-:-:S12]  /*0300*/  UIADD3 UR7, UR5, -0x1, URZ ;  /* 0xffffffff05077890 */ /* 0x000fd8000fffe03f */
[----:B------:R-:W-:Y:S05]  /*0310*/  @P0 BRA `(.L_x_373) ;  /* 0x0000008000000947 */ /* 0x000fea0003800000 */
[----:B------:R-:W-:Y:S02]  /*0320*/  ULDC UR4, c[0x0][0x32c] ;  /* 0x0000cb0000047ab9 */ /* 0x000fe40000000800 */
[----:B------:R-:W-:Y:S02]  /*0330*/  UISETP.NE.AND UP0, UPT, UR8, UR4, UPT ;  /* 0x000000040800728c */ /* 0x000fe4000bf05270 */
[----:B------:R-:W-:-:S03]  /*0340*/  UIADD3 UR7, -UR5, URZ, URZ ;  /* 0x0000003f05077290 */ /* 0x000fc6000fffe13f */
[----:B------:R-:W-:Y:S02]  /*0350*/  ULDC.64 UR4, c[0x0][0x330] ;  /* 0x0000cc0000047ab9 */ /* 0x000fe40000000a00 */
[----:B------:R-:W-:-:S04]  /*0360*/  UIMAD.WIDE.U32 UR12, UR7, UR4, URZ ;  /* 0x00000004070c72a5 */ /* 0x000fc8000f8e003f */
[----:B------:R-:W-:-:S04]  /*0370*/  @UP0 USHF.R.U32.HI UR7, URZ, UR5, UR13 ;  /* 0x000000053f070299 */ /* 0x000fc8000801160d */
[----:B------:R-:W-:Y:S01]  /*0380*/  ULOP3.LUT UR7, URZ, UR7, URZ, 0x33, !UPT ;  /* 0x000000073f077292 */ /* 0x000fe2000f8e333f */
[----:B------:R-:W-:Y:S05]  /*0390*/  BRA `(.L_x_374) ;  /* 0x0000005000007947 */ /* 0x000fea0003800000 */
.L_x_373:
[----:B------:R-:W-:Y:S02]  /*03a0*/  ULDC UR4, c[0x0][0x32c] ;  /* 0x0000cb0000047ab9 */ /* 0x000fe40000000800 */
[----:B------:R-:W-:-:S03]  /*03b0*/  UISETP.NE.AND UP0, UPT, UR8, UR4, UPT ;  /* 0x000000040800728c */ /* 0x000fc6000bf05270 */
[----:B------:R-:W-:Y:S02]  /*03c0*/  ULDC.64 UR4, c[0x0][0x330] ;  /* 0x0000cc0000047ab9 */ /* 0x000fe40000000a00 */
[----:B------:R-:W-:-:S06]  /*03d0*/  UIMAD.WIDE.U32 UR12, UR7, UR4, URZ ;  /* 0x00000004070c72a5 */ /* 0x000fcc000f8e003f */
[----:B------:R-:W-:Y:S02]  /*03e0*/  @UP0 USHF.R.U32.HI UR7, URZ, UR5, UR13 ;  /* 0x000000053f070299 */ /* 0x000fe4000801160d */
.L_x_374:
[----:B------:R-:W-:Y:S02]  /*03f0*/  ULDC UR4, c[0x0][0x32c] ;  /* 0x0000cb0000047ab9 */ /* 0x000fe40000000800 */
[----:B------:R-:W-:-:S04]  /*0400*/  UIMAD UR4, UR7, UR4, UR4 ;  /* 0x00000004070472a4 */ /* 0x000fc8000f8e0204 */
[----:B------:R-:W-:-:S04]  /*0410*/  UISETP.LT.AND UP0, UPT, UR6, UR4, UPT ;  /* 0x000000040600728c */ /* 0x000fc8000bf01270 */
[----:B------:R-:W-:-:S03]  /*0420*/  USEL UR6, UR6, UR4, UP0 ;  /* 0x0000000406067287 */ /* 0x000fc60008000000 */
.L_x_372:
[----:B------:R-:W-:Y:S01]  /*0430*/  ULDC.64 UR4, c[0x0][0x2c8] ;  /* 0x0000b20000047ab9 */ /* 0x000fe20000000a00 */
[----:B------:R-:W-:Y:S01]  /*0440*/  PLOP3.LUT P0, PT, PT, PT, UP1, 0x40, 0x0 ;  /* 0x000000000000781c */ /* 0x000fe20003f0e818 */
[----:B------:R-:W-:Y:S02]  /*0450*/  UIMAD.WIDE.U32 UR14, UR9, UR4, URZ ;  /* 0x00000004090e72a5 */ /* 0x000fe4000f8e003f */
[----:B------:R-:W-:Y:S02]  /*0460*/  UMOV UR12, 0x2f ;  /* 0x0000002f000c7882 */ /* 0x000fe40000000000 */
[----:B------:R-:W-:Y:S02]  /*0470*/  ULDC UR8, c[0x0][0x1d0] ;  /* 0x0000740000087ab9 */ /* 0x000fe40000000800 */
[----:B------:R-:W-:Y:S02]  /*0480*/  UIADD3 UR6, UR6, 0x2f, URZ ;  /* 0x0000002f06067890 */ /* 0x000fe4000fffe03f */
[----:B------:R-:W-:-:S02]  /*0490*/  UIADD3 UR12, UR12, UR8, URZ ;  /* 0x000000080c0c7290 */ /* 0x000fc4000fffe03f */
[----:B------:R-:W-:Y:S02]  /*04a0*/  UIMAD.WIDE UR6, UR6, 0x2aaaaaab, URZ ;  /* 0x2aaaaaab060678a5 */ /* 0x000fe4000f8e023f */
[----:B------:R-:W-:Y:S02]  /*04b0*/  UIMAD.WIDE UR12, UR12, 0x2aaaaaab, URZ ;  /* 0x2aaaaaab0c0c78a5 */ /* 0x000fe4000f8e023f */
[----:B------:R-:W-:Y:S02]  /*04c0*/  ULDC UR14, c[0x0][0x168] ;  /* 0x00005a00000e7ab9 */ /* 0x000fe40000000800 */
[----:B------:R-:W-:Y:S02]  /*04d0*/  UMOV UR4, UR9 ;  /* 0x0000000900047c82 */ /* 0x000fe40008000000 */
[----:B------:R-:W-:Y:S02]  /*04e0*/  @UP2 USHF.R.U32.HI UR4, URZ, UR5, UR15 ;  /* 0x000000053f042299 */ /* 0x000fe4000801160f */
[----:B------:R-:W-:-:S02]  /*04f0*/  UIADD3 UR8, UR8, -UR14, URZ ;  /* 0x8000000e08087290 */ /* 0x000fc4000fffe03f */
[----:B------:R-:W-:Y:S02]  /*0500*/  USHF.R.U32.HI UR6, URZ, 0x1f, UR7 ;  /* 0x0000001f3f067899 */ /* 0x000fe40008011607 */
[----:B------:R-:W-:Y:S02]  /*0510*/  USHF.R.U32.HI UR12, URZ, 0x1f, UR13 ;  /* 0x0000001f3f0c7899 */ /* 0x000fe4000801160d */
[----:B------:R-:W-:Y:S02]  /*0520*/  UIADD3 UR4, UR8, UR4, URZ ;  /* 0x0000000408047290 */ /* 0x000fe4000fffe03f */
[----:B------:R-:W-:Y:S02]  /*0530*/  ULDC UR5, c[0x0][0x324] ;  /* 0x0000c90000057ab9 */ /* 0x000fe40000000800 */
[----:B------:R-:W-:Y:S02]  /*0540*/  ULEA.HI.SX32 UR6, UR7, UR6, 0x1d ;  /* 0x0000000607067291 */ /* 0x000fe4000f8fea3f */
[----:B------:R-:W-:-:S02]  /*0550*/  ULEA.HI.SX32 UR12, UR13, UR12, 0x1d ;  /* 0x0000000c0d0c7291 */ /* 0x000fc4000f8fea3f */
[----:B------:R-:W-:Y:S02]  /*0560*/  UIADD3 UR5, UR4, -UR5, URZ ;  /* 0x8000000504057290 */ /* 0x000fe4000fffe03f */
[----:B------:R-:W-:-:S04]  /*0570*/  UISETP.LT.AND UP0, UPT, UR12, UR6, UPT ;  /* 0x000000060c00728c */ /* 0x000fc8000bf01270 */
[----:B------:R-:W-:Y:S01]  /*0580*/  USEL UR6, UR12, UR6, UP0 ;  /* 0x000000060c067287 */ /* 0x000fe20008000000 */
[----:B------:R-:W-:Y:S01]  /*0590*/  MOV R3, UR5 ;  /* 0x0000000500037c02 */ /* 0x000fe20008000f00 */
[----:B------:R-:W-:Y:S05]  /*05a0*/  @P0 BRA `(.L_x_375) ;  /* 0x0000010000000947 */ /* 0x000fea0003800000 */
[----:B------:R-:W-:-:S04]  /*05b0*/  MOV R4, UR4 ;  /* 0x0000000400047c02 */ /* 0x000fc80008000f00 */
[----:B------:R-:W-:-:S13]  /*05c0*/  ISETP.GT.AND P0, PT, R4, -0x1, PT ;  /* 0xffffffff0400780c */ /* 0x000fda0003f04270 */
[----:B------:R-:W-:Y:S05]  /*05d0*/  @P0 BRA `(.L_x_376) ;  /* 0x0000007000000947 */ /* 0x000fea0003800000 */
[----:B------:R-:W-:Y:S01]  /*05e0*/  IMAD.MOV.U32 R2, RZ, RZ, c[0x0][0x32c] ;  /* 0x0000cb00ff027624 */ /* 0x000fe200078e00ff */
[----:B------:R-:W-:-:S04]  /*05f0*/  LOP3.LUT R4, RZ, R4, RZ, 0x33, !PT ;  /* 0x00000004ff047212 */ /* 0x000fc800078e33ff */
[----:B------:R-:W-:-:S13]  /*0600*/  ISETP.NE.AND P0, PT, R2, 0x1, PT ;  /* 0x000000010200780c */ /* 0x000fda0003f05270 */
[----:B------:R-:W-:-:S05]  /*0610*/  @P0 IMAD.HI.U32 R2, R4, c[0x0][0x330], RZ ;  /* 0x0000cc0004020a27 */ /* 0x000fca00078e00ff */
[----:B------:R-:W-:-:S04]  /*0620*/  @P0 SHF.R.U32.HI R4, RZ, c[0x0][0x334], R2 ;  /* 0x0000cd00ff040a19 */ /* 0x000fc80000011602 */
[----:B------:R-:W-:Y:S01]  /*0630*/  LOP3.LUT R4, RZ, R4, RZ, 0x33, !PT ;  /* 0x00000004ff047212 */ /* 0x000fe200078e33ff */
[----:B------:R-:W-:Y:S05]  /*0640*/  BRA `(.L_x_377) ;  /* 0x0000004000007947 */ /* 0x000fea0003800000 */
.L_x_376:
[----:B------:R-:W-:-:S04]  /*0650*/  MOV R2, c[0x0][0x32c] ;  /* 0x0000cb0000027a02 */ /* 0x000fc80000000f00 */
[----:B------:R-:W-:-:S13]  /*0660*/  ISETP.NE.AND P0, PT, R2, 0x1, PT ;  /* 0x000000010200780c */ /* 0x000fda0003f05270 */
[----:B------:R-:W-:-:S05]  /*0670*/  @P0 IMAD.HI.U32 R2, R4, c[0x0][0x330], RZ ;  /* 0x0000cc0004020a27 */ /* 0x000fca00078e00ff */
[----:B------:R-:W-:-:S05]  /*0680*/  @P0 SHF.R.U32.HI R4, RZ, c[0x0][0x334], R2 ;  /* 0x0000cd00ff040a19 */ /* 0x000fca0000011602 */
.L_x_377:
[----:B------:R-:W-:-:S05]  /*0690*/  IMAD R4, R4, c[0x0][0x32c], RZ ;  /* 0x0000cb0004047a24 */ /* 0x000fca00078e02ff */
[----:B------:R-:W-:-:S05]  /*06a0*/  IMNMX R3, R3, R4, !PT ;  /* 0x0000000403037217 */ /* 0x000fca0007800200 */
.L_x_375:
[----:B------:R-:W-:Y:S01]  /*06b0*/  IMAD.HI R3, R3, 0x2aaaaaab, RZ ;  /* 0x2aaaaaab03037827 */ /* 0x000fe200078e02ff */
[----:B------:R-:W-:Y:S02]  /*06c0*/  USHF.R.U32.HI UR5, URZ, 0x10, UR11 ;  /* 0x000000103f057899 */ /* 0x000fe4000801160b */
[----:B------:R-:W-:Y:S01]  /*06d0*/  ULDC UR4, c[0x0][0x338] ;  /* 0x0000ce0000047ab9 */ /* 0x000fe20000000800 */
[----:B------:R-:W-:Y:S01]  /*06e0*/  IMAD.MOV.U32 R154, RZ, RZ, RZ ;  /* 0x000000ffff9a7224 */ /* 0x000fe200078e00ff */
[----:B------:R-:W-:Y:S01]  /*06f0*/  SHF.R.U32.HI R2, RZ, 0x1f, R3 ;  /* 0x0000001fff027819 */ /* 0x000fe20000011603 */
[----:B------:R-:W-:-:S03]  /*0700*/  UISETP.NE.AND UP0, UPT, UR5, URZ, UPT ;  /* 0x0000003f0500728c */ /* 0x000fc6000bf05270 */
[----:B------:R-:W-:Y:S01]  /*0710*/  LEA.HI.SX32 R2, R3, R2, 0x1d ;  /* 0x0000000203027211 */ /* 0x000fe200078feaff */
[----:B------:R-:W-:-:S03]  /*0720*/  USEL UR4, UR5, UR4, UP0 ;  /* 0x0000000405047287 */ /* 0x000fc60008000000 */
[----:B------:R-:W-:-:S04]  /*0730*/  IMNMX R219, RZ, R2, !PT ;  /* 0x00000002ffdb7217 */ /* 0x000fc80007800200 */
[----:B------:R-:W-:-:S13]  /*0740*/  ISETP.LT.AND P0, PT, R219, UR6, PT ;  /* 0x00000006db007c0c */ /* 0x000fda000bf01270 */
[----:B------:R-:W-:Y:S05]  /*0750*/  @!P0 BRA `(.L_x_378) ;  /* 0x000001c000008947 */ /* 0x000fea0003800000 */
[----:B------:R-:W-:Y:S01]  /*0760*/  IMAD.U32 R2, RZ, RZ, UR4 ;  /* 0x00000004ff027e24 */ /* 0x000fe2000f8e00ff */
[----:B------:R-:W-:-:S04]  /*0770*/  UIADD3 UR5, UR4, -0x1, UR6 ;  /* 0xffffffff04057890 */ /* 0x000fc8000fffe006 */
[-C--:B------:R-:W-:Y:S02]  /*0780*/  IABS R5, R2.reuse ;  /* 0x0000000200057213 */ /* 0x080fe40000000000 */
[----:B------:R-:W-:Y:S02]  /*0790*/  IADD3 R6, -R219, UR5, RZ ;  /* 0x00000005db067c10 */ /* 0x000fe4000fffe1ff */
[----:B------:R-:W1:Y:S01]  /*07a0*/  I2F.RP R7, R5 ;  /* 0x0000000500077306 */ /* 0x000e620000209400 */
[----:B------:R-:W-:Y:S02]  /*07b0*/  IABS R2, R2 ;  /* 0x0000000200027213 */ /* 0x000fe40000000000 */
[----:B------:R-:W-:Y:S02]  /*07c0*/  IABS R3, R6 ;  /* 0x0000000600037213 */ /* 0x000fe40000000000 */
[----:B------:R-:W-:Y:S01]  /*07d0*/  LOP3.LUT R6, R6, UR4, RZ, 0x3c, !PT ;  /* 0x0000000406067c12 */ /* 0x000fe2000f8e3cff */
[----:B------:R-:W-:-:S03]  /*07e0*/  IMAD.MOV R2, RZ, RZ, -R2 ;  /* 0x000000ffff027224 */ /* 0x000fc600078e0a02 */
[----:B------:R-:W-:Y:S01]  /*07f0*/  ISETP.GE.AND P0, PT, R6, RZ, PT ;  /* 0x000000ff0600720c */ /* 0x000fe20003f06270 */
[----:B-1----:R-:W1:Y:S02]  /*0800*/  MUFU.RCP R8, R7 ;  /* 0x0000000700087308 */ /* 0x002e640000001000 */
[----:B-1----:R-:W-:-:S06]  /*0810*/  IADD3 R8, R8, 0xffffffe, RZ ;  /* 0x0ffffffe08087810 */ /* 0x002fcc0007ffe0ff */
[----:B------:R-:W1:Y:S02]  /*0820*/  F2I.FTZ.U32.TRUNC.NTZ R9, R8 ;  /* 0x0000000800097305 */ /* 0x000e64000021f000 */
[----:B-1----:R-:W-:Y:S02]  /*0830*/  IMAD.MOV R4, RZ, RZ, -R9 ;  /* 0x000000ffff047224 */ /* 0x002fe400078e0a09 */
[----:B------:R-:W-:Y:S02]  /*0840*/  IMAD.MOV.U32 R8, RZ, RZ, RZ ;  /* 0x000000ffff087224 */ /* 0x000fe400078e00ff */
[----:B------:R-:W-:-:S04]  /*0850*/  IMAD R4, R4, R5, RZ ;  /* 0x0000000504047224 */ /* 0x000fc800078e02ff */
[----:B------:R-:W-:-:S06]  /*0860*/  IMAD.HI.U32 R4, R9, R4, R8 ;  /* 0x0000000409047227 */ /* 0x000fcc00078e0008 */
[----:B------:R-:W-:-:S04]  /*0870*/  IMAD.HI.U32 R4, R4, R3, RZ ;  /* 0x0000000304047227 */ /* 0x000fc800078e00ff */
[----:B------:R-:W-:-:S05]  /*0880*/  IMAD R2, R4, R2, R3 ;  /* 0x0000000204027224 */ /* 0x000fca00078e0203 */
[----:B------:R-:W-:-:S13]  /*0890*/  ISETP.GT.U32.AND P1, PT, R5, R2, PT ;  /* 0x000000020500720c */ /* 0x000fda0003f24070 */
[----:B------:R-:W-:Y:S01]  /*08a0*/  @!P1 IMAD.IADD R2, R2, 0x1, -R5 ;  /* 0x0000000102029824 */ /* 0x000fe200078e0a05 */
[----:B------:R-:W-:Y:S02]  /*08b0*/  @!P1 IADD3 R4, R4, 0x1, RZ ;  /* 0x0000000104049810 */ /* 0x000fe40007ffe0ff */
[----:B------:R-:W-:Y:S02]  /*08c0*/  ISETP.NE.AND P1, PT, RZ, UR4, PT ;  /* 0x00000004ff007c0c */ /* 0x000fe4000bf25270 */
[----:B------:R-:W-:-:S13]  /*08d0*/  ISETP.GE.U32.AND P2, PT, R2, R5, PT ;  /* 0x000000050200720c */ /* 0x000fda0003f46070 */
[----:B------:R-:W-:-:S05]  /*08e0*/  @P2 IADD3 R4, R4, 0x1, RZ ;  /* 0x0000000104042810 */ /* 0x000fca0007ffe0ff */
[----:B------:R-:W-:Y:S01]  /*08f0*/  @!P0 IMAD.MOV R4, RZ, RZ, -R4 ;  /* 0x000000ffff048224 */ /* 0x000fe200078e0a04 */
[----:B------:R-:W-:-:S05]  /*0900*/  @!P1 LOP3.LUT R4, RZ, UR4, RZ, 0x33, !PT ;  /* 0x00000004ff049c12 */ /* 0x000fca000f8e33ff */
[----:B------:R-:W-:Y:S02]  /*0910*/  IMAD.MOV.U32 R154, RZ, RZ, R4 ;  /* 0x000000ffff9a7224 */ /* 0x000fe400078e0004 */
.L_x_378:
[----:B------:R-:W-:Y:S01]  /*0920*/  ULOP3.LUT UR11, UR11, 0xffff, URZ, 0xc0, !UPT ;  /* 0x0000ffff0b0b7892 */ /* 0x000fe2000f8ec03f */
[----:B------:R-:W-:Y:S01]  /*0930*/  PLOP3.LUT P4, PT, PT, PT, PT, 0x80, 0x0 ;  /* 0x000000000000781c */ /* 0x000fe20003f8f070 */
[----:B------:R-:W-:Y:S01]  /*0940*/  ULDC.64 UR12, c[0x0][0x118] ;  /* 0x00004600000c7ab9 */ /* 0x000fe20000000a00 */
[----:B------:R-:W-:Y:S01]  /*0950*/  IMAD.MOV.U32 R12, RZ, RZ, RZ ;  /* 0x000000ffff0c7224 */ /* 0x000fe200078e00ff */
[----:B------:R-:W-:Y:S01]  /*0960*/  CS2R R10, SRZ ;  /* 0x00000000000a7805 */ /* 0x000fe2000001ff00 */
[----:B------:R-:W-:Y:S01]  /*0970*/  MOV R7, RZ ;  /* 0x000000ff00077202 */ /* 0x000fe20000000f00 */
[----:B------:R-:W-:Y:S01]  /*0980*/  IMAD R219, R154, UR11, R219 ;  /* 0x0000000b9adb7c24 */ /* 0x000fe2000f8e02db */
[----:B------:R-:W-:Y:S01]  /*0990*/  CS2R R94, SRZ ;  /* 0x00000000005e7805 */ /* 0x000fe2000001ff00 */
[----:B------:R-:W-:Y:S01]  /*09a0*/  CS2R R4, SRZ ;  /* 0x0000000000047805 */ /* 0x000fe2000001ff00 */
[----:B------:R-:W-:Y:S01]  /*09b0*/  CS2R R98, SRZ ;  /* 0x0000000000627805 */ /* 0x000fe2000001ff00 */
[----:B------:R-:W-:Y:S01]  /*09c0*/  IMAD.IADD R154, R219, 0x1, R154 ;  /* 0x00000001db9a7824 */ /* 0x000fe200078e029a */
[----:B------:R-:W-:Y:S01]  /*09d0*/  CS2R R96, SRZ ;  /* 0x0000000000607805 */ /* 0x000fe2000001ff00 */
[----:B------:R-:W-:Y:S01]  /*09e0*/  CS2R R90, SRZ ;  /* 0x00000000005a7805 */ /* 0x000fe2000001ff00 */
[----:B------:R-:W-:Y:S01]  /*09f0*/  CS2R R88, SRZ ;  /* 0x0000000000587805 */ /* 0x000fe2000001ff00 */
[----:B------:R-:W-:Y:S01]  /*0a00*/  CS2R R86, SRZ ;  /* 0x0000000000567805 */ /* 0x000fe2000001ff00 */
[----:B------:R-:W-:Y:S01]  /*0a10*/  IMNMX R154, R154, UR6, PT ;  /* 0x000000069a9a7c17 */ /* 0x000fe2000b800200 */
        /* <DEDUP_REMOVED lines=43> */
[----:B------:R-:W-:Y:S02]  /*0cd0*/  ISETP.NE.U32.AND P0, PT, RZ, c[0x0][0x340], PT ;  /* 0x0000d000ff007a0c */ /* 0x000fe40003f05070 */
[----:B------:R-:W-:Y:S01]  /*0ce0*/  SHF.R.S32.HI R14, RZ, 0x1f, R93 ;  /* 0x0000001fff0e7819 */ /* 0x000fe2000001145d */
[----:B------:R-:W-:Y:S01]  /*0cf0*/  USHF.R.S32.HI UR11, URZ, 0x1f, UR10 ;  /* 0x0000001f3f0b7899 */ /* 0x000fe2000801140a */
[----:B------:R-:W-:Y:S01]  /*0d00*/  ISETP.NE.AND.EX P0, PT, RZ, c[0x0][0x344], PT, P0 ;  /* 0x0000d100ff007a0c */ /* 0x000fe20003f05300 */
[----:B------:R-:W-:-:S12]  /*0d10*/  ULDC.64 UR4, c[0x0][0x1b8] ;  /* 0x00006e0000047ab9 */ /* 0x000fd80000000a00 */
[----:B------:R-:W-:-:S04]  /*0d20*/  @P0 IMAD.MOV.U32 R3, RZ, RZ, 0x4 ;  /* 0x00000004ff030424 */ /* 0x000fc800078e00ff */
[----:B------:R-:W-:-:S06]  /*0d30*/  @P0 IMAD.WIDE R18, R0, R3, c[0x0][0x340] ;  /* 0x0000d00000120625 */ /* 0x000fcc00078e0203 */
[----:B------:R-:W2:Y:S01]  /*0d40*/  @P0 LDG.E R18, [R18.64] ;  /* 0x0000000c12120981 */ /* 0x000ea2000c1e1900 */
[-C--:B------:R-:W-:Y:S01]  /*0d50*/  LEA.HI R8, R14, R93.reuse, RZ, 0x2 ;  /* 0x0000005d0e087211 */ /* 0x080fe200078f10ff */
[----:B------:R-:W-:Y:S01]  /*0d60*/  UIMAD.WIDE.U32 UR6, UR10, UR4, URZ ;  /* 0x000000040a0672a5 */ /* 0x000fe2000f8e003f */
[----:B------:R-:W-:Y:S01]  /*0d70*/  PLOP3.LUT P2, PT, PT, PT, UP2, 0x80, 0x0 ;  /* 0x000000000000781c */ /* 0x000fe20003f4f028 */
[----:B------:R-:W-:Y:S01]  /*0d80*/  UIMAD UR4, UR11, UR4, URZ ;  /* 0x000000040b0472a4 */ /* 0x000fe2000f8e023f */
[----:B------:R-:W-:Y:S01]  /*0d90*/  LOP3.LUT R96, R8, 0xfffffffc, RZ, 0xc0, !PT ;  /* 0xfffffffc08607812 */ /* 0x000fe200078ec0ff */
[----:B------:R-:W-:Y:S01]  /*0da0*/  IMAD.U32 R220, RZ, RZ, UR10 ;  /* 0x0000000affdc7e24 */ /* 0x000fe2000f8e00ff */
[----:B------:R-:W-:Y:S01]  /*0db0*/  SHF.R.S32.HI R239, RZ, 0x2, R8 ;  /* 0x00000002ffef7819 */ /* 0x000fe20000011408 */
[----:B------:R-:W-:Y:S01]  /*0dc0*/  UIMAD UR4, UR10, UR5, UR4 ;  /* 0x000000050a0472a4 */ /* 0x000fe2000f8e0204 */
[----:B------:R-:W-:Y:S01]  /*0dd0*/  PLOP3.LUT P1, PT, PT, PT, UP2, 0x80, 0x0 ;  /* 0x000000000000781c */ /* 0x000fe20003f2f028 */
[----:B------:R-:W-:Y:S01]  /*0de0*/  IMAD.IADD R96, R93, 0x1, -R96 ;  /* 0x000000015d607824 */ /* 0x000fe200078e0a60 */
[----:B------:R-:W-:Y:S01]  /*0df0*/  SHF.R.S32.HI R7, RZ, 0x1f, R0 ;  /* 0x0000001fff077819 */ /* 0x000fe20000011400 */
[----:B------:R-:W-:Y:S01]  /*0e00*/  UIADD3 UR4, UR7, UR4, URZ ;  /* 0x0000000407047290 */ /* 0x000fe2000fffe03f */
[-C--:B------:R-:W-:Y:S01]  /*0e10*/  LEA.HI R10, R14, R93.reuse, RZ, 0x3 ;  /* 0x0000005d0e0a7211 */ /* 0x080fe200078f18ff */
[C-C-:B------:R-:W-:Y:S01]  /*0e20*/  IMAD R6, R96.reuse, 0x20, R239.reuse ;  /* 0x0000002060067824 */ /* 0x140fe200078e02ef */
[----:B------:R-:W-:Y:S01]  /*0e30*/  SHF.R.S32.HI R22, RZ, 0x1f, R239 ;  /* 0x0000001fff167819 */ /* 0x000fe200000114ef */
[----:B------:R-:W-:Y:S01]  /*0e40*/  IMAD R3, R7, c[0x0][0x1c0], RZ ;  /* 0x0000700007037a24 */ /* 0x000fe200078e02ff */
[----:B------:R-:W-:Y:S01]  /*0e50*/  SHF.L.U32 R20, R96, 0x3, RZ ;  /* 0x0000000360147819 */ /* 0x000fe200000006ff */
[----:B------:R-:W-:Y:S01]  /*0e60*/  IMAD.U32 R17, RZ, RZ, UR7 ;  /* 0x00000007ff117e24 */ /* 0x000fe2000f8e00ff */
[----:B------:R-:W-:Y:S01]  /*0e70*/  IADD3 R6, R6, UR9, RZ ;  /* 0x0000000906067c10 */ /* 0x000fe2000fffe0ff */
[C---:B------:R-:W-:Y:S01]  /*0e80*/  IMAD R26, R22.reuse, c[0x0][0x1e0], RZ ;  /* 0x00007800161a7a24 */ /* 0x040fe200078e02ff */
[----:B------:R-:W-:Y:S01]  /*0e90*/  SHF.R.S32.HI R4, RZ, 0x3, R10 ;  /* 0x00000003ff047819 */ /* 0x000fe2000001140a */
[----:B------:R-:W-:Y:S01]  /*0ea0*/  IMAD R22, R22, c[0x0][0x208], RZ ;  /* 0x0000820016167a24 */ /* 0x000fe200078e02ff */
[----:B------:R-:W-:Y:S01]  /*0eb0*/  SHF.R.S32.HI R21, RZ, 0x1f, R20 ;  /* 0x0000001fff157819 */ /* 0x000fe20000011414 */
[----:B------:R-:W-:Y:S01]  /*0ec0*/  @P2 IMAD.HI.U32 R2, R6, c[0x0][0x2c8], RZ ;  /* 0x0000b20006022a27 */ /* 0x000fe200078e00ff */
[----:B------:R-:W-:Y:S01]  /*0ed0*/  LEA.HI R95, R14, R93, RZ, 0x5 ;  /* 0x0000005d0e5f7211 */ /* 0x000fe200078f28ff */
[----:B------:R-:W-:Y:S01]  /*0ee0*/  BSSY B0, `(.L_x_380) ;  /* 0x0000070000007945 */ /* 0x000fe20003800000 */
[----:B------:R-:W-:Y:S01]  /*0ef0*/  LEA.HI R8, R8, R239, RZ, 0x1 ;  /* 0x000000ef08087211 */ /* 0x000fe200078f08ff */
[----:B------:R-:W-:Y:S01]  /*0f00*/  IMAD.MOV.U32 R5, RZ, RZ, R6 ;  /* 0x000000ffff057224 */ /* 0x000fe200078e0006 */
[----:B------:R-:W-:Y:S01]  /*0f10*/  @P1 SHF.R.U32.HI R5, RZ, c[0x0][0x2cc], R2 ;  /* 0x0000b300ff051a19 */ /* 0x000fe20000011602 */
[----:B------:R-:W-:Y:S01]  /*0f20*/  IMAD R2, R0, c[0x0][0x1c4], R3 ;  /* 0x0000710000027a24 */ /* 0x000fe200078e0203 */
[----:B------:R-:W-:Y:S01]  /*0f30*/  LOP3.LUT R8, R8, 0x7fffffe, RZ, 0xc0, !PT ;  /* 0x07fffffe08087812 */ /* 0x000fe200078ec0ff */
[----:B------:R-:W-:Y:S01]  /*0f40*/  IMAD.SHL.U32 R3, R4, 0x40, RZ ;  /* 0x0000004004037824 */ /* 0x000fe200078e00ff */
[----:B------:R-:W-:Y:S01]  /*0f50*/  SHF.R.S32.HI R24, RZ, 0x1f, R5 ;  /* 0x0000001fff187819 */ /* 0x000fe20000011405 */
[----:B------:R-:W-:Y:S01]  /*0f60*/  IMAD.U32 R16, RZ, RZ, UR6 ;  /* 0x00000006ff107e24 */ /* 0x000fe2000f8e00ff */
[----:B------:R-:W-:Y:S01]  /*0f70*/  ULDC.64 UR6, c[0x0][0x1e8] ;  /* 0x00007a0000067ab9 */ /* 0x000fe20000000a00 */
[----:B------:R-:W-:Y:S01]  /*0f80*/  IMAD.U32 R17, RZ, RZ, UR4 ;  /* 0x00000004ff117e24 */ /* 0x000fe2000f8e00ff */
[----:B------:R-:W-:Y:S01]  /*0f90*/  LOP3.LUT R3, R3, 0xc0, RZ, 0xc0, !PT ;  /* 0x000000c003037812 */ /* 0x000fe200078ec0ff */
[C---:B------:R-:W-:Y:S01]  /*0fa0*/  IMAD R22, R239.reuse, c[0x0][0x20c], R22 ;  /* 0x00008300ef167a24 */ /* 0x040fe200078e0216 */
[----:B------:R-:W-:Y:S01]  /*0fb0*/  ULDC.64 UR4, c[0x0][0x210] ;  /* 0x0000840000047ab9 */ /* 0x000fe20000000a00 */
[----:B------:R-:W-:Y:S01]  /*0fc0*/  IMAD.WIDE.U32 R12, R239, c[0x0][0x208], R20 ;  /* 0x00008200ef0c7a25 */ /* 0x000fe200078e0014 */
[----:B------:R-:W-:Y:S01]  /*0fd0*/  LOP3.LUT R11, R3, 0x18, R20, 0xf8, !PT ;  /* 0x00000018030b7812 */ /* 0x000fe200078ef814 */
[----:B------:R-:W-:Y:S01]  /*0fe0*/  UIMAD UR4, UR11, UR4, URZ ;  /* 0x000000040b0472a4 */ /* 0x000fe2000f8e023f */
[----:B------:R-:W-:Y:S01]  /*0ff0*/  SHF.R.U32.HI R218, RZ, 0x3, R3 ;  /* 0x00000003ffda7819 */ /* 0x000fe20000011603 */
[----:B------:R-:W-:Y:S01]  /*1000*/  IMAD.WIDE.U32 R16, R0, c[0x0][0x1c0], R16 ;  /* 0x0000700000107a25 */ /* 0x000fe200078e0010 */
[----:B------:R-:W-:Y:S01]  /*1010*/  UIMAD UR6, UR11, UR6, URZ ;  /* 0x000000060b0672a4 */ /* 0x000fe2000f8e023f */
[----:B------:R-:W-:Y:S01]  /*1020*/  IADD3 R15, R20, 0x20, RZ ;  /* 0x00000020140f7810 */ /* 0x000fe20007ffe0ff */
[----:B------:R-:W-:Y:S01]  /*1030*/  UIMAD UR4, UR10, UR5, UR4 ;  /* 0x000000050a0472a4 */ /* 0x000fe2000f8e0204 */
[----:B------:R-:W-:Y:S01]  /*1040*/  IMAD.IADD R23, R13, 0x1, R22 ;  /* 0x000000010d177824 */ /* 0x000fe200078e0216 */
[----:B------:R-:W-:Y:S01]  /*1050*/  MOV R22, R12 ;  /* 0x0000000c00167202 */ /* 0x000fe20000000f00 */
[----:B------:R-:W-:Y:S01]  /*1060*/  IMAD.MOV R9, RZ, RZ, -R5 ;  /* 0x000000ffff097224 */ /* 0x000fe200078e0a05 */
[----:B------:R-:W-:Y:S01]  /*1070*/  LEA.HI R12, R14, R93, RZ, 0x4 ;  /* 0x0000005d0e0c7211 */ /* 0x000fe200078f20ff */
[----:B------:R-:W-:Y:S01]  /*1080*/  IMAD.IADD R3, R17, 0x1, R2 ;  /* 0x0000000111037824 */ /* 0x000fe200078e0202 */
[----:B------:R-:W-:Y:S01]  /*1090*/  LOP3.LUT R218, R11, R218, RZ, 0x3c, !PT ;  /* 0x000000da0bda7212 */ /* 0x000fe200078e3cff */
[----:B------:R-:W-:Y:S01]  /*10a0*/  IMAD.MOV.U32 R2, RZ, RZ, R16 ;  /* 0x000000ffff027224 */ /* 0x000fe200078e0010 */
[----:B------:R-:W-:Y:S01]  /*10b0*/  ULDC UR5, c[0x0][0x2c4] ;  /* 0x0000b10000057ab9 */ /* 0x000fe20000000800 */
[----:B------:R-:W-:Y:S01]  /*10c0*/  IMAD R16, R9, c[0x0][0x2c4], R6 ;  /* 0x0000b10009107a24 */ /* 0x000fe200078e0206 */
[----:B------:R-:W-:Y:S01]  /*10d0*/  LOP3.LUT R6, R12, 0xfffffff0, RZ, 0xc0, !PT ;  /* 0xfffffff00c067812 */ /* 0x000fe200078ec0ff */
[----:B------:R-:W-:Y:S01]  /*10e0*/  IMAD R24, R24, c[0x0][0x1b0], RZ ;  /* 0x00006c0018187a24 */ /* 0x000fe200078e02ff */
[----:B------:R-:W-:Y:S01]  /*10f0*/  IADD3 R14, R239, UR9, RZ ;  /* 0x00000009ef0e7c10 */ /* 0x000fe2000fffe0ff */
[----:B------:R-:W-:Y:S01]  /*1100*/  IMAD.WIDE.U32 R220, R220, c[0x0][0x210], R22 ;  /* 0x00008400dcdc7a25 */ /* 0x000fe200078e0016 */
[----:B------:R-:W-:Y:S01]  /*1110*/  SHF.R.S32.HI R11, RZ, 0x1f, R16 ;  /* 0x0000001fff0b7819 */ /* 0x000fe20000011410 */
[----:B------:R-:W-:Y:S01]  /*1120*/  UIMAD UR6, UR10, UR7, UR6 ;  /* 0x000000070a0672a4 */ /* 0x000fe2000f8e0206 */
[----:B------:R-:W-:Y:S01]  /*1130*/  SHF.R.S32.HI R94, RZ, 0x5, R95 ;  /* 0x00000005ff5e7819 */ /* 0x000fe2000001145f */
[----:B------:R-:W-:Y:S01]  /*1140*/  IMAD.IADD R6, R93, 0x1, -R6 ;  /* 0x000000015d067824 */ /* 0x000fe200078e0a06 */
[----:B------:R-:W-:Y:S01]  /*1150*/  IADD3 R221, R221, UR4, RZ ;  /* 0x00000004dddd7c10 */ /* 0x000fe2000fffe0ff */
[----:B------:R-:W-:Y:S01]  /*1160*/  IMAD.WIDE.U32 R2, R5, c[0x0][0x1b0], R2 ;  /* 0x00006c0005027a25 */ /* 0x000fe200078e0002 */
[----:B------:R-:W-:Y:S01]  /*1170*/  ULDC UR4, c[0x0][0x168] ;  /* 0x00005a0000047ab9 */ /* 0x000fe20000000800 */
[----:B------:R-:W-:Y:S01]  /*1180*/  ISETP.GE.AND P2, PT, R15, c[0x0][0x198], PT ;  /* 0x000066000f007a0c */ /* 0x000fe20003f46270 */
[----:B------:R-:W-:Y:S01]  /*1190*/  UIMAD UR4, UR5, UR4, URZ ;  /* 0x00000004050472a4 */ /* 0x000fe2000f8e023f */
[----:B------:R-:W-:Y:S01]  /*11a0*/  IMAD R24, R5, c[0x0][0x1b4], R24 ;  /* 0x00006d0005187a24 */ /* 0x000fe200078e0218 */
[----:B------:R-:W-:Y:S01]  /*11b0*/  LEA.HI R9, R6, R6, RZ, 0x1 ;  /* 0x0000000606097211 */ /* 0x000fe200078f08ff */
[C---:B------:R-:W-:Y:S01]  /*11c0*/  IMAD R26, R239.reuse, c[0x0][0x1e4], R26 ;  /* 0x00007900ef1a7a24 */ /* 0x040fe200078e021a */
[----:B------:R-:W-:Y:S01]  /*11d0*/  ISETP.GE.AND P6, PT, R20, c[0x0][0x1d4], PT ;  /* 0x0000750014007a0c */ /* 0x000fe20003fc6270 */
[----:B------:R-:W-:Y:S01]  /*11e0*/  IMAD.WIDE.U32 R28, R239, c[0x0][0x1e0], R20 ;  /* 0x00007800ef1c7a25 */ /* 0x000fe200078e0014 */
[----:B------:R-:W-:-:S02]  /*11f0*/  SHF.R.S32.HI R22, RZ, 0x1, R9 ;  /* 0x00000001ff167819 */ /* 0x000fc40000011409 */
[----:B------:R-:W-:Y:S01]  /*1200*/  SHF.R.S32.HI R5, RZ, 0x1f, R9 ;  /* 0x0000001fff057819 */ /* 0x000fe20000011409 */
[----:B------:R-:W-:Y:S01]  /*1210*/  IMAD.IADD R25, R3, 0x1, R24 ;  /* 0x0000000103197824 */ /* 0x000fe200078e0218 */
[----:B------:R-:W-:Y:S01]  /*1220*/  IADD3 R3, R20, 0x40, RZ ;  /* 0x0000004014037810 */ /* 0x000fe20007ffe0ff */
[----:B------:R-:W-:Y:S01]  /*1230*/  IMAD R11, R11, c[0x0][0x1a8], RZ ;  /* 0x00006a000b0b7a24 */ /* 0x000fe200078e02ff */
[----:B------:R-:W-:Y:S01]  /*1240*/  LEA.HI R5, R5, R22, RZ, 0x2 ;  /* 0x0000001605057211 */ /* 0x000fe200078f10ff */
[----:B------:R-:W-:Y:S01]  /*1250*/  IMAD.MOV.U32 R24, RZ, RZ, R2 ;  /* 0x000000ffff187224 */ /* 0x000fe200078e0002 */
[----:B------:R-:W-:Y:S01]  /*1260*/  ISETP.GE.AND P4, PT, R3, c[0x0][0x1d4], PT ;  /* 0x0000750003007a0c */ /* 0x000fe20003f86270 */
[----:B------:R-:W-:Y:S01]  /*1270*/  IMAD.IADD R27, R29, 0x1, R26 ;  /* 0x000000011d1b7824 */ /* 0x000fe200078e021a */
[----:B------:R-:W-:Y:S01]  /*1280*/  LOP3.LUT R5, R5, 0xfffffffc, RZ, 0xc0, !PT ;  /* 0xfffffffc05057812 */ /* 0x000fe200078ec0ff */
[----:B------:R-:W-:Y:S01]  /*1290*/  IMAD.MOV.U32 R26, RZ, RZ, R28 ;  /* 0x000000ffff1a7224 */ /* 0x000fe200078e001c */
[----:B------:R-:W-:Y:S01]  /*12a0*/  ISETP.GE.AND P5, PT, R15, c[0x0][0x1d4], PT ;  /* 0x000075000f007a0c */ /* 0x000fe20003fa6270 */
[----:B------:R-:W-:Y:S01]  /*12b0*/  IMAD.U32 R224, RZ, RZ, UR10 ;  /* 0x0000000affe07e24 */ /* 0x000fe2000f8e00ff */
[----:B------:R-:W-:Y:S01]  /*12c0*/  IADD3 R5, R22, -R5, RZ ;  /* 0x8000000516057210 */ /* 0x000fe20007ffe0ff */
[C---:B------:R-:W-:Y:S01]  /*12d0*/  IMAD R2, R16.reuse, c[0x0][0x1ac], R11 ;  /* 0x00006b0010027a24 */ /* 0x040fe200078e020b */
[----:B------:R-:W-:Y:S01]  /*12e0*/  IADD3 R11, R239, -R8, RZ ;  /* 0x80000008ef0b7210 */ /* 0x000fe20007ffe0ff */
[----:B------:R-:W-:-:S04]  /*12f0*/  IMAD.WIDE.U32 R16, R16, c[0x0][0x1a8], R24 ;  /* 0x00006a0010107a25 */ /* 0x000fc800078e0018 */
[----:B------:R-:W-:Y:S01]  /*1300*/  IMAD.WIDE.U32 R224, R224, c[0x0][0x1e8], R26 ;  /* 0x00007a00e0e07a25 */ /* 0x000fe200078e001a */
[----:B------:R-:W-:-:S03]  /*1310*/  LEA R3, P1, R16, c[0x0][0x160], 0x1 ;  /* 0x0000580010037a11 */ /* 0x000fc600078208ff */
[----:B------:R-:W-:Y:S01]  /*1320*/  IMAD.IADD R2, R17, 0x1, R2 ;  /* 0x0000000111027824 */ /* 0x000fe200078e0202 */
[----:B------:R-:W-:Y:S01]  /*1330*/  IADD3 R225, R225, UR6, RZ ;  /* 0x00000006e1e17c10 */ /* 0x000fe2000fffe0ff */
[----:B------:R-:W-:Y:S01]  /*1340*/  IMAD.SHL.U32 R13, R96, 0x8, RZ ;  /* 0x00000008600d7824 */ /* 0x000fe200078e00ff */
[----:B------:R1:W3:Y:S01]  /*1350*/  SHFL.IDX PT, R22, R3, RZ, 0x1c1f ;  /* 0x001c1fff03167589 */ /* 0x0002e200000e0000 */
[----:B------:R-:W-:Y:S01]  /*1360*/  IMAD R11, R94, 0x8, R11 ;  /* 0x000000085e0b7824 */ /* 0x000fe200078e020b */
[----:B------:R-:W-:Y:S02]  /*1370*/  LEA.HI.X R2, R16, c[0x0][0x164], R2, 0x1, P1 ;  /* 0x0000590010027a11 */ /* 0x000fe400008f0c02 */
[----:B------:R-:W-:Y:S01]  /*1380*/  LOP3.LUT P1, RZ, R5, 0x2, RZ, 0xc0, !PT ;  /* 0x0000000205ff7812 */ /* 0x000fe2000782c0ff */
[----:B------:R-:W-:Y:S01]  /*1390*/  IMAD.U32 R218, R11, 0x20, R218 ;  /* 0x000000200bda7824 */ /* 0x000fe200078e00da */
[----:B------:R-:W-:Y:S01]  /*13a0*/  P2R R16, PR, RZ, 0x4 ;  /* 0x00000004ff107803 */ /* 0x000fe20000000000 */
[----:B------:R1:W4:Y:S01]  /*13b0*/  SHFL.IDX PT, R23, R2, RZ, 0x1c1f ;  /* 0x001c1fff02177589 */ /* 0x00032200000e0000 */
[----:B------:R-:W-:-:S02]  /*13c0*/  ISETP.GE.AND P3, PT, R13, c[0x0][0x198], PT ;  /* 0x000066000d007a0c */ /* 0x000fc40003f66270 */
[----:B--2---:R-:W-:Y:S01]  /*13d0*/  @P0 SHF.R.S32.HI R19, RZ, 0x1f, R18 ;  /* 0x0000001fff130819 */ /* 0x004fe20000011412 */
[----:B------:R-:W-:Y:S02]  /*13e0*/  @!P0 IMAD.MOV.U32 R18, RZ, RZ, R0 ;  /* 0x000000ffff128224 */ /* 0x000fe400078e0000 */
[----:B------:R-:W-:Y:S01]  /*13f0*/  @!P0 IMAD.MOV.U32 R19, RZ, RZ, R7 ;  /* 0x000000ffff138224 */ /* 0x000fe200078e0007 */
[----:B------:R-:W-:Y:S01]  /*1400*/  ISETP.GE.AND P0, PT, R14, UR4, PT ;  /* 0x000000040e007c0c */ /* 0x000fe2000bf06270 */
[----:B------:R-:W-:Y:S01]  /*1410*/  IMAD.MOV.U32 R0, RZ, RZ, 0x10 ;  /* 0x00000010ff007424 */ /* 0x000fe200078e00ff */
[----:B------:R-:W-:Y:S01]  /*1420*/  IADD3 R7, R13, 0x40, RZ ;  /* 0x000000400d077810 */ /* 0x000fe20007ffe0ff */
[C---:B------:R-:W-:Y:S02]  /*1430*/  IMAD R237, R19.reuse, c[0x0][0x1f0], RZ ;  /* 0x00007c0013ed7a24 */ /* 0x040fe400078e02ff */
[----:B------:R-:W-:Y:S01]  /*1440*/  IMAD R231, R19, c[0x0][0x218], RZ ;  /* 0x0000860013e77a24 */ /* 0x000fe200078e02ff */
[----:B------:R-:W-:Y:S01]  /*1450*/  SEL R0, R0, 0xfffffff0, !P1 ;  /* 0xfffffff000007807 */ /* 0x000fe20004800000 */
[----:B------:R-:W-:Y:S01]  /*1460*/  IMAD R237, R18, c[0x0][0x1f4], R237 ;  /* 0x00007d0012ed7a24 */ /* 0x000fe200078e02ed */
[----:B------:R-:W-:Y:S01]  /*1470*/  ISETP.NE.AND P1, PT, R16, RZ, PT ;  /* 0x000000ff1000720c */ /* 0x000fe20003f25270 */
[C---:B------:R-:W-:Y:S01]  /*1480*/  IMAD R231, R18.reuse, c[0x0][0x21c], R231 ;  /* 0x0000870012e77a24 */ /* 0x040fe200078e02e7 */
[----:B------:R-:W-:Y:S01]  /*1490*/  ISETP.GE.AND P2, PT, R7, c[0x0][0x198], PT ;  /* 0x0000660007007a0c */ /* 0x000fe20003f46270 */
[----:B------:R-:W-:-:S04]  /*14a0*/  IMAD.WIDE.U32 R224, R18, c[0x0][0x1f0], R224 ;  /* 0x00007c0012e07a25 */ /* 0x000fc800078e00e0 */
[----:B------:R-:W-:-:S04]  /*14b0*/  IMAD.WIDE.U32 R220, R18, c[0x0][0x218], R220 ;  /* 0x0000860012dc7a25 */ /* 0x000fc800078e00dc */
[----:B------:R-:W-:Y:S02]  /*14c0*/  IMAD.IADD R237, R225, 0x1, R237 ;  /* 0x00000001e1ed7824 */ /* 0x000fe400078e02ed */
[----:B------:R-:W-:Y:S01]  /*14d0*/  IMAD.IADD R231, R221, 0x1, R231 ;  /* 0x00000001dde77824 */ /* 0x000fe200078e02e7 */
[----:B------:R-:W-:Y:S05]  /*14e0*/  @P0 BRA `(.L_x_381) ;  /* 0x000000f000000947 */ /* 0x000fea0003800000 */
[----:B-1-34-:R-:W-:Y:S02]  /*14f0*/  SHF.R.S32.HI R18, RZ, 0x1f, R15 ;  /* 0x0000001fff127819 */ /* 0x01afe4000001140f */
[----:B------:R-:W-:Y:S02]  /*1500*/  SHF.R.S32.HI R8, RZ, 0x1f, R7 ;  /* 0x0000001fff087819 */ /* 0x000fe40000011407 */
[----:B------:R-:W-:Y:S02]  /*1510*/  LEA.HI R11, R18, R15, RZ, 0x3 ;  /* 0x0000000f120b7211 */ /* 0x000fe400078f18ff */
[----:B------:R-:W-:Y:S01]  /*1520*/  LEA.HI R8, R8, R7, RZ, 0x3 ;  /* 0x0000000708087211 */ /* 0x000fe200078f18ff */
[----:B------:R-:W-:Y:S01]  /*1530*/  IMAD.SHL.U32 R7, R218, 0x2, RZ ;  /* 0x00000002da077824 */ /* 0x000fe200078e00ff */
[----:B------:R-:W-:-:S02]  /*1540*/  LEA R18, P0, R13, R22, 0x1 ;  /* 0x000000160d127211 */ /* 0x000fc400078008ff */
[----:B------:R-:W-:Y:S02]  /*1550*/  LOP3.LUT R11, R11, 0xfffffff8, RZ, 0xc0, !PT ;  /* 0xfffffff80b0b7812 */ /* 0x000fe400078ec0ff */
[----:B------:R-:W-:Y:S02]  /*1560*/  LOP3.LUT R8, R8, 0xfffffff8, RZ, 0xc0, !PT ;  /* 0xfffffff808087812 */ /* 0x000fe400078ec0ff */
[----:B------:R-:W-:Y:S01]  /*1570*/  LEA.HI.X R19, R13, R23, R21, 0x1, P0 ;  /* 0x000000170d137211 */ /* 0x000fe200000f0c15 */
[----:B------:R-:W-:-:S04]  /*1580*/  IMAD.WIDE R24, R11, 0x2, R22 ;  /* 0x000000020b187825 */ /* 0x000fc800078e0216 */
[----:B------:R-:W-:Y:S01]  /*1590*/  IMAD.WIDE R22, R8, 0x2, R22 ;  /* 0x0000000208167825 */ /* 0x000fe200078e0216 */
[----:B------:R-:W-:Y:S01]  /*15a0*/  @!PT LDS RZ, [RZ] ;  /* 0x00000000fffff984 */ /* 0x000fe20000000800 */
[----:B------:R1:W-:Y:S04]  /*15b0*/  LDGSTS.E.BYPASS.LTC128B.128 [R7+0x4900], [R18.64], !P3 ;  /* 0x0490000012077fae */ /* 0x0003e8000d901d4c */
[----:B------:R1:W-:Y:S04]  /*15c0*/  LDGSTS.E.BYPASS.LTC128B.128 [R7+0x6900], [R24.64], !P1 ;  /* 0x0690000018077fae */ /* 0x0003e8000c901d4c */
[----:B------:R1:W-:Y:S02]  /*15d0*/  LDGSTS.E.BYPASS.LTC128B.128 [R7+0x8900], [R22.64], !P2 ;  /* 0x0890000016077fae */ /* 0x0003e4000d101d4c */
.L_x_381:
[----:B-1-34-:R-:W-:Y:S05]  /*15e0*/  BSYNC B0 ;  /* 0x0000000000007941 */ /* 0x01afea0003800000 */
.L_x_380:
[----:B------:R-:W-:Y:S01]  /*15f0*/  IADD3 R7, R14, 0x20, RZ ;  /* 0x000000200e077810 */ /* 0x000fe20007ffe0ff */
[----:B------:R1:W2:Y:S01]  /*1600*/  SHFL.IDX PT, R23, R2, 0x1, 0x1c1f ;  /* 0x003c1f0002177f89 */ /* 0x0002a200000e0000 */
[----:B------:R-:W-:Y:S02]  /*1610*/  BSSY B0, `(.L_x_382) ;  /* 0x0000014000007945 */ /* 0x000fe40003800000 */
[----:B------:R-:W-:Y:S01]  /*1620*/  ISETP.GE.AND P0, PT, R7, UR4, PT ;  /* 0x0000000407007c0c */ /* 0x000fe2000bf06270 */
[----:B------:R1:W3:-:S12]  /*1630*/  SHFL.IDX PT, R22, R3, 0x1, 0x1c1f ;  /* 0x003c1f0003167f89 */ /* 0x0002d800000e0000 */
[----:B------:R-:W-:Y:S05]  /*1640*/  @P0 BRA `(.L_x_383) ;  /* 0x0000010000000947 */ /* 0x000fea0003800000 */
[----:B------:R-:W-:Y:S02]  /*1650*/  IADD3 R8, R13, 0x40, RZ ;  /* 0x000000400d087810 */ /* 0x000fe40007ffe0ff */
[----:B------:R-:W-:Y:S02]  /*1660*/  SHF.R.S32.HI R18, RZ, 0x1f, R15 ;  /* 0x0000001fff127819 */ /* 0x000fe4000001140f */
[----:B------:R-:W-:Y:S02]  /*1670*/  SHF.R.S32.HI R7, RZ, 0x1f, R8 ;  /* 0x0000001fff077819 */ /* 0x000fe40000011408 */
[----:B------:R-:W-:Y:S02]  /*1680*/  LEA.HI R11, R18, R15, RZ, 0x3 ;  /* 0x0000000f120b7211 */ /* 0x000fe400078f18ff */
[----:B------:R-:W-:Y:S01]  /*1690*/  LEA.HI R7, R7, R8, RZ, 0x3 ;  /* 0x0000000807077211 */ /* 0x000fe200078f18ff */
[----:B------:R-:W-:Y:S01]  /*16a0*/  IMAD.SHL.U32 R8, R218, 0x2, RZ ;  /* 0x00000002da087824 */ /* 0x000fe200078e00ff */
[----:B---3--:R-:W-:-:S02]  /*16b0*/  LEA R18, P0, R13, R22, 0x1 ;  /* 0x000000160d127211 */ /* 0x008fc400078008ff */
[----:B------:R-:W-:Y:S02]  /*16c0*/  LOP3.LUT R11, R11, 0xfffffff8, RZ, 0xc0, !PT ;  /* 0xfffffff80b0b7812 */ /* 0x000fe400078ec0ff */
[----:B------:R-:W-:Y:S02]  /*16d0*/  LOP3.LUT R7, R7, 0xfffffff8, RZ, 0xc0, !PT ;  /* 0xfffffff807077812 */ /* 0x000fe400078ec0ff */
[----:B--2---:R-:W-:Y:S01]  /*16e0*/  LEA.HI.X R19, R13, R23, R21, 0x1, P0 ;  /* 0x000000170d137211 */ /* 0x004fe200000f0c15 */
[----:B------:R-:W-:-:S04]  /*16f0*/  IMAD.WIDE R24, R11, 0x2, R22 ;  /* 0x000000020b187825 */ /* 0x000fc800078e0216 */
[----:B------:R-:W-:Y:S01]  /*1700*/  IMAD.WIDE R22, R7, 0x2, R22 ;  /* 0x0000000207167825 */ /* 0x000fe200078e0216 */
[----:B------:R-:W-:Y:S01]  /*1710*/  @!PT LDS RZ, [RZ] ;  /* 0x00000000fffff984 */ /* 0x000fe20000000800 */
[----:B------:R2:W-:Y:S04]  /*1720*/  LDGSTS.E.BYPASS.LTC128B.128 [R8+0x5100], [R18.64], !P3 ;  /* 0x0510000012087fae */ /* 0x0005e8000d901d4c */
[----:B------:R2:W-:Y:S04]  /*1730*/  LDGSTS.E.BYPASS.LTC128B.128 [R8+0x7100], [R24.64], !P1 ;  /* 0x0710000018087fae */ /* 0x0005e8000c901d4c */
[----:B------:R2:W-:Y:S02]  /*1740*/  LDGSTS.E.BYPASS.LTC128B.128 [R8+0x9100], [R22.64], !P2 ;  /* 0x0910000016087fae */ /* 0x0005e4000d101d4c */
.L_x_383:
[----:B------:R-:W-:Y:S05]  /*1750*/  BSYNC B0 ;  /* 0x0000000000007941 */ /* 0x000fea0003800000 */
.L_x_382:
[----:B------:R-:W-:Y:S01]  /*1760*/  IADD3 R7, R14, 0x40, RZ ;  /* 0x000000400e077810 */ /* 0x000fe20007ffe0ff */
[----:B--2---:R2:W4:Y:S01]  /*1770*/  SHFL.IDX PT, R23, R2, 0x2, 0x1c1f ;  /* 0x005c1f0002177f89 */ /* 0x00452200000e0000 */
[----:B------:R-:W-:Y:S02]  /*1780*/  BSSY B0, `(.L_x_384) ;  /* 0x0000014000007945 */ /* 0x000fe40003800000 */
[----:B------:R-:W-:Y:S01]  /*1790*/  ISETP.GE.AND P0, PT, R7, UR4, PT ;  /* 0x0000000407007c0c */ /* 0x000fe2000bf06270 */
[----:B---3--:R2:W3:-:S12]  /*17a0*/  SHFL.IDX PT, R22, R3, 0x2, 0x1c1f ;  /* 0x005c1f0003167f89 */ /* 0x0084d800000e0000 */
        /* <DEDUP_REMOVED lines=10> */
[----:B----4-:R-:W-:Y:S01]  /*1850*/  LEA.HI.X R19, R13, R23, R21, 0x1, P0 ;  /* 0x000000170d137211 */ /* 0x010fe200000f0c15 */
[----:B------:R-:W-:-:S04]  /*1860*/  IMAD.WIDE R24, R11, 0x2, R22 ;  /* 0x000000020b187825 */ /* 0x000fc800078e0216 */
[----:B------:R-:W-:Y:S01]  /*1870*/  IMAD.WIDE R22, R7, 0x2, R22 ;  /* 0x0000000207167825 */ /* 0x000fe200078e0216 */
[----:B------:R-:W-:Y:S01]  /*1880*/  @!PT LDS RZ, [RZ] ;  /* 0x00000000fffff984 */ /* 0x000fe20000000800 */
[----:B------:R3:W-:Y:S04]  /*1890*/  LDGSTS.E.BYPASS.LTC128B.128 [R8+0x5900], [R18.64], !P3 ;  /* 0x0590000012087fae */ /* 0x0007e8000d901d4c */
[----:B------:R3:W-:Y:S04]  /*18a0*/  LDGSTS.E.BYPASS.LTC128B.128 [R8+0x7900], [R24.64], !P1 ;  /* 0x0790000018087fae */ /* 0x0007e8000c901d4c */
[----:B------:R3:W-:Y:S02]  /*18b0*/  LDGSTS.E.BYPASS.LTC128B.128 [R8+0x9900], [R22.64], !P2 ;  /* 0x0990000016087fae */ /* 0x0007e4000d101d4c */
.L_x_385:
[----:B------:R-:W-:Y:S05]  /*18c0*/  BSYNC B0 ;  /* 0x0000000000007941 */ /* 0x000fea0003800000 */
.L_x_384:
[----:B---3--:R-:W3:Y:S01]  /*18d0*/  SHFL.IDX PT, R18, R3, 0x3, 0x1c1f ;  /* 0x007c1f0003127f89 */ /* 0x008ee200000e0000 */
[----:B------:R-:W-:Y:S01]  /*18e0*/  IADD3 R14, R14, 0x60, RZ ;  /* 0x000000600e0e7810 */ /* 0x000fe20007ffe0ff */
[----:B------:R-:W-:Y:S01]  /*18f0*/  IMAD.MOV.U32 R99, RZ, RZ, 0x30 ;  /* 0x00000030ff637424 */ /* 0x000fe200078e00ff */
[----:B------:R-:W-:Y:S01]  /*1900*/  IADD3 R97, R154, -0x1, RZ ;  /* 0xffffffff9a617810 */ /* 0x000fe20007ffe0ff */
[----:B------:R-:W5:Y:S01]  /*1910*/  SHFL.IDX PT, R19, R2, 0x3, 0x1c1f ;  /* 0x007c1f0002137f89 */ /* 0x000f6200000e0000 */
[----:B------:R-:W-:Y:S01]  /*1920*/  ISETP.GE.AND P1, PT, R14, UR4, PT ;  /* 0x000000040e007c0c */ /* 0x000fe2000bf26270 */
[----:B------:R-:W-:Y:S01]  /*1930*/  IMAD R92, R154, -0x30, R99 ;  /* 0xffffffd09a5c7824 */ /* 0x000fe200078e0263 */
[----:B------:R-:W-:Y:S01]  /*1940*/  SHF.R.S32.HI R29, RZ, 0x1f, R97 ;  /* 0x0000001fff1d7819 */ /* 0x000fe20000011461 */
[----:B------:R-:W-:Y:S01]  /*1950*/  IMAD.SHL.U32 R218, R218, 0x2, RZ ;  /* 0x00000002dada7824 */ /* 0x000fe200078e00ff */
[----:B------:R-:W-:Y:S01]  /*1960*/  LOP3.LUT R10, R10, 0xfffffff8, RZ, 0xc0, !PT ;  /* 0xfffffff80a0a7812 */ /* 0x000fe200078ec0ff */
[----:B------:R-:W-:Y:S01]  /*1970*/  IMAD.MOV.U32 R236, RZ, RZ, R224 ;  /* 0x000000ffffec7224 */ /* 0x000fe200078e00e0 */
[----:B------:R-:W-:Y:S01]  /*1980*/  LOP3.LUT R9, R9, 0x7fffffe, RZ, 0xc0, !PT ;  /* 0x07fffffe09097812 */ /* 0x000fe200078ec0ff */
[----:B------:R-:W-:Y:S01]  /*1990*/  IMAD.MOV.U32 R223, RZ, RZ, 0x5 ;  /* 0x00000005ffdf7424 */ /* 0x000fe200078e00ff */
[----:B------:R-:W-:Y:S01]  /*19a0*/  SHF.R.S32.HI R11, RZ, 0x1f, R6 ;  /* 0x0000001fff0b7819 */ /* 0x000fe20000011406 */
[----:B------:R-:W-:Y:S01]  /*19b0*/  IMAD.IADD R10, R93, 0x1, -R10 ;  /* 0x000000015d0a7824 */ /* 0x000fe200078e0a0a */
[----:B------:R-:W-:Y:S01]  /*19c0*/  SEL R73, RZ, 0x1, P6 ;  /* 0x00000001ff497807 */ /* 0x000fe20003000000 */
[----:B------:R-:W-:Y:S01]  /*19d0*/  IMAD.IADD R102, R6, 0x1, -R9 ;  /* 0x0000000106667824 */ /* 0x000fe200078e0a09 */
[----:B------:R-:W-:Y:S01]  /*19e0*/  LEA.HI R11, R11, R6, RZ, 0x3 ;  /* 0x000000060b0b7211 */ /* 0x000fe200078f18ff */
[----:B------:R-:W-:Y:S01]  /*19f0*/  IMAD.SHL.U32 R6, R5, 0x40, RZ ;  /* 0x0000004005067824 */ /* 0x000fe200078e00ff */
[----:B------:R-:W-:Y:S01]  /*1a00*/  @!P1 IADD3 R8, R13, 0x40, RZ ;  /* 0x000000400d089810 */ /* 0x000fe20007ffe0ff */
[----:B------:R-:W-:Y:S01]  /*1a10*/  IMAD.SHL.U32 R4, R4, 0x8, RZ ;  /* 0x0000000804047824 */ /* 0x000fe200078e00ff */
[----:B------:R-:W-:Y:S01]  /*1a20*/  @!P1 SHF.R.S32.HI R14, RZ, 0x1f, R15 ;  /* 0x0000001fff0e9819 */ /* 0x000fe2000001140f */
[----:B------:R-:W-:Y:S01]  /*1a30*/  IMAD.SHL.U32 R11, R11, 0x20, RZ ;  /* 0x000000200b0b7824 */ /* 0x000fe200078e00ff */
[----:B------:R-:W-:Y:S01]  /*1a40*/  @!P1 SHF.R.S32.HI R7, RZ, 0x1f, R8 ;  /* 0x0000001fff079819 */ /* 0x000fe20000011408 */
[----:B------:R-:W-:Y:S01]  /*1a50*/  IMAD R52, R29, c[0x0][0x208], RZ ;  /* 0x000082001d347a24 */ /* 0x000fe200078e02ff */
[C---:B---3--:R-:W-:Y:S01]  /*1a60*/  @!P1 LEA R20, P0, R13.reuse, R18, 0x1 ;  /* 0x000000120d149211 */ /* 0x048fe200078008ff */
[----:B------:R-:W-:Y:S01]  /*1a70*/  IMAD.MOV.U32 R230, RZ, RZ, R220 ;  /* 0x000000ffffe67224 */ /* 0x000fe200078e00dc */
[----:B------:R-:W-:Y:S01]  /*1a80*/  @!P1 LEA.HI R15, R14, R15, RZ, 0x3 ;  /* 0x0000000f0e0f9211 */ /* 0x000fe200078f18ff */
[----:B------:R-:W-:Y:S01]  /*1a90*/  IMAD.MOV.U32 R14, RZ, RZ, c[0x0][0x1e0] ;  /* 0x00007800ff0e7624 */ /* 0x000fe200078e00ff */
[----:B-----5:R-:W-:Y:S01]  /*1aa0*/  @!P1 LEA.HI.X R21, R13, R19, R21, 0x1, P0 ;  /* 0x000000130d159211 */ /* 0x020fe200000f0c15 */
[----:B------:R-:W-:Y:S01]  /*1ab0*/  IMAD R52, R97, c[0x0][0x20c], R52 ;  /* 0x0000830061347a24 */ /* 0x000fe200078e0234 */
[----:B------:R-:W-:Y:S01]  /*1ac0*/  ISETP.NE.AND P0, PT, R16, RZ, PT ;  /* 0x000000ff1000720c */ /* 0x000fe20003f05270 */
[----:B------:R-:W-:Y:S01]  /*1ad0*/  IMAD.SHL.U32 R228, R14, 0x20, RZ ;  /* 0x000000200ee47824 */ /* 0x000fe200078e00ff */
[----:B------:R-:W-:Y:S01]  /*1ae0*/  @!P1 LEA.HI R7, R7, R8, RZ, 0x3 ;  /* 0x0000000807079211 */ /* 0x000fe200078f18ff */
[----:B------:R-:W-:Y:S01]  /*1af0*/  @!PT LDS RZ, [RZ] ;  /* 0x00000000fffff984 */ /* 0x000fe20000000800 */
[----:B------:R3:W-:Y:S01]  /*1b00*/  @!P1 LDGSTS.E.BYPASS.LTC128B.128 [R218+0x6100], [R20.64], !P3 ;  /* 0x0610000014da9fae */ /* 0x0007e2000d901d4c */
[----:B-12---:R-:W-:Y:S01]  /*1b10*/  IADD3 R2, R92, c[0x0][0x1d0], RZ ;  /* 0x000074005c027a10 */ /* 0x006fe20007ffe0ff */
[----:B------:R-:W-:Y:S01]  /*1b20*/  IMAD.MOV.U32 R226, RZ, RZ, c[0x0][0x208] ;  /* 0x00008200ffe27624 */ /* 0x000fe200078e00ff */
[----:B------:R-:W-:-:S02]  /*1b30*/  @!P1 LOP3.LUT R3, R15, 0xfffffff8, RZ, 0xc0, !PT ;  /* 0xfffffff80f039812 */ /* 0x000fc400078ec0ff */
[----:B------:R-:W-:Y:S02]  /*1b40*/  @!P1 LOP3.LUT R7, R7, 0xfffffff8, RZ, 0xc0, !PT ;  /* 0xfffffff807079812 */ /* 0x000fe400078ec0ff */
[----:B------:R-:W-:Y:S01]  /*1b50*/  IMNMX R8, R2, 0x30, PT ;  /* 0x0000003002087817 */ /* 0x000fe20003800200 */
[----:B------:R-:W-:Y:S01]  /*1b60*/  @!P1 IMAD.WIDE R16, R3, 0x2, R18 ;  /* 0x0000000203109825 */ /* 0x000fe200078e0212 */
[----:B------:R-:W-:Y:S02]  /*1b70*/  SHF.L.U64.HI R229, R14, R223, c[0x0][0x1e4] ;  /* 0x000079000ee57619 */ /* 0x000fe400000102df */
[----:B------:R-:W-:Y:S01]  /*1b80*/  SHF.R.S32.HI R13, RZ, 0x4, R12 ;  /* 0x00000004ff0d7819 */ /* 0x000fe2000001140c */
[C---:B------:R-:W-:Y:S01]  /*1b90*/  IMAD R3, R99.reuse, c[0x0][0x1e4], RZ ;  /* 0x0000790063037a24 */ /* 0x040fe200078e02ff */
[----:B------:R1:W-:Y:S01]  /*1ba0*/  @!P1 LDGSTS.E.BYPASS.LTC128B.128 [R218+0x8100], [R16.64], !P0 ;  /* 0x0810000010da9fae */ /* 0x0003e2000c101d4c */
[----:B------:R-:W-:Y:S01]  /*1bb0*/  IMAD.IADD R8, R8, 0x1, -R239 ;  /* 0x0000000108087824 */ /* 0x000fe200078e0aef */
[----:B------:R-:W-:Y:S01]  /*1bc0*/  LEA.HI R28, R10, R10, RZ, 0x1 ;  /* 0x0000000a0a1c7211 */ /* 0x000fe200078f08ff */
[----:B------:R-:W-:Y:S01]  /*1bd0*/  IMAD.WIDE.U32 R98, R99, c[0x0][0x1e0], RZ ;  /* 0x0000780063627a25 */ /* 0x000fe200078e00ff */
[----:B------:R-:W-:-:S02]  /*1be0*/  LEA.HI R12, R12, R13, RZ, 0x1 ;  /* 0x0000000d0c0c7211 */ /* 0x000fc400078f08ff */
[C---:B------:R-:W-:Y:S01]  /*1bf0*/  ISETP.GE.AND P3, PT, R8.reuse, 0x1, PT ;  /* 0x000000010800780c */ /* 0x040fe20003f66270 */
[----:B------:R-:W-:Y:S01]  /*1c00*/  IMAD.IADD R3, R99, 0x1, R3 ;  /* 0x0000000163037824 */ /* 0x000fe200078e0203 */
[----:B------:R-:W-:Y:S02]  /*1c10*/  ISETP.GE.AND P0, PT, R8, 0x21, PT ;  /* 0x000000210800780c */ /* 0x000fe40003f06270 */
[----:B------:R-:W-:Y:S02]  /*1c20*/  LOP3.LUT R9, R28, 0x3fffffe, RZ, 0xc0, !PT ;  /* 0x03fffffe1c097812 */ /* 0x000fe400078ec0ff */
[----:B------:R-:W-:Y:S01]  /*1c30*/  SHF.R.S32.HI R28, RZ, 0x1, R28 ;  /* 0x00000001ff1c7819 */ /* 0x000fe2000001141c */
[----:B---3--:R-:W-:Y:S01]  /*1c40*/  @!P1 IMAD.WIDE R20, R7, 0x2, R18 ;  /* 0x0000000207149825 */ /* 0x008fe200078e0212 */
[----:B------:R-:W-:Y:S02]  /*1c50*/  LOP3.LUT R12, R12, 0xfffffffe, RZ, 0xc0, !PT ;  /* 0xfffffffe0c0c7812 */ /* 0x000fe400078ec0ff */
[----:B------:R-:W-:Y:S01]  /*1c60*/  LOP3.LUT R6, R6, 0xc0, RZ, 0xc0, !PT ;  /* 0x000000c006067812 */ /* 0x000fe200078ec0ff */
[----:B------:R-:W-:Y:S01]  /*1c70*/  IMAD R7, R3, R97, RZ ;  /* 0x0000006103077224 */ /* 0x000fe200078e02ff */
[----:B------:R2:W-:Y:S01]  /*1c80*/  @!P1 LDGSTS.E.BYPASS.LTC128B.128 [R218+0xa100], [R20.64], !P2 ;  /* 0x0a10000014da9fae */ /* 0x0005e2000d101d4c */
[----:B------:R-:W-:Y:S01]  /*1c90*/  IMAD.WIDE.U32 R18, R97, R98, R236 ;  /* 0x0000006261127225 */ /* 0x000fe200078e00ec */
[----:B------:R-:W-:-:S02]  /*1ca0*/  LOP3.LUT R101, R11, 0xffffff00, RZ, 0xc0, !PT ;  /* 0xffffff000b657812 */ /* 0x000fc400078ec0ff */
[----:B------:R-:W0:Y:S01]  /*1cb0*/  LDGDEPBAR ;  /* 0x00000000000079af */ /* 0x000e220000000000 */
[----:B------:R-:W-:Y:S01]  /*1cc0*/  IMAD R7, R29, R98, R7 ;  /* 0x000000621d077224 */ /* 0x000fe200078e0207 */
[----:B------:R-:W-:Y:S01]  /*1cd0*/  @P0 IADD3 R8, P1, R228, R18, RZ ;  /* 0x00000012e4080210 */ /* 0x000fe20007f3e0ff */
[----:B------:R-:W-:Y:S01]  /*1ce0*/  IMAD.SHL.U32 R5, R28, 0x40, RZ ;  /* 0x000000401c057824 */ /* 0x000fe200078e00ff */
[----:B-1----:R-:W-:Y:S01]  /*1cf0*/  @P3 LEA R16, P2, R18, c[0x0][0x1c8], 0x1 ;  /* 0x0000720012103a11 */ /* 0x002fe200078408ff */
[----:B------:R-:W-:Y:S01]  /*1d00*/  IMAD.IADD R7, R19, 0x1, R7 ;  /* 0x0000000113077824 */ /* 0x000fe200078e0207 */
[----:B------:R-:W-:Y:S01]  /*1d10*/  SHF.R.U32.HI R11, RZ, 0x3, R6 ;  /* 0x00000003ff0b7819 */ /* 0x000fe20000011606 */
[----:B------:R-:W-:Y:S01]  /*1d20*/  IMAD.IADD R12, R13, 0x1, -R12 ;  /* 0x000000010d0c7824 */ /* 0x000fe200078e0a0c */
[----:B------:R-:W-:Y:S01]  /*1d30*/  LOP3.LUT R5, R5, 0xc0, RZ, 0xc0, !PT ;  /* 0x000000c005057812 */ /* 0x000fe200078ec0ff */
[----:B------:R-:W-:Y:S01]  /*1d40*/  IMAD.IADD R9, R10, 0x1, -R9 ;  /* 0x000000010a097824 */ /* 0x000fe200078e0a09 */
[--C-:B------:R-:W-:Y:S01]  /*1d50*/  @P3 LEA.HI.X R17, R18, c[0x0][0x1cc], R7.reuse, 0x1, P2 ;  /* 0x0000730012113a11 */ /* 0x100fe200010f0c07 */
[----:B------:R-:W-:Y:S01]  /*1d60*/  BAR.SYNC.DEFER_BLOCKING 0x0 ;  /* 0x0000000000007b1d */ /* 0x000fe20000010000 */
[----:B------:R-:W-:Y:S01]  /*1d70*/  @P0 IMAD.X R7, R229, 0x1, R7, P1 ;  /* 0x00000001e5070824 */ /* 0x000fe200008e0607 */
[----:B------:R-:W-:Y:S01]  /*1d80*/  @P0 LEA R14, P1, R8, c[0x0][0x1c8], 0x1 ;  /* 0x00007200080e0a11 */ /* 0x000fe200078208ff */
[----:B------:R-:W-:Y:S01]  /*1d90*/  IMAD R9, R12, 0x8, R9 ;  /* 0x000000080c097824 */ /* 0x000fe200078e0209 */
[----:B------:R-:W-:-:S02]  /*1da0*/  LOP3.LUT R4, R5, 0x8, R4, 0xf8, !PT ;  /* 0x0000000805047812 */ /* 0x000fc400078ef804 */
[----:B------:R-:W-:Y:S01]  /*1db0*/  @P0 LEA.HI.X R15, R8, c[0x0][0x1cc], R7, 0x1, P1 ;  /* 0x00007300080f0a11 */ /* 0x000fe200008f0c07 */
[----:B------:R-:W-:Y:S01]  /*1dc0*/  IMAD.SHL.U32 R7, R12, 0x8, RZ ;  /* 0x000000080c077824 */ /* 0x000fe200078e00ff */
[----:B------:R-:W-:Y:S02]  /*1dd0*/  SHF.R.U32.HI R5, RZ, 0x3, R5 ;  /* 0x00000003ff057819 */ /* 0x000fe40000011605 */
[----:B------:R-:W-:Y:S02]  /*1de0*/  SEL R76, RZ, 0x4, P4 ;  /* 0x00000004ff4c7807 */ /* 0x000fe40002000000 */
[----:B------:R-:W-:Y:S01]  /*1df0*/  LOP3.LUT R100, R6, 0x8, R7, 0xf8, !PT ;  /* 0x0000000806647812 */ /* 0x000fe200078ef807 */
[--C-:B------:R-:W-:Y:S01]  /*1e00*/  IMAD R7, R94, 0x200, R101.reuse ;  /* 0x000002005e077824 */ /* 0x100fe200078e0265 */
[----:B------:R-:W-:Y:S01]  /*1e10*/  LOP3.LUT R4, R4, R5, RZ, 0x3c, !PT ;  /* 0x0000000504047212 */ /* 0x000fe200078e3cff */
[----:B------:R-:W-:Y:S01]  /*1e20*/  IMAD R101, R102, 0x20, R101 ;  /* 0x0000002066657824 */ /* 0x000fe200078e0265 */
[----:B------:R-:W-:Y:S01]  /*1e30*/  LOP3.LUT R100, R100, R11, RZ, 0x3c, !PT ;  /* 0x0000000b64647212 */ /* 0x000fe200078e3cff */
[----:B------:R-:W-:Y:S01]  /*1e40*/  IMAD R7, R102, 0x20, R7 ;  /* 0x0000002066077824 */ /* 0x000fe200078e0207 */
[----:B------:R-:W-:Y:S01]  /*1e50*/  SHF.L.U64.HI R223, R226, R223, c[0x0][0x20c] ;  /* 0x00008300e2df7619 */ /* 0x000fe200000102df */
[----:B------:R-:W-:Y:S01]  /*1e60*/  IMAD.U32 R216, R9, 0x20, R4 ;  /* 0x0000002009d87824 */ /* 0x000fe200078e0004 */
[----:B------:R-:W-:Y:S01]  /*1e70*/  IADD3 R72, R92, c[0x0][0x1d0], -R239 ;  /* 0x000074005c487a10 */ /* 0x000fe20007ffe8ef */
[----:B------:R-:W-:-:S02]  /*1e80*/  IMAD.IADD R217, R100, 0x1, R7 ;  /* 0x0000000164d97824 */ /* 0x000fc400078e0207 */
[----:B------:R-:W-:Y:S01]  /*1e90*/  IMAD.SHL.U32 R216, R216, 0x2, RZ ;  /* 0x00000002d8d87824 */ /* 0x000fe200078e00ff */
[----:B------:R-:W-:Y:S01]  /*1ea0*/  @!PT LDS RZ, [RZ] ;  /* 0x00000000fffff984 */ /* 0x000fe20000000800 */
[----:B------:R-:W-:Y:S01]  /*1eb0*/  @!PT LDS RZ, [RZ] ;  /* 0x00000000fffff984 */ /* 0x000fe20000000800 */
[----:B------:R-:W-:Y:S01]  /*1ec0*/  @!PT LDS RZ, [RZ] ;  /* 0x00000000fffff984 */ /* 0x000fe20000000800 */
[----:B------:R1:W-:Y:S01]  /*1ed0*/  @P3 LDGSTS.E.BYPASS.LTC128B.128 [R218+0x2500], [R16.64], !P6 ;  /* 0x0250000010da3fae */ /* 0x0003e2000f101d4c */
[----:B------:R-:W-:Y:S02]  /*1ee0*/  IMAD.SHL.U32 R217, R217, 0x2, RZ ;  /* 0x00000002d9d97824 */ /* 0x000fe400078e00ff */
[----:B------:R-:W-:Y:S01]  /*1ef0*/  IMAD.SHL.U32 R226, R226, 0x20, RZ ;  /* 0x00000020e2e27824 */ /* 0x000fe200078e00ff */
[----:B------:R1:W-:Y:S01]  /*1f00*/  @P3 LDGSTS.E.BYPASS.LTC128B.128 [R218+0x3100], [R16.64+0x40], !P5 ;  /* 0x0310004010da3fae */ /* 0x0003e2000e901d4c */
[----:B------:R-:W-:Y:S01]  /*1f10*/  IADD3 R215, R216, 0x2520, RZ ;  /* 0x00002520d8d77810 */ /* 0x000fe20007ffe0ff */
[----:B------:R-:W-:Y:S02]  /*1f20*/  IMAD R213, R0, 0x2, R217 ;  /* 0x0000000200d57824 */ /* 0x000fe400078e02d9 */
[----:B------:R1:W-:Y:S01]  /*1f30*/  @P3 LDGSTS.E.BYPASS.LTC128B.128 [R218+0x3d00], [R16.64+0x80], !P4 ;  /* 0x03d0008010da3fae */ /* 0x0003e2000e101d4c */
[----:B------:R-:W-:-:S03]  /*1f40*/  ISETP.GT.AND P3, PT, R93, 0x3f, PT ;  /* 0x0000003f5d00780c */ /* 0x000fc60003f64270 */
[----:B------:R3:W-:Y:S04]  /*1f50*/  @P0 LDGSTS.E.BYPASS.LTC128B.128 [R218+0x2d00], [R14.64], !P6 ;  /* 0x02d000000eda0fae */ /* 0x0007e8000f101d4c */
[----:B------:R3:W-:Y:S04]  /*1f60*/  @P0 LDGSTS.E.BYPASS.LTC128B.128 [R218+0x3900], [R14.64+0x40], !P5 ;  /* 0x039000400eda0fae */ /* 0x0007e8000e901d4c */
[----:B------:R3:W-:Y:S01]  /*1f70*/  @P0 LDGSTS.E.BYPASS.LTC128B.128 [R218+0x4500], [R14.64+0x80], !P4 ;  /* 0x045000800eda0fae */ /* 0x0007e2000e101d4c */
[----:B------:R-:W-:Y:S02]  /*1f80*/  LOP3.LUT P0, RZ, R28, 0x2, RZ, 0xc0, !PT ;  /* 0x000000021cff7812 */ /* 0x000fe4000780c0ff */
[----:B------:R-:W-:Y:S01]  /*1f90*/  IADD3 R28, R216, 0x2500, RZ ;  /* 0x00002500d81c7810 */ /* 0x000fe20007ffe0ff */
[----:B------:R-:W0:Y:S10]  /*1fa0*/  LDGDEPBAR ;  /* 0x00000000000079af */ /* 0x000e340000000000 */
[----:B------:R-:W-:Y:S01]  /*1fb0*/  @P0 IADD3 R215, R28, -0x20, RZ ;  /* 0xffffffe01cd70810 */ /* 0x000fe20007ffe0ff */
[----:B------:R-:W-:-:S03]  /*1fc0*/  IMAD.WIDE.U32 R28, R97, c[0x0][0x208], RZ ;  /* 0x00008200611c7a25 */ /* 0x000fc600078e00ff */
[----:B------:R-:W-:Y:S01]  /*1fd0*/  IADD3 R211, R215, 0x400, RZ ;  /* 0x00000400d7d37810 */ /* 0x000fe20007ffe0ff */
[----:B------:R-:W-:Y:S01]  /*1fe0*/  IMAD.IADD R52, R29, 0x1, R52 ;  /* 0x000000011d347824 */ /* 0x000fe200078e0234 */
[C---:B------:R-:W-:Y:S01]  /*1ff0*/  IADD3 R210, R215.reuse, 0x800, RZ ;  /* 0x00000800d7d27810 */ /* 0x040fe20007ffe0ff */
[----:B------:R-:W-:Y:S01]  /*2000*/  IMAD.WIDE.U32 R54, R28, 0x30, R230 ;  /* 0x000000301c367825 */ /* 0x000fe200078e00e6 */
[C---:B------:R-:W-:Y:S02]  /*2010*/  IADD3 R209, R215.reuse, 0xc00, RZ ;  /* 0x00000c00d7d17810 */ /* 0x040fe40007ffe0ff */
[----:B------:R-:W-:Y:S01]  /*2020*/  IADD3 R208, R215, 0x1000, RZ ;  /* 0x00001000d7d07810 */ /* 0x000fe20007ffe0ff */
[----:B------:R-:W-:Y:S01]  /*2030*/  IMAD R52, R52, 0x30, RZ ;  /* 0x0000003034347824 */ /* 0x000fe200078e02ff */
[----:B------:R-:W-:Y:S01]  /*2040*/  LEA R74, P0, R54, c[0x0][0x1f8], 0x1 ;  /* 0x00007e00364a7a11 */ /* 0x000fe200078008ff */
[----:B------:R-:W-:-:S04]  /*2050*/  DEPBAR.LE SB0, 0x1 ;  /* 0x000080400000791a */ /* 0x000fc80000000000 */
[----:B------:R-:W-:-:S04]  /*2060*/  DEPBAR.LE SB0, 0x0 ;  /* 0x000080000000791a */ /* 0x000fc80000000000 */
[----:B------:R-:W-:Y:S01]  /*2070*/  BAR.SYNC.DEFER_BLOCKING 0x0 ;  /* 0x0000000000007b1d */ /* 0x000fe20000010000 */
[----:B------:R-:W-:Y:S01]  /*2080*/  IMAD.IADD R52, R55, 0x1, R52 ;  /* 0x0000000137347824 */ /* 0x000fe200078e0234 */
[C---:B------:R-:W-:Y:S02]  /*2090*/  IADD3 R207, R215.reuse, 0x1400, RZ ;  /* 0x00001400d7cf7810 */ /* 0x040fe40007ffe0ff */
[C---:B------:R-:W-:Y:S02]  /*20a0*/  IADD3 R206, R215.reuse, 0x1800, RZ ;  /* 0x00001800d7ce7810 */ /* 0x040fe40007ffe0ff */
[----:B------:R-:W-:Y:S02]  /*20b0*/  LEA.HI.X R75, R54, c[0x0][0x1fc], R52, 0x1, P0 ;  /* 0x00007f00364b7a11 */ /* 0x000fe400000f0c34 */
[----:B------:R-:W-:Y:S02]  /*20c0*/  @!P3 LEA R104, P0, R226, R74, 0x1 ;  /* 0x0000004ae268b211 */ /* 0x000fe400078008ff */
[----:B------:R-:W-:-:S02]  /*20d0*/  IADD3 R205, R215, 0x1c00, RZ ;  /* 0x00001c00d7cd7810 */ /* 0x000fc40007ffe0ff */
[----:B------:R-:W-:Y:S02]  /*20e0*/  @!P3 LEA.HI.X R105, R226, R75, R223, 0x1, P0 ;  /* 0x0000004be269b211 */ /* 0x000fe400000f0cdf */
[----:B------:R-:W-:Y:S01]  /*20f0*/  IADD3 R204, R215, 0x2000, RZ ;  /* 0x00002000d7cc7810 */ /* 0x000fe20007ffe0ff */
[----:B------:R-:W-:Y:S04]  /*2100*/  LDSM.16.M88.4 R48, [R217+0x5900] ;  /* 0x00590000d930783b */ /* 0x000fe80000000200 */
[----:B------:R-:W3:Y:S04]  /*2110*/  LDSM.16.M88.4 R56, [R216+0x2900] ;  /* 0x00290000d838783b */ /* 0x000ee80000000200 */
[----:B------:R-:W5:Y:S04]  /*2120*/  LDSM.16.M88.4 R44, [R217+0x4900] ;  /* 0x00490000d92c783b */ /* 0x000f680000000200 */
[----:B------:R-:W2:Y:S04]  /*2130*/  LDSM.16.M88.4 R64, [R216+0x2500] ;  /* 0x00250000d840783b */ /* 0x000ea80000000200 */
[----:B------:R-:W4:Y:S04]  /*2140*/  LDSM.16.M88.4 R24, [R216+0x2d00] ;  /* 0x002d0000d818783b */ /* 0x000f280000000200 */
[----:B------:R-:W-:Y:S04]  /*2150*/  LDSM.16.M88.4 R40, [R213+0x5900] ;  /* 0x00590000d528783b */ /* 0x000fe80000000200 */
[----:B------:R-:W1:Y:S04]  /*2160*/  LDSM.16.M88.4 R36, [R215] ;  /* 0x00000000d724783b */ /* 0x000e680000000200 */
[----:B------:R-:W1:Y:S04]  /*2170*/  LDSM.16.M88.4 R32, [R215+0x400] ;  /* 0x00040000d720783b */ /* 0x000e680000000200 */
[----:B------:R-:W4:Y:S01]  /*2180*/  LDSM.16.M88.4 R28, [R215+0x800] ;  /* 0x00080000d71c783b */ /* 0x000f220000000200 */
[-C--:B---3--:R-:W-:Y:S08]  /*2190*/  HMMA.16816.F32 R12, R48, R56.reuse, RZ ;  /* 0x00000038300c723c */ /* 0x088ff000000018ff */
[----:B-----5:R-:W-:Y:S07]  /*21a0*/  HMMA.16816.F32 R60, R44, R56, RZ ;  /* 0x000000382c3c723c */ /* 0x020fee00000018ff */
[----:B------:R-:W-:Y:S01]  /*21b0*/  SEL R56, RZ, 0x2, P5 ;  /* 0x00000002ff387807 */ /* 0x000fe20002800000 */
[----:B--2-4-:R-:W-:Y:S04]  /*21c0*/  HMMA.16816.F32 R20, R48, R64, RZ ;  /* 0x000000403014723c */ /* 0x014fe800000018ff */
[----:B------:R-:W-:-:S04]  /*21d0*/  IMAD.IADD R73, R56, 0x1, R73 ;  /* 0x0000000138497824 */ /* 0x000fc800078e0249 */
[----:B------:R-:W-:Y:S01]  /*21e0*/  IMAD.IADD R76, R76, 0x1, R73 ;  /* 0x000000014c4c7824 */ /* 0x000fe200078e0249 */
[C---:B-1----:R-:W-:Y:S04]  /*21f0*/  HMMA.16816.F32 R16, R48.reuse, R66, RZ ;  /* 0x000000423010723c */ /* 0x042fe800000018ff */
[C---:B------:R-:W-:Y:S02]  /*2200*/  LOP3.LUT P2, RZ, R76.reuse, 0x1, RZ, 0xc0, !PT ;  /* 0x000000014cff7812 */ /* 0x040fe4000784c0ff */
[----:B------:R-:W-:Y:S02]  /*2210*/  LOP3.LUT P1, RZ, R76, 0x2, RZ, 0xc0, !PT ;  /* 0x000000024cff7812 */ /* 0x000fe4000782c0ff */
[C---:B------:R-:W-:Y:S01]  /*2220*/  ISETP.LT.OR P2, PT, R72.reuse, 0x1, !P2 ;  /* 0x000000014800780c */ /* 0x040fe20005741670 */
[----:B------:R-:W-:Y:S01]  /*2230*/  HMMA.16816.F32 R8, R48, R58, RZ ;  /* 0x0000003a3008723c */ /* 0x000fe200000018ff */
[----:B------:R-:W-:-:S02]  /*2240*/  ISETP.LT.OR P1, PT, R72, 0x1, !P1 ;  /* 0x000000014800780c */ /* 0x000fc40004f21670 */
[----:B------:R-:W-:-:S04]  /*2250*/  LOP3.LUT P0, RZ, R76, 0x4, RZ, 0xc0, !PT ;  /* 0x000000044cff7812 */ /* 0x000fc8000780c0ff */
[----:B------:R-:W-:Y:S01]  /*2260*/  ISETP.LT.OR P0, PT, R72, 0x1, !P0 ;  /* 0x000000014800780c */ /* 0x000fe20004701670 */
[----:B------:R-:W-:Y:S08]  /*2270*/  HMMA.16816.F32 R68, R44, R64, RZ ;  /* 0x000000402c44723c */ /* 0x000ff000000018ff */
[----:B------:R-:W-:Y:S08]  /*2280*/  HMMA.16816.F32 R4, R48, R24, RZ ;  /* 0x000000183004723c */ /* 0x000ff000000018ff */
[C---:B------:R-:W-:Y:S08]  /*2290*/  HMMA.16816.F32 R64, R44.reuse, R66, RZ ;  /* 0x000000422c40723c */ /* 0x040ff000000018ff */
[C---:B------:R-:W-:Y:S08]  /*22a0*/  HMMA.16816.F32 R56, R44.reuse, R58, RZ ;  /* 0x0000003a2c38723c */ /* 0x040ff000000018ff */
[----:B------:R-:W-:Y:S08]  /*22b0*/  HMMA.16816.F32 R52, R44, R24, RZ ;  /* 0x000000182c34723c */ /* 0x000ff000000018ff */
[-C--:B------:R-:W-:Y:S08]  /*22c0*/  HMMA.16816.F32 R48, R48, R26.reuse, RZ ;  /* 0x0000001a3030723c */ /* 0x080ff000000018ff */
[----:B------:R-:W-:Y:S01]  /*22d0*/  HMMA.16816.F32 R44, R44, R26, RZ ;  /* 0x0000001a2c2c723c */ /* 0x000fe200000018ff */
[----:B------:R-:W1:Y:S04]  /*22e0*/  LDSM.16.M88.4 R24, [R213+0x4900] ;  /* 0x00490000d518783b */ /* 0x000e680000000200 */
[----:B------:R-:W-:Y:S01]  /*22f0*/  @!PT LDS RZ, [RZ] ;  /* 0x00000000fffff984 */ /* 0x000fe20000000800 */
[----:B------:R-:W-:Y:S01]  /*2300*/  @!PT LDS RZ, [RZ] ;  /* 0x00000000fffff984 */ /* 0x000fe20000000800 */
[----:B------:R-:W-:Y:S01]  /*2310*/  @!PT LDS RZ, [RZ] ;  /* 0x00000000fffff984 */ /* 0x000fe20000000800 */
[----:B------:R2:W-:Y:S01]  /*2320*/  LDGSTS.E.BYPASS.LTC128B.128 [R218+0x100], [R74.64], !P2 ;  /* 0x001000004ada7fae */ /* 0x0005e2000d101d4c */
[----:B------:R-:W-:-:S02]  /*2330*/  @!P3 LOP3.LUT P2, RZ, R73, 0x1, RZ, 0xc0, !PT ;  /* 0x0000000149ffb812 */ /* 0x000fc4000784c0ff */
[C---:B------:R-:W-:Y:S01]  /*2340*/  HMMA.16816.F32 R20, R40.reuse, R36, R20 ;  /* 0x000000242814723c */ /* 0x040fe20000001814 */
[----:B------:R2:W-:Y:S01]  /*2350*/  LDGSTS.E.BYPASS.LTC128B.128 [R218+0xd00], [R74.64+0x40], !P1 ;  /* 0x00d000404ada7fae */ /* 0x0005e2000c901d4c */
[----:B------:R-:W-:Y:S02]  /*2360*/  @!P3 LOP3.LUT P1, RZ, R73, 0x2, RZ, 0xc0, !PT ;  /* 0x0000000249ffb812 */ /* 0x000fe4000782c0ff */
[C---:B------:R-:W-:Y:S01]  /*2370*/  @!P3 ISETP.LT.OR P2, PT, R72.reuse, 0x21, !P2 ;  /* 0x000000214800b80c */ /* 0x040fe20005741670 */
[----:B------:R2:W-:Y:S01]  /*2380*/  LDGSTS.E.BYPASS.LTC128B.128 [R218+0x1900], [R74.64+0x80], !P0 ;  /* 0x019000804ada7fae */ /* 0x0005e2000c101d4c */
[C---:B------:R-:W-:Y:S02]  /*2390*/  @!P3 ISETP.LT.OR P1, PT, R72.reuse, 0x21, !P1 ;  /* 0x000000214800b80c */ /* 0x040fe40004f21670 */
[----:B------:R-:W-:Y:S01]  /*23a0*/  @!P3 ISETP.LT.OR P0, PT, R72, 0x21, P4 ;  /* 0x000000214800b80c */ /* 0x000fe20002701670 */
[C---:B------:R-:W-:Y:S08]  /*23b0*/  HMMA.16816.F32 R12, R40.reuse, R32, R12 ;  /* 0x00000020280c723c */ /* 0x040ff0000000180c */
[----:B------:R3:W-:Y:S01]  /*23c0*/  @!P3 LDGSTS.E.BYPASS.LTC128B.128 [R218+0x900], [R104.64], !P2 ;  /* 0x0090000068dabfae */ /* 0x0007e2000d101d4c */
[C---:B------:R-:W-:Y:S03]  /*23d0*/  HMMA.16816.F32 R4, R40.reuse, R28, R4 ;  /* 0x0000001c2804723c */ /* 0x040fe60000001804 */
[----:B------:R3:W-:Y:S04]  /*23e0*/  @!P3 LDGSTS.E.BYPASS.LTC128B.128 [R218+0x1500], [R104.64+0x40], !P1 ;  /* 0x0150004068dabfae */ /* 0x0007e8000c901d4c */
[----:B------:R3:W-:Y:S01]  /*23f0*/  @!P3 LDGSTS.E.BYPASS.LTC128B.128 [R218+0x2100], [R104.64+0x80], !P0 ;  /* 0x0210008068dabfae */ /* 0x0007e2000c101d4c */
[----:B------:R-:W-:Y:S01]  /*2400*/  HMMA.16816.F32 R16, R40, R38, R16 ;  /* 0x000000262810723c */ /* 0x000fe20000001810 */
[----:B------:R-:W-:-:S02]  /*2410*/  ISETP.GT.AND P0, PT, R97, R219, PT ;  /* 0x000000db6100720c */ /* 0x000fc40003f04270 */
[----:B------:R-:W-:Y:S04]  /*2420*/  LDSM.16.M88.4 R88, [R217+0x7900] ;  /* 0x00790000d958783b */ /* 0x000fe80000000200 */
[----:B------:R-:W4:Y:S01]  /*2430*/  LDSM.16.M88.4 R84, [R216+0x3100] ;  /* 0x00310000d854783b */ /* 0x000f220000000200 */
[C---:B------:R-:W-:Y:S03]  /*2440*/  HMMA.16816.F32 R8, R40.reuse, R34, R8 ;  /* 0x000000222808723c */ /* 0x040fe60000001808 */
[----:B------:R-:W5:Y:S04]  /*2450*/  LDSM.16.M88.4 R80, [R216+0x3500] ;  /* 0x00350000d850783b */ /* 0x000f680000000200 */
[----:B------:R-:W3:Y:S01]  /*2460*/  LDSM.16.M88.4 R76, [R216+0x3900] ;  /* 0x00390000d84c783b */ /* 0x000ee20000000200 */
[----:B------:R-:W-:Y:S03]  /*2470*/  HMMA.16816.F32 R48, R40, R30, R48 ;  /* 0x0000001e2830723c */ /* 0x000fe60000001830 */
[----:B--2---:R-:W2:Y:S04]  /*2480*/  LDSM.16.M88.4 R72, [R217+0x6900] ;  /* 0x00690000d948783b */ /* 0x004ea80000000200 */
[----:B------:R-:W-:Y:S01]  /*2490*/  LDSM.16.M88.4 R40, [R215+0x1400] ;  /* 0x00140000d728783b */ /* 0x000fe20000000200 */
[C---:B-1----:R-:W-:Y:S03]  /*24a0*/  HMMA.16816.F32 R68, R24.reuse, R36, R68 ;  /* 0x000000241844723c */ /* 0x042fe60000001844 */
[----:B------:R-:W0:Y:S05]  /*24b0*/  LDGDEPBAR ;  /* 0x00000000000079af */ /* 0x000e2a0000000000 */
[C---:B------:R-:W-:Y:S08]  /*24c0*/  HMMA.16816.F32 R60, R24.reuse, R32, R60 ;  /* 0x00000020183c723c */ /* 0x040ff0000000183c */
[C---:B------:R-:W-:Y:S08]  /*24d0*/  HMMA.16816.F32 R52, R24.reuse, R28, R52 ;  /* 0x0000001c1834723c */ /* 0x040ff00000001834 */
[C---:B------:R-:W-:Y:S01]  /*24e0*/  HMMA.16816.F32 R64, R24.reuse, R38, R64 ;  /* 0x000000261840723c */ /* 0x040fe20000001840 */
[----:B------:R-:W-:Y:S07]  /*24f0*/  LDSM.16.M88.4 R36, [R213+0x7900] ;  /* 0x00790000d524783b */ /* 0x000fee0000000200 */
[C---:B------:R-:W-:Y:S01]  /*2500*/  HMMA.16816.F32 R56, R24.reuse, R34, R56 ;  /* 0x000000221838723c */ /* 0x040fe20000001838 */
[----:B------:R-:W1:Y:S07]  /*2510*/  LDSM.16.M88.4 R32, [R215+0xc00] ;  /* 0x000c0000d720783b */ /* 0x000e6e0000000200 */
[----:B------:R-:W-:Y:S01]  /*2520*/  HMMA.16816.F32 R44, R24, R30, R44 ;  /* 0x0000001e182c723c */ /* 0x000fe2000000182c */
[----:B------:R-:W1:Y:S04]  /*2530*/  LDSM.16.M88.4 R28, [R215+0x1000] ;  /* 0x00100000d71c783b */ /* 0x000e680000000200 */
[----:B------:R-:W1:Y:S03]  /*2540*/  LDSM.16.M88.4 R24, [R213+0x6900] ;  /* 0x00690000d518783b */ /* 0x000e660000000200 */
[C---:B----4-:R-:W-:Y:S08]  /*2550*/  HMMA.16816.F32 R20, R88.reuse, R84, R20 ;  /* 0x000000545814723c */ /* 0x050ff00000001814 */
[C---:B-----5:R-:W-:Y:S08]  /*2560*/  HMMA.16816.F32 R12, R88.reuse, R80, R12 ;  /* 0x00000050580c723c */ /* 0x060ff0000000180c */
[C---:B---3--:R-:W-:Y:S08]  /*2570*/  HMMA.16816.F32 R4, R88.reuse, R76, R4 ;  /* 0x0000004c5804723c */ /* 0x048ff00000001804 */
[C---:B------:R-:W-:Y:S08]  /*2580*/  HMMA.16816.F32 R16, R88.reuse, R86, R16 ;  /* 0x000000565810723c */ /* 0x040ff00000001810 */
[C---:B------:R-:W-:Y:S08]  /*2590*/  HMMA.16816.F32 R8, R88.reuse, R82, R8 ;  /* 0x000000525808723c */ /* 0x040ff00000001808 */
[----:B------:R-:W-:Y:S01]  /*25a0*/  HMMA.16816.F32 R48, R88, R78, R48 ;  /* 0x0000004e5830723c */ /* 0x000fe20000001830 */
[----:B------:R-:W-:Y:S07]  /*25b0*/  LDSM.16.M88.4 R88, [R217+0x8900] ;  /* 0x00890000d958783b */ /* 0x000fee0000000200 */
[C---:B--2---:R-:W-:Y:S08]  /*25c0*/  HMMA.16816.F32 R68, R72.reuse, R84, R68 ;  /* 0x000000544844723c */ /* 0x044ff00000001844 */
[C---:B------:R-:W-:Y:S01]  /*25d0*/  HMMA.16816.F32 R64, R72.reuse, R86, R64 ;  /* 0x000000564840723c */ /* 0x040fe20000001840 */
[----:B------:R-:W-:Y:S07]  /*25e0*/  LDSM.16.M88.4 R84, [R217+0x9900] ;  /* 0x00990000d954783b */ /* 0x000fee0000000200 */
[C---:B------:R-:W-:Y:S08]  /*25f0*/  HMMA.16816.F32 R60, R72.reuse, R80, R60 ;  /* 0x00000050483c723c */ /* 0x040ff0000000183c */
[C---:B------:R-:W-:Y:S01]  /*2600*/  HMMA.16816.F32 R56, R72.reuse, R82, R56 ;  /* 0x000000524838723c */ /* 0x040fe20000001838 */
[----:B------:R-:W2:Y:S07]  /*2610*/  LDSM.16.M88.4 R80, [R216+0x3d00] ;  /* 0x003d0000d850783b */ /* 0x000eae0000000200 */
[C---:B------:R-:W-:Y:S08]  /*2620*/  HMMA.16816.F32 R52, R72.reuse, R76, R52 ;  /* 0x0000004c4834723c */ /* 0x040ff00000001834 */
[----:B------:R-:W-:Y:S01]  /*2630*/  HMMA.16816.F32 R44, R72, R78, R44 ;  /* 0x0000004e482c723c */ /* 0x000fe2000000182c */
[----:B------:R-:W3:Y:S04]  /*2640*/  LDSM.16.M88.4 R76, [R216+0x4100] ;  /* 0x00410000d84c783b */ /* 0x000ee80000000200 */
[----:B------:R-:W4:Y:S03]  /*2650*/  LDSM.16.M88.4 R72, [R216+0x4500] ;  /* 0x00450000d848783b */ /* 0x000f260000000200 */
[C---:B-1----:R-:W-:Y:S08]  /*2660*/  HMMA.16816.F32 R20, R36.reuse, R32, R20 ;  /* 0x000000202414723c */ /* 0x042ff00000001814 */
[C---:B------:R-:W-:Y:S08]  /*2670*/  HMMA.16816.F32 R16, R36.reuse, R34, R16 ;  /* 0x000000222410723c */ /* 0x040ff00000001810 */
[C---:B------:R-:W-:Y:S08]  /*2680*/  HMMA.16816.F32 R12, R36.reuse, R28, R12 ;  /* 0x0000001c240c723c */ /* 0x040ff0000000180c */
[C---:B------:R-:W-:Y:S08]  /*2690*/  HMMA.16816.F32 R8, R36.reuse, R30, R8 ;  /* 0x0000001e2408723c */ /* 0x040ff00000001808 */
[C---:B------:R-:W-:Y:S08]  /*26a0*/  HMMA.16816.F32 R4, R36.reuse, R40, R4 ;  /* 0x000000282404723c */ /* 0x040ff00000001804 */
[----:B------:R-:W-:Y:S01]  /*26b0*/  HMMA.16816.F32 R48, R36, R42, R48 ;  /* 0x0000002a2430723c */ /* 0x000fe20000001830 */
[----:B------:R-:W-:Y:S07]  /*26c0*/  LDSM.16.M88.4 R36, [R213+0x9900] ;  /* 0x00990000d524783b */ /* 0x000fee0000000200 */
[C---:B------:R-:W-:Y:S08]  /*26d0*/  HMMA.16816.F32 R68, R24.reuse, R32, R68 ;  /* 0x000000201844723c */ /* 0x040ff00000001844 */
[C---:B------:R-:W-:Y:S01]  /*26e0*/  HMMA.16816.F32 R64, R24.reuse, R34, R64 ;  /* 0x000000221840723c */ /* 0x040fe20000001840 */
[----:B------:R-:W1:Y:S07]  /*26f0*/  LDSM.16.M88.4 R32, [R215+0x1800] ;  /* 0x00180000d720783b */ /* 0x000e6e0000000200 */
[C---:B------:R-:W-:Y:S08]  /*2700*/  HMMA.16816.F32 R60, R24.reuse, R28, R60 ;  /* 0x0000001c183c723c */ /* 0x040ff0000000183c */
[C---:B------:R-:W-:Y:S01]  /*2710*/  HMMA.16816.F32 R56, R24.reuse, R30, R56 ;  /* 0x0000001e1838723c */ /* 0x040fe20000001838 */
[----:B------:R-:W5:Y:S07]  /*2720*/  LDSM.16.M88.4 R28, [R215+0x1c00] ;  /* 0x001c0000d71c783b */ /* 0x000f6e0000000200 */
[C---:B------:R-:W-:Y:S08]  /*2730*/  HMMA.16816.F32 R52, R24.reuse, R40, R52 ;  /* 0x000000281834723c */ /* 0x040ff00000001834 */
[----:B------:R-:W-:Y:S01]  /*2740*/  HMMA.16816.F32 R44, R24, R42, R44 ;  /* 0x0000002a182c723c */ /* 0x000fe2000000182c */
[----:B------:R-:W1:Y:S04]  /*2750*/  LDSM.16.M88.4 R24, [R215+0x2000] ;  /* 0x00200000d718783b */ /* 0x000e680000000200 */
[----:B------:R-:W1:Y:S01]  /*2760*/  LDSM.16.M88.4 R40, [R213+0x8900] ;  /* 0x00890000d528783b */ /* 0x000e620000000200 */
[----:B------:R-:W-:-:S04]  /*2770*/  DEPBAR.LE SB0, 0x0 ;  /* 0x000080000000791a */ /* 0x000fc80000000000 */
[C---:B--2---:R-:W-:Y:S08]  /*2780*/  HMMA.16816.F32 R20, R84.reuse, R80, R20 ;  /* 0x000000505414723c */ /* 0x044ff00000001814 */
[C---:B------:R-:W-:Y:S08]  /*2790*/  HMMA.16816.F32 R16, R84.reuse, R82, R16 ;  /* 0x000000525410723c */ /* 0x040ff00000001810 */
[C---:B---3--:R-:W-:Y:S08]  /*27a0*/  HMMA.16816.F32 R12, R84.reuse, R76, R12 ;  /* 0x0000004c540c723c */ /* 0x048ff0000000180c */
[C---:B------:R-:W-:Y:S08]  /*27b0*/  HMMA.16816.F32 R8, R84.reuse, R78, R8 ;  /* 0x0000004e5408723c */ /* 0x040ff00000001808 */
[C---:B----4-:R-:W-:Y:S08]  /*27c0*/  HMMA.16816.F32 R4, R84.reuse, R72, R4 ;  /* 0x000000485404723c */ /* 0x050ff00000001804 */
[----:B------:R-:W-:Y:S08]  /*27d0*/  HMMA.16816.F32 R48, R84, R74, R48 ;  /* 0x0000004a5430723c */ /* 0x000ff00000001830 */
[C---:B------:R-:W-:Y:S08]  /*27e0*/  HMMA.16816.F32 R68, R88.reuse, R80, R68 ;  /* 0x000000505844723c */ /* 0x040ff00000001844 */
[C---:B------:R-:W-:Y:S08]  /*27f0*/  HMMA.16816.F32 R64, R88.reuse, R82, R64 ;  /* 0x000000525840723c */ /* 0x040ff00000001840 */
[C---:B------:R-:W-:Y:S08]  /*2800*/  HMMA.16816.F32 R60, R88.reuse, R76, R60 ;  /* 0x0000004c583c723c */ /* 0x040ff0000000183c */
[C---:B------:R-:W-:Y:S08]  /*2810*/  HMMA.16816.F32 R56, R88.reuse, R78, R56 ;  /* 0x0000004e5838723c */ /* 0x040ff00000001838 */
[C---:B------:R-:W-:Y:S08]  /*2820*/  HMMA.16816.F32 R52, R88.reuse, R72, R52 ;  /* 0x000000485834723c */ /* 0x040ff00000001834 */
[----:B------:R-:W-:Y:S08]  /*2830*/  HMMA.16816.F32 R44, R88, R74, R44 ;  /* 0x0000004a582c723c */ /* 0x000ff0000000182c */
[C---:B-1----:R-:W-:Y:S08]  /*2840*/  HMMA.16816.F32 R20, R36.reuse, R32, R20 ;  /* 0x000000202414723c */ /* 0x042ff00000001814 */
[C---:B------:R-:W-:Y:S08]  /*2850*/  HMMA.16816.F32 R16, R36.reuse, R34, R16 ;  /* 0x000000222410723c */ /* 0x040ff00000001810 */
[C---:B-----5:R-:W-:Y:S08]  /*2860*/  HMMA.16816.F32 R12, R36.reuse, R28, R12 ;  /* 0x0000001c240c723c */ /* 0x060ff0000000180c */
[C---:B------:R-:W-:Y:S08]  /*2870*/  HMMA.16816.F32 R8, R36.reuse, R30, R8 ;  /* 0x0000001e2408723c */ /* 0x040ff00000001808 */
[C---:B------:R-:W-:Y:S07]  /*2880*/  HMMA.16816.F32 R72, R36.reuse, R24, R4 ;  /* 0x000000182448723c */ /* 0x040fee0000001804 */
[----:B------:R-:W-:Y:S01]  /*2890*/  IMAD.IADD R4, R100, 0x1, R101 ;  /* 0x0000000164047824 */ /* 0x000fe200078e0265 */
[----:B------:R-:W-:Y:S08]  /*28a0*/  HMMA.16816.F32 R48, R36, R26, R48 ;  /* 0x0000001a2430723c */ /* 0x000ff00000001830 */
[C---:B------:R-:W-:Y:S08]  /*28b0*/  HMMA.16816.F32 R68, R40.reuse, R32, R68 ;  /* 0x000000202844723c */ /* 0x040ff00000001844 */
[C---:B------:R-:W-:Y:S08]  /*28c0*/  HMMA.16816.F32 R64, R40.reuse, R34, R64 ;  /* 0x000000222840723c */ /* 0x040ff00000001840 */
[C---:B------:R-:W-:Y:S08]  /*28d0*/  HMMA.16816.F32 R60, R40.reuse, R28, R60 ;  /* 0x0000001c283c723c */ /* 0x040ff0000000183c */
[C---:B------:R-:W-:Y:S08]  /*28e0*/  HMMA.16816.F32 R56, R40.reuse, R30, R56 ;  /* 0x0000001e2838723c */ /* 0x040ff00000001838 */
[C---:B------:R-:W-:Y:S08]  /*28f0*/  HMMA.16816.F32 R52, R40.reuse, R24, R52 ;  /* 0x000000182834723c */ /* 0x040ff00000001834 */
[----:B------:R-:W-:Y:S01]  /*2900*/  HMMA.16816.F32 R44, R40, R26, R44 ;  /* 0x0000001a282c723c */ /* 0x000fe2000000182c */
[----:B------:R-:W-:Y:S06]  /*2910*/  BAR.SYNC.DEFER_BLOCKING 0x0 ;  /* 0x0000000000007b1d */ /* 0x000fec0000010000 */
[----:B------:R-:W-:Y:S05]  /*2920*/  @!P0 BRA `(.L_x_386) ;  /* 0x000001a000008947 */ /* 0x000fea0003800000 */
[----:B------:R-:W-:Y:S02]  /*2930*/  IADD3 R6, -R239, 0x30, RZ ;  /* 0x00000030ef067810 */ /* 0x000fe40007ffe1ff */
[----:B------:R-:W-:-:S02]  /*2940*/  IADD3 R7, R154, -0x2, RZ ;  /* 0xfffffffe9a077810 */ /* 0x000fc40007ffe0ff */
[----:B------:R-:W-:Y:S02]  /*2950*/  ISETP.GE.AND P2, PT, R6, 0x21, PT ;  /* 0x000000210600780c */ /* 0x000fe40003f46270 */
[----:B------:R-:W-:Y:S01]  /*2960*/  SHF.R.S32.HI R5, RZ, 0x1f, R7 ;  /* 0x0000001fff057819 */ /* 0x000fe20000011407 */
[-C--:B------:R-:W-:Y:S02]  /*2970*/  IMAD R3, R3, R7.reuse, RZ ;  /* 0x0000000703037224 */ /* 0x080fe400078e02ff */
[----:B------:R-:W-:-:S04]  /*2980*/  IMAD.WIDE.U32 R26, R98, R7, RZ ;  /* 0x00000007621a7225 */ /* 0x000fc800078e00ff */
[----:B------:R-:W-:-:S04]  /*2990*/  IMAD R3, R5, R98, R3 ;  /* 0x0000006205037224 */ /* 0x000fc800078e0203 */
[----:B------:R-:W-:Y:S01]  /*29a0*/  IMAD.IADD R3, R27, 0x1, R3 ;  /* 0x000000011b037824 */ /* 0x000fe200078e0203 */
[----:B------:R-:W-:-:S04]  /*29b0*/  @P2 IADD3 R24, P1, P0, R224, R26, R228 ;  /* 0x0000001ae0182210 */ /* 0x000fc8000783e0e4 */
[----:B------:R-:W-:Y:S02]  /*29c0*/  @P2 IADD3.X R5, R237, R3, R229, P1, P0 ;  /* 0x00000003ed052210 */ /* 0x000fe40000fe04e5 */
[----:B------:R-:W-:-:S13]  /*29d0*/  ISETP.GE.AND P1, PT, R6, 0x1, PT ;  /* 0x000000010600780c */ /* 0x000fda0003f26270 */
[----:B------:R-:W-:-:S05]  /*29e0*/  @P1 IADD3 R26, P0, R224, R26, RZ ;  /* 0x0000001ae01a1210 */ /* 0x000fca0007f1e0ff */
[----:B------:R-:W-:Y:S01]  /*29f0*/  @P1 IMAD.X R3, R3, 0x1, R237, P0 ;  /* 0x0000000103031824 */ /* 0x000fe200000e06ed */
[----:B------:R-:W-:-:S04]  /*2a00*/  @P2 LEA R6, P0, R24, c[0x0][0x1c8], 0x1 ;  /* 0x0000720018062a11 */ /* 0x000fc800078008ff */
[----:B------:R-:W-:Y:S02]  /*2a10*/  @P2 LEA.HI.X R7, R24, c[0x0][0x1cc], R5, 0x1, P0 ;  /* 0x0000730018072a11 */ /* 0x000fe400000f0c05 */
[----:B------:R-:W-:-:S04]  /*2a20*/  @P1 LEA R24, P0, R26, c[0x0][0x1c8], 0x1 ;  /* 0x000072001a181a11 */ /* 0x000fc800078008ff */
[----:B------:R-:W-:-:S05]  /*2a30*/  @P1 LEA.HI.X R25, R26, c[0x0][0x1cc], R3, 0x1, P0 ;  /* 0x000073001a191a11 */ /* 0x000fca00000f0c03 */
        /* <DEDUP_REMOVED lines=9> */
.L_x_386:
[----:B-1----:R-:W-:Y:S01]  /*2ad0*/  LOP3.LUT R6, R95, 0xffffffe0, RZ, 0xc0, !PT ;  /* 0xffffffe05f067812 */ /* 0x002fe200078ec0ff */
[----:B------:R-:W-:Y:S01]  /*2ae0*/  FMUL.FTZ R35, R61, c[0x0][0x320] ;  /* 0x0000c8003d237a20 */ /* 0x000fe20000410000 */
[----:B------:R-:W-:Y:S01]  /*2af0*/  SHF.R.S32.HI R25, RZ, 0x1f, R94 ;  /* 0x0000001fff197819 */ /* 0x000fe2000001145e */
[----:B------:R-:W-:Y:S01]  /*2b00*/  FMUL.FTZ R39, R69, c[0x0][0x320] ;  /* 0x0000c80045277a20 */ /* 0x000fe20000410000 */
[----:B------:R-:W-:Y:S01]  /*2b10*/  PLOP3.LUT P1, PT, PT, PT, UP2, 0x80, 0x0 ;  /* 0x000000000000781c */ /* 0x000fe20003f2f028 */
[----:B------:R-:W-:Y:S01]  /*2b20*/  IMAD.IADD R93, R93, 0x1, -R6 ;  /* 0x000000015d5d7824 */ /* 0x000fe200078e0a06 */
[----:B------:R-:W-:Y:S01]  /*2b30*/  LEA.HI R25, R25, R94, RZ, 0x2 ;  /* 0x0000005e19197211 */ /* 0x000fe200078f10ff */
[----:B------:R-:W-:Y:S01]  /*2b40*/  FMUL.FTZ R41, R68, c[0x0][0x320] ;  /* 0x0000c80044297a20 */ /* 0x000fe20000410000 */
[----:B------:R-:W-:Y:S01]  /*2b50*/  PLOP3.LUT P0, PT, PT, PT, UP2, 0x80, 0x0 ;  /* 0x000000000000781c */ /* 0x000fe20003f0f028 */
[----:B------:R-:W-:Y:S01]  /*2b60*/  FMUL.FTZ R7, R64, c[0x0][0x320] ;  /* 0x0000c80040077a20 */ /* 0x000fe20000410000 */
[----:B------:R-:W-:Y:S01]  /*2b70*/  SHF.R.S32.HI R6, RZ, 0x1f, R93 ;  /* 0x0000001fff067819 */ /* 0x000fe2000001145d */
[----:B------:R-:W-:Y:S01]  /*2b80*/  FMUL.FTZ R5, R65, c[0x0][0x320] ;  /* 0x0000c80041057a20 */ /* 0x000fe20000410000 */
[----:B------:R-:W-:Y:S01]  /*2b90*/  LOP3.LUT R25, R25, 0xffffffc, RZ, 0xc0, !PT ;  /* 0x0ffffffc19197812 */ /* 0x000fe200078ec0ff */
[----:B------:R-:W-:Y:S01]  /*2ba0*/  FMUL.FTZ R37, R60, c[0x0][0x320] ;  /* 0x0000c8003c257a20 */ /* 0x000fe20000410000 */
[----:B------:R-:W-:Y:S01]  /*2bb0*/  LEA.HI R3, R6, R93, RZ, 0x2 ;  /* 0x0000005d06037211 */ /* 0x000fe200078f10ff */
[----:B------:R-:W-:Y:S01]  /*2bc0*/  FMUL.FTZ R33, R56, c[0x0][0x320] ;  /* 0x0000c80038217a20 */ /* 0x000fe20000410000 */
[----:B------:R-:W-:Y:S01]  /*2bd0*/  LEA.HI R6, R96, R96, RZ, 0x1 ;  /* 0x0000006060067211 */ /* 0x000fe200078f08ff */
[----:B------:R-:W-:Y:S01]  /*2be0*/  IMAD.IADD R25, R94, 0x1, -R25 ;  /* 0x000000015e197824 */ /* 0x000fe200078e0a19 */
[----:B------:R-:W-:Y:S01]  /*2bf0*/  LEA.HI.SX32 R24, R3, UR9, 0x1e ;  /* 0x0000000903187c11 */ /* 0x000fe2000f8ff2ff */
[----:B------:R-:W-:Y:S01]  /*2c00*/  FMUL.FTZ R29, R52, c[0x0][0x320] ;  /* 0x0000c800341d7a20 */ /* 0x000fe20000410000 */
[----:B------:R-:W-:Y:S01]  /*2c10*/  LOP3.LUT R27, R6, 0x1ffffffe, RZ, 0xc0, !PT ;  /* 0x1ffffffe061b7812 */ /* 0x000fe200078ec0ff */
[----:B------:R-:W-:Y:S01]  /*2c20*/  FMUL.FTZ R26, R44, c[0x0][0x320] ;  /* 0x0000c8002c1a7a20 */ /* 0x000fe20000410000 */
[----:B------:R-:W1:Y:S01]  /*2c30*/  MUFU.TANH R41, R41 ;  /* 0x0000002900297308 */ /* 0x000e620000002400 */
[----:B------:R-:W-:Y:S01]  /*2c40*/  IMAD R24, R25, 0x10, R24 ;  /* 0x0000001019187824 */ /* 0x000fe200078e0218 */
[----:B------:R-:W-:Y:S01]  /*2c50*/  SHF.L.U32 R25, R6, 0x5, RZ ;  /* 0x0000000506197819 */ /* 0x000fe200000006ff */
[----:B------:R-:W-:Y:S01]  /*2c60*/  IMAD.IADD R27, R96, 0x1, -R27 ;  /* 0x00000001601b7824 */ /* 0x000fe200078e0a1b */
[----:B------:R-:W-:Y:S01]  /*2c70*/  ULDC UR6, c[0x0][0x324] ;  /* 0x0000c90000067ab9 */ /* 0x000fe20000000800 */
[----:B------:R-:W-:Y:S01]  /*2c80*/  FMUL.FTZ R31, R57, c[0x0][0x320] ;  /* 0x0000c800391f7a20 */ /* 0x000fe20000410000 */
[----:B------:R-:W-:Y:S01]  /*2c90*/  LOP3.LUT R25, R25, 0xffffffc0, RZ, 0xc0, !PT ;  /* 0xffffffc019197812 */ /* 0x000fe200078ec0ff */
[----:B------:R-:W-:Y:S01]  /*2ca0*/  ULOP3.LUT UR6, URZ, UR6, URZ, 0x33, !UPT ;  /* 0x000000063f067292 */ /* 0x000fe2000f8e333f */
[----:B------:R-:W2:Y:S01]  /*2cb0*/  MUFU.TANH R39, R39 ;  /* 0x0000002700277308 */ /* 0x000ea20000002400 */
[----:B------:R-:W0:Y:S02]  /*2cc0*/  LDGDEPBAR ;  /* 0x00000000000079af */ /* 0x000e240000000000 */
[----:B------:R-:W-:-:S02]  /*2cd0*/  IMAD.IADD R24, R25, 0x1, R24 ;  /* 0x0000000119187824 */ /* 0x000fc400078e0218 */
[----:B------:R-:W-:-:S03]  /*2ce0*/  FMUL.FTZ R25, R45, c[0x0][0x320] ;  /* 0x0000c8002d197a20 */ /* 0x000fc60000410000 */
[----:B------:R-:W-:Y:S01]  /*2cf0*/  LEA R222, R27, R24, 0x3 ;  /* 0x000000181bde7211 */ /* 0x000fe200078e18ff */
[----:B------:R-:W-:Y:S01]  /*2d00*/  FMUL.FTZ R27, R53, c[0x0][0x320] ;  /* 0x0000c800351b7a20 */ /* 0x000fe20000410000 */
[----:B------:R-:W3:Y:S03]  /*2d10*/  MUFU.TANH R7, R7 ;  /* 0x0000000700077308 */ /* 0x000ee60000002400 */
[----:B------:R-:W-:-:S04]  /*2d20*/  @P1 IMAD.HI.U32 R6, R222, c[0x0][0x2c8], RZ ;  /* 0x0000b200de061a27 */ /* 0x000fc800078e00ff */
[----:B------:R-:W-:Y:S01]  /*2d30*/  IMAD.MOV.U32 R61, RZ, RZ, R222 ;  /* 0x000000ffff3d7224 */ /* 0x000fe200078e00de */
[----:B------:R-:W-:Y:S01]  /*2d40*/  @P0 SHF.R.U32.HI R61, RZ, c[0x0][0x2cc], R6 ;  /* 0x0000b300ff3d0a19 */ /* 0x000fe20000011606 */
[----:B------:R-:W4:Y:S01]  /*2d50*/  MUFU.TANH R5, R5 ;  /* 0x0000000500057308 */ /* 0x000f220000002400 */
[----:B------:R-:W-:Y:S02]  /*2d60*/  LOP3.LUT R6, R3, 0x7ffffffc, RZ, 0xc0, !PT ;  /* 0x7ffffffc03067812 */ /* 0x000fe400078ec0ff */
[----:B------:R-:W-:Y:S01]  /*2d70*/  PLOP3.LUT P0, PT, PT, PT, UP1, 0x40, 0x0 ;  /* 0x000000000000781c */ /* 0x000fe20003f0e818 */
[----:B------:R-:W5:Y:S02]  /*2d80*/  SHFL.IDX PT, R28, R61, RZ, 0x1c1f ;  /* 0x001c1fff3d1c7589 */ /* 0x000f6400000e0000 */
[----:B------:R-:W-:Y:S02]  /*2d90*/  IMAD.IADD R6, R93, 0x1, -R6 ;  /* 0x000000015d067824 */ /* 0x000fe400078e0a06 */
[----:B------:R-:W1:Y:S03]  /*2da0*/  MUFU.TANH R37, R37 ;  /* 0x0000002500257308 */ /* 0x000e660000002400 */
[----:B------:R-:W-:-:S04]  /*2db0*/  SHF.L.U32 R227, R6, 0x1, RZ ;  /* 0x0000000106e37819 */ /* 0x000fc800000006ff */
[C---:B------:R-:W-:Y:S01]  /*2dc0*/  IADD3 R69, -R227.reuse, 0x1, R2 ;  /* 0x00000001e3457810 */ /* 0x040fe20007ffe102 */
[----:B------:R-:W1:Y:S01]  /*2dd0*/  MUFU.TANH R35, R35 ;  /* 0x0000002300237308 */ /* 0x000e620000002400 */
[----:B------:R-:W-:Y:S01]  /*2de0*/  IADD3 R76, -R227, c[0x0][0x1d0], R92 ;  /* 0x00007400e34c7a10 */ /* 0x000fe20007ffe15c */
[----:B------:R-:W-:Y:S01]  /*2df0*/  IMAD.IADD R65, R92, 0x1, -R227 ;  /* 0x000000015c417824 */ /* 0x000fe200078e0ae3 */
[----:B------:R-:W-:-:S04]  /*2e00*/  IADD3 R69, R69, -c[0x0][0x168], RZ ;  /* 0x80005a0045457a10 */ /* 0x000fc80007ffe0ff */
[C---:B------:R-:W-:Y:S01]  /*2e10*/  IADD3 R77, R69.reuse, c[0x0][0x328], RZ ;  /* 0x0000ca00454d7a10 */ /* 0x040fe20007ffe0ff */
[----:B------:R-:W1:Y:S01]  /*2e20*/  MUFU.TANH R33, R33 ;  /* 0x0000002100217308 */ /* 0x000e620000002400 */
[----:B------:R-:W-:-:S03]  /*2e30*/  IADD3 R69, R69, UR6, RZ ;  /* 0x0000000645457c10 */ /* 0x000fc6000fffe0ff */
[----:B-----5:R-:W-:Y:S01]  /*2e40*/  IMAD.IADD R3, R77, 0x1, R28 ;  /* 0x000000014d037824 */ /* 0x020fe200078e021c */
[----:B------:R-:W-:-:S03]  /*2e50*/  IADD3 R6, R69, R28, RZ ;  /* 0x0000001c45067210 */ /* 0x000fc60007ffe0ff */
[----:B------:R-:W1:Y:S01]  /*2e60*/  MUFU.TANH R29, R29 ;  /* 0x0000001d001d7308 */ /* 0x000e620000002400 */
[----:B------:R-:W-:-:S07]  /*2e70*/  IMNMX R24, R3, R76, PT ;  /* 0x0000004c03187217 */ /* 0x000fce0003800200 */
[----:B------:R-:W1:Y:S08]  /*2e80*/  MUFU.TANH R27, R27 ;  /* 0x0000001b001b7308 */ /* 0x000e700000002400 */
[----:B------:R-:W1:Y:S08]  /*2e90*/  MUFU.TANH R26, R26 ;  /* 0x0000001a001a7308 */ /* 0x000e700000002400 */
[----:B------:R-:W1:Y:S08]  /*2ea0*/  MUFU.TANH R25, R25 ;  /* 0x0000001900197308 */ /* 0x000e700000002400 */
[----:B------:R-:W1:Y:S01]  /*2eb0*/  MUFU.TANH R31, R31 ;  /* 0x0000001f001f7308 */ /* 0x000e620000002400 */
[----:B------:R-:W-:Y:S05]  /*2ec0*/  @P0 BRA `(.L_x_387) ;  /* 0x0000015000000947 */ /* 0x000fea0003800000 */
[----:B--234-:R-:W-:Y:S01]  /*2ed0*/  IADD3 R28, R28, c[0x0][0x1d0], RZ ;  /* 0x000074001c1c7a10 */ /* 0x01cfe20007ffe0ff */
[----:B------:R-:W-:Y:S03]  /*2ee0*/  BSSY B0, `(.L_x_388) ;  /* 0x000000f000007945 */ /* 0x000fe60003800000 */
[----:B------:R-:W-:-:S04]  /*2ef0*/  IADD3 R28, R28, -c[0x0][0x168], RZ ;  /* 0x80005a001c1c7a10 */ /* 0x000fc80007ffe0ff */
        /* <DEDUP_REMOVED lines=9> */
.L_x_389:
[----:B------:R-:W-:-:S04]  /*2f90*/  MOV R2, c[0x0][0x32c] ;  /* 0x0000cb0000027a02 */ /* 0x000fc80000000f00 */
[----:B------:R-:W-:-:S13]  /*2fa0*/  ISETP.NE.AND P0, PT, R2, 0x1, PT ;  /* 0x000000010200780c */ /* 0x000fda0003f05270 */
[----:B------:R-:W-:-:S05]  /*2fb0*/  @P0 IMAD.HI.U32 R2, R28, c[0x0][0x330], RZ ;  /* 0x0000cc001c020a27 */ /* 0x000fca00078e00ff */
[----:B------:R-:W-:Y:S02]  /*2fc0*/  @P0 SHF.R.U32.HI R28, RZ, c[0x0][0x334], R2 ;  /* 0x0000cd00ff1c0a19 */ /* 0x000fe40000011602 */
.L_x_390:
[----:B------:R-:W-:Y:S05]  /*2fd0*/  BSYNC B0 ;  /* 0x0000000000007941 */ /* 0x000fea0003800000 */
.L_x_388:
[----:B------:R-:W-:-:S05]  /*2fe0*/  IMAD R43, R28, c[0x0][0x32c], R65 ;  /* 0x0000cb001c2b7a24 */ /* 0x000fca00078e0241 */
[----:B------:R-:W-:Y:S02]  /*2ff0*/  IADD3 R3, R43, c[0x0][0x32c], RZ ;  /* 0x0000cb002b037a10 */ /* 0x000fe40007ffe0ff */
[----:B------:R-:W-:Y:S02]  /*3000*/  IMNMX R6, R6, R43, !PT ;  /* 0x0000002b06067217 */ /* 0x000fe40007800200 */
[----:B------:R-:W-:Y:S02]  /*3010*/  IMNMX R24, R24, R3, PT ;  /* 0x0000000318187217 */ /* 0x000fe40003800200 */
.L_x_387:
[C---:B--234-:R-:W-:Y:S01]  /*3020*/  ISETP.GE.AND P0, PT, R92.reuse, 0x2, PT ;  /* 0x000000025c00780c */ /* 0x05cfe20003f06270 */
[----:B------:R-:W2:Y:S01]  /*3030*/  SHFL.IDX PT, R38, R61, 0x1, 0x1c1f ;  /* 0x003c1f003d267f89 */ /* 0x000ea200000e0000 */
[----:B------:R-:W-:Y:S01]  /*3040*/  ISETP.GE.AND P1, PT, R92, 0x9, PT ;  /* 0x000000095c00780c */ /* 0x000fe20003f26270 */
[----:B------:R-:W-:Y:S01]  /*3050*/  FMUL.FTZ R28, R54, c[0x0][0x320] ;  /* 0x0000c800361c7a20 */ /* 0x000fe20000410000 */
[----:B------:R-:W-:Y:S01]  /*3060*/  P2R R68, PR, RZ, 0x1 ;  /* 0x00000001ff447803 */ /* 0x000fe20000000000 */
[----:B------:R-:W-:Y:S01]  /*3070*/  FMUL.FTZ R36, R62, c[0x0][0x320] ;  /* 0x0000c8003e247a20 */ /* 0x000fe20000410000 */
[----:B------:R-:W-:Y:S01]  /*3080*/  ISETP.GT.AND P0, PT, R6, 0x1, !P0 ;  /* 0x000000010600780c */ /* 0x000fe20004704270 */
[----:B------:R-:W-:Y:S01]  /*3090*/  FMUL.FTZ R34, R63, c[0x0][0x320] ;  /* 0x0000c8003f227a20 */ /* 0x000fe20000410000 */
[----:B------:R-:W-:Y:S01]  /*30a0*/  P2R R64, PR, RZ, 0x2 ;  /* 0x00000002ff407803 */ /* 0x000fe20000000000 */
[----:B------:R-:W-:Y:S01]  /*30b0*/  FMUL.FTZ R32, R58, c[0x0][0x320] ;  /* 0x0000c8003a207a20 */ /* 0x000fe20000410000 */
[----:B------:R-:W-:Y:S01]  /*30c0*/  ISETP.LT.OR P0, PT, R24, 0x2, P0 ;  /* 0x000000021800780c */ /* 0x000fe20000701670 */
[----:B------:R-:W-:Y:S01]  /*30d0*/  FMUL.FTZ R30, R59, c[0x0][0x320] ;  /* 0x0000c8003b1e7a20 */ /* 0x000fe20000410000 */
[----:B------:R-:W-:Y:S01]  /*30e0*/  ISETP.GE.AND P2, PT, R92, 0x29, PT ;  /* 0x000000295c00780c */ /* 0x000fe20003f46270 */
[----:B------:R-:W-:Y:S01]  /*30f0*/  FMUL.FTZ R40, R71, c[0x0][0x320] ;  /* 0x0000c80047287a20 */ /* 0x000fe20000410000 */
[----:B------:R-:W-:Y:S01]  /*3100*/  FSEL R39, R39, -INF , !P0 ;  /* 0xff80000027277808 */ /* 0x000fe20004000000 */
[----:B------:R-:W-:Y:S01]  /*3110*/  FMUL.FTZ R54, R66, c[0x0][0x320] ;  /* 0x0000c80042367a20 */ /* 0x000fe20000410000 */
[----:B------:R-:W-:Y:S01]  /*3120*/  ISETP.GT.AND P0, PT, R6, 0x8, !P1 ;  /* 0x000000080600780c */ /* 0x000fe20004f04270 */
[----:B------:R-:W-:Y:S01]  /*3130*/  FMUL.FTZ R57, R46, c[0x0][0x320] ;  /* 0x0000c8002e397a20 */ /* 0x000fe20000410000 */
[----:B------:R-:W-:Y:S01]  /*3140*/  ISETP.GE.AND P1, PT, R92, 0xa, PT ;  /* 0x0000000a5c00780c */ /* 0x000fe20003f26270 */
[----:B------:R-:W-:Y:S01]  /*3150*/  FMUL.FTZ R56, R47, c[0x0][0x320] ;  /* 0x0000c8002f387a20 */ /* 0x000fe20000410000 */
[----:B------:R-:W-:Y:S01]  /*3160*/  ISETP.LT.OR P0, PT, R24, 0x9, P0 ;  /* 0x000000091800780c */ /* 0x000fe20000701670 */
[----:B------:R-:W-:Y:S01]  /*3170*/  FMUL.FTZ R44, R70, c[0x0][0x320] ;  /* 0x0000c800462c7a20 */ /* 0x000fe20000410000 */
[----:B------:R-:W-:Y:S01]  /*3180*/  P2R R60, PR, RZ, 0x2 ;  /* 0x00000002ff3c7803 */ /* 0x000fe20000000000 */
[----:B------:R-:W3:Y:S01]  /*3190*/  MUFU.TANH R36, R36 ;  /* 0x0000002400247308 */ /* 0x000ee20000002400 */
[----:B------:R-:W-:Y:S01]  /*31a0*/  FSEL R7, R7, -INF , !P0 ;  /* 0xff80000007077808 */ /* 0x000fe20004000000 */
[--C-:B--2---:R-:W-:Y:S01]  /*31b0*/  IMAD.IADD R47, R77, 0x1, R38.reuse ;  /* 0x000000014d2f7824 */ /* 0x104fe200078e0226 */
[----:B------:R-:W-:Y:S01]  /*31c0*/  ISETP.GT.AND P0, PT, R6, 0x9, !P1 ;  /* 0x000000090600780c */ /* 0x000fe20004f04270 */
[----:B------:R-:W-:Y:S01]  /*31d0*/  IMAD.IADD R46, R69, 0x1, R38 ;  /* 0x00000001452e7824 */ /* 0x000fe200078e0226 */
[----:B------:R-:W-:-:S02]  /*31e0*/  ISETP.GE.AND P1, PT, R92, 0x11, PT ;  /* 0x000000115c00780c */ /* 0x000fc40003f26270 */
[----:B------:R-:W-:Y:S01]  /*31f0*/  ISETP.LT.OR P0, PT, R24, 0xa, P0 ;  /* 0x0000000a1800780c */ /* 0x000fe20000701670 */
[----:B------:R-:W2:Y:S01]  /*3200*/  MUFU.TANH R34, R34 ;  /* 0x0000002200227308 */ /* 0x000ea20000002400 */
[----:B------:R-:W-:Y:S02]  /*3210*/  P2R R53, PR, RZ, 0x2 ;  /* 0x00000002ff357803 */ /* 0x000fe40000000000 */
[----:B------:R-:W-:Y:S02]  /*3220*/  FSEL R5, R5, -INF , !P0 ;  /* 0xff80000005057808 */ /* 0x000fe40004000000 */
[----:B------:R-:W-:Y:S02]  /*3230*/  ISETP.GT.AND P0, PT, R6, 0x10, !P1 ;  /* 0x000000100600780c */ /* 0x000fe40004f04270 */
[----:B------:R-:W-:Y:S01]  /*3240*/  ISETP.GE.AND P1, PT, R92, 0x12, PT ;  /* 0x000000125c00780c */ /* 0x000fe20003f26270 */
[----:B------:R-:W4:Y:S01]  /*3250*/  MUFU.TANH R32, R32 ;  /* 0x0000002000207308 */ /* 0x000f220000002400 */
[----:B------:R-:W-:-:S02]  /*3260*/  ISETP.LT.OR P0, PT, R24, 0x11, P0 ;  /* 0x000000111800780c */ /* 0x000fc40000701670 */
[----:B------:R-:W-:Y:S02]  /*3270*/  P2R R52, PR, RZ, 0x2 ;  /* 0x00000002ff347803 */ /* 0x000fe40000000000 */
[----:B-1----:R-:W-:Y:S02]  /*3280*/  FSEL R37, R37, -INF , !P0 ;  /* 0xff80000025257808 */ /* 0x002fe40004000000 */
[----:B------:R-:W-:Y:S01]  /*3290*/  ISETP.GT.AND P0, PT, R6, 0x11, !P1 ;  /* 0x000000110600780c */ /* 0x000fe20004f04270 */
[----:B------:R-:W1:Y:S01]  /*32a0*/  MUFU.TANH R30, R30 ;  /* 0x0000001e001e7308 */ /* 0x000e620000002400 */
[----:B------:R-:W-:Y:S02]  /*32b0*/  ISETP.GE.AND P1, PT, R92, 0x19, PT ;  /* 0x000000195c00780c */ /* 0x000fe40003f26270 */
[----:B------:R-:W-:Y:S02]  /*32c0*/  ISETP.LT.OR P0, PT, R24, 0x12, P0 ;  /* 0x000000121800780c */ /* 0x000fe40000701670 */
[----:B------:R-:W-:-:S02]  /*32d0*/  P2R R45, PR, RZ, 0x2 ;  /* 0x00000002ff2d7803 */ /* 0x000fc40000000000 */
[----:B------:R-:W-:Y:S01]  /*32e0*/  FSEL R35, R35, -INF , !P0 ;  /* 0xff80000023237808 */ /* 0x000fe20004000000 */
[----:B------:R-:W1:Y:S01]  /*32f0*/  MUFU.TANH R28, R28 ;  /* 0x0000001c001c7308 */ /* 0x000e620000002400 */
[----:B------:R-:W-:Y:S02]  /*3300*/  ISETP.GT.AND P0, PT, R6, 0x18, !P1 ;  /* 0x000000180600780c */ /* 0x000fe40004f04270 */
[----:B------:R-:W-:Y:S02]  /*3310*/  ISETP.GE.AND P1, PT, R92, 0x1a, PT ;  /* 0x0000001a5c00780c */ /* 0x000fe40003f26270 */
[----:B------:R-:W-:Y:S02]  /*3320*/  ISETP.LT.OR P0, PT, R24, 0x19, P0 ;  /* 0x000000191800780c */ /* 0x000fe40000701670 */
[----:B------:R-:W-:Y:S01]  /*3330*/  P2R R43, PR, RZ, 0x2 ;  /* 0x00000002ff2b7803 */ /* 0x000fe20000000000 */
[----:B------:R-:W1:Y:S01]  /*3340*/  MUFU.TANH R40, R40 ;  /* 0x0000002800287308 */ /* 0x000e620000002400 */
[----:B------:R-:W-:-:S02]  /*3350*/  FSEL R33, R33, -INF , !P0 ;  /* 0xff80000021217808 */ /* 0x000fc40004000000 */
[----:B------:R-:W-:Y:S02]  /*3360*/  ISETP.GT.AND P0, PT, R6, 0x19, !P1 ;  /* 0x000000190600780c */ /* 0x000fe40004f04270 */
[----:B------:R-:W-:Y:S02]  /*3370*/  ISETP.GE.AND P1, PT, R92, 0x21, PT ;  /* 0x000000215c00780c */ /* 0x000fe40003f26270 */
[----:B------:R-:W-:Y:S01]  /*3380*/  ISETP.LT.OR P0, PT, R24, 0x1a, P0 ;  /* 0x0000001a1800780c */ /* 0x000fe20000701670 */
[----:B------:R-:W1:Y:S01]  /*3390*/  MUFU.TANH R54, R54 ;  /* 0x0000003600367308 */ /* 0x000e620000002400 */
[----:B------:R-:W-:Y:S02]  /*33a0*/  P2R R3, PR, RZ, 0x2 ;  /* 0x00000002ff037803 */ /* 0x000fe40000000000 */
[----:B------:R-:W-:Y:S02]  /*33b0*/  FSEL R31, R31, -INF , !P0 ;  /* 0xff8000001f1f7808 */ /* 0x000fe40004000000 */
[----:B------:R-:W-:-:S02]  /*33c0*/  ISETP.GT.AND P0, PT, R6, 0x20, !P1 ;  /* 0x000000200600780c */ /* 0x000fc40004f04270 */
[----:B------:R-:W-:Y:S01]  /*33d0*/  ISETP.GE.AND P1, PT, R92, 0x22, PT ;  /* 0x000000225c00780c */ /* 0x000fe20003f26270 */
[----:B------:R-:W1:Y:S01]  /*33e0*/  MUFU.TANH R57, R57 ;  /* 0x0000003900397308 */ /* 0x000e620000002400 */
[----:B------:R-:W-:Y:S02]  /*33f0*/  ISETP.LT.OR P0, PT, R24, 0x21, P0 ;  /* 0x000000211800780c */ /* 0x000fe40000701670 */
[----:B------:R-:W-:Y:S02]  /*3400*/  P2R R42, PR, RZ, 0x2 ;  /* 0x00000002ff2a7803 */ /* 0x000fe40000000000 */
[----:B------:R-:W-:Y:S02]  /*3410*/  FSEL R29, R29, -INF , !P0 ;  /* 0xff8000001d1d7808 */ /* 0x000fe40004000000 */
[----:B------:R-:W-:Y:S01]  /*3420*/  ISETP.GT.AND P0, PT, R6, 0x21, !P1 ;  /* 0x000000210600780c */ /* 0x000fe20004f04270 */
[----:B------:R-:W1:Y:S01]  /*3430*/  MUFU.TANH R56, R56 ;  /* 0x0000003800387308 */ /* 0x000e620000002400 */
[----:B------:R-:W-:-:S02]  /*3440*/  ISETP.GE.AND P1, PT, R92, 0x1, PT ;  /* 0x000000015c00780c */ /* 0x000fc40003f26270 */
[----:B------:R-:W-:Y:S02]  /*3450*/  ISETP.LT.OR P0, PT, R24, 0x22, P0 ;  /* 0x000000221800780c */ /* 0x000fe40000701670 */
[----:B------:R-:W-:Y:S02]  /*3460*/  P2R R2, PR, RZ, 0x2 ;  /* 0x00000002ff027803 */ /* 0x000fe40000000000 */
[----:B------:R-:W-:Y:S01]  /*3470*/  FSEL R27, R27, -INF , !P0 ;  /* 0xff8000001b1b7808 */ /* 0x000fe20004000000 */
[----:B------:R-:W1:Y:S01]  /*3480*/  MUFU.TANH R44, R44 ;  /* 0x0000002c002c7308 */ /* 0x000e620000002400 */
[----:B------:R-:W-:Y:S02]  /*3490*/  ISETP.GT.AND P0, PT, R6, 0x28, !P2 ;  /* 0x000000280600780c */ /* 0x000fe40005704270 */
[----:B------:R-:W-:Y:S02]  /*34a0*/  IMNMX R47, R47, R76, PT ;  /* 0x0000004c2f2f7217 */ /* 0x000fe40003800200 */
[----:B------:R-:W-:-:S04]  /*34b0*/  ISETP.LT.OR P0, PT, R24, 0x29, P0 ;  /* 0x000000291800780c */ /* 0x000fc80000701670 */
[----:B------:R-:W-:Y:S02]  /*34c0*/  FSEL R26, R26, -INF , !P0 ;  /* 0xff8000001a1a7808 */ /* 0x000fe40004000000 */
[----:B------:R-:W-:Y:S02]  /*34d0*/  ISETP.GT.AND P0, PT, R6, RZ, !P1 ;  /* 0x000000ff0600720c */ /* 0x000fe40004f04270 */
[----:B------:R-:W-:Y:S02]  /*34e0*/  ISETP.GE.AND P1, PT, R92, 0x2a, PT ;  /* 0x0000002a5c00780c */ /* 0x000fe40003f26270 */
[----:B------:R-:W-:-:S04]  /*34f0*/  ISETP.LT.OR P0, PT, R24, 0x1, P0 ;  /* 0x000000011800780c */ /* 0x000fc80000701670 */
[----:B------:R-:W-:Y:S02]  /*3500*/  FSEL R41, R41, -INF , !P0 ;  /* 0xff80000029297808 */ /* 0x000fe40004000000 */
[----:B------:R-:W-:Y:S01]  /*3510*/  ISETP.GT.AND P0, PT, R6, 0x29, !P1 ;  /* 0x000000290600780c */ /* 0x000fe20004f04270 */
[----:B------:R-:W-:-:S03]  /*3520*/  FMUL.FTZ R6, R67, c[0x0][0x320] ;  /* 0x0000c80043067a20 */ /* 0x000fc60000410000 */
[----:B------:R-:W-:Y:S01]  /*3530*/  ISETP.LT.OR P0, PT, R24, 0x2a, P0 ;  /* 0x0000002a1800780c */ /* 0x000fe20000701670 */
[----:B------:R-:W-:Y:S02]  /*3540*/  FMUL.FTZ R24, R55, c[0x0][0x320] ;  /* 0x0000c80037187a20 */ /* 0x000fe40000410000 */
[----:B------:R-:W1:Y:S01]  /*3550*/  MUFU.TANH R6, R6 ;  /* 0x0000000600067308 */ /* 0x000e620000002400 */
[----:B------:R-:W-:Y:S02]  /*3560*/  FSEL R25, R25, -INF , !P0 ;  /* 0xff80000019197808 */ /* 0x000fe40004000000 */
[----:B------:R-:W-:-:S05]  /*3570*/  PLOP3.LUT P0, PT, PT, PT, UP1, 0x40, 0x0 ;  /* 0x000000000000781c */ /* 0x000fca0003f0e818 */
[----:B------:R-:W1:Y:S08]  /*3580*/  MUFU.TANH R24, R24 ;  /* 0x0000001800187308 */ /* 0x000e700000002400 */
        /* <DEDUP_REMOVED lines=13> */
.L_x_393:
[----:B------:R-:W-:-:S04]  /*3660*/  MOV R38, c[0x0][0x32c] ;  /* 0x0000cb0000267a02 */ /* 0x000fc80000000f00 */
[----:B------:R-:W-:-:S13]  /*3670*/  ISETP.NE.AND P0, PT, R38, 0x1, PT ;  /* 0x000000012600780c */ /* 0x000fda0003f05270 */
[----:B------:R-:W-:-:S05]  /*3680*/  @P0 IMAD.HI.U32 R38, R58, c[0x0][0x330], RZ ;  /* 0x0000cc003a260a27 */ /* 0x000fca00078e00ff */
[----:B------:R-:W-:Y:S02]  /*3690*/  @P0 SHF.R.U32.HI R58, RZ, c[0x0][0x334], R38 ;  /* 0x0000cd00ff3a0a19 */ /* 0x000fe40000011626 */
.L_x_394:
[----:B------:R-:W-:Y:S05]  /*36a0*/  BSYNC B0 ;  /* 0x0000000000007941 */ /* 0x000fea0003800000 */
.L_x_392:
[----:B------:R-:W-:-:S05]  /*36b0*/  IMAD R55, R58, c[0x0][0x32c], R65 ;  /* 0x0000cb003a377a24 */ /* 0x000fca00078e0241 */
[----:B------:R-:W-:Y:S02]  /*36c0*/  IADD3 R38, R55, c[0x0][0x32c], RZ ;  /* 0x0000cb0037267a10 */ /* 0x000fe40007ffe0ff */
[----:B------:R-:W-:Y:S02]  /*36d0*/  IMNMX R46, R46, R55, !PT ;  /* 0x000000372e2e7217 */ /* 0x000fe40007800200 */
[----:B------:R-:W-:Y:S02]  /*36e0*/  IMNMX R47, R47, R38, PT ;  /* 0x000000262f2f7217 */ /* 0x000fe40003800200 */
.L_x_391:
[----:B--234-:R-:W-:Y:S01]  /*36f0*/  ISETP.NE.AND P0, PT, R68, RZ, PT ;  /* 0x000000ff4400720c */ /* 0x01cfe20003f05270 */
[----:B------:R-:W-:Y:S02]  /*3700*/  FMUL.FTZ R12, R12, c[0x0][0x320] ;  /* 0x0000c8000c0c7a20 */ /* 0x000fe40000410000 */
[----:B------:R-:W-:Y:S01]  /*3710*/  FMUL.FTZ R88, R9, c[0x0][0x320] ;  /* 0x0000c80009587a20 */ /* 0x000fe20000410000 */
[----:B------:R-:W-:Y:S01]  /*3720*/  ISETP.GT.AND P0, PT, R46, 0x1, !P0 ;  /* 0x000000012e00780c */ /* 0x000fe20004704270 */
[----:B------:R2:W3:Y:S01]  /*3730*/  MUFU.TANH R94, R12 ;  /* 0x0000000c005e7308 */ /* 0x0004e20000002400 */
[----:B------:R-:W-:-:S02]  /*3740*/  FMUL.FTZ R13, R13, c[0x0][0x320] ;  /* 0x0000c8000d0d7a20 */ /* 0x000fc40000410000 */
[----:B------:R-:W-:Y:S01]  /*3750*/  ISETP.LT.OR P0, PT, R47, 0x2, P0 ;  /* 0x000000022f00780c */ /* 0x000fe20000701670 */
[----:B------:R-:W-:Y:S02]  /*3760*/  FMUL.FTZ R72, R72, c[0x0][0x320] ;  /* 0x0000c80048487a20 */ /* 0x000fe40000410000 */
[----:B------:R-:W-:Y:S01]  /*3770*/  FMUL.FTZ R73, R73, c[0x0][0x320] ;  /* 0x0000c80049497a20 */ /* 0x000fe20000410000 */
[----:B-1----:R-:W-:Y:S01]  /*3780*/  FSEL R40, R40, -INF , !P0 ;  /* 0xff80000028287808 */ /* 0x002fe20004000000 */
[----:B------:R-:W-:Y:S01]  /*3790*/  FMUL.FTZ R20, R20, c[0x0][0x320] ;  /* 0x0000c80014147a20 */ /* 0x000fe20000410000 */
[----:B------:R-:W-:Y:S01]  /*37a0*/  ISETP.NE.AND P0, PT, R64, RZ, PT ;  /* 0x000000ff4000720c */ /* 0x000fe20003f05270 */
[----:B------:R-:W-:Y:S01]  /*37b0*/  FMUL.FTZ R21, R21, c[0x0][0x320] ;  /* 0x0000c80015157a20 */ /* 0x000fe20000410000 */
[----:B------:R-:W1:Y:S01]  /*37c0*/  MUFU.TANH R92, R13 ;  /* 0x0000000d005c7308 */ /* 0x000e620000002400 */
[----:B------:R-:W-:Y:S01]  /*37d0*/  FMUL.FTZ R48, R48, c[0x0][0x320] ;  /* 0x0000c80030307a20 */ /* 0x000fe20000410000 */
[----:B------:R-:W-:Y:S01]  /*37e0*/  ISETP.GT.AND P0, PT, R46, 0x8, !P0 ;  /* 0x000000082e00780c */ /* 0x000fe20004704270 */
[----:B------:R-:W-:Y:S01]  /*37f0*/  FMUL.FTZ R49, R49, c[0x0][0x320] ;  /* 0x0000c80031317a20 */ /* 0x000fe20000410000 */
[----:B--2---:R-:W2:Y:S02]  /*3800*/  SHFL.IDX PT, R12, R61, 0x2, 0x1c1f ;  /* 0x005c1f003d0c7f89 */ /* 0x004ea400000e0000 */
[----:B------:R-:W-:Y:S01]  /*3810*/  ISETP.LT.OR P0, PT, R47, 0x9, P0 ;  /* 0x000000092f00780c */ /* 0x000fe20000701670 */
[----:B------:R-:W-:Y:S01]  /*3820*/  FMUL.FTZ R17, R17, c[0x0][0x320] ;  /* 0x0000c80011117a20 */ /* 0x000fe20000410000 */
[----:B------:R-:W4:Y:S01]  /*3830*/  MUFU.TANH R182, R72 ;  /* 0x0000004800b67308 */ /* 0x000f220000002400 */
[----:B------:R-:W-:Y:S01]  /*3840*/  FMUL.FTZ R16, R16, c[0x0][0x320] ;  /* 0x0000c80010107a20 */ /* 0x000fe20000410000 */
[----:B------:R-:W-:Y:S01]  /*3850*/  FSEL R38, R54, -INF , !P0 ;  /* 0xff80000036267808 */ /* 0x000fe20004000000 */
[----:B------:R-:W-:Y:S01]  /*3860*/  FMUL.FTZ R8, R8, c[0x0][0x320] ;  /* 0x0000c80008087a20 */ /* 0x000fe20000410000 */
[----:B------:R-:W-:-:S04]  /*3870*/  ISETP.NE.AND P0, PT, R60, RZ, PT ;  /* 0x000000ff3c00720c */ /* 0x000fc80003f05270 */
[----:B------:R-:W-:Y:S01]  /*3880*/  ISETP.GT.AND P0, PT, R46, 0x9, !P0 ;  /* 0x000000092e00780c */ /* 0x000fe20004704270 */
[----:B------:R-:W1:Y:S03]  /*3890*/  MUFU.TANH R179, R73 ;  /* 0x0000004900b37308 */ /* 0x000e660000002400 */
[----:B------:R-:W-:-:S04]  /*38a0*/  ISETP.LT.OR P0, PT, R47, 0xa, P0 ;  /* 0x0000000a2f00780c */ /* 0x000fc80000701670 */
[----:B------:R-:W-:Y:S01]  /*38b0*/  FSEL R6, R6, -INF , !P0 ;  /* 0xff80000006067808 */ /* 0x000fe20004000000 */
[----:B------:R-:W1:Y:S01]  /*38c0*/  MUFU.TANH R89, R20 ;  /* 0x0000001400597308 */ /* 0x000e620000002400 */
[----:B------:R-:W-:Y:S01]  /*38d0*/  ISETP.NE.AND P0, PT, R53, RZ, PT ;  /* 0x000000ff3500720c */ /* 0x000fe20003f05270 */
[----:B--2---:R-:W-:-:S03]  /*38e0*/  IMAD.IADD R9, R77, 0x1, R12 ;  /* 0x000000014d097824 */ /* 0x004fc600078e020c */
[----:B------:R-:W-:-:S03]  /*38f0*/  ISETP.GT.AND P0, PT, R46, 0x10, !P0 ;  /* 0x000000102e00780c */ /* 0x000fc60004704270 */
[----:B------:R-:W2:Y:S01]  /*3900*/  MUFU.TANH R152, R21 ;  /* 0x0000001500987308 */ /* 0x000ea20000002400 */
[----:B------:R-:W-:Y:S02]  /*3910*/  ISETP.LT.OR P0, PT, R47, 0x11, P0 ;  /* 0x000000112f00780c */ /* 0x000fe40000701670 */
[----:B------:R-:W-:Y:S02]  /*3920*/  IMNMX R9, R9, R76, PT ;  /* 0x0000004c09097217 */ /* 0x000fe40003800200 */
[----:B------:R-:W-:Y:S02]  /*3930*/  FSEL R36, R36, -INF , !P0 ;  /* 0xff80000024247808 */ /* 0x000fe40004000000 */
[----:B------:R-:W-:Y:S01]  /*3940*/  ISETP.NE.AND P0, PT, R52, RZ, PT ;  /* 0x000000ff3400720c */ /* 0x000fe20003f05270 */
[----:B------:R-:W1:Y:S03]  /*3950*/  MUFU.TANH R88, R88 ;  /* 0x0000005800587308 */ /* 0x000e660000002400 */
[----:B------:R-:W-:-:S04]  /*3960*/  ISETP.GT.AND P0, PT, R46, 0x11, !P0 ;  /* 0x000000112e00780c */ /* 0x000fc80004704270 */
[----:B------:R-:W-:Y:S01]  /*3970*/  ISETP.LT.OR P0, PT, R47, 0x12, P0 ;  /* 0x000000122f00780c */ /* 0x000fe20000701670 */
[----:B------:R-:W1:Y:S03]  /*3980*/  MUFU.TANH R178, R48 ;  /* 0x0000003000b27308 */ /* 0x000e660000002400 */
[----:B------:R-:W-:Y:S02]  /*3990*/  FSEL R34, R34, -INF , !P0 ;  /* 0xff80000022227808 */ /* 0x000fe40004000000 */
[----:B------:R-:W-:-:S03]  /*39a0*/  ISETP.NE.AND P0, PT, R45, RZ, PT ;  /* 0x000000ff2d00720c */ /* 0x000fc60003f05270 */
[----:B------:R-:W1:Y:S01]  /*39b0*/  MUFU.TANH R177, R49 ;  /* 0x0000003100b17308 */ /* 0x000e620000002400 */
[----:B------:R-:W-:-:S04]  /*39c0*/  ISETP.GT.AND P0, PT, R46, 0x18, !P0 ;  /* 0x000000182e00780c */ /* 0x000fc80004704270 */
[----:B------:R-:W-:-:S03]  /*39d0*/  ISETP.LT.OR P0, PT, R47, 0x19, P0 ;  /* 0x000000192f00780c */ /* 0x000fc60000701670 */
[----:B------:R-:W1:Y:S01]  /*39e0*/  MUFU.TANH R126, R17 ;  /* 0x00000011007e7308 */ /* 0x000e620000002400 */
[----:B------:R-:W-:Y:S02]  /*39f0*/  FSEL R32, R32, -INF , !P0 ;  /* 0xff80000020207808 */ /* 0x000fe40004000000 */
[----:B------:R-:W-:-:S04]  /*3a00*/  ISETP.NE.AND P0, PT, R43, RZ, PT ;  /* 0x000000ff2b00720c */ /* 0x000fc80003f05270 */
[----:B------:R-:W-:Y:S01]  /*3a10*/  ISETP.GT.AND P0, PT, R46, 0x19, !P0 ;  /* 0x000000192e00780c */ /* 0x000fe20004704270 */
[----:B------:R-:W1:Y:S03]  /*3a20*/  MUFU.TANH R142, R16 ;  /* 0x00000010008e7308 */ /* 0x000e660000002400 */
[----:B------:R-:W-:-:S04]  /*3a30*/  ISETP.LT.OR P0, PT, R47, 0x1a, P0 ;  /* 0x0000001a2f00780c */ /* 0x000fc80000701670 */
[----:B------:R-:W-:Y:S01]  /*3a40*/  FSEL R30, R30, -INF , !P0 ;  /* 0xff8000001e1e7808 */ /* 0x000fe20004000000 */
[----:B------:R5:W1:Y:S01]  /*3a50*/  MUFU.TANH R90, R8 ;  /* 0x00000008005a7308 */ /* 0x000a620000002400 */
[----:B------:R-:W-:-:S04]  /*3a60*/  ISETP.NE.AND P0, PT, R3, RZ, PT ;  /* 0x000000ff0300720c */ /* 0x000fc80003f05270 */
[----:B------:R-:W-:-:S04]  /*3a70*/  ISETP.GT.AND P0, PT, R46, 0x20, !P0 ;  /* 0x000000202e00780c */ /* 0x000fc80004704270 */
[----:B------:R-:W-:-:S04]  /*3a80*/  ISETP.LT.OR P0, PT, R47, 0x21, P0 ;  /* 0x000000212f00780c */ /* 0x000fc80000701670 */
[----:B------:R-:W-:Y:S02]  /*3a90*/  FSEL R28, R28, -INF , !P0 ;  /* 0xff8000001c1c7808 */ /* 0x000fe40004000000 */
[----:B------:R-:W-:Y:S01]  /*3aa0*/  ISETP.NE.AND P0, PT, R42, RZ, PT ;  /* 0x000000ff2a00720c */ /* 0x000fe20003f05270 */
[----:B-----5:R-:W-:-:S03]  /*3ab0*/  IMAD.IADD R8, R69, 0x1, R12 ;  /* 0x0000000145087824 */ /* 0x020fc600078e020c */
[----:B------:R-:W-:-:S04]  /*3ac0*/  ISETP.GT.AND P0, PT, R46, 0x21, !P0 ;  /* 0x000000212e00780c */ /* 0x000fc80004704270 */
[----:B------:R-:W-:-:S04]  /*3ad0*/  ISETP.LT.OR P0, PT, R47, 0x22, P0 ;  /* 0x000000222f00780c */ /* 0x000fc80000701670 */
[----:B------:R-:W-:Y:S02]  /*3ae0*/  FSEL R24, R24, -INF , !P0 ;  /* 0xff80000018187808 */ /* 0x000fe40004000000 */
[----:B------:R-:W-:-:S04]  /*3af0*/  ISETP.GT.AND P0, PT, R46, 0x28, !P2 ;  /* 0x000000282e00780c */ /* 0x000fc80005704270 */
[----:B------:R-:W-:-:S04]  /*3b00*/  ISETP.LT.OR P0, PT, R47, 0x29, P0 ;  /* 0x000000292f00780c */ /* 0x000fc80000701670 */
[----:B------:R-:W-:Y:S02]  /*3b10*/  FSEL R57, R57, -INF , !P0 ;  /* 0xff80000039397808 */ /* 0x000fe40004000000 */
[----:B------:R-:W-:-:S04]  /*3b20*/  ISETP.NE.AND P0, PT, R2, RZ, PT ;  /* 0x000000ff0200720c */ /* 0x000fc80003f05270 */
[----:B------:R-:W-:-:S04]  /*3b30*/  ISETP.GT.AND P0, PT, R46, RZ, !P0 ;  /* 0x000000ff2e00720c */ /* 0x000fc80004704270 */
[----:B------:R-:W-:-:S04]  /*3b40*/  ISETP.LT.OR P0, PT, R47, 0x1, P0 ;  /* 0x000000012f00780c */ /* 0x000fc80000701670 */
[----:B------:R-:W-:Y:S02]  /*3b50*/  FSEL R44, R44, -INF , !P0 ;  /* 0xff8000002c2c7808 */ /* 0x000fe40004000000 */
[----:B------:R-:W-:-:S04]  /*3b60*/  ISETP.GT.AND P0, PT, R46, 0x29, !P1 ;  /* 0x000000292e00780c */ /* 0x000fc80004f04270 */
[----:B------:R-:W-:-:S04]  /*3b70*/  ISETP.LT.OR P0, PT, R47, 0x2a, P0 ;  /* 0x0000002a2f00780c */ /* 0x000fc80000701670 */
[----:B------:R-:W-:Y:S02]  /*3b80*/  FSEL R56, R56, -INF , !P0 ;  /* 0xff80000038387808 */ /* 0x000fe40004000000 */
[----:B------:R-:W-:-:S13]  /*3b90*/  PLOP3.LUT P0, PT, PT, PT, UP1, 0x40, 0x0 ;  /* 0x000000000000781c */ /* 0x000fda0003f0e818 */
[----:B------:R-:W-:Y:S05]  /*3ba0*/  @P0 BRA `(.L_x_395) ;  /* 0x0000015000000947 */ /* 0x000fea0003800000 */
[----:B-1234-:R-:W-:Y:S01]  /*3bb0*/  IADD3 R12, R12, c[0x0][0x1d0], RZ ;  /* 0x000074000c0c7a10 */ /* 0x01efe20007ffe0ff */
        /* <DEDUP_REMOVED lines=11> */
.L_x_397:
[----:B------:R-:W-:-:S04]  /*3c70*/  MOV R12, c[0x0][0x32c] ;  /* 0x0000cb00000c7a02 */ /* 0x000fc80000000f00 */
[----:B------:R-:W-:-:S13]  /*3c80*/  ISETP.NE.AND P0, PT, R12, 0x1, PT ;  /* 0x000000010c00780c */ /* 0x000fda0003f05270 */
[----:B------:R-:W-:-:S05]  /*3c90*/  @P0 IMAD.HI.U32 R12, R16, c[0x0][0x330], RZ ;  /* 0x0000cc00100c0a27 */ /* 0x000fca00078e00ff */
[----:B------:R-:W-:Y:S02]  /*3ca0*/  @P0 SHF.R.U32.HI R16, RZ, c[0x0][0x334], R12 ;  /* 0x0000cd00ff100a19 */ /* 0x000fe4000001160c */
.L_x_398:
[----:B------:R-:W-:Y:S05]  /*3cb0*/  BSYNC B0 ;  /* 0x0000000000007941 */ /* 0x000fea0003800000 */
.L_x_396:
[----:B------:R-:W-:-:S05]  /*3cc0*/  IMAD R13, R16, c[0x0][0x32c], R65 ;  /* 0x0000cb00100d7a24 */ /* 0x000fca00078e0241 */
[----:B------:R-:W-:Y:S02]  /*3cd0*/  IADD3 R12, R13, c[0x0][0x32c], RZ ;  /* 0x0000cb000d0c7a10 */ /* 0x000fe40007ffe0ff */
[----:B------:R-:W-:Y:S02]  /*3ce0*/  IMNMX R8, R8, R13, !PT ;  /* 0x0000000d08087217 */ /* 0x000fe40007800200 */
[----:B------:R-:W-:Y:S02]  /*3cf0*/  IMNMX R9, R9, R12, PT ;  /* 0x0000000c09097217 */ /* 0x000fe40003800200 */
.L_x_395:
[----:B-1234-:R-:W-:Y:S01]  /*3d00*/  ISETP.NE.AND P0, PT, R68, RZ, PT ;  /* 0x000000ff4400720c */ /* 0x01efe20003f05270 */
[----:B------:R-:W-:Y:S02]  /*3d10*/  FMUL.FTZ R74, R74, c[0x0][0x320] ;  /* 0x0000c8004a4a7a20 */ /* 0x000fe40000410000 */
[----:B------:R-:W-:Y:S01]  /*3d20*/  FMUL.FTZ R190, R75, c[0x0][0x320] ;  /* 0x0000c8004bbe7a20 */ /* 0x000fe20000410000 */
[----:B------:R-:W-:Y:S01]  /*3d30*/  ISETP.GT.AND P0, PT, R8, 0x1, !P0 ;  /* 0x000000010800780c */ /* 0x000fe20004704270 */
[----:B------:R1:W2:Y:S01]  /*3d40*/  MUFU.TANH R180, R74 ;  /* 0x0000004a00b47308 */ /* 0x0002a20000002400 */
[----:B------:R-:W-:-:S02]  /*3d50*/  FMUL.FTZ R108, R14, c[0x0][0x320] ;  /* 0x0000c8000e6c7a20 */ /* 0x000fc40000410000 */
[----:B------:R-:W-:Y:S01]  /*3d60*/  ISETP.LT.OR P0, PT, R9, 0x2, P0 ;  /* 0x000000020900780c */ /* 0x000fe20000701670 */
[----:B------:R-:W-:Y:S02]  /*3d70*/  FMUL.FTZ R10, R10, c[0x0][0x320] ;  /* 0x0000c8000a0a7a20 */ /* 0x000fe40000410000 */
[----:B------:R-:W-:Y:S01]  /*3d80*/  FMUL.FTZ R11, R11, c[0x0][0x320] ;  /* 0x0000c8000b0b7a20 */ /* 0x000fe20000410000 */
[----:B------:R-:W-:Y:S01]  /*3d90*/  FSEL R152, R152, -INF , !P0 ;  /* 0xff80000098987808 */ /* 0x000fe20004000000 */
[----:B------:R-:W-:Y:S01]  /*3da0*/  FMUL.FTZ R23, R23, c[0x0][0x320] ;  /* 0x0000c80017177a20 */ /* 0x000fe20000410000 */
[----:B------:R-:W-:Y:S01]  /*3db0*/  ISETP.NE.AND P0, PT, R64, RZ, PT ;  /* 0x000000ff4000720c */ /* 0x000fe20003f05270 */
[----:B------:R-:W-:Y:S01]  /*3dc0*/  FMUL.FTZ R22, R22, c[0x0][0x320] ;  /* 0x0000c80016167a20 */ /* 0x000fe20000410000 */
[----:B------:R-:W3:Y:S01]  /*3dd0*/  MUFU.TANH R190, R190 ;  /* 0x000000be00be7308 */ /* 0x000ee20000002400 */
[----:B------:R-:W-:Y:S01]  /*3de0*/  FMUL.FTZ R18, R18, c[0x0][0x320] ;  /* 0x0000c80012127a20 */ /* 0x000fe20000410000 */
[----:B------:R-:W-:Y:S01]  /*3df0*/  ISETP.GT.AND P0, PT, R8, 0x8, !P0 ;  /* 0x000000080800780c */ /* 0x000fe20004704270 */
[----:B------:R-:W-:-:S02]  /*3e00*/  FMUL.FTZ R19, R19, c[0x0][0x320] ;  /* 0x0000c80013137a20 */ /* 0x000fc40000410000 */
[----:B-1----:R-:W-:Y:S01]  /*3e10*/  FMUL.FTZ R74, R15, c[0x0][0x320] ;  /* 0x0000c8000f4a7a20 */ /* 0x002fe20000410000 */
[----:B------:R-:W-:Y:S01]  /*3e20*/  ISETP.LT.OR P0, PT, R9, 0x9, P0 ;  /* 0x000000090900780c */ /* 0x000fe20000701670 */
[----:B------:R-:W-:Y:S01]  /*3e30*/  FMUL.FTZ R50, R50, c[0x0][0x320] ;  /* 0x0000c80032327a20 */ /* 0x000fe20000410000 */
[----:B------:R1:W4:Y:S01]  /*3e40*/  MUFU.TANH R73, R10 ;  /* 0x0000000a00497308 */ /* 0x0003220000002400 */
[----:B------:R-:W-:Y:S01]  /*3e50*/  FMUL.FTZ R51, R51, c[0x0][0x320] ;  /* 0x0000c80033337a20 */ /* 0x000fe20000410000 */
[----:B------:R-:W-:Y:S02]  /*3e60*/  FSEL R142, R142, -INF , !P0 ;  /* 0xff8000008e8e7808 */ /* 0x000fe40004000000 */
[----:B------:R-:W-:-:S04]  /*3e70*/  ISETP.NE.AND P0, PT, R60, RZ, PT ;  /* 0x000000ff3c00720c */ /* 0x000fc80003f05270 */
[----:B------:R-:W-:Y:S01]  /*3e80*/  ISETP.GT.AND P0, PT, R8, 0x9, !P0 ;  /* 0x000000090800780c */ /* 0x000fe20004704270 */
[----:B------:R1:W1:Y:S03]  /*3e90*/  MUFU.TANH R72, R11 ;  /* 0x0000000b00487308 */ /* 0x0002660000002400 */
[----:B------:R-:W-:-:S04]  /*3ea0*/  ISETP.LT.OR P0, PT, R9, 0xa, P0 ;  /* 0x0000000a0900780c */ /* 0x000fc80000701670 */
[----:B------:R-:W-:Y:S01]  /*3eb0*/  FSEL R126, R126, -INF , !P0 ;  /* 0xff8000007e7e7808 */ /* 0x000fe20004000000 */
[----:B------:R1:W1:Y:S01]  /*3ec0*/  MUFU.TANH R140, R23 ;  /* 0x00000017008c7308 */ /* 0x0002620000002400 */
[----:B------:R-:W-:-:S04]  /*3ed0*/  ISETP.NE.AND P0, PT, R53, RZ, PT ;  /* 0x000000ff3500720c */ /* 0x000fc80003f05270 */
[----:B------:R-:W-:-:S03]  /*3ee0*/  ISETP.GT.AND P0, PT, R8, 0x10, !P0 ;  /* 0x000000100800780c */ /* 0x000fc60004704270 */
[----:B------:R1:W1:Y:S01]  /*3ef0*/  MUFU.TANH R75, R22 ;  /* 0x00000016004b7308 */ /* 0x0002620000002400 */
[----:B------:R-:W-:-:S04]  /*3f00*/  ISETP.LT.OR P0, PT, R9, 0x11, P0 ;  /* 0x000000110900780c */ /* 0x000fc80000701670 */
[----:B------:R-:W-:Y:S02]  /*3f10*/  FSEL R94, R94, -INF , !P0 ;  /* 0xff8000005e5e7808 */ /* 0x000fe40004000000 */
[----:B------:R-:W-:Y:S01]  /*3f20*/  ISETP.NE.AND P0, PT, R52, RZ, PT ;  /* 0x000000ff3400720c */ /* 0x000fe20003f05270 */
[----:B------:R1:W1:Y:S03]  /*3f30*/  MUFU.TANH R124, R18 ;  /* 0x00000012007c7308 */ /* 0x0002660000002400 */
[----:B------:R-:W-:-:S04]  /*3f40*/  ISETP.GT.AND P0, PT, R8, 0x11, !P0 ;  /* 0x000000110800780c */ /* 0x000fc80004704270 */
[----:B------:R-:W-:Y:S01]  /*3f50*/  ISETP.LT.OR P0, PT, R9, 0x12, P0 ;  /* 0x000000120900780c */ /* 0x000fe20000701670 */
[----:B------:R1:W1:Y:S03]  /*3f60*/  MUFU.TANH R110, R19 ;  /* 0x00000013006e7308 */ /* 0x0002660000002400 */
[----:B------:R-:W-:Y:S02]  /*3f70*/  FSEL R92, R92, -INF , !P0 ;  /* 0xff8000005c5c7808 */ /* 0x000fe40004000000 */
[----:B------:R-:W-:-:S03]  /*3f80*/  ISETP.NE.AND P0, PT, R45, RZ, PT ;  /* 0x000000ff2d00720c */ /* 0x000fc60003f05270 */
[----:B------:R1:W1:Y:S01]  /*3f90*/  MUFU.TANH R189, R50 ;  /* 0x0000003200bd7308 */ /* 0x0002620000002400 */
[----:B------:R-:W-:-:S04]  /*3fa0*/  ISETP.GT.AND P0, PT, R8, 0x18, !P0 ;  /* 0x000000180800780c */ /* 0x000fc80004704270 */
[----:B------:R-:W-:-:S03]  /*3fb0*/  ISETP.LT.OR P0, PT, R9, 0x19, P0 ;  /* 0x000000190900780c */ /* 0x000fc60000701670 */
[----:B------:R1:W1:Y:S01]  /*3fc0*/  MUFU.TANH R187, R51 ;  /* 0x0000003300bb7308 */ /* 0x0002620000002400 */
[----:B------:R-:W-:Y:S02]  /*3fd0*/  FSEL R90, R90, -INF , !P0 ;  /* 0xff8000005a5a7808 */ /* 0x000fe40004000000 */
[----:B------:R-:W-:-:S04]  /*3fe0*/  ISETP.NE.AND P0, PT, R43, RZ, PT ;  /* 0x000000ff2b00720c */ /* 0x000fc80003f05270 */
[----:B------:R-:W-:Y:S01]  /*3ff0*/  ISETP.GT.AND P0, PT, R8, 0x19, !P0 ;  /* 0x000000190800780c */ /* 0x000fe20004704270 */
[----:B------:R-:W1:Y:S03]  /*4000*/  MUFU.TANH R108, R108 ;  /* 0x0000006c006c7308 */ /* 0x000e660000002400 */
[----:B------:R-:W-:-:S04]  /*4010*/  ISETP.LT.OR P0, PT, R9, 0x1a, P0 ;  /* 0x0000001a0900780c */ /* 0x000fc80000701670 */
[----:B------:R-:W-:Y:S01]  /*4020*/  FSEL R88, R88, -INF , !P0 ;  /* 0xff80000058587808 */ /* 0x000fe20004000000 */
[----:B------:R-:W1:Y:S01]  /*4030*/  MUFU.TANH R74, R74 ;  /* 0x0000004a004a7308 */ /* 0x000e620000002400 */
[----:B------:R-:W-:-:S04]  /*4040*/  ISETP.NE.AND P0, PT, R3, RZ, PT ;  /* 0x000000ff0300720c */ /* 0x000fc80003f05270 */
[----:B------:R-:W-:-:S04]  /*4050*/  ISETP.GT.AND P0, PT, R8, 0x20, !P0 ;  /* 0x000000200800780c */ /* 0x000fc80004704270 */
[----:B------:R-:W-:-:S04]  /*4060*/  ISETP.LT.OR P0, PT, R9, 0x21, P0 ;  /* 0x000000210900780c */ /* 0x000fc80000701670 */
[----:B------:R-:W-:Y:S02]  /*4070*/  FSEL R182, R182, -INF , !P0 ;  /* 0xff800000b6b67808 */ /* 0x000fe40004000000 */
[----:B------:R-:W-:-:S04]  /*4080*/  ISETP.NE.AND P0, PT, R42, RZ, PT ;  /* 0x000000ff2a00720c */ /* 0x000fc80003f05270 */
        /* <DEDUP_REMOVED lines=10> */
[----:B------:R-:W-:Y:S02]  /*4130*/  ISETP.GT.AND P0, PT, R8, 0x29, !P1 ;  /* 0x000000290800780c */ /* 0x000fe40004f04270 */
[----:B------:R-:W5:Y:S02]  /*4140*/  SHFL.IDX PT, R8, R61, 0x3, 0x1c1f ;  /* 0x007c1f003d087f89 */ /* 0x000f6400000e0000 */
[----:B------:R-:W-:-:S04]  /*4150*/  ISETP.LT.OR P0, PT, R9, 0x2a, P0 ;  /* 0x0000002a0900780c */ /* 0x000fc80000701670 */
[----:B------:R-:W-:Y:S02]  /*4160*/  FSEL R177, R177, -INF , !P0 ;  /* 0xff800000b1b17808 */ /* 0x000fe40004000000 */
[----:B------:R-:W-:Y:S01]  /*4170*/  PLOP3.LUT P0, PT, PT, PT, UP1, 0x40, 0x0 ;  /* 0x000000000000781c */ /* 0x000fe20003f0e818 */
[--C-:B-----5:R-:W-:Y:S02]  /*4180*/  IMAD.IADD R77, R77, 0x1, R8.reuse ;  /* 0x000000014d4d7824 */ /* 0x120fe400078e0208 */
[----:B------:R-:W-:-:S03]  /*4190*/  IMAD.IADD R15, R69, 0x1, R8 ;  /* 0x00000001450f7824 */ /* 0x000fc600078e0208 */
[----:B------:R-:W-:-:S07]  /*41a0*/  IMNMX R14, R77, R76, PT ;  /* 0x0000004c4d0e7217 */ /* 0x000fce0003800200 */
        /* <DEDUP_REMOVED lines=13> */
.L_x_401:
[----:B------:R-:W-:-:S04]  /*4280*/  MOV R8, c[0x0][0x32c] ;  /* 0x0000cb0000087a02 */ /* 0x000fc80000000f00 */
[----:B------:R-:W-:-:S13]  /*4290*/  ISETP.NE.AND P0, PT, R8, 0x1, PT ;  /* 0x000000010800780c */ /* 0x000fda0003f05270 */
[----:B------:R-:W-:-:S05]  /*42a0*/  @P0 IMAD.HI.U32 R8, R10, c[0x0][0x330], RZ ;  /* 0x0000cc000a080a27 */ /* 0x000fca00078e00ff */
[----:B------:R-:W-:Y:S02]  /*42b0*/  @P0 SHF.R.U32.HI R10, RZ, c[0x0][0x334], R8 ;  /* 0x0000cd00ff0a0a19 */ /* 0x000fe40000011608 */
.L_x_402:
[----:B------:R-:W-:Y:S05]  /*42c0*/  BSYNC B0 ;  /* 0x0000000000007941 */ /* 0x000fea0003800000 */
.L_x_400:
[----:B------:R-:W-:-:S05]  /*42d0*/  IMAD R10, R10, c[0x0][0x32c], R65 ;  /* 0x0000cb000a0a7a24 */ /* 0x000fca00078e0241 */
[----:B------:R-:W-:Y:S02]  /*42e0*/  IADD3 R9, R10, c[0x0][0x32c], RZ ;  /* 0x0000cb000a097a10 */ /* 0x000fe40007ffe0ff */
[----:B------:R-:W-:Y:S02]  /*42f0*/  IMNMX R15, R15, R10, !PT ;  /* 0x0000000a0f0f7217 */ /* 0x000fe40007800200 */
[----:B------:R-:W-:Y:S02]  /*4300*/  IMNMX R14, R14, R9, PT ;  /* 0x000000090e0e7217 */ /* 0x000fe40003800200 */
.L_x_399:
[----:B-1234-:R-:W-:Y:S01]  /*4310*/  ISETP.NE.AND P0, PT, R68, RZ, PT ;  /* 0x000000ff4400720c */ /* 0x01efe20003f05270 */
[----:B------:R-:W-:Y:S01]  /*4320*/  IMAD.SHL.U32 R214, R4, 0x2, RZ ;  /* 0x0000000204d67824 */ /* 0x000fe200078e00ff */
[----:B------:R-:W-:Y:S01]  /*4330*/  FMNMX.FTZ R9, R44, R40, !PT ;  /* 0x000000282c097209 */ /* 0x000fe20007810000 */
[----:B------:R-:W-:Y:S01]  /*4340*/  ULDC.64 UR4, c[0x0][0x2c8] ;  /* 0x0000b20000047ab9 */ /* 0x000fe20000000a00 */
[----:B------:R-:W-:Y:S01]  /*4350*/  ISETP.GT.AND P0, PT, R15, 0x1, !P0 ;  /* 0x000000010f00780c */ /* 0x000fe20004704270 */
[----:B------:R-:W-:Y:S01]  /*4360*/  IMAD R212, R0, 0x2, R214 ;  /* 0x0000000200d47824 */ /* 0x000fe200078e02d6 */
[----:B------:R-:W-:Y:S01]  /*4370*/  FMNMX.FTZ R9, R38, R9, !PT ;  /* 0x0000000926097209 */ /* 0x000fe20007810000 */
[----:B------:R-:W-:Y:S01]  /*4380*/  LDSM.16.MT88.4 R136, [R214+0x100] ;  /* 0x00010000d688783b */ /* 0x000fe20000004200 */
[----:B------:R-:W-:Y:S01]  /*4390*/  ISETP.LT.OR P0, PT, R14, 0x2, P0 ;  /* 0x000000020e00780c */ /* 0x000fe20000701670 */
[----:B------:R-:W-:Y:S01]  /*43a0*/  UIMAD.WIDE.U32 UR14, UR9, UR4, URZ ;  /* 0x00000004090e72a5 */ /* 0x000fe2000f8e003f */
[----:B------:R-:W-:Y:S01]  /*43b0*/  FMNMX.FTZ R9, R6, R9, !PT ;  /* 0x0000000906097209 */ /* 0x000fe20007810000 */
[----:B------:R-:W-:Y:S01]  /*43c0*/  LDSM.16.MT88.4 R120, [R212+0x100] ;  /* 0x00010000d478783b */ /* 0x000fe20000004200 */
[----:B------:R-:W-:-:S02]  /*43d0*/  FSEL R140, R140, -INF , !P0 ;  /* 0xff8000008c8c7808 */ /* 0x000fc40004000000 */
[----:B------:R-:W-:Y:S01]  /*43e0*/  ISETP.NE.AND P0, PT, R64, RZ, PT ;  /* 0x000000ff4000720c */ /* 0x000fe20003f05270 */
[----:B------:R-:W-:Y:S01]  /*43f0*/  LDSM.16.MT88.4 R104, [R214+0xd00] ;  /* 0x000d0000d668783b */ /* 0x000fe20000004200 */
[----:B------:R-:W-:Y:S01]  /*4400*/  FMNMX.FTZ R9, R36, R9, !PT ;  /* 0x0000000924097209 */ /* 0x000fe20007810000 */
[----:B------:R-:W-:Y:S01]  /*4410*/  @UP2 UMOV UR7, UR15 ;  /* 0x0000000f00072c82 */ /* 0x000fe20008000000 */
[C---:B------:R-:W-:Y:S01]  /*4420*/  ISETP.GT.AND P0, PT, R15.reuse, 0x8, !P0 ;  /* 0x000000080f00780c */ /* 0x040fe20004704270 */
[----:B------:R-:W-:Y:S01]  /*4430*/  LDSM.16.MT88.4 R76, [R214+0x1900] ;  /* 0x00190000d64c783b */ /* 0x000fe20000004200 */
[----:B------:R-:W-:Y:S01]  /*4440*/  FMNMX.FTZ R9, R34, R9, !PT ;  /* 0x0000000922097209 */ /* 0x000fe20007810000 */
[----:B------:R-:W-:Y:S01]  /*4450*/  @UP2 USHF.R.U32.HI UR9, URZ, UR5, UR7 ;  /* 0x000000053f092299 */ /* 0x000fe20008011607 */
[----:B------:R-:W-:Y:S01]  /*4460*/  ISETP.LT.OR P0, PT, R14, 0x9, P0 ;  /* 0x000000090e00780c */ /* 0x000fe20000701670 */
[----:B------:R-:W-:Y:S01]  /*4470*/  LDSM.16.MT88.4 R148, [R214+0x500] ;  /* 0x00050000d694783b */ /* 0x000fe20000004200 */
[----:B------:R-:W-:Y:S01]  /*4480*/  FMNMX.FTZ R9, R32, R9, !PT ;  /* 0x0000000920097209 */ /* 0x000fe20007810000 */
[----:B------:R-:W-:Y:S01]  /*4490*/  UIADD3 UR4, UR8, UR9, URZ ;  /* 0x0000000908047290 */ /* 0x000fe2000fffe03f */
[----:B------:R-:W-:Y:S01]  /*44a0*/  FSEL R124, R124, -INF , !P0 ;  /* 0xff8000007c7c7808 */ /* 0x000fe20004000000 */
[----:B------:R-:W-:Y:S01]  /*44b0*/  LDSM.16.MT88.4 R48, [R212+0x500] ;  /* 0x00050000d430783b */ /* 0x000fe20000004200 */
[----:B------:R-:W-:Y:S01]  /*44c0*/  ISETP.NE.AND P0, PT, R60, RZ, PT ;  /* 0x000000ff3c00720c */ /* 0x000fe20003f05270 */
[----:B------:R-:W-:Y:S01]  /*44d0*/  ULDC UR8, c[0x0][0x328] ;  /* 0x0000ca0000087ab9 */ /* 0x000fe20000000800 */
[----:B------:R-:W-:Y:S01]  /*44e0*/  FMNMX.FTZ R9, R30, R9, !PT ;  /* 0x000000091e097209 */ /* 0x000fe20007810000 */
[----:B------:R-:W-:Y:S01]  /*44f0*/  LDSM.16.MT88.4 R60, [R212+0xd00] ;  /* 0x000d0000d43c783b */ /* 0x000fe20000004200 */
[----:B------:R-:W-:Y:S01]  /*4500*/  ISETP.GT.AND P0, PT, R15, 0x9, !P0 ;  /* 0x000000090f00780c */ /* 0x000fe20004704270 */
[----:B------:R-:W-:Y:S01]  /*4510*/  UIADD3 UR8, UR4, UR8, URZ ;  /* 0x0000000804087290 */ /* 0x000fe2000fffe03f */
[----:B------:R-:W-:Y:S01]  /*4520*/  FMNMX.FTZ R9, R28, R9, !PT ;  /* 0x000000091c097209 */ /* 0x000fe20007810000 */
[----:B------:R-:W-:Y:S01]  /*4530*/  LDSM.16.MT88.4 R20, [R214+0x1500] ;  /* 0x00150000d614783b */ /* 0x000fe20000004200 */
[----:B------:R-:W-:-:S02]  /*4540*/  ISETP.LT.OR P0, PT, R14, 0xa, P0 ;  /* 0x0000000a0e00780c */ /* 0x000fc40000701670 */
[----:B------:R-:W-:Y:S02]  /*4550*/  FMNMX.FTZ R17, R89, R152, !PT ;  /* 0x0000009859117209 */ /* 0x000fe40007810000 */
[----:B------:R-:W-:Y:S02]  /*4560*/  FSEL R110, R110, -INF , !P0 ;  /* 0xff8000006e6e7808 */ /* 0x000fe40004000000 */
[----:B------:R-:W-:Y:S02]  /*4570*/  ISETP.NE.AND P0, PT, R53, RZ, PT ;  /* 0x000000ff3500720c */ /* 0x000fe40003f05270 */
[----:B------:R-:W-:Y:S02]  /*4580*/  FMNMX.FTZ R17, R142, R17, !PT ;  /* 0x000000118e117209 */ /* 0x000fe40007810000 */
[----:B------:R-:W-:Y:S02]  /*4590*/  ISETP.GT.AND P0, PT, R15, 0x10, !P0 ;  /* 0x000000100f00780c */ /* 0x000fe40004704270 */
[----:B------:R-:W-:-:S02]  /*45a0*/  FMNMX.FTZ R17, R126, R17, !PT ;  /* 0x000000117e117209 */ /* 0x000fc40007810000 */
[----:B------:R-:W-:Y:S02]  /*45b0*/  ISETP.LT.OR P0, PT, R14, 0x11, P0 ;  /* 0x000000110e00780c */ /* 0x000fe40000701670 */
[----:B------:R-:W-:Y:S02]  /*45c0*/  FMNMX.FTZ R17, R94, R17, !PT ;  /* 0x000000115e117209 */ /* 0x000fe40007810000 */
[----:B------:R-:W-:Y:S02]  /*45d0*/  FSEL R108, R108, -INF , !P0 ;  /* 0xff8000006c6c7808 */ /* 0x000fe40004000000 */
[----:B------:R-:W-:Y:S02]  /*45e0*/  ISETP.NE.AND P0, PT, R52, RZ, PT ;  /* 0x000000ff3400720c */ /* 0x000fe40003f05270 */
[----:B------:R-:W-:Y:S02]  /*45f0*/  FMNMX.FTZ R17, R92, R17, !PT ;  /* 0x000000115c117209 */ /* 0x000fe40007810000 */
[----:B------:R-:W-:-:S02]  /*4600*/  ISETP.GT.AND P0, PT, R15, 0x11, !P0 ;  /* 0x000000110f00780c */ /* 0x000fc40004704270 */
[----:B------:R-:W-:Y:S02]  /*4610*/  FMNMX.FTZ R17, R90, R17, !PT ;  /* 0x000000115a117209 */ /* 0x000fe40007810000 */
[----:B------:R-:W-:Y:S02]  /*4620*/  ISETP.LT.OR P0, PT, R14, 0x12, P0 ;  /* 0x000000120e00780c */ /* 0x000fe40000701670 */
[----:B------:R-:W-:Y:S02]  /*4630*/  FMNMX.FTZ R17, R88, R17, !PT ;  /* 0x0000001158117209 */ /* 0x000fe40007810000 */
[----:B------:R-:W-:Y:S02]  /*4640*/  FSEL R74, R74, -INF , !P0 ;  /* 0xff8000004a4a7808 */ /* 0x000fe40004000000 */
[----:B------:R-:W-:Y:S02]  /*4650*/  ISETP.NE.AND P0, PT, R45, RZ, PT ;  /* 0x000000ff2d00720c */ /* 0x000fe40003f05270 */
[----:B------:R-:W-:-:S02]  /*4660*/  FMNMX.FTZ R0, R182, R17, !PT ;  /* 0x00000011b6007209 */ /* 0x000fc40007810000 */
[----:B------:R-:W-:Y:S02]  /*4670*/  ISETP.GT.AND P0, PT, R15, 0x18, !P0 ;  /* 0x000000180f00780c */ /* 0x000fe40004704270 */
[----:B------:R-:W-:Y:S02]  /*4680*/  FMNMX.FTZ R19, R179, R0, !PT ;  /* 0x00000000b3137209 */ /* 0x000fe40007810000 */
[----:B------:R-:W-:Y:S02]  /*4690*/  ISETP.LT.OR P0, PT, R14, 0x19, P0 ;  /* 0x000000190e00780c */ /* 0x000fe40000701670 */
[----:B------:R-:W-:Y:S02]  /*46a0*/  FMNMX.FTZ R0, R178, R19, !PT ;  /* 0x00000013b2007209 */ /* 0x000fe40007810000 */
[----:B------:R-:W-:Y:S02]  /*46b0*/  FSEL R73, R73, -INF , !P0 ;  /* 0xff80000049497808 */ /* 0x000fe40004000000 */
[----:B------:R-:W-:-:S02]  /*46c0*/  ISETP.NE.AND P0, PT, R43, RZ, PT ;  /* 0x000000ff2b00720c */ /* 0x000fc40003f05270 */
[C---:B------:R-:W-:Y:S02]  /*46d0*/  ISETP.GT.AND P2, PT, R15.reuse, 0x28, !P2 ;  /* 0x000000280f00780c */ /* 0x040fe40005744270 */
[C---:B------:R-:W-:Y:S02]  /*46e0*/  ISETP.GT.AND P0, PT, R15.reuse, 0x19, !P0 ;  /* 0x000000190f00780c */ /* 0x040fe40004704270 */
[----:B------:R-:W-:Y:S02]  /*46f0*/  ISETP.GT.AND P1, PT, R15, 0x29, !P1 ;  /* 0x000000290f00780c */ /* 0x000fe40004f24270 */
[----:B------:R-:W-:Y:S02]  /*4700*/  ISETP.LT.OR P0, PT, R14, 0x1a, P0 ;  /* 0x0000001a0e00780c */ /* 0x000fe40000701670 */
[----:B------:R-:W-:Y:S02]  /*4710*/  FMNMX.FTZ R0, R177, R0, !PT ;  /* 0x00000000b1007209 */ /* 0x000fe40007810000 */
[----:B------:R-:W-:-:S02]  /*4720*/  FSEL R72, R72, -INF , !P0 ;  /* 0xff80000048487808 */ /* 0x000fc40004000000 */
[----:B------:R-:W-:Y:S02]  /*4730*/  ISETP.NE.AND P0, PT, R3, RZ, PT ;  /* 0x000000ff0300720c */ /* 0x000fe40003f05270 */
[C---:B------:R-:W-:Y:S02]  /*4740*/  ISETP.LT.OR P2, PT, R14.reuse, 0x29, P2 ;  /* 0x000000290e00780c */ /* 0x040fe40001741670 */
[----:B------:R-:W-:Y:S02]  /*4750*/  ISETP.GT.AND P0, PT, R15, 0x20, !P0 ;  /* 0x000000200f00780c */ /* 0x000fe40004704270 */
[C---:B------:R-:W-:Y:S02]  /*4760*/  ISETP.LT.OR P1, PT, R14.reuse, 0x2a, P1 ;  /* 0x0000002a0e00780c */ /* 0x040fe40000f21670 */
[----:B------:R-:W-:Y:S02]  /*4770*/  ISETP.LT.OR P0, PT, R14, 0x21, P0 ;  /* 0x000000210e00780c */ /* 0x000fe40000701670 */
[----:B------:R-:W-:-:S02]  /*4780*/  FSEL R189, R189, -INF , !P2 ;  /* 0xff800000bdbd7808 */ /* 0x000fc40005000000 */
[----:B------:R-:W-:Y:S02]  /*4790*/  FSEL R180, R180, -INF , !P0 ;  /* 0xff800000b4b47808 */ /* 0x000fe40004000000 */
[----:B------:R-:W-:Y:S02]  /*47a0*/  ISETP.NE.AND P0, PT, R2, RZ, PT ;  /* 0x000000ff0200720c */ /* 0x000fe40003f05270 */
[----:B------:R-:W-:Y:S02]  /*47b0*/  FMNMX.FTZ R2, R41, R39, !PT ;  /* 0x0000002729027209 */ /* 0x000fe40007810000 */
[----:B------:R-:W-:Y:S02]  /*47c0*/  ISETP.GT.AND P0, PT, R15, RZ, !P0 ;  /* 0x000000ff0f00720c */ /* 0x000fe40004704270 */
[----:B------:R-:W-:Y:S02]  /*47d0*/  FMNMX.FTZ R2, R7, R2, !PT ;  /* 0x0000000207027209 */ /* 0x000fe40007810000 */
[----:B------:R-:W-:-:S02]  /*47e0*/  ISETP.LT.OR P0, PT, R14, 0x1, P0 ;  /* 0x000000010e00780c */ /* 0x000fc40000701670 */
[----:B------:R-:W-:Y:S02]  /*47f0*/  FMNMX.FTZ R2, R5, R2, !PT ;  /* 0x0000000205027209 */ /* 0x000fe40007810000 */
[----:B------:R-:W-:Y:S02]  /*4800*/  FSEL R75, R75, -INF , !P0 ;  /* 0xff8000004b4b7808 */ /* 0x000fe40004000000 */
[----:B------:R-:W-:Y:S02]  /*4810*/  FMNMX.FTZ R2, R37, R2, !PT ;  /* 0x0000000225027209 */ /* 0x000fe40007810000 */
[----:B------:R-:W-:Y:S02]  /*4820*/  FMNMX.FTZ R17, R75, R140, !PT ;  /* 0x0000008c4b117209 */ /* 0x000fe40007810000 */
[----:B------:R-:W-:Y:S02]  /*4830*/  FMNMX.FTZ R2, R35, R2, !PT ;  /* 0x0000000223027209 */ /* 0x000fe40007810000 */
[----:B------:R-:W-:-:S02]  /*4840*/  FMNMX.FTZ R17, R124, R17, !PT ;  /* 0x000000117c117209 */ /* 0x000fc40007810000 */
[----:B------:R-:W-:Y:S02]  /*4850*/  FMNMX.FTZ R2, R33, R2, !PT ;  /* 0x0000000221027209 */ /* 0x000fe40007810000 */
[----:B------:R-:W-:Y:S02]  /*4860*/  FMNMX.FTZ R17, R110, R17, !PT ;  /* 0x000000116e117209 */ /* 0x000fe40007810000 */
[----:B------:R-:W-:Y:S02]  /*4870*/  FMNMX.FTZ R2, R31, R2, !PT ;  /* 0x000000021f027209 */ /* 0x000fe40007810000 */
[----:B------:R-:W-:Y:S02]  /*4880*/  FMNMX.FTZ R19, R108, R17, !PT ;  /* 0x000000116c137209 */ /* 0x000fe40007810000 */
[----:B------:R-:W-:Y:S01]  /*4890*/  FMNMX.FTZ R2, R29, R2, !PT ;  /* 0x000000021d027209 */ /* 0x000fe20007810000 */
[----:B------:R-:W1:Y:S01]  /*48a0*/  SHFL.BFLY PT, R17, R0, 0x2, 0x1f ;  /* 0x0c401f0000117f89 */ /* 0x000e6200000e0000 */
[----:B------:R-:W-:-:S02]  /*48b0*/  FMNMX.FTZ R16, R74, R19, !PT ;  /* 0x000000134a107209 */ /* 0x000fc40007810000 */
[----:B------:R-:W-:Y:S02]  /*48c0*/  FMNMX.FTZ R3, R27, R2, !PT ;  /* 0x000000021b037209 */ /* 0x000fe40007810000 */
[----:B------:R-:W-:Y:S02]  /*48d0*/  FSEL R187, R187, -INF , !P1 ;  /* 0xff800000bbbb7808 */ /* 0x000fe40004800000 */
[----:B------:R-:W-:Y:S02]  /*48e0*/  FMNMX.FTZ R2, R26, R3, !PT ;  /* 0x000000031a027209 */ /* 0x000fe40007810000 */
[----:B------:R-:W-:Y:S02]  /*48f0*/  IADD3 R238, R154, -0x2, RZ ;  /* 0xfffffffe9aee7810 */ /* 0x000fe40007ffe0ff */
[----:B------:R-:W-:-:S05]  /*4900*/  FMNMX.FTZ R11, R25, R2, !PT ;  /* 0x00000002190b7209 */ /* 0x000fca0007810000 */
[----:B------:R-:W2:Y:S01]  /*4910*/  SHFL.BFLY PT, R2, R11, 0x2, 0x1f ;  /* 0x0c401f000b027f89 */ /* 0x000ea200000e0000 */
[----:B-1----:R-:W-:-:S05]  /*4920*/  FMNMX.FTZ R0, R0, R17, !PT ;  /* 0x0000001100007209 */ /* 0x002fca0007810000 */
[----:B------:R-:W1:Y:S01]  /*4930*/  SHFL.BFLY PT, R59, R0, 0x1, 0x1f ;  /* 0x0c201f00003b7f89 */ /* 0x000e6200000e0000 */
[----:B--2---:R-:W-:-:S05]  /*4940*/  FMNMX.FTZ R2, R11, R2, !PT ;  /* 0x000000020b027209 */ /* 0x004fca0007810000 */
[----:B------:R-:W2:Y:S01]  /*4950*/  SHFL.BFLY PT, R3, R2, 0x1, 0x1f ;  /* 0x0c201f0002037f89 */ /* 0x000ea200000e0000 */
[----:B-1----:R-:W-:-:S05]  /*4960*/  FMNMX.FTZ R0, R0, R59, !PT ;  /* 0x0000003b00007209 */ /* 0x002fca0007810000 */
[----:B------:R-:W-:Y:S01]  /*4970*/  FMUL.FTZ R201, R0, c[0x0][0x2d0] ;  /* 0x0000b40000c97a20 */ /* 0x000fe20000410000 */
[----:B--2---:R-:W-:Y:S02]  /*4980*/  FMNMX.FTZ R3, R2, R3, !PT ;  /* 0x0000000302037209 */ /* 0x004fe40007810000 */
[----:B------:R-:W-:Y:S02]  /*4990*/  FMNMX.FTZ R2, R24, R9, !PT ;  /* 0x0000000918027209 */ /* 0x000fe40007810000 */
[C---:B------:R-:W-:Y:S01]  /*49a0*/  FSETP.NEU.FTZ.AND P0, PT, R3.reuse, -INF , PT ;  /* 0xff8000000300780b */ /* 0x040fe20003f1d000 */
[----:B------:R-:W-:Y:S01]  /*49b0*/  FMUL.FTZ R12, R3, c[0x0][0x2d0] ;  /* 0x0000b400030c7a20 */ /* 0x000fe20000410000 */
[----:B------:R-:W-:-:S04]  /*49c0*/  FMNMX.FTZ R9, R57, R2, !PT ;  /* 0x0000000239097209 */ /* 0x000fc80007810000 */
[----:B------:R-:W-:Y:S02]  /*49d0*/  FMNMX.FTZ R8, R56, R9, !PT ;  /* 0x0000000938087209 */ /* 0x000fe40007810000 */
[----:B------:R-:W-:-:S03]  /*49e0*/  FSEL R12, R12, RZ, P0 ;  /* 0x000000ff0c0c7208 */ /* 0x000fc60000000000 */
[----:B------:R-:W1:Y:S02]  /*49f0*/  SHFL.BFLY PT, R9, R8, 0x2, 0x1f ;  /* 0x0c401f0008097f89 */ /* 0x000e6400000e0000 */
[--C-:B------:R-:W-:Y:S02]  /*4a00*/  FFMA.FTZ R168, R41, c[0x0][0x2d0], -R12.reuse ;  /* 0x0000b40029a87a23 */ /* 0x100fe4000001080c */
[--C-:B------:R-:W-:Y:S02]  /*4a10*/  FFMA.FTZ R165, R39, c[0x0][0x2d0], -R12.reuse ;  /* 0x0000b40027a57a23 */ /* 0x100fe4000001080c */
[--C-:B------:R-:W-:Y:S02]  /*4a20*/  FFMA.FTZ R164, R7, c[0x0][0x2d0], -R12.reuse ;  /* 0x0000b40007a47a23 */ /* 0x100fe4000001080c */
[--C-:B------:R-:W-:Y:S01]  /*4a30*/  FFMA.FTZ R161, R5, c[0x0][0x2d0], -R12.reuse ;  /* 0x0000b40005a17a23 */ /* 0x100fe2000001080c */
[----:B------:R-:W-:Y:S01]  /*4a40*/  MUFU.EX2 R168, R168 ;  /* 0x000000a800a87308 */ /* 0x000fe20000000800 */
[----:B------:R-:W-:-:S02]  /*4a50*/  FFMA.FTZ R162, R37, c[0x0][0x2d0], -R12 ;  /* 0x0000b40025a27a23 */ /* 0x000fc4000001080c */
[--C-:B------:R-:W-:Y:S02]  /*4a60*/  FFMA.FTZ R159, R35, c[0x0][0x2d0], -R12.reuse ;  /* 0x0000b400239f7a23 */ /* 0x100fe4000001080c */
[--C-:B------:R-:W-:Y:S02]  /*4a70*/  FFMA.FTZ R158, R33, c[0x0][0x2d0], -R12.reuse ;  /* 0x0000b400219e7a23 */ /* 0x100fe4000001080c */
[--C-:B------:R-:W-:Y:S01]  /*4a80*/  FFMA.FTZ R155, R31, c[0x0][0x2d0], -R12.reuse ;  /* 0x0000b4001f9b7a23 */ /* 0x100fe2000001080c */
[----:B------:R-:W2:Y:S01]  /*4a90*/  MUFU.EX2 R165, R165 ;  /* 0x000000a500a57308 */ /* 0x000ea20000000800 */
[--C-:B------:R-:W-:Y:S02]  /*4aa0*/  FFMA.FTZ R169, R29, c[0x0][0x2d0], -R12.reuse ;  /* 0x0000b4001da97a23 */ /* 0x100fe4000001080c */
[--C-:B------:R-:W-:Y:S02]  /*4ab0*/  FFMA.FTZ R172, R27, c[0x0][0x2d0], -R12.reuse ;  /* 0x0000b4001bac7a23 */ /* 0x100fe4000001080c */
[--C-:B------:R-:W-:Y:S01]  /*4ac0*/  FFMA.FTZ R171, R26, c[0x0][0x2d0], -R12.reuse ;  /* 0x0000b4001aab7a23 */ /* 0x100fe2000001080c */
[----:B-1----:R-:W-:Y:S01]  /*4ad0*/  FMNMX.FTZ R9, R8, R9, !PT ;  /* 0x0000000908097209 */ /* 0x002fe20007810000 */
[----:B------:R-:W-:Y:S01]  /*4ae0*/  FFMA.FTZ R234, R25, c[0x0][0x2d0], -R12 ;  /* 0x0000b40019ea7a23 */ /* 0x000fe2000001080c */
[----:B------:R-:W-:Y:S03]  /*4af0*/  MUFU.EX2 R164, R164 ;  /* 0x000000a400a47308 */ /* 0x000fe60000000800 */
[----:B------:R-:W1:Y:S01]  /*4b00*/  SHFL.BFLY PT, R2, R9, 0x1, 0x1f ;  /* 0x0c201f0009027f89 */ /* 0x000e6200000e0000 */
[----:B--2---:R-:W-:-:S04]  /*4b10*/  F2FP.PACK_AB R96, R165, R168 ;  /* 0x000000a8a560723e */ /* 0x004fc800000000ff */
[----:B------:R-:W2:Y:S01]  /*4b20*/  MUFU.EX2 R161, R161 ;  /* 0x000000a100a17308 */ /* 0x000ea20000000800 */
[----:B------:R-:W-:-:S07]  /*4b30*/  FADD.FTZ R165, R168, R165 ;  /* 0x000000a5a8a57221 */ /* 0x000fce0000010000 */
[----:B------:R-:W-:Y:S01]  /*4b40*/  MUFU.EX2 R162, R162 ;  /* 0x000000a200a27308 */ /* 0x000fe20000000800 */
[----:B--2---:R-:W-:-:S07]  /*4b50*/  F2FP.PACK_AB R98, R161, R164 ;  /* 0x000000a4a162723e */ /* 0x004fce00000000ff */
[----:B------:R-:W2:Y:S01]  /*4b60*/  MUFU.EX2 R159, R159 ;  /* 0x0000009f009f7308 */ /* 0x000ea20000000800 */
[----:B------:R-:W-:Y:S01]  /*4b70*/  FADD.FTZ R164, R164, R165 ;  /* 0x000000a5a4a47221 */ /* 0x000fe20000010000 */
[----:B-1----:R-:W-:-:S03]  /*4b80*/  FMNMX.FTZ R2, R9, R2, !PT ;  /* 0x0000000209027209 */ /* 0x002fc60007810000 */
[----:B------:R-:W-:Y:S01]  /*4b90*/  FADD.FTZ R161, R161, R164 ;  /* 0x000000a4a1a17221 */ /* 0x000fe20000010000 */
[C---:B------:R-:W-:Y:S01]  /*4ba0*/  FSETP.NEU.FTZ.AND P0, PT, R2.reuse, -INF , PT ;  /* 0xff8000000200780b */ /* 0x040fe20003f1d000 */
[----:B------:R-:W-:Y:S01]  /*4bb0*/  FMUL.FTZ R13, R2, c[0x0][0x2d0] ;  /* 0x0000b400020d7a20 */ /* 0x000fe20000410000 */
[----:B------:R-:W-:Y:S04]  /*4bc0*/  MUFU.EX2 R158, R158 ;  /* 0x0000009e009e7308 */ /* 0x000fe80000000800 */
[----:B------:R-:W-:Y:S02]  /*4bd0*/  FSEL R13, R13, RZ, P0 ;  /* 0x000000ff0d0d7208 */ /* 0x000fe40000000000 */
[----:B------:R-:W-:Y:S02]  /*4be0*/  ISETP.NE.AND P0, PT, R42, RZ, PT ;  /* 0x000000ff2a00720c */ /* 0x000fe40003f05270 */
[----:B------:R-:W1:Y:S01]  /*4bf0*/  MUFU.EX2 R155, R155 ;  /* 0x0000009b009b7308 */ /* 0x000e620000000800 */
[--C-:B------:R-:W-:Y:S01]  /*4c00*/  FFMA.FTZ R163, R6, c[0x0][0x2d0], -R13.reuse ;  /* 0x0000b40006a37a23 */ /* 0x100fe2000001080d */
[----:B------:R-:W-:Y:S01]  /*4c10*/  ISETP.GT.AND P0, PT, R15, 0x21, !P0 ;  /* 0x000000210f00780c */ /* 0x000fe20004704270 */
[----:B------:R-:W-:Y:S01]  /*4c20*/  LDSM.16.MT88.4 R4, [R212+0x1900] ;  /* 0x00190000d404783b */ /* 0x000fe20000004200 */
[----:B------:R-:W-:Y:S01]  /*4c30*/  FMNMX.FTZ R15, R73, R16, !PT ;  /* 0x00000010490f7209 */ /* 0x000fe20007810000 */
[--C-:B------:R-:W-:Y:S01]  /*4c40*/  FFMA.FTZ R170, R44, c[0x0][0x2d0], -R13.reuse ;  /* 0x0000b4002caa7a23 */ /* 0x100fe2000001080d */
[----:B------:R-:W-:Y:S01]  /*4c50*/  ISETP.LT.OR P0, PT, R14, 0x22, P0 ;  /* 0x000000220e00780c */ /* 0x000fe20000701670 */
[--C-:B------:R-:W-:Y:S01]  /*4c60*/  FFMA.FTZ R167, R40, c[0x0][0x2d0], -R13.reuse ;  /* 0x0000b40028a77a23 */ /* 0x100fe2000001080d */
[----:B------:R-:W-:Y:S01]  /*4c70*/  FMNMX.FTZ R15, R72, R15, !PT ;  /* 0x0000000f480f7209 */ /* 0x000fe20007810000 */
[--C-:B------:R-:W-:Y:S01]  /*4c80*/  FFMA.FTZ R166, R38, c[0x0][0x2d0], -R13.reuse ;  /* 0x0000b40026a67a23 */ /* 0x100fe2000001080d */
[----:B------:R-:W-:Y:S01]  /*4c90*/  FSEL R190, R190, -INF , !P0 ;  /* 0xff800000bebe7808 */ /* 0x000fe20004000000 */
[----:B------:R-:W-:Y:S01]  /*4ca0*/  MUFU.EX2 R170, R170 ;  /* 0x000000aa00aa7308 */ /* 0x000fe20000000800 */
[----:B------:R-:W-:Y:S01]  /*4cb0*/  FMNMX.FTZ R15, R180, R15, !PT ;  /* 0x0000000fb40f7209 */ /* 0x000fe20007810000 */
[--C-:B------:R-:W-:Y:S01]  /*4cc0*/  FFMA.FTZ R160, R36, c[0x0][0x2d0], -R13.reuse ;  /* 0x0000b40024a07a23 */ /* 0x100fe2000001080d */
[----:B------:R-:W-:Y:S01]  /*4cd0*/  LDSM.16.MT88.4 R44, [R214+0x1100] ;  /* 0x00110000d62c783b */ /* 0x000fe20000004200 */
[--C-:B------:R-:W-:Y:S01]  /*4ce0*/  FFMA.FTZ R157, R34, c[0x0][0x2d0], -R13.reuse ;  /* 0x0000b400229d7a23 */ /* 0x100fe2000001080d */
[----:B------:R-:W-:Y:S01]  /*4cf0*/  FMNMX.FTZ R12, R190, R15, !PT ;  /* 0x0000000fbe0c7209 */ /* 0x000fe20007810000 */
[--C-:B------:R-:W-:Y:S01]  /*4d00*/  FFMA.FTZ R156, R32, c[0x0][0x2d0], -R13.reuse ;  /* 0x0000b400209c7a23 */ /* 0x100fe2000001080d */
[----:B------:R-:W-:Y:S01]  /*4d10*/  LDSM.16.MT88.4 R40, [R212+0x1100] ;  /* 0x00110000d428783b */ /* 0x000fe20000004200 */
[----:B------:R-:W3:Y:S01]  /*4d20*/  MUFU.EX2 R167, R167 ;  /* 0x000000a700a77308 */ /* 0x000ee20000000800 */
[----:B------:R-:W-:Y:S01]  /*4d30*/  FMNMX.FTZ R12, R189, R12, !PT ;  /* 0x0000000cbd0c7209 */ /* 0x000fe20007810000 */
[--C-:B------:R-:W-:Y:S01]  /*4d40*/  FFMA.FTZ R153, R30, c[0x0][0x2d0], -R13.reuse ;  /* 0x0000b4001e997a23 */ /* 0x100fe2000001080d */
[----:B------:R-:W-:Y:S01]  /*4d50*/  LDSM.16.MT88.4 R36, [R214+0x1d00] ;  /* 0x001d0000d624783b */ /* 0x000fe20000004200 */
[----:B------:R-:W-:Y:S01]  /*4d60*/  FSETP.NEU.FTZ.AND P0, PT, R0, -INF , PT ;  /* 0xff8000000000780b */ /* 0x000fe20003f1d000 */
[--C-:B------:R-:W-:Y:S01]  /*4d70*/  FFMA.FTZ R173, R28, c[0x0][0x2d0], -R13.reuse ;  /* 0x0000b4001cad7a23 */ /* 0x100fe2000001080d */
[----:B------:R-:W-:Y:S01]  /*4d80*/  FMNMX.FTZ R91, R187, R12, !PT ;  /* 0x0000000cbb5b7209 */ /* 0x000fe20007810000 */
[----:B------:R-:W-:Y:S01]  /*4d90*/  LDSM.16.MT88.4 R32, [R212+0x1d00] ;  /* 0x001d0000d420783b */ /* 0x000fe20000004200 */
[----:B------:R-:W-:Y:S01]  /*4da0*/  MUFU.EX2 R166, R166 ;  /* 0x000000a600a67308 */ /* 0x000fe20000000800 */
[----:B------:R-:W-:Y:S01]  /*4db0*/  FSEL R201, R201, RZ, P0 ;  /* 0x000000ffc9c97208 */ /* 0x000fe20000000000 */
[--C-:B------:R-:W-:Y:S01]  /*4dc0*/  FFMA.FTZ R174, R24, c[0x0][0x2d0], -R13.reuse ;  /* 0x0000b40018ae7a23 */ /* 0x100fe2000001080d */
[----:B------:R-:W4:Y:S01]  /*4dd0*/  SHFL.BFLY PT, R58, R91, 0x2, 0x1f ;  /* 0x0c401f005b3a7f89 */ /* 0x000f2200000e0000 */
[----:B--2---:R-:W-:Y:S01]  /*4de0*/  F2FP.PACK_AB R8, R159, R162 ;  /* 0x000000a29f08723e */ /* 0x004fe200000000ff */
[----:B------:R-:W-:Y:S01]  /*4df0*/  FFMA.FTZ R175, R57, c[0x0][0x2d0], -R13 ;  /* 0x0000b40039af7a23 */ /* 0x000fe2000001080d */
[----:B-1----:R-:W-:Y:S01]  /*4e00*/  F2FP.PACK_AB R10, R155, R158 ;  /* 0x0000009e9b0a723e */ /* 0x002fe200000000ff */
[----:B------:R-:W-:Y:S01]  /*4e10*/  FFMA.FTZ R184, R152, c[0x0][0x2d0], -R201 ;  /* 0x0000b40098b87a23 */ /* 0x000fe200000108c9 */
[----:B------:R-:W1:Y:S01]  /*4e20*/  MUFU.EX2 R163, R163 ;  /* 0x000000a300a37308 */ /* 0x000e620000000800 */
[----:B---3--:R-:W-:Y:S01]  /*4e30*/  F2FP.PACK_AB R97, R167, R170 ;  /* 0x000000aaa761723e */ /* 0x008fe200000000ff */
[----:B------:R-:W-:Y:S01]  /*4e40*/  FFMA.FTZ R176, R56, c[0x0][0x2d0], -R13 ;  /* 0x0000b40038b07a23 */ /* 0x000fe2000001080d */
[----:B------:R-:W-:Y:S01]  /*4e50*/  LDSM.16.MT88.4 R28, [R214+0x900] ;  /* 0x00090000d61c783b */ /* 0x000fe20000004200 */
[----:B------:R-:W-:-:S02]  /*4e60*/  FFMA.FTZ R181, R89, c[0x0][0x2d0], -R201 ;  /* 0x0000b40059b57a23 */ /* 0x000fc400000108c9 */
[--C-:B------:R-:W-:Y:S01]  /*4e70*/  FFMA.FTZ R183, R142, c[0x0][0x2d0], -R201.reuse ;  /* 0x0000b4008eb77a23 */ /* 0x100fe200000108c9 */
[----:B------:R-:W-:Y:S01]  /*4e80*/  LDSM.16.MT88.4 R24, [R212+0x900] ;  /* 0x00090000d418783b */ /* 0x000fe20000004200 */
[----:B------:R-:W-:Y:S01]  /*4e90*/  MUFU.EX2 R160, R160 ;  /* 0x000000a000a07308 */ /* 0x000fe20000000800 */
[--C-:B------:R-:W-:Y:S02]  /*4ea0*/  FFMA.FTZ R193, R94, c[0x0][0x2d0], -R201.reuse ;  /* 0x0000b4005ec17a23 */ /* 0x100fe400000108c9 */
[----:B------:R-:W-:Y:S01]  /*4eb0*/  LDSM.16.MT88.4 R16, [R212+0x1500] ;  /* 0x00150000d410783b */ /* 0x000fe20000004200 */
[--C-:B------:R-:W-:Y:S02]  /*4ec0*/  FFMA.FTZ R196, R92, c[0x0][0x2d0], -R201.reuse ;  /* 0x0000b4005cc47a23 */ /* 0x100fe400000108c9 */
[--C-:B------:R-:W-:Y:S01]  /*4ed0*/  FFMA.FTZ R195, R90, c[0x0][0x2d0], -R201.reuse ;  /* 0x0000b4005ac37a23 */ /* 0x100fe200000108c9 */
[----:B------:R-:W-:Y:S01]  /*4ee0*/  LDSM.16.MT88.4 R12, [R214+0x2100] ;  /* 0x00210000d60c783b */ /* 0x000fe20000004200 */
[----:B-1----:R-:W-:Y:S01]  /*4ef0*/  F2FP.PACK_AB R99, R163, R166 ;  /* 0x000000a6a363723e */ /* 0x002fe200000000ff */
[----:B------:R-:W1:Y:S01]  /*4f00*/  MUFU.EX2 R157, R157 ;  /* 0x0000009d009d7308 */ /* 0x000e620000000800 */
[----:B------:R-:W-:Y:S01]  /*4f10*/  FFMA.FTZ R194, R88, c[0x0][0x2d0], -R201 ;  /* 0x0000b40058c27a23 */ /* 0x000fe200000108c9 */
[----:B----4-:R-:W-:Y:S01]  /*4f20*/  FMNMX.FTZ R91, R91, R58, !PT ;  /* 0x0000003a5b5b7209 */ /* 0x010fe20007810000 */
[----:B------:R-:W-:-:S02]  /*4f30*/  FADD.FTZ R167, R170, R167 ;  /* 0x000000a7aaa77221 */ /* 0x000fc40000010000 */
[----:B------:R-:W-:Y:S01]  /*4f40*/  FADD.FTZ R162, R162, R161 ;  /* 0x000000a1a2a27221 */ /* 0x000fe20000010000 */
[C---:B------:R-:W-:Y:S01]  /*4f50*/  HMMA.16816.F32 R144, R96.reuse, R136, RZ ;  /* 0x000000886090723c */ /* 0x040fe200000018ff */
[----:B------:R-:W2:Y:S01]  /*4f60*/  SHFL.BFLY PT, R186, R91, 0x1, 0x1f ;  /* 0x0c201f005bba7f89 */ /* 0x000ea200000e0000 */
[----:B------:R-:W-:Y:S01]  /*4f70*/  MUFU.EX2 R156, R156 ;  /* 0x0000009c009c7308 */ /* 0x000fe20000000800 */
[----:B------:R-:W-:Y:S02]  /*4f80*/  FADD.FTZ R166, R166, R167 ;  /* 0x000000a7a6a67221 */ /* 0x000fe40000010000 */
[----:B------:R-:W-:Y:S02]  /*4f90*/  FADD.FTZ R159, R159, R162 ;  /* 0x000000a29f9f7221 */ /* 0x000fe40000010000 */
[----:B------:R-:W-:Y:S01]  /*4fa0*/  FADD.FTZ R163, R163, R166 ;  /* 0x000000a6a3a37221 */ /* 0x000fe20000010000 */
[----:B------:R-:W-:Y:S01]  /*4fb0*/  HMMA.16816.F32 R128, R96, R120, RZ ;  /* 0x000000786080723c */ /* 0x000fe200000018ff */
[----:B------:R-:W-:Y:S01]  /*4fc0*/  FADD.FTZ R158, R158, R159 ;  /* 0x0000009f9e9e7221 */ /* 0x000fe20000010000 */
[----:B------:R-:W3:Y:S01]  /*4fd0*/  MUFU.EX2 R153, R153 ;  /* 0x0000009900997308 */ /* 0x000ee20000000800 */
[----:B-1----:R-:W-:Y:S01]  /*4fe0*/  F2FP.PACK_AB R9, R157, R160 ;  /* 0x000000a09d09723e */ /* 0x002fe200000000ff */
[----:B------:R-:W-:-:S02]  /*4ff0*/  FADD.FTZ R160, R160, R163 ;  /* 0x000000a3a0a07221 */ /* 0x000fc40000010000 */
[----:B------:R-:W-:Y:S02]  /*5000*/  FADD.FTZ R158, R155, R158 ;  /* 0x0000009e9b9e7221 */ /* 0x000fe40000010000 */
[C---:B------:R-:W-:Y:S01]  /*5010*/  HMMA.16816.F32 R112, R96.reuse, R104, RZ ;  /* 0x000000686070723c */ /* 0x040fe200000018ff */
[----:B------:R-:W-:Y:S01]  /*5020*/  FADD.FTZ R157, R157, R160 ;  /* 0x000000a09d9d7221 */ /* 0x000fe20000010000 */
[----:B------:R-:W-:Y:S06]  /*5030*/  MUFU.EX2 R181, R181 ;  /* 0x000000b500b57308 */ /* 0x000fec0000000800 */
[----:B------:R-:W-:Y:S01]  /*5040*/  HMMA.16816.F32 R52, R96, R60, RZ ;  /* 0x0000003c6034723c */ /* 0x000fe200000018ff */
[----:B--2---:R-:W-:Y:S01]  /*5050*/  FMNMX.FTZ R152, R91, R186, !PT ;  /* 0x000000ba5b987209 */ /* 0x004fe20007810000 */
[----:B------:R-:W-:Y:S01]  /*5060*/  FFMA.FTZ R186, R126, c[0x0][0x2d0], -R201 ;  /* 0x0000b4007eba7a23 */ /* 0x000fe200000108c9 */
[----:B---3--:R-:W-:Y:S01]  /*5070*/  F2FP.PACK_AB R11, R153, R156 ;  /* 0x0000009c990b723e */ /* 0x008fe200000000ff */
[----:B------:R-:W1:Y:S01]  /*5080*/  MUFU.EX2 R184, R184 ;  /* 0x000000b800b87308 */ /* 0x000e620000000800 */
[C---:B------:R-:W-:Y:S01]  /*5090*/  FSETP.NEU.FTZ.AND P0, PT, R152.reuse, -INF , PT ;  /* 0xff8000009800780b */ /* 0x040fe20003f1d000 */
[----:B------:R-:W-:-:S02]  /*50a0*/  FMUL.FTZ R203, R152, c[0x0][0x2d0] ;  /* 0x0000b40098cb7a20 */ /* 0x000fc40000410000 */
[C---:B------:R-:W-:Y:S01]  /*50b0*/  HMMA.16816.F32 R68, R96.reuse, R76, RZ ;  /* 0x0000004c6044723c */ /* 0x040fe200000018ff */
[----:B------:R-:W-:Y:S02]  /*50c0*/  FADD.FTZ R156, R156, R157 ;  /* 0x0000009d9c9c7221 */ /* 0x000fe40000010000 */
[----:B------:R-:W-:Y:S01]  /*50d0*/  FSEL R203, R203, RZ, P0 ;  /* 0x000000ffcbcb7208 */ /* 0x000fe20000000000 */
[----:B------:R-:W-:Y:S01]  /*50e0*/  MUFU.EX2 R183, R183 ;  /* 0x000000b700b77308 */ /* 0x000fe20000000800 */
[----:B------:R-:W-:Y:S01]  /*50f0*/  FADD.FTZ R156, R153, R156 ;  /* 0x0000009c999c7221 */ /* 0x000fe20000010000 */
[----:B------:R-:W-:Y:S02]  /*5100*/  PLOP3.LUT P0, PT, PT, PT, UP1, 0x40, 0x0 ;  /* 0x000000000000781c */ /* 0x000fe40003f0e818 */
[C---:B------:R-:W-:Y:S01]  /*5110*/  HMMA.16816.F32 R84, R96.reuse, R4, RZ ;  /* 0x000000046054723c */ /* 0x040fe200000018ff */
[--C-:B------:R-:W-:Y:S02]  /*5120*/  FFMA.FTZ R185, R75, c[0x0][0x2d0], -R203.reuse ;  /* 0x0000b4004bb97a23 */ /* 0x100fe400000108cb */
[--C-:B------:R-:W-:Y:S01]  /*5130*/  FFMA.FTZ R188, R140, c[0x0][0x2d0], -R203.reuse ;  /* 0x0000b4008cbc7a23 */ /* 0x100fe200000108cb */
[----:B------:R-:W2:Y:S01]  /*5140*/  MUFU.EX2 R186, R186 ;  /* 0x000000ba00ba7308 */ /* 0x000ea20000000800 */
[--C-:B------:R-:W-:Y:S01]  /*5150*/  FFMA.FTZ R192, R124, c[0x0][0x2d0], -R203.reuse ;  /* 0x0000b4007cc07a23 */ /* 0x100fe200000108cb */
[----:B-1----:R-:W-:Y:S01]  /*5160*/  F2FP.PACK_AB R92, R184, R181 ;  /* 0x000000b5b85c723e */ /* 0x002fe200000000ff */
[--C-:B------:R-:W-:Y:S01]  /*5170*/  FFMA.FTZ R191, R110, c[0x0][0x2d0], -R203.reuse ;  /* 0x0000b4006ebf7a23 */ /* 0x100fe200000108cb */
[----:B------:R-:W-:Y:S01]  /*5180*/  HMMA.16816.F32 R132, R96, R138, RZ ;  /* 0x0000008a6084723c */ /* 0x000fe200000018ff */
[----:B------:R-:W-:-:S02]  /*5190*/  FFMA.FTZ R200, R108, c[0x0][0x2d0], -R203 ;  /* 0x0000b4006cc87a23 */ /* 0x000fc400000108cb */
[--C-:B------:R-:W-:Y:S01]  /*51a0*/  FFMA.FTZ R197, R74, c[0x0][0x2d0], -R203.reuse ;  /* 0x0000b4004ac57a23 */ /* 0x100fe200000108cb */
[----:B------:R-:W-:Y:S01]  /*51b0*/  MUFU.EX2 R185, R185 ;  /* 0x000000b900b97308 */ /* 0x000fe20000000800 */
[--C-:B------:R-:W-:Y:S02]  /*51c0*/  FFMA.FTZ R198, R73, c[0x0][0x2d0], -R203.reuse ;  /* 0x0000b40049c67a23 */ /* 0x100fe400000108cb */
[--C-:B------:R-:W-:Y:S01]  /*51d0*/  FFMA.FTZ R199, R72, c[0x0][0x2d0], -R203.reuse ;  /* 0x0000b40048c77a23 */ /* 0x100fe200000108cb */
[----:B------:R-:W-:Y:S01]  /*51e0*/  HMMA.16816.F32 R116, R96, R122, RZ ;  /* 0x0000007a6074723c */ /* 0x000fe200000018ff */
[----:B------:R-:W-:Y:S02]  /*51f0*/  FADD.FTZ R184, R181, R184 ;  /* 0x000000b8b5b87221 */ /* 0x000fe40000010000 */
[----:B------:R-:W-:Y:S01]  /*5200*/  FFMA.FTZ R233, R187, c[0x0][0x2d0], -R203 ;  /* 0x0000b400bbe97a23 */ /* 0x000fe200000108cb */
[----:B------:R-:W1:Y:S01]  /*5210*/  MUFU.EX2 R188, R188 ;  /* 0x000000bc00bc7308 */ /* 0x000e620000000800 */
[----:B--2---:R-:W-:Y:S01]  /*5220*/  F2FP.PACK_AB R94, R186, R183 ;  /* 0x000000b7ba5e723e */ /* 0x004fe200000000ff */
[----:B------:R-:W-:-:S02]  /*5230*/  FADD.FTZ R183, R183, R184 ;  /* 0x000000b8b7b77221 */ /* 0x000fc40000010000 */
[C---:B------:R-:W-:Y:S02]  /*5240*/  HMMA.16816.F32 R100, R96.reuse, R106, RZ ;  /* 0x0000006a6064723c */ /* 0x040fe400000018ff */
[----:B------:R-:W-:Y:S02]  /*5250*/  FADD.FTZ R186, R186, R183 ;  /* 0x000000b7baba7221 */ /* 0x000fe40000010000 */
[----:B------:R-:W-:Y:S04]  /*5260*/  MUFU.EX2 R192, R192 ;  /* 0x000000c000c07308 */ /* 0x000fe80000000800 */
[----:B------:R-:W-:Y:S04]  /*5270*/  HMMA.16816.F32 R64, R96, R62, RZ ;  /* 0x0000003e6040723c */ /* 0x000fe800000018ff */
[----:B------:R-:W2:Y:S01]  /*5280*/  MUFU.EX2 R191, R191 ;  /* 0x000000bf00bf7308 */ /* 0x000ea20000000800 */
[----:B-1----:R-:W-:Y:S01]  /*5290*/  F2FP.PACK_AB R93, R188, R185 ;  /* 0x000000b9bc5d723e */ /* 0x002fe200000000ff */
[----:B------:R-:W-:-:S02]  /*52a0*/  FADD.FTZ R185, R185, R188 ;  /* 0x000000bcb9b97221 */ /* 0x000fc40000010000 */
[C---:B------:R-:W-:Y:S04]  /*52b0*/  HMMA.16816.F32 R80, R96.reuse, R78, RZ ;  /* 0x0000004e6050723c */ /* 0x040fe800000018ff */
[----:B------:R-:W-:Y:S04]  /*52c0*/  MUFU.EX2 R169, R169 ;  /* 0x000000a900a97308 */ /* 0x000fe80000000800 */
[----:B------:R-:W-:Y:S04]  /*52d0*/  HMMA.16816.F32 R96, R96, R6, RZ ;  /* 0x000000066060723c */ /* 0x000fe800000018ff */
[----:B------:R-:W1:Y:S01]  /*52e0*/  MUFU.EX2 R172, R172 ;  /* 0x000000ac00ac7308 */ /* 0x000e620000000800 */
[----:B--2---:R-:W-:Y:S01]  /*52f0*/  F2FP.PACK_AB R95, R191, R192 ;  /* 0x000000c0bf5f723e */ /* 0x004fe200000000ff */
[----:B------:R-:W-:-:S02]  /*5300*/  FADD.FTZ R192, R192, R185 ;  /* 0x000000b9c0c07221 */ /* 0x000fc40000010000 */
[C---:B------:R-:W-:Y:S02]  /*5310*/  HMMA.16816.F32 R144, R8.reuse, R148, R144 ;  /* 0x000000940890723c */ /* 0x040fe40000001890 */
[----:B------:R-:W-:Y:S02]  /*5320*/  FADD.FTZ R191, R191, R192 ;  /* 0x000000c0bfbf7221 */ /* 0x000fe40000010000 */
[----:B------:R-:W-:Y:S04]  /*5330*/  MUFU.EX2 R171, R171 ;  /* 0x000000ab00ab7308 */ /* 0x000fe80000000800 */
[----:B------:R-:W-:Y:S04]  /*5340*/  HMMA.16816.F32 R128, R8, R48, R128 ;  /* 0x000000300880723c */ /* 0x000fe80000001880 */
[----:B------:R-:W2:Y:S01]  /*5350*/  MUFU.EX2 R234, R234 ;  /* 0x000000ea00ea7308 */ /* 0x000ea20000000800 */
[----:B-1----:R-:W-:Y:S01]  /*5360*/  F2FP.PACK_AB R56, R172, R169 ;  /* 0x000000a9ac38723e */ /* 0x002fe200000000ff */
[----:B------:R-:W-:-:S02]  /*5370*/  FADD.FTZ R169, R169, R158 ;  /* 0x0000009ea9a97221 */ /* 0x000fc40000010000 */
[C---:B------:R-:W-:Y:S02]  /*5380*/  HMMA.16816.F32 R112, R8.reuse, R44, R112 ;  /* 0x0000002c0870723c */ /* 0x040fe40000001870 */
[----:B------:R-:W-:Y:S02]  /*5390*/  FADD.FTZ R172, R172, R169 ;  /* 0x000000a9acac7221 */ /* 0x000fe40000010000 */
[----:B------:R-:W-:Y:S04]  /*53a0*/  MUFU.EX2 R173, R173 ;  /* 0x000000ad00ad7308 */ /* 0x000fe80000000800 */
[----:B------:R-:W-:Y:S04]  /*53b0*/  HMMA.16816.F32 R52, R8, R40, R52 ;  /* 0x000000280834723c */ /* 0x000fe80000001834 */
        /* <DEDUP_REMOVED lines=13> */
[----:B------:R-:W-:Y:S01]  /*5490*/  HMMA.16816.F32 R116, R8, R50, R116 ;  /* 0x000000320874723c */ /* 0x000fe20000001874 */
[----:B--2---:R-:W-:-:S03]  /*54a0*/  F2FP.PACK_AB R59, R176, R175 ;  /* 0x000000afb03b723e */ /* 0x004fc600000000ff */
[----:B------:R-:W1:Y:S01]  /*54b0*/  MUFU.EX2 R196, R196 ;  /* 0x000000c400c47308 */ /* 0x000e620000000800 */
[----:B------:R-:W-:-:S03]  /*54c0*/  FADD.FTZ R175, R175, R174 ;  /* 0x000000aeafaf7221 */ /* 0x000fc60000010000 */
[----:B------:R-:W-:Y:S01]  /*54d0*/  HMMA.16816.F32 R100, R8, R46, R100 ;  /* 0x0000002e0864723c */ /* 0x000fe20000001864 */
[----:B------:R-:W-:-:S03]  /*54e0*/  FADD.FTZ R235, R176, R175 ;  /* 0x000000afb0eb7221 */ /* 0x000fc60000010000 */
[----:B------:R-:W-:Y:S04]  /*54f0*/  MUFU.EX2 R195, R195 ;  /* 0x000000c300c37308 */ /* 0x000fe80000000800 */
[C---:B------:R-:W-:Y:S04]  /*5500*/  HMMA.16816.F32 R64, R8.reuse, R42, R64 ;  /* 0x0000002a0840723c */ /* 0x040fe80000001840 */
[----:B------:R-:W-:Y:S04]  /*5510*/  MUFU.EX2 R194, R194 ;  /* 0x000000c200c27308 */ /* 0x000fe80000000800 */
[C---:B------:R-:W-:Y:S04]  /*5520*/  HMMA.16816.F32 R80, R8.reuse, R38, R80 ;  /* 0x000000260850723c */ /* 0x040fe80000001850 */
[----:B------:R-:W-:Y:S04]  /*5530*/  MUFU.EX2 R200, R200 ;  /* 0x000000c800c87308 */ /* 0x000fe80000000800 */
[----:B------:R-:W-:Y:S01]  /*5540*/  HMMA.16816.F32 R96, R8, R34, R96 ;  /* 0x000000220860723c */ /* 0x000fe20000001860 */
[----:B------:R-:W2:Y:S03]  /*5550*/  LDSM.16.MT88.4 R8, [R212+0x2100] ;  /* 0x00210000d408783b */ /* 0x000ea60000004200 */
[----:B------:R-:W3:Y:S04]  /*5560*/  MUFU.EX2 R197, R197 ;  /* 0x000000c500c57308 */ /* 0x000ee80000000800 */
[C---:B------:R-:W-:Y:S04]  /*5570*/  HMMA.16816.F32 R124, R92.reuse, R120, RZ ;  /* 0x000000785c7c723c */ /* 0x040fe800000018ff */
[----:B------:R-:W-:Y:S04]  /*5580*/  MUFU.EX2 R198, R198 ;  /* 0x000000c600c67308 */ /* 0x000fe80000000800 */
[C---:B------:R-:W-:Y:S04]  /*5590*/  HMMA.16816.F32 R108, R92.reuse, R104, RZ ;  /* 0x000000685c6c723c */ /* 0x040fe800000018ff */
[----:B------:R-:W4:Y:S04]  /*55a0*/  MUFU.EX2 R199, R199 ;  /* 0x000000c700c77308 */ /* 0x000f280000000800 */
[----:B------:R-:W-:Y:S04]  /*55b0*/  HMMA.16816.F32 R88, R92, R4, RZ ;  /* 0x000000045c58723c */ /* 0x000fe800000018ff */
[----:B------:R-:W-:Y:S03]  /*55c0*/  MUFU.EX2 R233, R233 ;  /* 0x000000e900e97308 */ /* 0x000fe60000000800 */
[----:B-1----:R-:W-:Y:S01]  /*55d0*/  F2FP.PACK_AB R4, R196, R193 ;  /* 0x000000c1c404723e */ /* 0x002fe200000000ff */
[----:B------:R-:W-:Y:S01]  /*55e0*/  HMMA.16816.F32 R144, R56, R28, R144 ;  /* 0x0000001c3890723c */ /* 0x000fe20000001890 */
[----:B---3--:R-:W-:Y:S01]  /*55f0*/  F2FP.PACK_AB R5, R197, R200 ;  /* 0x000000c8c505723e */ /* 0x008fe200000000ff */
[----:B------:R-:W-:-:S02]  /*5600*/  FADD.FTZ R193, R193, R186 ;  /* 0x000000bac1c17221 */ /* 0x000fc40000010000 */
[----:B------:R-:W-:Y:S02]  /*5610*/  FADD.FTZ R200, R200, R191 ;  /* 0x000000bfc8c87221 */ /* 0x000fe40000010000 */
[----:B------:R-:W-:Y:S02]  /*5620*/  FADD.FTZ R196, R196, R193 ;  /* 0x000000c1c4c47221 */ /* 0x000fe40000010000 */
[----:B------:R-:W-:Y:S01]  /*5630*/  HMMA.16816.F32 R128, R56, R24, R128 ;  /* 0x000000183880723c */ /* 0x000fe20000001880 */
[----:B------:R-:W-:-:S07]  /*5640*/  FADD.FTZ R197, R197, R200 ;  /* 0x000000c8c5c57221 */ /* 0x000fce0000010000 */
[C---:B------:R-:W-:Y:S08]  /*5650*/  HMMA.16816.F32 R112, R56.reuse, R20, R112 ;  /* 0x000000143870723c */ /* 0x040ff00000001870 */
[C---:B------:R-:W-:Y:S08]  /*5660*/  HMMA.16816.F32 R52, R56.reuse, R16, R52 ;  /* 0x000000103834723c */ /* 0x040ff00000001834 */
[C---:B------:R-:W-:Y:S08]  /*5670*/  HMMA.16816.F32 R68, R56.reuse, R12, R68 ;  /* 0x0000000c3844723c */ /* 0x040ff00000001844 */
[C---:B--2---:R-:W-:Y:S08]  /*5680*/  HMMA.16816.F32 R84, R56.reuse, R8, R84 ;  /* 0x000000083854723c */ /* 0x044ff00000001854 */
[C---:B------:R-:W-:Y:S08]  /*5690*/  HMMA.16816.F32 R132, R56.reuse, R30, R132 ;  /* 0x0000001e3884723c */ /* 0x040ff00000001884 */
[C---:B------:R-:W-:Y:S08]  /*56a0*/  HMMA.16816.F32 R116, R56.reuse, R26, R116 ;  /* 0x0000001a3874723c */ /* 0x040ff00000001874 */
[C---:B------:R-:W-:Y:S08]  /*56b0*/  HMMA.16816.F32 R100, R56.reuse, R22, R100 ;  /* 0x000000163864723c */ /* 0x040ff00000001864 */
[C---:B------:R-:W-:Y:S08]  /*56c0*/  HMMA.16816.F32 R64, R56.reuse, R18, R64 ;  /* 0x000000123840723c */ /* 0x040ff00000001840 */
[C---:B------:R-:W-:Y:S08]  /*56d0*/  HMMA.16816.F32 R80, R56.reuse, R14, R80 ;  /* 0x0000000e3850723c */ /* 0x040ff00000001850 */
[----:B------:R-:W-:Y:S08]  /*56e0*/  HMMA.16816.F32 R96, R56, R10, R96 ;  /* 0x0000000a3860723c */ /* 0x000ff00000001860 */
[C---:B------:R-:W-:Y:S08]  /*56f0*/  HMMA.16816.F32 R56, R92.reuse, R60, RZ ;  /* 0x0000003c5c38723c */ /* 0x040ff000000018ff */
[C---:B------:R-:W-:Y:S08]  /*5700*/  HMMA.16816.F32 R72, R92.reuse, R76, RZ ;  /* 0x0000004c5c48723c */ /* 0x040ff000000018ff */
[C---:B------:R-:W-:Y:S08]  /*5710*/  HMMA.16816.F32 R140, R92.reuse, R136, RZ ;  /* 0x000000885c8c723c */ /* 0x040ff000000018ff */
[C---:B------:R-:W-:Y:S08]  /*5720*/  HMMA.16816.F32 R136, R92.reuse, R138, RZ ;  /* 0x0000008a5c88723c */ /* 0x040ff000000018ff */
[C---:B------:R-:W-:Y:S08]  /*5730*/  HMMA.16816.F32 R120, R92.reuse, R122, RZ ;  /* 0x0000007a5c78723c */ /* 0x040ff000000018ff */
[C---:B------:R-:W-:Y:S08]  /*5740*/  HMMA.16816.F32 R104, R92.reuse, R106, RZ ;  /* 0x0000006a5c68723c */ /* 0x040ff000000018ff */
[C---:B------:R-:W-:Y:S08]  /*5750*/  HMMA.16816.F32 R60, R92.reuse, R62, RZ ;  /* 0x0000003e5c3c723c */ /* 0x040ff000000018ff */
[C---:B------:R-:W-:Y:S08]  /*5760*/  HMMA.16816.F32 R76, R92.reuse, R78, RZ ;  /* 0x0000004e5c4c723c */ /* 0x040ff000000018ff */
[----:B------:R-:W-:Y:S07]  /*5770*/  HMMA.16816.F32 R92, R92, R6, RZ ;  /* 0x000000065c5c723c */ /* 0x000fee00000018ff */
[----:B------:R-:W-:Y:S01]  /*5780*/  F2FP.PACK_AB R6, R194, R195 ;  /* 0x000000c3c206723e */ /* 0x000fe200000000ff */
[----:B------:R-:W-:Y:S01]  /*5790*/  FADD.FTZ R195, R195, R196 ;  /* 0x000000c4c3c37221 */ /* 0x000fe20000010000 */
[----:B----4-:R-:W-:Y:S01]  /*57a0*/  F2FP.PACK_AB R7, R199, R198 ;  /* 0x000000c6c707723e */ /* 0x010fe200000000ff */
[----:B------:R-:W-:-:S02]  /*57b0*/  FADD.FTZ R198, R198, R197 ;  /* 0x000000c5c6c67221 */ /* 0x000fc40000010000 */
[----:B------:R-:W-:Y:S02]  /*57c0*/  FADD.FTZ R195, R194, R195 ;  /* 0x000000c3c2c37221 */ /* 0x000fe40000010000 */
[----:B------:R-:W-:Y:S02]  /*57d0*/  FADD.FTZ R199, R199, R198 ;  /* 0x000000c6c7c77221 */ /* 0x000fe40000010000 */
[C---:B------:R-:W-:Y:S07]  /*57e0*/  HMMA.16816.F32 R124, R4.reuse, R48, R124 ;  /* 0x00000030047c723c */ /* 0x040fee000000187c */
[--C-:B------:R-:W-:Y:S01]  /*57f0*/  FFMA.FTZ R48, R182, c[0x0][0x2d0], -R201.reuse ;  /* 0x0000b400b6307a23 */ /* 0x100fe200000108c9 */
[C---:B------:R-:W-:Y:S05]  /*5800*/  HMMA.16816.F32 R108, R4.reuse, R44, R108 ;  /* 0x0000002c046c723c */ /* 0x040fea000000186c */
[----:B------:R-:W-:Y:S02]  /*5810*/  MUFU.EX2 R48, R48 ;  /* 0x0000003000307308 */ /* 0x000fe40000000800 */
[----:B------:R-:W-:Y:S01]  /*5820*/  FFMA.FTZ R45, R179, c[0x0][0x2d0], -R201 ;  /* 0x0000b400b32d7a23 */ /* 0x000fe200000108c9 */
[C---:B------:R-:W-:Y:S05]  /*5830*/  HMMA.16816.F32 R88, R4.reuse, R32, R88 ;  /* 0x000000200458723c */ /* 0x040fea0000001858 */
[----:B------:R-:W1:Y:S02]  /*5840*/  MUFU.EX2 R45, R45 ;  /* 0x0000002d002d7308 */ /* 0x000e640000000800 */
[--C-:B------:R-:W-:Y:S01]  /*5850*/  FFMA.FTZ R32, R180, c[0x0][0x2d0], -R203.reuse ;  /* 0x0000b400b4207a23 */ /* 0x100fe200000108cb */
[----:B------:R-:W-:Y:S01]  /*5860*/  HMMA.16816.F32 R56, R4, R40, R56 ;  /* 0x000000280438723c */ /* 0x000fe20000001838 */
[----:B------:R-:W-:-:S04]  /*5870*/  FFMA.FTZ R33, R190, c[0x0][0x2d0], -R203 ;  /* 0x0000b400be217a23 */ /* 0x000fc800000108cb */
[----:B------:R-:W-:Y:S02]  /*5880*/  MUFU.EX2 R32, R32 ;  /* 0x0000002000207308 */ /* 0x000fe40000000800 */
[--C-:B------:R-:W-:Y:S01]  /*5890*/  FFMA.FTZ R40, R178, c[0x0][0x2d0], -R201.reuse ;  /* 0x0000b400b2287a23 */ /* 0x100fe200000108c9 */
[C---:B------:R-:W-:Y:S05]  /*58a0*/  HMMA.16816.F32 R72, R4.reuse, R36, R72 ;  /* 0x000000240448723c */ /* 0x040fea0000001848 */
[----:B------:R-:W2:Y:S02]  /*58b0*/  MUFU.EX2 R33, R33 ;  /* 0x0000002100217308 */ /* 0x000ea40000000800 */
[----:B------:R-:W-:Y:S01]  /*58c0*/  FFMA.FTZ R37, R177, c[0x0][0x2d0], -R201 ;  /* 0x0000b400b1257a23 */ /* 0x000fe200000108c9 */
[----:B------:R-:W-:Y:S01]  /*58d0*/  HMMA.16816.F32 R140, R4, R148, R140 ;  /* 0x00000094048c723c */ /* 0x000fe2000000188c */
[----:B------:R-:W-:-:S04]  /*58e0*/  FFMA.FTZ R36, R189, c[0x0][0x2d0], -R203 ;  /* 0x0000b400bd247a23 */ /* 0x000fc800000108cb */
[----:B------:R-:W-:Y:S03]  /*58f0*/  MUFU.EX2 R40, R40 ;  /* 0x0000002800287308 */ /* 0x000fe60000000800 */
[C---:B------:R-:W-:Y:S05]  /*5900*/  HMMA.16816.F32 R136, R4.reuse, R150, R136 ;  /* 0x000000960488723c */ /* 0x040fea0000001888 */
[----:B------:R-:W3:Y:S03]  /*5910*/  MUFU.EX2 R37, R37 ;  /* 0x0000002500257308 */ /* 0x000ee60000000800 */
[C---:B------:R-:W-:Y:S05]  /*5920*/  HMMA.16816.F32 R120, R4.reuse, R50, R120 ;  /* 0x000000320478723c */ /* 0x040fea0000001878 */
[----:B------:R-:W4:Y:S03]  /*5930*/  MUFU.EX2 R36, R36 ;  /* 0x0000002400247308 */ /* 0x000f260000000800 */
[C---:B------:R-:W-:Y:S08]  /*5940*/  HMMA.16816.F32 R104, R4.reuse, R46, R104 ;  /* 0x0000002e0468723c */ /* 0x040ff00000001868 */
[C---:B------:R-:W-:Y:S08]  /*5950*/  HMMA.16816.F32 R60, R4.reuse, R42, R60 ;  /* 0x0000002a043c723c */ /* 0x040ff0000000183c */
[C---:B------:R-:W-:Y:S08]  /*5960*/  HMMA.16816.F32 R76, R4.reuse, R38, R76 ;  /* 0x00000026044c723c */ /* 0x040ff0000000184c */
[----:B------:R-:W-:Y:S07]  /*5970*/  HMMA.16816.F32 R92, R4, R34, R92 ;  /* 0x00000022045c723c */ /* 0x000fee000000185c */
[----:B-1----:R-:W-:Y:S01]  /*5980*/  F2FP.PACK_AB R4, R45, R48 ;  /* 0x000000302d04723e */ /* 0x002fe200000000ff */
[----:B------:R-:W-:Y:S01]  /*5990*/  FADD.FTZ R48, R48, R195 ;  /* 0x000000c330307221 */ /* 0x000fe20000010000 */
[----:B--2---:R-:W-:Y:S01]  /*59a0*/  F2FP.PACK_AB R5, R33, R32 ;  /* 0x000000202105723e */ /* 0x004fe200000000ff */
[----:B------:R-:W-:Y:S01]  /*59b0*/  FADD.FTZ R32, R32, R199 ;  /* 0x000000c720207221 */ /* 0x000fe20000010000 */
[----:B---3--:R-:W-:Y:S01]  /*59c0*/  F2FP.PACK_AB R6, R37, R40 ;  /* 0x000000282506723e */ /* 0x008fe200000000ff */
[----:B------:R-:W-:Y:S01]  /*59d0*/  FADD.FTZ R45, R45, R48 ;  /* 0x000000302d2d7221 */ /* 0x000fe20000010000 */
[----:B----4-:R-:W-:Y:S01]  /*59e0*/  F2FP.PACK_AB R7, R233, R36 ;  /* 0x00000024e907723e */ /* 0x010fe200000000ff */
[----:B------:R-:W-:-:S02]  /*59f0*/  FADD.FTZ R33, R33, R32 ;  /* 0x0000002021217221 */ /* 0x000fc40000010000 */
[----:B------:R-:W-:Y:S02]  /*5a00*/  FADD.FTZ R40, R40, R45 ;  /* 0x0000002d28287221 */ /* 0x000fe40000010000 */
[----:B------:R-:W-:Y:S02]  /*5a10*/  FADD.FTZ R36, R36, R33 ;  /* 0x0000002124247221 */ /* 0x000fe40000010000 */
[----:B------:R-:W-:Y:S01]  /*5a20*/  HMMA.16816.F32 R140, R4, R28, R140 ;  /* 0x0000001c048c723c */ /* 0x000fe2000000188c */
[----:B------:R-:W-:Y:S02]  /*5a30*/  FADD.FTZ R232, R37, R40 ;  /* 0x0000002825e87221 */ /* 0x000fe40000010000 */
[----:B------:R-:W-:-:S05]  /*5a40*/  FADD.FTZ R233, R233, R36 ;  /* 0x00000024e9e97221 */ /* 0x000fca0000010000 */
[C---:B------:R-:W-:Y:S08]  /*5a50*/  HMMA.16816.F32 R136, R4.reuse, R30, R136 ;  /* 0x0000001e0488723c */ /* 0x040ff00000001888 */
        /* <DEDUP_REMOVED lines=9> */
[----:B------:R-:W-:Y:S01]  /*5af0*/  HMMA.16816.F32 R92, R4, R10, R92 ;  /* 0x0000000a045c723c */ /* 0x000fe2000000185c */
[----:B------:R-:W-:Y:S07]  /*5b00*/  @P0 BRA `(.L_x_403) ;  /* 0x0000015000000947 */ /* 0x000fee0003800000 */
[----:B------:R-:W-:Y:S01]  /*5b10*/  ISETP.LT.AND P0, PT, RZ, UR4, PT ;  /* 0x00000004ff007c0c */ /* 0x000fe2000bf01270 */
[----:B------:R-:W-:-:S02]  /*5b20*/  UIADD3 UR9, UR4, -0x1, URZ ;  /* 0xffffffff04097890 */ /* 0x000fc4000fffe03f */
[----:B------:R-:W-:-:S10]  /*5b30*/  ULDC UR7, c[0x0][0x32c] ;  /* 0x0000cb0000077ab9 */ /* 0x000fd40000000800 */
[----:B------:R-:W-:Y:S05]  /*5b40*/  @P0 BRA `(.L_x_404) ;  /* 0x0000008000000947 */ /* 0x000fea0003800000 */
[----:B------:R-:W-:Y:S02]  /*5b50*/  UISETP.NE.AND UP0, UPT, UR7, 0x1, UPT ;  /* 0x000000010700788c */ /* 0x000fe4000bf05270 */
[----:B------:R-:W-:-:S03]  /*5b60*/  UIADD3 UR9, -UR4, URZ, URZ ;  /* 0x0000003f04097290 */ /* 0x000fc6000fffe13f */
[----:B------:R-:W-:Y:S02]  /*5b70*/  ULDC.64 UR4, c[0x0][0x330] ;  /* 0x0000cc0000047ab9 */ /* 0x000fe40000000a00 */
[----:B------:R-:W-:-:S07]  /*5b80*/  UIMAD.WIDE.U32 UR14, UR9, UR4, URZ ;  /* 0x00000004090e72a5 */ /* 0x000fce000f8e003f */
[----:B------:R-:W-:Y:S02]  /*5b90*/  @UP0 UMOV UR11, UR15 ;  /* 0x0000000f000b0c82 */ /* 0x000fe40008000000 */
[----:B------:R-:W-:-:S04]  /*5ba0*/  @UP0 USHF.R.U32.HI UR9, URZ, UR5, UR11 ;  /* 0x000000053f090299 */ /* 0x000fc8000801160b */
[----:B------:R-:W-:Y:S01]  /*5bb0*/  ULOP3.LUT UR9, URZ, UR9, URZ, 0x33, !UPT ;  /* 0x000000093f097292 */ /* 0x000fe2000f8e333f */
[----:B------:R-:W-:Y:S05]  /*5bc0*/  BRA `(.L_x_405) ;  /* 0x0000005000007947 */ /* 0x000fea0003800000 */
.L_x_404:
[----:B------:R-:W-:Y:S02]  /*5bd0*/  UISETP.NE.AND UP0, UPT, UR7, 0x1, UPT ;  /* 0x000000010700788c */ /* 0x000fe4000bf05270 */
[----:B------:R-:W-:Y:S02]  /*5be0*/  ULDC.64 UR4, c[0x0][0x330] ;  /* 0x0000cc0000047ab9 */ /* 0x000fe40000000a00 */
[----:B------:R-:W-:-:S07]  /*5bf0*/  UIMAD.WIDE.U32 UR14, UR9, UR4, URZ ;  /* 0x00000004090e72a5 */ /* 0x000fce000f8e003f */
[----:B------:R-:W-:Y:S02]  /*5c00*/  @UP0 UMOV UR11, UR15 ;  /* 0x0000000f000b0c82 */ /* 0x000fe40008000000 */
[----:B------:R-:W-:Y:S02]  /*5c10*/  @UP0 USHF.R.U32.HI UR9, URZ, UR5, UR11 ;  /* 0x000000053f090299 */ /* 0x000fe4000801160b */
.L_x_405:
[----:B------:R-:W-:Y:S02]  /*5c20*/  ULDC UR4, c[0x0][0x32c] ;  /* 0x0000cb0000047ab9 */ /* 0x000fe40000000800 */
[----:B------:R-:W-:-:S04]  /*5c30*/  UIMAD UR4, UR9, UR7, UR4 ;  /* 0x00000007090472a4 */ /* 0x000fc8000f8e0204 */
[----:B------:R-:W-:-:S04]  /*5c40*/  UISETP.LT.AND UP0, UPT, UR8, UR4, UPT ;  /* 0x000000040800728c */ /* 0x000fc8000bf01270 */
[----:B------:R-:W-:-:S03]  /*5c50*/  USEL UR8, UR8, UR4, UP0 ;  /* 0x0000000408087287 */ /* 0x000fc60008000000 */
.L_x_403:
[----:B------:R-:W1:Y:S01]  /*5c60*/  R2UR UR7, R219 ;  /* 0x00000000db0773c2 */ /* 0x000e6200000e0000 */
[----:B------:R-:W-:-:S04]  /*5c70*/  UIMAD.WIDE UR4, UR8, 0x2aaaaaab, URZ ;  /* 0x2aaaaaab080478a5 */ /* 0x000fc8000f8e023f */
[----:B------:R-:W-:-:S04]  /*5c80*/  USHF.R.U32.HI UR4, URZ, 0x1f, UR5 ;  /* 0x0000001f3f047899 */ /* 0x000fc80008011605 */
[----:B------:R-:W-:-:S04]  /*5c90*/  ULEA.HI.SX32 UR4, UR5, UR4, 0x1d ;  /* 0x0000000405047291 */ /* 0x000fc8000f8fea3f */
[----:B-1----:R-:W-:-:S04]  /*5ca0*/  UISETP.LT.AND UP0, UPT, UR7, UR4, UPT ;  /* 0x000000040700728c */ /* 0x002fc8000bf01270 */
[----:B------:R-:W-:-:S06]  /*5cb0*/  USEL UR4, UR7, UR4, !UP0 ;  /* 0x0000000407047287 */ /* 0x000fcc000c000000 */
[----:B------:R-:W-:-:S13]  /*5cc0*/  ISETP.GE.AND P0, PT, R238, UR4, PT ;  /* 0x00000004ee007c0c */ /* 0x000fda000bf06270 */
[----:B------:R-:W-:Y:S05]  /*5cd0*/  @!P0 BRA `(.L_x_406) ;  /* 0x000044f000008947 */ /* 0x000fea0003800000 */
[----:B------:R-:W-:Y:S01]  /*5ce0*/  IADD3 R243, P0, R220, 0x20, RZ ;  /* 0x00000020dcf37810 */ /* 0x000fe20007f1e0ff */
[----:B------:R-:W-:Y:S01]  /*5cf0*/  IMAD.MOV.U32 R150, RZ, RZ, R2 ;  /* 0x000000ffff967224 */ /* 0x000fe200078e0002 */
[----:B------:R-:W-:Y:S01]  /*5d00*/  IADD3 R203, P1, R224, 0x20, RZ ;  /* 0x00000020e0cb7810 */ /* 0x000fe20007f3e0ff */
[----:B------:R-:W-:Y:S01]  /*5d10*/  IMAD.MOV.U32 R151, RZ, RZ, R3 ;  /* 0x000000ffff977224 */ /* 0x000fe200078e0003 */
[-C--:B------:R-:W-:Y:S01]  /*5d20*/  IADD3.X R242, RZ, R231.reuse, RZ, P0, !PT ;  /* 0x000000e7fff27210 */ /* 0x080fe200007fe4ff */
[----:B------:R-:W-:Y:S01]  /*5d30*/  IMAD.MOV.U32 R148, RZ, RZ, R152 ;  /* 0x000000ffff947224 */ /* 0x000fe200078e0098 */
[----:B------:R-:W-:Y:S01]  /*5d40*/  IADD3 R241, P2, R220, 0x40, RZ ;  /* 0x00000040dcf17810 */ /* 0x000fe20007f5e0ff */
[----:B------:R-:W-:Y:S01]  /*5d50*/  IMAD.MOV.U32 R149, RZ, RZ, R0 ;  /* 0x000000ffff957224 */ /* 0x000fe200078e0000 */
[----:B------:R-:W-:Y:S01]  /*5d60*/  IADD3 R201, P0, R224, 0x40, RZ ;  /* 0x00000040e0c97810 */ /* 0x000fe20007f1e0ff */
[----:B------:R-:W-:Y:S01]  /*5d70*/  IMAD.X R202, RZ, RZ, R237, P1 ;  /* 0x000000ffffca7224 */ /* 0x000fe200008e06ed */
[----:B------:R-:W-:-:S02]  /*5d80*/  IADD3.X R240, RZ, R231, RZ, P2, !PT ;  /* 0x000000e7fff07210 */ /* 0x000fc400017fe4ff */
[----:B------:R-:W-:Y:S02]  /*5d90*/  IADD3.X R200, RZ, R237, RZ, P0, !PT ;  /* 0x000000edffc87210 */ /* 0x000fe400007fe4ff */
.L_x_425:
[----:B------:R-:W-:Y:S04]  /*5da0*/  DEPBAR.LE SB0, 0x0 ;  /* 0x000080000000791a */ /* 0x000fe80000000000 */
[----:B------:R-:W-:Y:S01]  /*5db0*/  BAR.SYNC.DEFER_BLOCKING 0x0 ;  /* 0x0000000000007b1d */ /* 0x000fe20000010000 */
[----:B------:R-:W-:Y:S05]  /*5dc0*/  ISETP.GT.AND P0, PT, R219, R238, PT ;  /* 0x000000eedb00720c */ /* 0x000fea0003f04270 */
[----:B------:R1:W2:Y:S04]  /*5dd0*/  LDSM.16.M88.4 R152, [R217+0x4900] ;  /* 0x00490000d998783b */ /* 0x0002a80000000200 */
[----:B------:R1:W3:Y:S04]  /*5de0*/  LDSM.16.M88.4 R160, [R217+0x5900] ;  /* 0x00590000d9a0783b */ /* 0x0002e80000000200 */
[----:B------:R1:W4:Y:S04]  /*5df0*/  LDSM.16.M88.4 R156, [R216+0x2500] ;  /* 0x00250000d89c783b */ /* 0x0003280000000200 */
[----:B------:R1:W1:Y:S04]  /*5e00*/  LDSM.16.M88.4 R164, [R216+0x2900] ;  /* 0x00290000d8a4783b */ /* 0x0002680000000200 */
[----:B------:R1:W1:Y:S04]  /*5e10*/  LDSM.16.M88.4 R168, [R216+0x2d00] ;  /* 0x002d0000d8a8783b */ /* 0x0002680000000200 */
[----:B------:R1:W1:Y:S04]  /*5e20*/  LDSM.16.M88.4 R172, [R213+0x4900] ;  /* 0x00490000d5ac783b */ /* 0x0002680000000200 */
[----:B------:R1:W1:Y:S04]  /*5e30*/  LDSM.16.M88.4 R180, [R213+0x5900] ;  /* 0x00590000d5b4783b */ /* 0x0002680000000200 */
[----:B------:R1:W1:Y:S04]  /*5e40*/  LDSM.16.M88.4 R176, [R215] ;  /* 0x00000000d7b0783b */ /* 0x0002680000000200 */
[----:B------:R1:W1:Y:S04]  /*5e50*/  LDSM.16.M88.4 R184, [R211] ;  /* 0x00000000d3b8783b */ /* 0x0002680000000200 */
[----:B------:R1:W1:Y:S01]  /*5e60*/  LDSM.16.M88.4 R188, [R210] ;  /* 0x00000000d2bc783b */ /* 0x0002620000000200 */
[----:B------:R-:W-:-:S05]  /*5e70*/  @P0 BRA `(.L_x_407) ;  /* 0x000002b000000947 */ /* 0x000fca0003800000 */
[----:B------:R-:W-:Y:S01]  /*5e80*/  SHF.R.S32.HI R3, RZ, 0x1f, R238 ;  /* 0x0000001fff037819 */ /* 0x000fe200000114ee */
[C---:B------:R-:W-:Y:S04]  /*5e90*/  IMAD.WIDE.U32 R4, R238.reuse, c[0x0][0x208], RZ ;  /* 0x00008200ee047a25 */ /* 0x040fe800078e00ff */
[----:B------:R-:W-:Y:S04]  /*5ea0*/  IMAD R3, R3, c[0x0][0x208], RZ ;  /* 0x0000820003037a24 */ /* 0x000fe800078e02ff */
[----:B------:R-:W-:Y:S04]  /*5eb0*/  IMAD R3, R238, c[0x0][0x20c], R3 ;  /* 0x00008300ee037a24 */ /* 0x000fe800078e0203 */
[----:B------:R-:W-:Y:S02]  /*5ec0*/  IMAD.IADD R3, R5, 0x1, R3 ;  /* 0x0000000105037824 */ /* 0x000fe400078e0203 */
[----:B------:R-:W-:Y:S04]  /*5ed0*/  IMAD.WIDE.U32 R4, R4, 0x30, RZ ;  /* 0x0000003004047825 */ /* 0x000fe800078e00ff */
[----:B------:R-:W-:Y:S01]  /*5ee0*/  IMAD R3, R3, 0x30, RZ ;  /* 0x0000003003037824 */ /* 0x000fe200078e02ff */
[-C--:B------:R-:W-:Y:S02]  /*5ef0*/  IADD3 R9, P0, R220, R4.reuse, RZ ;  /* 0x00000004dc097210 */ /* 0x080fe40007f1e0ff */
[-C--:B------:R-:W-:Y:S01]  /*5f00*/  IADD3 R7, P1, R241, R4.reuse, RZ ;  /* 0x00000004f1077210 */ /* 0x080fe20007f3e0ff */
[----:B------:R-:W-:Y:S01]  /*5f10*/  IMAD.IADD R3, R5, 0x1, R3 ;  /* 0x0000000105037824 */ /* 0x000fe200078e0203 */
[----:B------:R-:W-:Y:S03]  /*5f20*/  LEA R12, P2, R9, c[0x0][0x1f8], 0x1 ;  /* 0x00007e00090c7a11 */ /* 0x000fe600078408ff */
[----:B------:R-:W-:Y:S01]  /*5f30*/  IMAD.X R0, R3, 0x1, R231, P0 ;  /* 0x0000000103007824 */ /* 0x000fe200000e06e7 */
[-C--:B------:R-:W-:Y:S01]  /*5f40*/  IADD3 R5, P0, R243, R4.reuse, RZ ;  /* 0x00000004f3057210 */ /* 0x080fe20007f1e0ff */
[----:B------:R-:W-:Y:S01]  /*5f50*/  IMAD.X R2, R3, 0x1, R240, P1 ;  /* 0x0000000103027824 */ /* 0x000fe200008e06f0 */
[----:B------:R-:W-:Y:S02]  /*5f60*/  LEA R6, P1, R7, c[0x0][0x1f8], 0x1 ;  /* 0x00007e0007067a11 */ /* 0x000fe400078208ff */
[----:B------:R-:W-:Y:S01]  /*5f70*/  LEA.HI.X R13, R9, c[0x0][0x1fc], R0, 0x1, P2 ;  /* 0x00007f00090d7a11 */ /* 0x000fe200010f0c00 */
[----:B------:R-:W-:Y:S01]  /*5f80*/  IMAD.X R0, R3, 0x1, R242, P0 ;  /* 0x0000000103007824 */ /* 0x000fe200000e06f2 */
[C---:B------:R-:W-:Y:S02]  /*5f90*/  LEA R10, P2, R5.reuse, c[0x0][0x1f8], 0x1 ;  /* 0x00007e00050a7a11 */ /* 0x040fe400078408ff */
[----:B------:R-:W-:Y:S01]  /*5fa0*/  @!P3 IADD3 R4, P0, R226, R4, RZ ;  /* 0x00000004e204b210 */ /* 0x000fe20007f1e0ff */
[----:B------:R-:W-:Y:S01]  /*5fb0*/  @!PT LDS RZ, [RZ] ;  /* 0x00000000fffff984 */ /* 0x000fe20000000800 */
[----:B------:R-:W-:Y:S01]  /*5fc0*/  @!PT LDS RZ, [RZ] ;  /* 0x00000000fffff984 */ /* 0x000fe20000000800 */
[----:B------:R-:W-:Y:S01]  /*5fd0*/  @!PT LDS RZ, [RZ] ;  /* 0x00000000fffff984 */ /* 0x000fe20000000800 */
[----:B------:R4:W-:Y:S01]  /*5fe0*/  LDGSTS.E.BYPASS.LTC128B.128 [R218+0x100], [R12.64], !P6 ;  /* 0x001000000cda7fae */ /* 0x0009e2000f101d4c */
[----:B------:R-:W-:Y:S02]  /*5ff0*/  LEA.HI.X R11, R5, c[0x0][0x1fc], R0, 0x1, P2 ;  /* 0x00007f00050b7a11 */ /* 0x000fe400010f0c00 */
[C---:B------:R-:W-:Y:S01]  /*6000*/  @!P3 IADD3 R0, P2, R4.reuse, R220, RZ ;  /* 0x000000dc0400b210 */ /* 0x040fe20007f5e0ff */
[----:B------:R-:W-:Y:S01]  /*6010*/  @!P3 IMAD.X R3, R3, 0x1, R223, P0 ;  /* 0x000000010303b824 */ /* 0x000fe200000e06df */
[----:B------:R-:W-:Y:S01]  /*6020*/  LEA.HI.X R7, R7, c[0x0][0x1fc], R2, 0x1, P1 ;  /* 0x00007f0007077a11 */ /* 0x000fe200008f0c02 */
[----:B------:R4:W-:Y:S01]  /*6030*/  LDGSTS.E.BYPASS.LTC128B.128 [R218+0xd00], [R10.64], !P5 ;  /* 0x00d000000ada7fae */ /* 0x0009e2000e901d4c */
[----:B------:R-:W-:Y:S01]  /*6040*/  @!P3 IADD3 R2, P1, R4, R243, RZ ;  /* 0x000000f30402b210 */ /* 0x000fe20007f3e0ff */
[C---:B------:R-:W-:Y:S01]  /*6050*/  @!P3 IMAD.X R5, R3.reuse, 0x1, R231, P2 ;  /* 0x000000010305b824 */ /* 0x040fe200010e06e7 */
[----:B------:R-:W-:Y:S02]  /*6060*/  @!P3 LEA R14, P2, R0, c[0x0][0x1f8], 0x1 ;  /* 0x00007e00000eba11 */ /* 0x000fe400078408ff */
[----:B------:R4:W-:Y:S01]  /*6070*/  LDGSTS.E.BYPASS.LTC128B.128 [R218+0x1900], [R6.64], !P4 ;  /* 0x0190000006da7fae */ /* 0x0009e2000e101d4c */
[----:B------:R-:W-:Y:S01]  /*6080*/  @!P3 IADD3 R4, P0, R4, R241, RZ ;  /* 0x000000f10404b210 */ /* 0x000fe20007f1e0ff */
[C---:B------:R-:W-:Y:S01]  /*6090*/  @!P3 IMAD.X R9, R3.reuse, 0x1, R242, P1 ;  /* 0x000000010309b824 */ /* 0x040fe200008e06f2 */
[----:B------:R-:W-:Y:S02]  /*60a0*/  @!P3 LEA.HI.X R15, R0, c[0x0][0x1fc], R5, 0x1, P2 ;  /* 0x00007f00000fba11 */ /* 0x000fe400010f0c05 */
[----:B------:R-:W-:Y:S01]  /*60b0*/  @!P3 LEA R8, P1, R2, c[0x0][0x1f8], 0x1 ;  /* 0x00007e000208ba11 */ /* 0x000fe200078208ff */
[----:B------:R-:W-:Y:S01]  /*60c0*/  @!P3 IMAD.X R3, R3, 0x1, R240, P0 ;  /* 0x000000010303b824 */ /* 0x000fe200000e06f0 */
[----:B------:R-:W-:Y:S01]  /*60d0*/  @!P3 LEA R16, P0, R4, c[0x0][0x1f8], 0x1 ;  /* 0x00007e000410ba11 */ /* 0x000fe200078008ff */
[----:B------:R4:W-:Y:S01]  /*60e0*/  @!P3 LDGSTS.E.BYPASS.LTC128B.128 [R218+0x900], [R14.64], !P6 ;  /* 0x009000000edabfae */ /* 0x0009e2000f101d4c */
[----:B------:R-:W-:Y:S02]  /*60f0*/  @!P3 LEA.HI.X R9, R2, c[0x0][0x1fc], R9, 0x1, P1 ;  /* 0x00007f000209ba11 */ /* 0x000fe400008f0c09 */
[----:B------:R-:W-:Y:S03]  /*6100*/  @!P3 LEA.HI.X R17, R4, c[0x0][0x1fc], R3, 0x1, P0 ;  /* 0x00007f000411ba11 */ /* 0x000fe600000f0c03 */
[----:B------:R4:W-:Y:S05]  /*6110*/  @!P3 LDGSTS.E.BYPASS.LTC128B.128 [R218+0x1500], [R8.64], !P5 ;  /* 0x0150000008dabfae */ /* 0x0009ea000e901d4c */
[----:B------:R4:W-:Y:S02]  /*6120*/  @!P3 LDGSTS.E.BYPASS.LTC128B.128 [R218+0x2100], [R16.64], !P4 ;  /* 0x0210000010dabfae */ /* 0x0009e4000e101d4c */
.L_x_407:
[-C--:B--2-4-:R-:W-:Y:S01]  /*6130*/  HMMA.16816.F32 R4, R152, R156.reuse, RZ ;  /* 0x0000009c9804723c */ /* 0x094fe200000018ff */
[----:B------:R-:W-:Y:S02]  /*6140*/  LDSM.16.M88.4 R192, [R216+0x3100] ;  /* 0x00310000d8c0783b */ /* 0x000fe40000000200 */
[----:B------:R-:W-:Y:S05]  /*6150*/  ISETP.GT.AND P0, PT, R238, R219, PT ;  /* 0x000000dbee00720c */ /* 0x000fea0003f04270 */
[C---:B---3--:R-:W-:Y:S01]  /*6160*/  HMMA.16816.F32 R8, R160.reuse, R156, RZ ;  /* 0x0000009ca008723c */ /* 0x048fe200000018ff */
[----:B------:R-:W0:Y:S07]  /*6170*/  LDGDEPBAR ;  /* 0x00000000000079af */ /* 0x000e2e0000000000 */
[-C--:B------:R-:W-:Y:S01]  /*6180*/  HMMA.16816.F32 R12, R160, R158.reuse, RZ ;  /* 0x0000009ea00c723c */ /* 0x080fe200000018ff */
[----:B------:R-:W-:Y:S07]  /*6190*/  LDSM.16.M88.4 R196, [R217+0x7900] ;  /* 0x00790000d9c4783b */ /* 0x000fee0000000200 */
[C---:B------:R-:W-:Y:S01]  /*61a0*/  HMMA.16816.F32 R16, R152.reuse, R158, RZ ;  /* 0x0000009e9810723c */ /* 0x040fe200000018ff */
[----:B------:R-:W2:Y:S07]  /*61b0*/  LDSM.16.M88.4 R156, [R217+0x6900] ;  /* 0x00690000d99c783b */ /* 0x000eae0000000200 */
[-C--:B-1----:R-:W-:Y:S08]  /*61c0*/  HMMA.16816.F32 R20, R152, R164.reuse, RZ ;  /* 0x000000a49814723c */ /* 0x082ff000000018ff */
[C---:B------:R-:W-:Y:S08]  /*61d0*/  HMMA.16816.F32 R24, R160.reuse, R164, RZ ;  /* 0x000000a4a018723c */ /* 0x040ff000000018ff */
[-C--:B------:R-:W-:Y:S08]  /*61e0*/  HMMA.16816.F32 R28, R160, R166.reuse, RZ ;  /* 0x000000a6a01c723c */ /* 0x080ff000000018ff */
[C---:B------:R-:W-:Y:S01]  /*61f0*/  HMMA.16816.F32 R32, R152.reuse, R166, RZ ;  /* 0x000000a69820723c */ /* 0x040fe200000018ff */
[----:B------:R-:W1:Y:S07]  /*6200*/  LDSM.16.M88.4 R164, [R216+0x3500] ;  /* 0x00350000d8a4783b */ /* 0x000e6e0000000200 */
[-C--:B------:R-:W-:Y:S08]  /*6210*/  HMMA.16816.F32 R36, R152, R168.reuse, RZ ;  /* 0x000000a89824723c */ /* 0x080ff000000018ff */
[C---:B------:R-:W-:Y:S08]  /*6220*/  HMMA.16816.F32 R40, R160.reuse, R168, RZ ;  /* 0x000000a8a028723c */ /* 0x040ff000000018ff */
[-C--:B------:R-:W-:Y:S01]  /*6230*/  HMMA.16816.F32 R44, R160, R170.reuse, RZ ;  /* 0x000000aaa02c723c */ /* 0x080fe200000018ff */
[----:B------:R-:W-:Y:S07]  /*6240*/  LDSM.16.M88.4 R160, [R213+0x6900] ;  /* 0x00690000d5a0783b */ /* 0x000fee0000000200 */
[----:B------:R-:W-:Y:S01]  /*6250*/  HMMA.16816.F32 R48, R152, R170, RZ ;  /* 0x000000aa9830723c */ /* 0x000fe200000018ff */
[----:B------:R-:W3:Y:S07]  /*6260*/  LDSM.16.M88.4 R152, [R216+0x3900] ;  /* 0x00390000d898783b */ /* 0x000eee0000000200 */
[-C--:B------:R-:W-:Y:S01]  /*6270*/  HMMA.16816.F32 R4, R172, R176.reuse, R4 ;  /* 0x000000b0ac04723c */ /* 0x080fe20000001804 */
[----:B------:R-:W4:Y:S07]  /*6280*/  LDSM.16.M88.4 R168, [R209] ;  /* 0x00000000d1a8783b */ /* 0x000f2e0000000200 */
[C---:B------:R-:W-:Y:S08]  /*6290*/  HMMA.16816.F32 R8, R180.reuse, R176, R8 ;  /* 0x000000b0b408723c */ /* 0x040ff00000001808 */
[-C--:B------:R-:W-:Y:S08]  /*62a0*/  HMMA.16816.F32 R12, R180, R178.reuse, R12 ;  /* 0x000000b2b40c723c */ /* 0x080ff0000000180c */
[C---:B------:R-:W-:Y:S01]  /*62b0*/  HMMA.16816.F32 R16, R172.reuse, R178, R16 ;  /* 0x000000b2ac10723c */ /* 0x040fe20000001810 */
[----:B------:R-:W5:Y:S07]  /*62c0*/  LDSM.16.M88.4 R176, [R213+0x7900] ;  /* 0x00790000d5b0783b */ /* 0x000f6e0000000200 */
[-C--:B------:R-:W-:Y:S08]  /*62d0*/  HMMA.16816.F32 R20, R172, R184.reuse, R20 ;  /* 0x000000b8ac14723c */ /* 0x080ff00000001814 */
[C---:B------:R-:W-:Y:S08]  /*62e0*/  HMMA.16816.F32 R24, R180.reuse, R184, R24 ;  /* 0x000000b8b418723c */ /* 0x040ff00000001818 */
[-C--:B------:R-:W-:Y:S08]  /*62f0*/  HMMA.16816.F32 R28, R180, R186.reuse, R28 ;  /* 0x000000bab41c723c */ /* 0x080ff0000000181c */
[C---:B------:R-:W-:Y:S01]  /*6300*/  HMMA.16816.F32 R32, R172.reuse, R186, R32 ;  /* 0x000000baac20723c */ /* 0x040fe20000001820 */
[----:B------:R-:W-:Y:S07]  /*6310*/  LDSM.16.M88.4 R184, [R216+0x3d00] ;  /* 0x003d0000d8b8783b */ /* 0x000fee0000000200 */
[-C--:B------:R-:W-:Y:S08]  /*6320*/  HMMA.16816.F32 R36, R172, R188.reuse, R36 ;  /* 0x000000bcac24723c */ /* 0x080ff00000001824 */
[C---:B------:R-:W-:Y:S08]  /*6330*/  HMMA.16816.F32 R40, R180.reuse, R188, R40 ;  /* 0x000000bcb428723c */ /* 0x040ff00000001828 */
[-C--:B------:R-:W-:Y:S01]  /*6340*/  HMMA.16816.F32 R44, R180, R190.reuse, R44 ;  /* 0x000000beb42c723c */ /* 0x080fe2000000182c */
[----:B------:R-:W-:Y:S07]  /*6350*/  LDSM.16.M88.4 R180, [R207] ;  /* 0x00000000cfb4783b */ /* 0x000fee0000000200 */
[----:B------:R-:W-:Y:S01]  /*6360*/  HMMA.16816.F32 R48, R172, R190, R48 ;  /* 0x000000beac30723c */ /* 0x000fe20000001830 */
[----:B------:R-:W1:Y:S08]  /*6370*/  LDSM.16.M88.4 R172, [R208] ;  /* 0x00000000d0ac783b */ /* 0x000e700000000200 */
[----:B------:R-:W-:Y:S01]  /*6380*/  LDSM.16.M88.4 R188, [R216+0x4500] ;  /* 0x00450000d8bc783b */ /* 0x000fe20000000200 */
[-C--:B--2---:R-:W-:Y:S08]  /*6390*/  HMMA.16816.F32 R4, R156, R192.reuse, R4 ;  /* 0x000000c09c04723c */ /* 0x084ff00000001804 */
[C---:B------:R-:W-:Y:S08]  /*63a0*/  HMMA.16816.F32 R8, R196.reuse, R192, R8 ;  /* 0x000000c0c408723c */ /* 0x040ff00000001808 */
[-C--:B------:R-:W-:Y:S08]  /*63b0*/  HMMA.16816.F32 R12, R196, R194.reuse, R12 ;  /* 0x000000c2c40c723c */ /* 0x080ff0000000180c */
[C---:B------:R-:W-:Y:S01]  /*63c0*/  HMMA.16816.F32 R16, R156.reuse, R194, R16 ;  /* 0x000000c29c10723c */ /* 0x040fe20000001810 */
[----:B------:R-:W-:Y:S07]  /*63d0*/  LDSM.16.M88.4 R192, [R206] ;  /* 0x00000000cec0783b */ /* 0x000fee0000000200 */
[-C--:B-1----:R-:W-:Y:S08]  /*63e0*/  HMMA.16816.F32 R20, R156, R164.reuse, R20 ;  /* 0x000000a49c14723c */ /* 0x082ff00000001814 */
[C---:B------:R-:W-:Y:S08]  /*63f0*/  HMMA.16816.F32 R24, R196.reuse, R164, R24 ;  /* 0x000000a4c418723c */ /* 0x040ff00000001818 */
[-C--:B------:R-:W-:Y:S08]  /*6400*/  HMMA.16816.F32 R28, R196, R166.reuse, R28 ;  /* 0x000000a6c41c723c */ /* 0x080ff0000000181c */
[C---:B------:R-:W-:Y:S01]  /*6410*/  HMMA.16816.F32 R32, R156.reuse, R166, R32 ;  /* 0x000000a69c20723c */ /* 0x040fe20000001820 */
[----:B------:R-:W1:Y:S07]  /*6420*/  LDSM.16.M88.4 R164, [R217+0x8900] ;  /* 0x00890000d9a4783b */ /* 0x000e6e0000000200 */
[-C--:B---3--:R-:W-:Y:S08]  /*6430*/  HMMA.16816.F32 R36, R156, R152.reuse, R36 ;  /* 0x000000989c24723c */ /* 0x088ff00000001824 */
[C---:B------:R-:W-:Y:S08]  /*6440*/  HMMA.16816.F32 R40, R196.reuse, R152, R40 ;  /* 0x00000098c428723c */ /* 0x040ff00000001828 */
[-C--:B------:R-:W-:Y:S08]  /*6450*/  HMMA.16816.F32 R44, R196, R154.reuse, R44 ;  /* 0x0000009ac42c723c */ /* 0x080ff0000000182c */
[----:B------:R-:W-:Y:S01]  /*6460*/  HMMA.16816.F32 R48, R156, R154, R48 ;  /* 0x0000009a9c30723c */ /* 0x000fe20000001830 */
[----:B------:R-:W2:Y:S07]  /*6470*/  LDSM.16.M88.4 R152, [R217+0x9900] ;  /* 0x00990000d998783b */ /* 0x000eae0000000200 */
[-C--:B----4-:R-:W-:Y:S01]  /*6480*/  HMMA.16816.F32 R4, R160, R168.reuse, R4 ;  /* 0x000000a8a004723c */ /* 0x090fe20000001804 */
[----:B------:R-:W3:Y:S07]  /*6490*/  LDSM.16.M88.4 R156, [R216+0x4100] ;  /* 0x00410000d89c783b */ /* 0x000eee0000000200 */
[C---:B-----5:R-:W-:Y:S08]  /*64a0*/  HMMA.16816.F32 R8, R176.reuse, R168, R8 ;  /* 0x000000a8b008723c */ /* 0x060ff00000001808 */
[-C--:B------:R-:W-:Y:S08]  /*64b0*/  HMMA.16816.F32 R12, R176, R170.reuse, R12 ;  /* 0x000000aab00c723c */ /* 0x080ff0000000180c */
[C---:B------:R-:W-:Y:S01]  /*64c0*/  HMMA.16816.F32 R16, R160.reuse, R170, R16 ;  /* 0x000000aaa010723c */ /* 0x040fe20000001810 */
[----:B------:R-:W4:Y:S07]  /*64d0*/  LDSM.16.M88.4 R168, [R213+0x8900] ;  /* 0x00890000d5a8783b */ /* 0x000f2e0000000200 */
[-C--:B------:R-:W-:Y:S08]  /*64e0*/  HMMA.16816.F32 R20, R160, R172.reuse, R20 ;  /* 0x000000aca014723c */ /* 0x080ff00000001814 */
[C---:B------:R-:W-:Y:S08]  /*64f0*/  HMMA.16816.F32 R24, R176.reuse, R172, R24 ;  /* 0x000000acb018723c */ /* 0x040ff00000001818 */
[-C--:B------:R-:W-:Y:S08]  /*6500*/  HMMA.16816.F32 R28, R176, R174.reuse, R28 ;  /* 0x000000aeb01c723c */ /* 0x080ff0000000181c */
[C---:B------:R-:W-:Y:S08]  /*6510*/  HMMA.16816.F32 R32, R160.reuse, R174, R32 ;  /* 0x000000aea020723c */ /* 0x040ff00000001820 */
[-C--:B------:R-:W-:Y:S08]  /*6520*/  HMMA.16816.F32 R36, R160, R180.reuse, R36 ;  /* 0x000000b4a024723c */ /* 0x080ff00000001824 */
[C---:B------:R-:W-:Y:S08]  /*6530*/  HMMA.16816.F32 R40, R176.reuse, R180, R40 ;  /* 0x000000b4b028723c */ /* 0x040ff00000001828 */
[-C--:B------:R-:W-:Y:S08]  /*6540*/  HMMA.16816.F32 R44, R176, R182.reuse, R44 ;  /* 0x000000b6b02c723c */ /* 0x080ff0000000182c */
[----:B------:R-:W-:Y:S01]  /*6550*/  HMMA.16816.F32 R48, R160, R182, R48 ;  /* 0x000000b6a030723c */ /* 0x000fe20000001830 */
[----:B------:R-:W5:Y:S07]  /*6560*/  LDSM.16.M88.4 R160, [R213+0x9900] ;  /* 0x00990000d5a0783b */ /* 0x000f6e0000000200 */
[-C--:B-1----:R-:W-:Y:S08]  /*6570*/  HMMA.16816.F32 R4, R164, R184.reuse, R4 ;  /* 0x000000b8a404723c */ /* 0x082ff00000001804 */
[C---:B--2---:R-:W-:Y:S08]  /*6580*/  HMMA.16816.F32 R8, R152.reuse, R184, R8 ;  /* 0x000000b89808723c */ /* 0x044ff00000001808 */
[-C--:B------:R-:W-:Y:S08]  /*6590*/  HMMA.16816.F32 R12, R152, R186.reuse, R12 ;  /* 0x000000ba980c723c */ /* 0x080ff0000000180c */
[C---:B------:R-:W-:Y:S08]  /*65a0*/  HMMA.16816.F32 R16, R164.reuse, R186, R16 ;  /* 0x000000baa410723c */ /* 0x040ff00000001810 */
[-C--:B---3--:R-:W-:Y:S08]  /*65b0*/  HMMA.16816.F32 R20, R164, R156.reuse, R20 ;  /* 0x0000009ca414723c */ /* 0x088ff00000001814 */
[C---:B------:R-:W-:Y:S08]  /*65c0*/  HMMA.16816.F32 R24, R152.reuse, R156, R24 ;  /* 0x0000009c9818723c */ /* 0x040ff00000001818 */
[-C--:B------:R-:W-:Y:S08]  /*65d0*/  HMMA.16816.F32 R28, R152, R158.reuse, R28 ;  /* 0x0000009e981c723c */ /* 0x080ff0000000181c */
[C---:B------:R-:W-:Y:S01]  /*65e0*/  HMMA.16816.F32 R32, R164.reuse, R158, R32 ;  /* 0x0000009ea420723c */ /* 0x040fe20000001820 */
[----:B------:R-:W-:Y:S07]  /*65f0*/  LDSM.16.M88.4 R156, [R204] ;  /* 0x00000000cc9c783b */ /* 0x000fee0000000200 */
[-C--:B------:R-:W-:Y:S08]  /*6600*/  HMMA.16816.F32 R36, R164, R188.reuse, R36 ;  /* 0x000000bca424723c */ /* 0x080ff00000001824 */
[C---:B------:R-:W-:Y:S08]  /*6610*/  HMMA.16816.F32 R40, R152.reuse, R188, R40 ;  /* 0x000000bc9828723c */ /* 0x040ff00000001828 */
[-C--:B------:R-:W-:Y:S01]  /*6620*/  HMMA.16816.F32 R44, R152, R190.reuse, R44 ;  /* 0x000000be982c723c */ /* 0x080fe2000000182c */
[----:B------:R-:W1:Y:S01]  /*6630*/  LDSM.16.M88.4 R152, [R205] ;  /* 0x00000000cd98783b */ /* 0x000e620000000200 */
[----:B------:R-:W-:Y:S06]  /*6640*/  DEPBAR.LE SB0, 0x0 ;  /* 0x000080000000791a */ /* 0x000fec0000000000 */
[----:B------:R-:W-:Y:S01]  /*6650*/  HMMA.16816.F32 R48, R164, R190, R48 ;  /* 0x000000bea430723c */ /* 0x000fe20000001830 */
[----:B------:R-:W-:Y:S07]  /*6660*/  BAR.SYNC.DEFER_BLOCKING 0x0 ;  /* 0x0000000000007b1d */ /* 0x000fee0000010000 */
[-C--:B----4-:R-:W-:Y:S08]  /*6670*/  HMMA.16816.F32 R4, R168, R192.reuse, R4 ;  /* 0x000000c0a804723c */ /* 0x090ff00000001804 */
[C---:B-----5:R-:W-:Y:S08]  /*6680*/  HMMA.16816.F32 R8, R160.reuse, R192, R8 ;  /* 0x000000c0a008723c */ /* 0x060ff00000001808 */
[-C--:B------:R-:W-:Y:S08]  /*6690*/  HMMA.16816.F32 R12, R160, R194.reuse, R12 ;  /* 0x000000c2a00c723c */ /* 0x080ff0000000180c */
[C---:B------:R-:W-:Y:S04]  /*66a0*/  HMMA.16816.F32 R16, R168.reuse, R194, R16 ;  /* 0x000000c2a810723c */ /* 0x040fe80000001810 */
[----:B------:R-:W-:Y:S02]  /*66b0*/  FMUL.FTZ R248, R4, c[0x0][0x320] ;  /* 0x0000c80004f87a20 */ /* 0x000fe40000410000 */
[----:B------:R-:W-:Y:S02]  /*66c0*/  FMUL.FTZ R250, R5, c[0x0][0x320] ;  /* 0x0000c80005fa7a20 */ /* 0x000fe40000410000 */
[-C--:B-1----:R-:W-:Y:S02]  /*66d0*/  HMMA.16816.F32 R20, R168, R152.reuse, R20 ;  /* 0x00000098a814723c */ /* 0x082fe40000001814 */
[----:B------:R-:W1:Y:S02]  /*66e0*/  MUFU.TANH R248, R248 ;  /* 0x000000f800f87308 */ /* 0x000e640000002400 */
[----:B------:R-:W-:Y:S02]  /*66f0*/  FMUL.FTZ R244, R6, c[0x0][0x320] ;  /* 0x0000c80006f47a20 */ /* 0x000fe40000410000 */
[----:B------:R-:W-:Y:S02]  /*6700*/  FMUL.FTZ R246, R7, c[0x0][0x320] ;  /* 0x0000c80007f67a20 */ /* 0x000fe40000410000 */
[C---:B------:R-:W-:Y:S04]  /*6710*/  HMMA.16816.F32 R24, R160.reuse, R152, R24 ;  /* 0x00000098a018723c */ /* 0x040fe80000001818 */
[----:B------:R-:W2:Y:S01]  /*6720*/  MUFU.TANH R250, R250 ;  /* 0x000000fa00fa7308 */ /* 0x000ea20000002400 */
[----:B------:R-:W-:Y:S02]  /*6730*/  FMUL.FTZ R247, R14, c[0x0][0x320] ;  /* 0x0000c8000ef77a20 */ /* 0x000fe40000410000 */
[----:B------:R-:W-:Y:S01]  /*6740*/  FMUL.FTZ R0, R8, c[0x0][0x320] ;  /* 0x0000c80008007a20 */ /* 0x000fe20000410000 */
[-C--:B------:R-:W-:Y:S04]  /*6750*/  HMMA.16816.F32 R28, R160, R154.reuse, R28 ;  /* 0x0000009aa01c723c */ /* 0x080fe8000000181c */
[----:B------:R-:W-:Y:S02]  /*6760*/  FMUL.FTZ R195, R17, c[0x0][0x320] ;  /* 0x0000c80011c37a20 */ /* 0x000fe40000410000 */
[----:B------:R-:W3:Y:S01]  /*6770*/  MUFU.TANH R244, R244 ;  /* 0x000000f400f47308 */ /* 0x000ee20000002400 */
[----:B------:R-:W-:Y:S01]  /*6780*/  FMUL.FTZ R185, R18, c[0x0][0x320] ;  /* 0x0000c80012b97a20 */ /* 0x000fe20000410000 */
[C---:B------:R-:W-:Y:S04]  /*6790*/  HMMA.16816.F32 R32, R168.reuse, R154, R32 ;  /* 0x0000009aa820723c */ /* 0x040fe80000001820 */
[----:B------:R-:W-:Y:S02]  /*67a0*/  FMUL.FTZ R190, R20, c[0x0][0x320] ;  /* 0x0000c80014be7a20 */ /* 0x000fe40000410000 */
[----:B------:R-:W-:Y:S02]  /*67b0*/  FMUL.FTZ R189, R21, c[0x0][0x320] ;  /* 0x0000c80015bd7a20 */ /* 0x000fe40000410000 */
[----:B------:R-:W4:Y:S01]  /*67c0*/  MUFU.TANH R18, R190 ;  /* 0x000000be00127308 */ /* 0x000f220000002400 */
[-C--:B------:R-:W-:Y:S03]  /*67d0*/  HMMA.16816.F32 R36, R168, R156.reuse, R36 ;  /* 0x0000009ca824723c */ /* 0x080fe60000001824 */
[----:B------:R-:W-:Y:S02]  /*67e0*/  FMUL.FTZ R187, R22, c[0x0][0x320] ;  /* 0x0000c80016bb7a20 */ /* 0x000fe40000410000 */
[----:B------:R-:W-:Y:S02]  /*67f0*/  FMUL.FTZ R245, R9, c[0x0][0x320] ;  /* 0x0000c80009f57a20 */ /* 0x000fe40000410000 */
[----:B------:R-:W-:Y:S01]  /*6800*/  FMUL.FTZ R2, R10, c[0x0][0x320] ;  /* 0x0000c8000a027a20 */ /* 0x000fe20000410000 */
[C---:B------:R-:W-:Y:S01]  /*6810*/  HMMA.16816.F32 R40, R160.reuse, R156, R40 ;  /* 0x0000009ca028723c */ /* 0x040fe20000001828 */
[----:B------:R5:W1:Y:S03]  /*6820*/  MUFU.TANH R17, R189 ;  /* 0x000000bd00117308 */ /* 0x000a660000002400 */
[----:B------:R-:W-:Y:S02]  /*6830*/  FMUL.FTZ R3, R11, c[0x0][0x320] ;  /* 0x0000c8000b037a20 */ /* 0x000fe40000410000 */
[----:B------:R-:W-:Y:S02]  /*6840*/  FMUL.FTZ R251, R12, c[0x0][0x320] ;  /* 0x0000c8000cfb7a20 */ /* 0x000fe40000410000 */
[-C--:B------:R-:W-:Y:S03]  /*6850*/  HMMA.16816.F32 R44, R160, R158.reuse, R44 ;  /* 0x0000009ea02c723c */ /* 0x080fe6000000182c */
[----:B------:R1:W1:Y:S01]  /*6860*/  MUFU.TANH R14, R187 ;  /* 0x000000bb000e7308 */ /* 0x0002620000002400 */
[----:B------:R-:W-:Y:S02]  /*6870*/  FMUL.FTZ R252, R13, c[0x0][0x320] ;  /* 0x0000c8000dfc7a20 */ /* 0x000fe40000410000 */
[----:B------:R-:W-:Y:S02]  /*6880*/  FMUL.FTZ R249, R15, c[0x0][0x320] ;  /* 0x0000c8000ff97a20 */ /* 0x000fe40000410000 */
[----:B------:R-:W-:Y:S04]  /*6890*/  HMMA.16816.F32 R48, R168, R158, R48 ;  /* 0x0000009ea830723c */ /* 0x000fe80000001830 */
[----:B------:R-:W-:Y:S01]  /*68a0*/  FMUL.FTZ R194, R16, c[0x0][0x320] ;  /* 0x0000c80010c27a20 */ /* 0x000fe20000410000 */
[----:B------:R-:W2:Y:S01]  /*68b0*/  MUFU.TANH R246, R246 ;  /* 0x000000f600f67308 */ /* 0x000ea20000002400 */
[----:B------:R-:W-:Y:S02]  /*68c0*/  FMUL.FTZ R186, R19, c[0x0][0x320] ;  /* 0x0000c80013ba7a20 */ /* 0x000fe40000410000 */
[----:B------:R-:W-:Y:S04]  /*68d0*/  FMUL.FTZ R197, R23, c[0x0][0x320] ;  /* 0x0000c80017c57a20 */ /* 0x000fe80000410000 */
[----:B------:R-:W-:Y:S02]  /*68e0*/  FMUL.FTZ R198, R24, c[0x0][0x320] ;  /* 0x0000c80018c67a20 */ /* 0x000fe40000410000 */
[----:B------:R-:W-:Y:S01]  /*68f0*/  FMUL.FTZ R199, R25, c[0x0][0x320] ;  /* 0x0000c80019c77a20 */ /* 0x000fe20000410000 */
[----:B------:R-:W2:Y:S01]  /*6900*/  MUFU.TANH R0, R0 ;  /* 0x0000000000007308 */ /* 0x000ea20000002400 */
[----:B-----5:R-:W-:Y:S02]  /*6910*/  FMUL.FTZ R189, R26, c[0x0][0x320] ;  /* 0x0000c8001abd7a20 */ /* 0x020fe40000410000 */
[----:B------:R-:W-:Y:S02]  /*6920*/  FMUL.FTZ R13, R28, c[0x0][0x320] ;  /* 0x0000c8001c0d7a20 */ /* 0x000fe40000410000 */
[----:B-1----:R-:W-:Y:S02]  /*6930*/  FMUL.FTZ R187, R27, c[0x0][0x320] ;  /* 0x0000c8001bbb7a20 */ /* 0x002fe40000410000 */
        /* <DEDUP_REMOVED lines=27> */
[----:B------:R-:W-:Y:S09]  /*6af0*/  FMUL.FTZ R50, R50, c[0x0][0x320] ;  /* 0x0000c80032327a20 */ /* 0x000ff20000410000 */
[----:B------:R-:W1:Y:S10]  /*6b00*/  MUFU.TANH R247, R247 ;  /* 0x000000f700f77308 */ /* 0x000e740000002400 */
        /* <DEDUP_REMOVED lines=23> */
[----:B------:R1:W1:Y:S10]  /*6c80*/  MUFU.TANH R167, R41 ;  /* 0x0000002900a77308 */ /* 0x0002740000002400 */
        /* <DEDUP_REMOVED lines=9> */
[----:B------:R-:W1:Y:S01]  /*6d20*/  MUFU.TANH R45, R45 ;  /* 0x0000002d002d7308 */ /* 0x000e620000002400 */
[----:B------:R-:W-:-:S05]  /*6d30*/  @!P0 BRA `(.L_x_408) ;  /* 0x000002f000008947 */ /* 0x000fca0003800000 */
[----:B--234-:R-:W-:Y:S02]  /*6d40*/  IADD3 R6, R238, -0x1, RZ ;  /* 0xffffffffee067810 */ /* 0x01cfe40007ffe0ff */
[----:B------:R-:W-:Y:S02]  /*6d50*/  IADD3 R4, -R239, 0x30, RZ ;  /* 0x00000030ef047810 */ /* 0x000fe40007ffe1ff */
[----:B------:R-:W-:Y:S01]  /*6d60*/  SHF.R.S32.HI R5, RZ, 0x1f, R6 ;  /* 0x0000001fff057819 */ /* 0x000fe20000011406 */
[----:B-1----:R-:W-:Y:S01]  /*6d70*/  IMAD.WIDE.U32 R40, R6, c[0x0][0x1e0], RZ ;  /* 0x0000780006287a25 */ /* 0x002fe200078e00ff */
[----:B------:R-:W-:Y:S03]  /*6d80*/  ISETP.GE.AND P1, PT, R4, 0x1, PT ;  /* 0x000000010400780c */ /* 0x000fe60003f26270 */
[----:B------:R-:W-:Y:S04]  /*6d90*/  IMAD R5, R5, c[0x0][0x1e0], RZ ;  /* 0x0000780005057a24 */ /* 0x000fe800078e02ff */
[----:B------:R-:W-:Y:S04]  /*6da0*/  IMAD R5, R6, c[0x0][0x1e4], R5 ;  /* 0x0000790006057a24 */ /* 0x000fe800078e0205 */
[----:B------:R-:W-:Y:S02]  /*6db0*/  IMAD.IADD R5, R41, 0x1, R5 ;  /* 0x0000000129057824 */ /* 0x000fe400078e0205 */
[----:B------:R-:W-:Y:S04]  /*6dc0*/  IMAD.WIDE.U32 R40, R40, 0x30, RZ ;  /* 0x0000003028287825 */ /* 0x000fe800078e00ff */
[----:B------:R-:W-:Y:S01]  /*6dd0*/  IMAD R5, R5, 0x30, RZ ;  /* 0x0000003005057824 */ /* 0x000fe200078e02ff */
[-C--:B------:R-:W-:Y:S02]  /*6de0*/  @P1 IADD3 R7, P0, R224, R40.reuse, RZ ;  /* 0x00000028e0071210 */ /* 0x080fe40007f1e0ff */
[-C--:B------:R-:W-:Y:S01]  /*6df0*/  @P1 IADD3 R9, P2, R203, R40.reuse, RZ ;  /* 0x00000028cb091210 */ /* 0x080fe20007f5e0ff */
[----:B------:R-:W-:Y:S04]  /*6e00*/  IMAD.IADD R5, R41, 0x1, R5 ;  /* 0x0000000129057824 */ /* 0x000fe800078e0205 */
[----:B------:R-:W-:Y:S01]  /*6e10*/  @P1 IMAD.X R6, R5, 0x1, R237, P0 ;  /* 0x0000000105061824 */ /* 0x000fe200000e06ed */
[----:B------:R-:W-:Y:S01]  /*6e20*/  @P1 LEA R38, P0, R7, c[0x0][0x1c8], 0x1 ;  /* 0x0000720007261a11 */ /* 0x000fe200078008ff */
[----:B------:R-:W-:Y:S01]  /*6e30*/  @P1 IMAD.X R8, R5, 0x1, R202, P2 ;  /* 0x0000000105081824 */ /* 0x000fe200010e06ca */
[----:B------:R-:W-:Y:S02]  /*6e40*/  @P1 LEA R10, P2, R9, c[0x0][0x1c8], 0x1 ;  /* 0x00007200090a1a11 */ /* 0x000fe400078408ff */
[----:B------:R-:W-:Y:S02]  /*6e50*/  @P1 LEA.HI.X R39, R7, c[0x0][0x1cc], R6, 0x1, P0 ;  /* 0x0000730007271a11 */ /* 0x000fe400000f0c06 */
[----:B------:R-:W-:Y:S02]  /*6e60*/  ISETP.GE.AND P0, PT, R4, 0x21, PT ;  /* 0x000000210400780c */ /* 0x000fe40003f06270 */
[----:B------:R-:W-:Y:S01]  /*6e70*/  @P1 LEA.HI.X R11, R9, c[0x0][0x1cc], R8, 0x1, P2 ;  /* 0x00007300090b1a11 */ /* 0x000fe200010f0c08 */
[----:B------:R-:W-:Y:S01]  /*6e80*/  @!PT LDS RZ, [RZ] ;  /* 0x00000000fffff984 */ /* 0x000fe20000000800 */
[----:B------:R-:W-:Y:S01]  /*6e90*/  @!PT LDS RZ, [RZ] ;  /* 0x00000000fffff984 */ /* 0x000fe20000000800 */
[----:B------:R-:W-:Y:S01]  /*6ea0*/  @!PT LDS RZ, [RZ] ;  /* 0x00000000fffff984 */ /* 0x000fe20000000800 */
[----:B------:R1:W-:Y:S01]  /*6eb0*/  @P1 LDGSTS.E.BYPASS.LTC128B.128 [R218+0x2500], [R38.64], !P6 ;  /* 0x0250000026da1fae */ /* 0x0003e2000f101d4c */
[-C--:B------:R-:W-:Y:S04]  /*6ec0*/  @P1 IADD3 R7, P2, R201, R40.reuse, RZ ;  /* 0x00000028c9071210 */ /* 0x080fe80007f5e0ff */
[----:B------:R1:W-:Y:S01]  /*6ed0*/  @P1 LDGSTS.E.BYPASS.LTC128B.128 [R218+0x3100], [R10.64], !P5 ;  /* 0x031000000ada1fae */ /* 0x0003e2000e901d4c */
[----:B------:R-:W-:Y:S01]  /*6ee0*/  @P1 IMAD.X R4, R5, 0x1, R200, P2 ;  /* 0x0000000105041824 */ /* 0x000fe200010e06c8 */
[C---:B------:R-:W-:Y:S04]  /*6ef0*/  @P1 LEA R8, P2, R7.reuse, c[0x0][0x1c8], 0x1 ;  /* 0x0000720007081a11 */ /* 0x040fe800078408ff */
[----:B------:R-:W-:Y:S02]  /*6f00*/  @P1 LEA.HI.X R9, R7, c[0x0][0x1cc], R4, 0x1, P2 ;  /* 0x0000730007091a11 */ /* 0x000fe400010f0c04 */
[----:B------:R-:W-:Y:S03]  /*6f10*/  @P0 IADD3 R4, P2, R228, R40, RZ ;  /* 0x00000028e4040210 */ /* 0x000fe60007f5e0ff */
[----:B------:R1:W-:Y:S02]  /*6f20*/  @P1 LDGSTS.E.BYPASS.LTC128B.128 [R218+0x3d00], [R8.64], !P4 ;  /* 0x03d0000008da1fae */ /* 0x0003e4000e101d4c */
[----:B------:R-:W-:Y:S01]  /*6f30*/  @P0 IMAD.X R5, R229, 0x1, R5, P2 ;  /* 0x00000001e5050824 */ /* 0x000fe200010e0605 */
[C---:B------:R-:W-:Y:S05]  /*6f40*/  @P0 IADD3 R7, P2, R4.reuse, R224, RZ ;  /* 0x000000e004070210 */ /* 0x040fea0007f5e0ff */
[----:B------:R-:W-:Y:S01]  /*6f50*/  @P0 IMAD.X R6, R5, 0x1, R237, P2 ;  /* 0x0000000105060824 */ /* 0x000fe200010e06ed */
[C---:B------:R-:W-:Y:S04]  /*6f60*/  @P0 LEA R40, P2, R7.reuse, c[0x0][0x1c8], 0x1 ;  /* 0x0000720007280a11 */ /* 0x040fe800078408ff */
[----:B------:R-:W-:Y:S02]  /*6f70*/  @P0 LEA.HI.X R41, R7, c[0x0][0x1cc], R6, 0x1, P2 ;  /* 0x0000730007290a11 */ /* 0x000fe400010f0c06 */
[C---:B------:R-:W-:Y:S03]  /*6f80*/  @P0 IADD3 R7, P2, R4.reuse, R203, RZ ;  /* 0x000000cb04070210 */ /* 0x040fe60007f5e0ff */
[----:B------:R1:W-:Y:S02]  /*6f90*/  @P0 LDGSTS.E.BYPASS.LTC128B.128 [R218+0x2d00], [R40.64], !P6 ;  /* 0x02d0000028da0fae */ /* 0x0003e4000f101d4c */
[----:B------:R-:W-:Y:S01]  /*6fa0*/  @P0 IMAD.X R6, R5, 0x1, R202, P2 ;  /* 0x0000000105060824 */ /* 0x000fe200010e06ca */
[C---:B------:R-:W-:Y:S04]  /*6fb0*/  @P0 LEA R42, P2, R7.reuse, c[0x0][0x1c8], 0x1 ;  /* 0x00007200072a0a11 */ /* 0x040fe800078408ff */
[----:B------:R-:W-:Y:S02]  /*6fc0*/  @P0 LEA.HI.X R43, R7, c[0x0][0x1cc], R6, 0x1, P2 ;  /* 0x00007300072b0a11 */ /* 0x000fe400010f0c06 */
[----:B------:R-:W-:Y:S03]  /*6fd0*/  @P0 IADD3 R4, P2, R4, R201, RZ ;  /* 0x000000c904040210 */ /* 0x000fe60007f5e0ff */
[----:B------:R1:W-:Y:S02]  /*6fe0*/  @P0 LDGSTS.E.BYPASS.LTC128B.128 [R218+0x3900], [R42.64], !P5 ;  /* 0x039000002ada0fae */ /* 0x0003e4000e901d4c */
[----:B------:R-:W-:Y:S01]  /*6ff0*/  @P0 IMAD.X R5, R5, 0x1, R200, P2 ;  /* 0x0000000105050824 */ /* 0x000fe200010e06c8 */
[C---:B------:R-:W-:Y:S04]  /*7000*/  @P0 LEA R6, P2, R4.reuse, c[0x0][0x1c8], 0x1 ;  /* 0x0000720004060a11 */ /* 0x040fe800078408ff */
[----:B------:R-:W-:Y:S05]  /*7010*/  @P0 LEA.HI.X R7, R4, c[0x0][0x1cc], R5, 0x1, P2 ;  /* 0x0000730004070a11 */ /* 0x000fea00010f0c05 */
[----:B------:R1:W-:Y:S04]  /*7020*/  @P0 LDGSTS.E.BYPASS.LTC128B.128 [R218+0x4500], [R6.64], !P4 ;  /* 0x0450000006da0fae */ /* 0x0003e8000e101d4c */
.L_x_408:
[----:B--234-:R-:W-:Y:S01]  /*7030*/  PLOP3.LUT P1, PT, PT, PT, UP2, 0x80, 0x0 ;  /* 0x000000000000781c */ /* 0x01cfe20003f2f028 */
[----:B------:R-:W0:Y:S01]  /*7040*/  LDGDEPBAR ;  /* 0x00000000000079af */ /* 0x000e220000000000 */
[----:B------:R-:W-:Y:S01]  /*7050*/  PLOP3.LUT P0, PT, PT, PT, UP2, 0x80, 0x0 ;  /* 0x000000000000781c */ /* 0x000fe20003f0f028 */
[----:B-1----:R-:W-:Y:S02]  /*7060*/  IMAD.MOV.U32 R9, RZ, RZ, R222 ;  /* 0x000000ffff097224 */ /* 0x002fe400078e00de */
[----:B------:R-:W-:Y:S05]  /*7070*/  IMAD R10, R238, -0x30, RZ ;  /* 0xffffffd0ee0a7824 */ /* 0x000fea00078e02ff */
[----:B------:R-:W-:Y:S03]  /*7080*/  IADD3 R5, -R227, 0x1, R10 ;  /* 0x00000001e3057810 */ /* 0x000fe60007ffe10a */
[----:B------:R-:W-:Y:S01]  /*7090*/  @P1 IMAD.HI.U32 R4, R222, c[0x0][0x2c8], RZ ;  /* 0x0000b200de041a27 */ /* 0x000fe200078e00ff */
[----:B------:R-:W-:Y:S04]  /*70a0*/  IADD3 R5, R5, c[0x0][0x1d0], RZ ;  /* 0x0000740005057a10 */ /* 0x000fe80007ffe0ff */
[----:B------:R-:W-:Y:S02]  /*70b0*/  @P0 SHF.R.U32.HI R9, RZ, c[0x0][0x2cc], R4 ;  /* 0x0000b300ff090a19 */ /* 0x000fe40000011604 */
[----:B------:R-:W-:Y:S02]  /*70c0*/  PLOP3.LUT P0, PT, PT, PT, UP1, 0x40, 0x0 ;  /* 0x000000000000781c */ /* 0x000fe40003f0e818 */
[----:B------:R-:W-:Y:S01]  /*70d0*/  IADD3 R5, R5, -c[0x0][0x168], RZ ;  /* 0x80005a0005057a10 */ /* 0x000fe20007ffe0ff */
[----:B------:R-:W1:Y:S03]  /*70e0*/  SHFL.IDX PT, R4, R9, RZ, 0x1c1f ;  /* 0x001c1fff09047589 */ /* 0x000e6600000e0000 */
[C---:B------:R-:W-:Y:S02]  /*70f0*/  IADD3 R8, R5.reuse, c[0x0][0x328], RZ ;  /* 0x0000ca0005087a10 */ /* 0x040fe40007ffe0ff */
[----:B------:R-:W-:Y:S03]  /*7100*/  IADD3 R5, R5, UR6, RZ ;  /* 0x0000000605057c10 */ /* 0x000fe6000fffe0ff */
[----:B-1----:R-:W-:Y:S02]  /*7110*/  IMAD.IADD R7, R8, 0x1, R4 ;  /* 0x0000000108077824 */ /* 0x002fe400078e0204 */
[----:B------:R-:W-:Y:S01]  /*7120*/  IMAD.IADD R6, R4, 0x1, R5 ;  /* 0x0000000104067824 */ /* 0x000fe200078e0205 */
[----:B------:R-:W-:-:S05]  /*7130*/  @P0 BRA `(.L_x_409) ;  /* 0x0000019000000947 */ /* 0x000fca0003800000 */
[----:B------:R-:W-:Y:S01]  /*7140*/  IADD3 R4, R4, c[0x0][0x1d0], RZ ;  /* 0x0000740004047a10 */ /* 0x000fe20007ffe0ff */
[----:B------:R-:W-:Y:S03]  /*7150*/  BSSY B0, `(.L_x_410) ;  /* 0x0000012000007945 */ /* 0x000fe60003800000 */
[----:B------:R-:W-:Y:S04]  /*7160*/  IADD3 R11, R4, -c[0x0][0x168], RZ ;  /* 0x80005a00040b7a10 */ /* 0x000fe80007ffe0ff */
[----:B------:R-:W-:Y:S11]  /*7170*/  ISETP.GT.AND P0, PT, R11, -0x1, PT ;  /* 0xffffffff0b00780c */ /* 0x000ff60003f04270 */
[----:B------:R-:W-:Y:S02]  /*7180*/  @!UPT UIADD3 URZ, URZ, URZ, URZ ;  /* 0x0000003f3f3ff290 */ /* 0x000fe4000fffe03f */
[----:B------:R-:W-:-:S05]  /*7190*/  @P0 BRA `(.L_x_411) ;  /* 0x0000008000000947 */ /* 0x000fca0003800000 */
[----:B------:R-:W-:Y:S01]  /*71a0*/  LOP3.LUT R11, RZ, R11, RZ, 0x33, !PT ;  /* 0x0000000bff0b7212 */ /* 0x000fe200078e33ff */
[----:B------:R-:W-:Y:S05]  /*71b0*/  IMAD.MOV.U32 R4, RZ, RZ, c[0x0][0x32c] ;  /* 0x0000cb00ff047624 */ /* 0x000fea00078e00ff */
[----:B------:R-:W-:Y:S11]  /*71c0*/  ISETP.NE.AND P0, PT, R4, 0x1, PT ;  /* 0x000000010400780c */ /* 0x000ff60003f05270 */
[----:B------:R-:W-:Y:S02]  /*71d0*/  @!UPT UIADD3 URZ, URZ, URZ, URZ ;  /* 0x0000003f3f3ff290 */ /* 0x000fe4000fffe03f */
[----:B------:R-:W-:Y:S05]  /*71e0*/  @P0 IMAD.HI.U32 R4, R11, c[0x0][0x330], RZ ;  /* 0x0000cc000b040a27 */ /* 0x000fea00078e00ff */
[----:B------:R-:W-:Y:S04]  /*71f0*/  @P0 SHF.R.U32.HI R11, RZ, c[0x0][0x334], R4 ;  /* 0x0000cd00ff0b0a19 */ /* 0x000fe80000011604 */
[----:B------:R-:W-:Y:S01]  /*7200*/  LOP3.LUT R11, RZ, R11, RZ, 0x33, !PT ;  /* 0x0000000bff0b7212 */ /* 0x000fe200078e33ff */
[----:B------:R-:W-:-:S05]  /*7210*/  BRA `(.L_x_412) ;  /* 0x0000005000007947 */ /* 0x000fca0003800000 */
.L_x_411:
[----:B------:R-:W-:Y:S04]  /*7220*/  MOV R4, c[0x0][0x32c] ;  /* 0x0000cb0000047a02 */ /* 0x000fe80000000f00 */
[----:B------:R-:W-:Y:S11]  /*7230*/  ISETP.NE.AND P0, PT, R4, 0x1, PT ;  /* 0x000000010400780c */ /* 0x000ff60003f05270 */
[----:B------:R-:W-:Y:S02]  /*7240*/  @!UPT UIADD3 URZ, URZ, URZ, URZ ;  /* 0x0000003f3f3ff290 */ /* 0x000fe4000fffe03f */
[----:B------:R-:W-:Y:S05]  /*7250*/  @P0 IMAD.HI.U32 R4, R11, c[0x0][0x330], RZ ;  /* 0x0000cc000b040a27 */ /* 0x000fea00078e00ff */
[----:B------:R-:W-:Y:S02]  /*7260*/  @P0 SHF.R.U32.HI R11, RZ, c[0x0][0x334], R4 ;  /* 0x0000cd00ff0b0a19 */ /* 0x000fe40000011604 */
.L_x_412:
[----:B------:R-:W-:Y:S05]  /*7270*/  BSYNC B0 ;  /* 0x0000000000007941 */ /* 0x000fea0003800000 */
.L_x_410:
[----:B------:R-:W-:Y:S04]  /*7280*/  IMAD.IADD R4, R10, 0x1, -R227 ;  /* 0x000000010a047824 */ /* 0x000fe800078e0ae3 */
[----:B------:R-:W-:Y:S05]  /*7290*/  IMAD R11, R11, c[0x0][0x32c], R4 ;  /* 0x0000cb000b0b7a24 */ /* 0x000fea00078e0204 */
[----:B------:R-:W-:Y:S02]  /*72a0*/  IADD3 R4, R11, c[0x0][0x32c], RZ ;  /* 0x0000cb000b047a10 */ /* 0x000fe40007ffe0ff */
[----:B------:R-:W-:Y:S02]  /*72b0*/  IMNMX R6, R6, R11, !PT ;  /* 0x0000000b06067217 */ /* 0x000fe40007800200 */
[----:B------:R-:W-:Y:S02]  /*72c0*/  IMNMX R7, R7, R4, PT ;  /* 0x0000000407077217 */ /* 0x000fe40003800200 */
.L_x_409:
[C---:B------:R-:W-:Y:S02]  /*72d0*/  ISETP.GE.AND P0, PT, R10.reuse, 0x1, PT ;  /* 0x000000010a00780c */ /* 0x040fe40003f06270 */
[----:B------:R-:W-:Y:S02]  /*72e0*/  ISETP.GE.AND P1, PT, R10, 0x2, PT ;  /* 0x000000020a00780c */ /* 0x000fe40003f26270 */
[----:B------:R-:W-:Y:S02]  /*72f0*/  P2R R43, PR, RZ, 0x1 ;  /* 0x00000001ff2b7803 */ /* 0x000fe40000000000 */
[----:B------:R-:W-:Y:S02]  /*7300*/  ISETP.GT.AND P0, PT, R6, RZ, !P0 ;  /* 0x000000ff0600720c */ /* 0x000fe40004704270 */
[----:B------:R-:W-:Y:S02]  /*7310*/  P2R R12, PR, RZ, 0x2 ;  /* 0x00000002ff0c7803 */ /* 0x000fe40000000000 */
[C---:B------:R-:W-:Y:S04]  /*7320*/  ISETP.LT.OR P0, PT, R7.reuse, 0x1, P0 ;  /* 0x000000010700780c */ /* 0x040fe80000701670 */
[----:B------:R-:W-:Y:S02]  /*7330*/  FSEL R24, R248, -INF , !P0 ;  /* 0xff800000f8187808 */ /* 0x000fe40004000000 */
[----:B------:R-:W-:Y:S02]  /*7340*/  ISETP.GT.AND P0, PT, R6, 0x1, !P1 ;  /* 0x000000010600780c */ /* 0x000fe40004f04270 */
[----:B------:R-:W-:Y:S02]  /*7350*/  ISETP.GE.AND P1, PT, R10, 0x9, PT ;  /* 0x000000090a00780c */ /* 0x000fe40003f26270 */
[C---:B------:R-:W-:Y:S02]  /*7360*/  ISETP.LT.OR P0, PT, R7.reuse, 0x2, P0 ;  /* 0x000000020700780c */ /* 0x040fe40000701670 */
[----:B------:R-:W-:Y:S02]  /*7370*/  P2R R41, PR, RZ, 0x2 ;  /* 0x00000002ff297803 */ /* 0x000fe40000000000 */
        /* <DEDUP_REMOVED lines=8> */
[----:B------:R-:W-:Y:S02]  /*7400*/  ISETP.LT.OR P0, PT, R7, 0xa, P0 ;  /* 0x0000000a0700780c */ /* 0x000fe40000701670 */
        /* <DEDUP_REMOVED lines=14> */
[----:B------:R-:W-:Y:S04]  /*74f0*/  ISETP.LT.OR P0, PT, R7, 0x19, P0 ;  /* 0x000000190700780c */ /* 0x000fe80000701670 */
[----:B------:R-:W-:Y:S02]  /*7500*/  FSEL R194, R29, -INF , !P0 ;  /* 0xff8000001dc27808 */ /* 0x000fe40004000000 */
[----:B------:R-:W-:Y:S02]  /*7510*/  ISETP.GT.AND P0, PT, R6, 0x19, !P1 ;  /* 0x000000190600780c */ /* 0x000fe40004f04270 */
[----:B------:R-:W-:Y:S02]  /*7520*/  P2R R29, PR, RZ, 0x2 ;  /* 0x00000002ff1d7803 */ /* 0x000fe40000000000 */
[----:B------:R-:W-:Y:S02]  /*7530*/  ISETP.LT.OR P0, PT, R7, 0x1a, P0 ;  /* 0x0000001a0700780c */ /* 0x000fe40000701670 */
[----:B------:R-:W-:Y:S02]  /*7540*/  ISETP.GE.AND P1, PT, R10, 0x21, PT ;  /* 0x000000210a00780c */ /* 0x000fe40003f26270 */
        /* <DEDUP_REMOVED lines=11> */
[----:B------:R-:W-:Y:S04]  /*7600*/  ISETP.GT.AND P0, PT, R6, 0x28, !P1 ;  /* 0x000000280600780c */ /* 0x000fe80004f04270 */
[----:B------:R-:W-:Y:S04]  /*7610*/  ISETP.LT.OR P0, PT, R7, 0x29, P0 ;  /* 0x000000290700780c */ /* 0x000fe80000701670 */
[----:B------:R-:W-:Y:S02]  /*7620*/  FSEL R174, R47, -INF , !P0 ;  /* 0xff8000002fae7808 */ /* 0x000fe40004000000 */
[----:B------:R-:W-:Y:S04]  /*7630*/  ISETP.GE.AND P0, PT, R10, 0x2a, PT ;  /* 0x0000002a0a00780c */ /* 0x000fe80003f06270 */
[----:B------:R-:W-:Y:S02]  /*7640*/  ISETP.GT.AND P2, PT, R6, 0x29, !P0 ;  /* 0x000000290600780c */ /* 0x000fe40004744270 */
[----:B------:R-:W1:Y:S02]  /*7650*/  SHFL.IDX PT, R6, R9, 0x1, 0x1c1f ;  /* 0x003c1f0009067f89 */ /* 0x000e6400000e0000 */
[----:B------:R-:W-:Y:S04]  /*7660*/  ISETP.LT.OR P2, PT, R7, 0x2a, P2 ;  /* 0x0000002a0700780c */ /* 0x000fe80001741670 */
[----:B------:R-:W-:Y:S02]  /*7670*/  FSEL R172, R46, -INF , !P2 ;  /* 0xff8000002eac7808 */ /* 0x000fe40005000000 */
[----:B------:R-:W-:Y:S01]  /*7680*/  PLOP3.LUT P2, PT, PT, PT, UP1, 0x40, 0x0 ;  /* 0x000000000000781c */ /* 0x000fe20003f4e818 */
[--C-:B-1----:R-:W-:Y:S02]  /*7690*/  IMAD.IADD R11, R8, 0x1, R6.reuse ;  /* 0x00000001080b7824 */ /* 0x102fe400078e0206 */
[----:B------:R-:W-:Y:S10]  /*76a0*/  IMAD.IADD R7, R5, 0x1, R6 ;  /* 0x0000000105077824 */ /* 0x000ff400078e0206 */
        /* <DEDUP_REMOVED lines=15> */
.L_x_415:
[----:B------:R-:W-:Y:S04]  /*77a0*/  MOV R6, c[0x0][0x32c] ;  /* 0x0000cb0000067a02 */ /* 0x000fe80000000f00 */
[----:B------:R-:W-:Y:S11]  /*77b0*/  ISETP.NE.AND P2, PT, R6, 0x1, PT ;  /* 0x000000010600780c */ /* 0x000ff60003f45270 */
[----:B------:R-:W-:Y:S02]  /*77c0*/  @!UPT UIADD3 URZ, URZ, URZ, URZ ;  /* 0x0000003f3f3ff290 */ /* 0x000fe4000fffe03f */
[----:B------:R-:W-:Y:S05]  /*77d0*/  @P2 IMAD.HI.U32 R6, R17, c[0x0][0x330], RZ ;  /* 0x0000cc0011062a27 */ /* 0x000fea00078e00ff */
[----:B------:R-:W-:Y:S02]  /*77e0*/  @P2 SHF.R.U32.HI R17, RZ, c[0x0][0x334], R6 ;  /* 0x0000cd00ff112a19 */ /* 0x000fe40000011606 */
.L_x_416:
[----:B------:R-:W-:Y:S05]  /*77f0*/  BSYNC B0 ;  /* 0x0000000000007941 */ /* 0x000fea0003800000 */
.L_x_414:
[----:B------:R-:W-:Y:S04]  /*7800*/  IMAD.IADD R6, R10, 0x1, -R227 ;  /* 0x000000010a067824 */ /* 0x000fe800078e0ae3 */
[----:B------:R-:W-:Y:S05]  /*7810*/  IMAD R6, R17, c[0x0][0x32c], R6 ;  /* 0x0000cb0011067a24 */ /* 0x000fea00078e0206 */
[----:B------:R-:W-:Y:S02]  /*7820*/  IADD3 R18, R6, c[0x0][0x32c], RZ ;  /* 0x0000cb0006127a10 */ /* 0x000fe40007ffe0ff */
[----:B------:R-:W-:Y:S02]  /*7830*/  IMNMX R7, R7, R6, !PT ;  /* 0x0000000607077217 */ /* 0x000fe40007800200 */
[----:B------:R-:W-:Y:S02]  /*7840*/  IMNMX R11, R11, R18, PT ;  /* 0x000000120b0b7217 */ /* 0x000fe40003800200 */
.L_x_413:
[----:B------:R-:W-:Y:S04]  /*7850*/  ISETP.NE.AND P2, PT, R12, RZ, PT ;  /* 0x000000ff0c00720c */ /* 0x000fe80003f45270 */
[----:B------:R-:W-:Y:S04]  /*7860*/  ISETP.GT.AND P2, PT, R7, 0x1, !P2 ;  /* 0x000000010700780c */ /* 0x000fe80005744270 */
[----:B------:R-:W-:Y:S04]  /*7870*/  ISETP.LT.OR P2, PT, R11, 0x2, P2 ;  /* 0x000000020b00780c */ /* 0x000fe80001741670 */
[----:B------:R-:W-:Y:S02]  /*7880*/  FSEL R18, R246, -INF , !P2 ;  /* 0xff800000f6127808 */ /* 0x000fe40005000000 */
        /* <DEDUP_REMOVED lines=32> */
[----:B------:R-:W-:Y:S04]  /*7a90*/  ISETP.GT.AND P2, PT, R7, 0x28, !P1 ;  /* 0x000000280700780c */ /* 0x000fe80004f44270 */
[----:B------:R-:W-:Y:S04]  /*7aa0*/  ISETP.LT.OR P2, PT, R11, 0x29, P2 ;  /* 0x000000290b00780c */ /* 0x000fe80001741670 */
[----:B------:R-:W-:Y:S02]  /*7ab0*/  FSEL R170, R170, -INF , !P2 ;  /* 0xff800000aaaa7808 */ /* 0x000fe40005000000 */
[----:B------:R-:W-:Y:S04]  /*7ac0*/  ISETP.NE.AND P2, PT, R43, RZ, PT ;  /* 0x000000ff2b00720c */ /* 0x000fe80003f45270 */
[----:B------:R-:W-:Y:S04]  /*7ad0*/  ISETP.GT.AND P2, PT, R7, RZ, !P2 ;  /* 0x000000ff0700720c */ /* 0x000fe80005744270 */
[----:B------:R-:W-:Y:S04]  /*7ae0*/  ISETP.LT.OR P2, PT, R11, 0x1, P2 ;  /* 0x000000010b00780c */ /* 0x000fe80001741670 */
[----:B------:R-:W-:Y:S02]  /*7af0*/  FSEL R14, R244, -INF , !P2 ;  /* 0xff800000f40e7808 */ /* 0x000fe40005000000 */
        /* <DEDUP_REMOVED lines=22> */
.L_x_419:
[----:B------:R-:W-:Y:S04]  /*7c60*/  MOV R7, c[0x0][0x32c] ;  /* 0x0000cb0000077a02 */ /* 0x000fe80000000f00 */
[----:B------:R-:W-:Y:S11]  /*7c70*/  ISETP.NE.AND P2, PT, R7, 0x1, PT ;  /* 0x000000010700780c */ /* 0x000ff60003f45270 */
[----:B------:R-:W-:Y:S02]  /*7c80*/  @!UPT UIADD3 URZ, URZ, URZ, URZ ;  /* 0x0000003f3f3ff290 */ /* 0x000fe4000fffe03f */
[----:B------:R-:W-:Y:S05]  /*7c90*/  @P2 IMAD.HI.U32 R7, R30, c[0x0][0x330], RZ ;  /* 0x0000cc001e072a27 */ /* 0x000fea00078e00ff */
[----:B------:R-:W-:Y:S02]  /*7ca0*/  @P2 SHF.R.U32.HI R30, RZ, c[0x0][0x334], R7 ;  /* 0x0000cd00ff1e2a19 */ /* 0x000fe40000011607 */
.L_x_420:
[----:B------:R-:W-:Y:S05]  /*7cb0*/  BSYNC B0 ;  /* 0x0000000000007941 */ /* 0x000fea0003800000 */
.L_x_418:
[----:B------:R-:W-:Y:S04]  /*7cc0*/  IMAD.IADD R7, R10, 0x1, -R227 ;  /* 0x000000010a077824 */ /* 0x000fe800078e0ae3 */
[----:B------:R-:W-:Y:S05]  /*7cd0*/  IMAD R7, R30, c[0x0][0x32c], R7 ;  /* 0x0000cb001e077a24 */ /* 0x000fea00078e0207 */
[----:B------:R-:W-:Y:S02]  /*7ce0*/  IADD3 R30, R7, c[0x0][0x32c], RZ ;  /* 0x0000cb00071e7a10 */ /* 0x000fe40007ffe0ff */
[----:B------:R-:W-:Y:S02]  /*7cf0*/  IMNMX R19, R19, R7, !PT ;  /* 0x0000000713137217 */ /* 0x000fe40007800200 */
[----:B------:R-:W-:Y:S02]  /*7d00*/  IMNMX R21, R21, R30, PT ;  /* 0x0000001e15157217 */ /* 0x000fe40003800200 */
.L_x_417:
[----:B------:R-:W-:Y:S01]  /*7d10*/  ISETP.NE.AND P2, PT, R12, RZ, PT ;  /* 0x000000ff0c00720c */ /* 0x000fe20003f45270 */
[----:B------:R-:W1:Y:S03]  /*7d20*/  SHFL.IDX PT, R9, R9, 0x3, 0x1c1f ;  /* 0x007c1f0009097f89 */ /* 0x000e6600000e0000 */
[----:B------:R-:W-:Y:S04]  /*7d30*/  ISETP.GT.AND P2, PT, R19, 0x1, !P2 ;  /* 0x000000011300780c */ /* 0x000fe80005744270 */
[----:B------:R-:W-:Y:S04]  /*7d40*/  ISETP.LT.OR P2, PT, R21, 0x2, P2 ;  /* 0x000000021500780c */ /* 0x000fe80001741670 */
[----:B------:R-:W-:Y:S02]  /*7d50*/  FSEL R17, R245, -INF , !P2 ;  /* 0xff800000f5117808 */ /* 0x000fe40005000000 */
[----:B------:R-:W-:Y:S04]  /*7d60*/  ISETP.NE.AND P2, PT, R41, RZ, PT ;  /* 0x000000ff2900720c */ /* 0x000fe80003f45270 */
[----:B------:R-:W-:Y:S04]  /*7d70*/  ISETP.GT.AND P2, PT, R19, 0x8, !P2 ;  /* 0x000000081300780c */ /* 0x000fe80005744270 */
[----:B------:R-:W-:Y:S01]  /*7d80*/  ISETP.LT.OR P2, PT, R21, 0x9, P2 ;  /* 0x000000091500780c */ /* 0x000fe20001741670 */
[--C-:B-1----:R-:W-:Y:S03]  /*7d90*/  IMAD.IADD R5, R5, 0x1, R9.reuse ;  /* 0x0000000105057824 */ /* 0x102fe600078e0209 */
        /* <DEDUP_REMOVED lines=35> */
[----:B------:R-:W-:Y:S01]  /*7fd0*/  FSEL R13, R0, -INF , !P2 ;  /* 0xff800000000d7808 */ /* 0x000fe20005000000 */
[----:B------:R-:W-:Y:S01]  /*7fe0*/  IMAD.IADD R0, R8, 0x1, R9 ;  /* 0x0000000108007824 */ /* 0x000fe200078e0209 */
[----:B------:R-:W-:Y:S04]  /*7ff0*/  ISETP.GT.AND P2, PT, R19, 0x29, !P0 ;  /* 0x000000291300780c */ /* 0x000fe80004744270 */
[----:B------:R-:W-:Y:S04]  /*8000*/  ISETP.LT.OR P2, PT, R21, 0x2a, P2 ;  /* 0x0000002a1500780c */ /* 0x000fe80001741670 */
[----:B------:R-:W-:Y:S02]  /*8010*/  FSEL R163, R37, -INF , !P2 ;  /* 0xff80000025a37808 */ /* 0x000fe40005000000 */
[----:B------:R-:W-:Y:S11]  /*8020*/  PLOP3.LUT P2, PT, PT, PT, UP1, 0x40, 0x0 ;  /* 0x000000000000781c */ /* 0x000ff60003f4e818 */
[----:B------:R-:W-:Y:S02]  /*8030*/  @!UPT UIADD3 URZ, URZ, URZ, URZ ;  /* 0x0000003f3f3ff290 */ /* 0x000fe4000fffe03f */
        /* <DEDUP_REMOVED lines=15> */
.L_x_423:
[----:B------:R-:W-:Y:S04]  /*8130*/  MOV R8, c[0x0][0x32c] ;  /* 0x0000cb0000087a02 */ /* 0x000fe80000000f00 */
[----:B------:R-:W-:Y:S11]  /*8140*/  ISETP.NE.AND P2, PT, R8, 0x1, PT ;  /* 0x000000010800780c */ /* 0x000ff60003f45270 */
[----:B------:R-:W-:Y:S02]  /*8150*/  @!UPT UIADD3 URZ, URZ, URZ, URZ ;  /* 0x0000003f3f3ff290 */ /* 0x000fe4000fffe03f */
[----:B------:R-:W-:Y:S05]  /*8160*/  @P2 IMAD.HI.U32 R8, R9, c[0x0][0x330], RZ ;  /* 0x0000cc0009082a27 */ /* 0x000fea00078e00ff */
[----:B------:R-:W-:Y:S02]  /*8170*/  @P2 SHF.R.U32.HI R9, RZ, c[0x0][0x334], R8 ;  /* 0x0000cd00ff092a19 */ /* 0x000fe40000011608 */
.L_x_424:
[----:B------:R-:W-:Y:S05]  /*8180*/  BSYNC B0 ;  /* 0x0000000000007941 */ /* 0x000fea0003800000 */
.L_x_422:
[----:B------:R-:W-:Y:S04]  /*8190*/  IMAD.IADD R10, R10, 0x1, -R227 ;  /* 0x000000010a0a7824 */ /* 0x000fe800078e0ae3 */
[----:B------:R-:W-:Y:S05]  /*81a0*/  IMAD R10, R9, c[0x0][0x32c], R10 ;  /* 0x0000cb00090a7a24 */ /* 0x000fea00078e020a */
[----:B------:R-:W-:Y:S02]  /*81b0*/  IADD3 R9, R10, c[0x0][0x32c], RZ ;  /* 0x0000cb000a097a10 */ /* 0x000fe40007ffe0ff */
[----:B------:R-:W-:Y:S02]  /*81c0*/  IMNMX R5, R5, R10, !PT ;  /* 0x0000000a05057217 */ /* 0x000fe40007800200 */
[----:B------:R-:W-:Y:S02]  /*81d0*/  IMNMX R0, R0, R9, PT ;  /* 0x0000000900007217 */ /* 0x000fe40003800200 */
.L_x_421:
[----:B------:R-:W-:Y:S02]  /*81e0*/  ISETP.NE.AND P2, PT, R43, RZ, PT ;  /* 0x000000ff2b00720c */ /* 0x000fe40003f45270 */
[----:B------:R-:W-:Y:S02]  /*81f0*/  FMNMX.FTZ R15, R14, R150, !PT ;  /* 0x000000960e0f7209 */ /* 0x000fe40007810000 */
[C---:B------:R-:W-:Y:S02]  /*8200*/  ISETP.GT.AND P2, PT, R5.reuse, RZ, !P2 ;  /* 0x000000ff0500720c */ /* 0x040fe40005744270 */
[----:B------:R-:W-:Y:S02]  /*8210*/  FMNMX.FTZ R15, R18, R15, !PT ;  /* 0x0000000f120f7209 */ /* 0x000fe40007810000 */
[----:B------:R-:W-:Y:S02]  /*8220*/  ISETP.LT.OR P2, PT, R0, 0x1, P2 ;  /* 0x000000010000780c */ /* 0x000fe40001741670 */
[----:B------:R-:W-:Y:S02]  /*8230*/  FMNMX.FTZ R15, R6, R15, !PT ;  /* 0x0000000f060f7209 */ /* 0x000fe40007810000 */
[----:B------:R-:W-:Y:S02]  /*8240*/  FSEL R9, R2, -INF , !P2 ;  /* 0xff80000002097808 */ /* 0x000fe40005000000 */
[----:B------:R-:W-:Y:S02]  /*8250*/  ISETP.NE.AND P2, PT, R12, RZ, PT ;  /* 0x000000ff0c00720c */ /* 0x000fe40003f45270 */
[----:B------:R-:W-:Y:S02]  /*8260*/  FMNMX.FTZ R15, R186, R15, !PT ;  /* 0x0000000fba0f7209 */ /* 0x000fe40007810000 */
[----:B------:R-:W-:Y:S02]  /*8270*/  ISETP.GT.AND P2, PT, R5, 0x1, !P2 ;  /* 0x000000010500780c */ /* 0x000fe40005744270 */
        /* <DEDUP_REMOVED lines=26> */
[----:B------:R-:W-:Y:S01]  /*8420*/  FMNMX.FTZ R19, R250, R19, !PT ;  /* 0x00000013fa137209 */ /* 0x000fe20007810000 */
[----:B------:R-:W-:Y:S01]  /*8430*/  LDSM.16.MT88.4 R36, [R212+0x100] ;  /* 0x00010000d424783b */ /* 0x000fe20000004200 */
        /* <DEDUP_REMOVED lines=8> */
[----:B------:R-:W-:Y:S01]  /*84c0*/  FMNMX.FTZ R19, R197, R2, !PT ;  /* 0x00000002c5137209 */ /* 0x000fe20007810000 */
[----:B------:R-:W1:Y:S01]  /*84d0*/  SHFL.BFLY PT, R30, R3, 0x2, 0x1f ;  /* 0x0c401f00031e7f89 */ /* 0x000e6200000e0000 */
[----:B------:R-:W-:Y:S02]  /*84e0*/  ISETP.LT.OR P2, PT, R0, 0x19, P2 ;  /* 0x000000190000780c */ /* 0x000fe40001741670 */
[----:B------:R-:W-:Y:S02]  /*84f0*/  FMNMX.FTZ R19, R248, R19, !PT ;  /* 0x00000013f8137209 */ /* 0x000fe40007810000 */
[----:B------:R-:W-:Y:S02]  /*8500*/  FSEL R251, R191, -INF , !P2 ;  /* 0xff800000bffb7808 */ /* 0x000fe40005000000 */
[----:B------:R-:W-:Y:S02]  /*8510*/  ISETP.NE.AND P2, PT, R29, RZ, PT ;  /* 0x000000ff1d00720c */ /* 0x000fe40003f45270 */
[----:B------:R-:W-:Y:S02]  /*8520*/  FMNMX.FTZ R19, R246, R19, !PT ;  /* 0x00000013f6137209 */ /* 0x000fe40007810000 */
[----:B------:R-:W-:Y:S02]  /*8530*/  ISETP.GT.AND P2, PT, R5, 0x19, !P2 ;  /* 0x000000190500780c */ /* 0x000fe40005744270 */
[----:B------:R-:W-:Y:S02]  /*8540*/  FMNMX.FTZ R19, R170, R19, !PT ;  /* 0x00000013aa137209 */ /* 0x000fe40007810000 */
[----:B------:R-:W-:Y:S02]  /*8550*/  FMNMX.FTZ R2, R13, R149, !PT ;  /* 0x000000950d027209 */ /* 0x000fe40007810000 */
[----:B------:R-:W-:Y:S02]  /*8560*/  ISETP.LT.OR P2, PT, R0, 0x1a, P2 ;  /* 0x0000001a0000780c */ /* 0x000fe40001741670 */
[----:B------:R-:W-:Y:S02]  /*8570*/  FMNMX.FTZ R15, R168, R19, !PT ;  /* 0x00000013a80f7209 */ /* 0x000fe40007810000 */
[----:B------:R-:W-:Y:S02]  /*8580*/  FSEL R249, R190, -INF , !P2 ;  /* 0xff800000bef97808 */ /* 0x000fe40005000000 */
[----:B------:R-:W-:Y:S02]  /*8590*/  ISETP.NE.AND P2, PT, R28, RZ, PT ;  /* 0x000000ff1c00720c */ /* 0x000fe40003f45270 */
[----:B------:R-:W-:Y:S02]  /*85a0*/  FMNMX.FTZ R28, R17, R2, !PT ;  /* 0x00000002111c7209 */ /* 0x000fe40007810000 */
[----:B------:R-:W2:Y:S01]  /*85b0*/  SHFL.BFLY PT, R2, R15, 0x2, 0x1f ;  /* 0x0c401f000f027f89 */ /* 0x000ea200000e0000 */
[----:B------:R-:W-:Y:S02]  /*85c0*/  ISETP.GT.AND P2, PT, R5, 0x20, !P2 ;  /* 0x000000200500780c */ /* 0x000fe40005744270 */
[----:B------:R-:W-:Y:S02]  /*85d0*/  FMNMX.FTZ R28, R11, R28, !PT ;  /* 0x0000001c0b1c7209 */ /* 0x000fe40007810000 */
[----:B------:R-:W-:Y:S02]  /*85e0*/  ISETP.LT.OR P2, PT, R0, 0x21, P2 ;  /* 0x000000210000780c */ /* 0x000fe40001741670 */
[----:B------:R-:W-:Y:S02]  /*85f0*/  FMNMX.FTZ R19, R7, R28, !PT ;  /* 0x0000001c07137209 */ /* 0x000fe40007810000 */
[----:B------:R-:W-:Y:S02]  /*8600*/  FSEL R164, R23, -INF , !P2 ;  /* 0xff80000017a47808 */ /* 0x000fe40005000000 */
[----:B------:R-:W-:Y:S02]  /*8610*/  FMNMX.FTZ R28, R198, R19, !PT ;  /* 0x00000013c61c7209 */ /* 0x000fe40007810000 */
[----:B------:R-:W-:Y:S02]  /*8620*/  ISETP.NE.AND P2, PT, R27, RZ, PT ;  /* 0x000000ff1b00720c */ /* 0x000fe40003f45270 */
[----:B------:R-:W-:Y:S02]  /*8630*/  FMNMX.FTZ R19, R199, R28, !PT ;  /* 0x0000001cc7137209 */ /* 0x000fe40007810000 */
[----:B------:R-:W-:Y:S02]  /*8640*/  ISETP.GT.AND P2, PT, R5, 0x21, !P2 ;  /* 0x000000210500780c */ /* 0x000fe40005744270 */
[----:B------:R-:W-:Y:S02]  /*8650*/  FMNMX.FTZ R28, R244, R19, !PT ;  /* 0x00000013f41c7209 */ /* 0x000fe40007810000 */
[----:B------:R-:W-:Y:S02]  /*8660*/  ISETP.LT.OR P2, PT, R0, 0x22, P2 ;  /* 0x000000220000780c */ /* 0x000fe40001741670 */
[----:B------:R-:W-:Y:S02]  /*8670*/  FMNMX.FTZ R21, R9, R148, !PT ;  /* 0x0000009409157209 */ /* 0x000fe40007810000 */
[----:B-1----:R-:W-:Y:S02]  /*8680*/  FMNMX.FTZ R30, R3, R30, !PT ;  /* 0x0000001e031e7209 */ /* 0x002fe40007810000 */
[----:B--2---:R-:W-:Y:S02]  /*8690*/  FMNMX.FTZ R2, R15, R2, !PT ;  /* 0x000000020f027209 */ /* 0x004fe40007810000 */
[----:B------:R-:W-:Y:S01]  /*86a0*/  FSEL R162, R22, -INF , !P2 ;  /* 0xff80000016a27808 */ /* 0x000fe20005000000 */
[----:B------:R-:W1:Y:S01]  /*86b0*/  SHFL.BFLY PT, R3, R30, 0x1, 0x1f ;  /* 0x0c201f001e037f89 */ /* 0x000e6200000e0000 */
[----:B------:R-:W-:Y:S02]  /*86c0*/  FMNMX.FTZ R21, R12, R21, !PT ;  /* 0x000000150c157209 */ /* 0x000fe40007810000 */
[----:B------:R-:W-:Y:S02]  /*86d0*/  FMNMX.FTZ R28, R245, R28, !PT ;  /* 0x0000001cf51c7209 */ /* 0x000fe40007810000 */
[----:B------:R-:W-:Y:S02]  /*86e0*/  FMNMX.FTZ R21, R10, R21, !PT ;  /* 0x000000150a157209 */ /* 0x000fe40007810000 */
[----:B------:R-:W-:Y:S01]  /*86f0*/  FMNMX.FTZ R28, R169, R28, !PT ;  /* 0x0000001ca91c7209 */ /* 0x000fe20007810000 */
[----:B------:R-:W2:Y:S01]  /*8700*/  SHFL.BFLY PT, R19, R2, 0x1, 0x1f ;  /* 0x0c201f0002137f89 */ /* 0x000ea200000e0000 */
[----:B------:R-:W-:Y:S02]  /*8710*/  ISETP.GT.AND P1, PT, R5, 0x28, !P1 ;  /* 0x000000280500780c */ /* 0x000fe40004f24270 */
[----:B------:R-:W-:Y:S02]  /*8720*/  FMNMX.FTZ R22, R167, R28, !PT ;  /* 0x0000001ca7167209 */ /* 0x000fe40007810000 */
[----:B------:R-:W-:Y:S02]  /*8730*/  ISETP.GT.AND P0, PT, R5, 0x29, !P0 ;  /* 0x000000290500780c */ /* 0x000fe40004704270 */
[----:B------:R-:W-:Y:S02]  /*8740*/  FMNMX.FTZ R22, R165, R22, !PT ;  /* 0x00000016a5167209 */ /* 0x000fe40007810000 */
[----:B------:R-:W-:Y:S02]  /*8750*/  ISETP.LT.OR P1, PT, R0, 0x29, P1 ;  /* 0x000000290000780c */ /* 0x000fe40000f21670 */
[----:B------:R-:W-:Y:S02]  /*8760*/  FMNMX.FTZ R15, R163, R22, !PT ;  /* 0x00000016a30f7209 */ /* 0x000fe40007810000 */
[----:B------:R-:W-:Y:S02]  /*8770*/  FSEL R160, R26, -INF , !P1 ;  /* 0xff8000001aa07808 */ /* 0x000fe40004800000 */
[----:B------:R-:W-:Y:S01]  /*8780*/  ISETP.LT.OR P0, PT, R0, 0x2a, P0 ;  /* 0x0000002a0000780c */ /* 0x000fe20000701670 */
[----:B------:R-:W3:Y:S01]  /*8790*/  SHFL.BFLY PT, R22, R15, 0x2, 0x1f ;  /* 0x0c401f000f167f89 */ /* 0x000ee200000e0000 */
[----:B-1----:R-:W-:Y:S02]  /*87a0*/  FMNMX.FTZ R3, R30, R3, !PT ;  /* 0x000000031e037209 */ /* 0x002fe40007810000 */
[----:B------:R-:W-:Y:S02]  /*87b0*/  FSEL R153, R25, -INF , !P0 ;  /* 0xff80000019997808 */ /* 0x000fe40004000000 */
[C---:B------:R-:W-:Y:S01]  /*87c0*/  FSETP.NEU.FTZ.AND P2, PT, R3.reuse, -INF , PT ;  /* 0xff8000000300780b */ /* 0x040fe20003f5d000 */
[----:B------:R-:W-:Y:S01]  /*87d0*/  FMUL.FTZ R173, R3, c[0x0][0x2d0] ;  /* 0x0000b40003ad7a20 */ /* 0x000fe20000410000 */
[----:B--2---:R-:W-:Y:S04]  /*87e0*/  FMNMX.FTZ R2, R2, R19, !PT ;  /* 0x0000001302027209 */ /* 0x004fe80007810000 */
[----:B------:R-:W-:Y:S01]  /*87f0*/  FSEL R173, R173, RZ, P2 ;  /* 0x000000ffadad7208 */ /* 0x000fe20001000000 */
[C---:B------:R-:W-:Y:S01]  /*8800*/  FMUL.FTZ R171, R2.reuse, c[0x0][0x2d0] ;  /* 0x0000b40002ab7a20 */ /* 0x040fe20000410000 */
[----:B------:R-:W-:Y:S03]  /*8810*/  FSETP.NEU.FTZ.AND P1, PT, R2, -INF , PT ;  /* 0xff8000000200780b */ /* 0x000fe60003f3d000 */
[--C-:B------:R-:W-:Y:S01]  /*8820*/  FFMA.FTZ R177, R16, c[0x0][0x2d0], -R173.reuse ;  /* 0x0000b40010b17a23 */ /* 0x100fe200000108ad */
[----:B------:R-:W-:Y:S01]  /*8830*/  FMNMX.FTZ R16, R8, R21, !PT ;  /* 0x0000001508107209 */ /* 0x000fe20007810000 */
[--C-:B------:R-:W-:Y:S01]  /*8840*/  FFMA.FTZ R176, R4, c[0x0][0x2d0], -R173.reuse ;  /* 0x0000b40004b07a23 */ /* 0x100fe200000108ad */
[----:B------:R-:W-:Y:S01]  /*8850*/  FSEL R171, R171, RZ, P1 ;  /* 0x000000ffabab7208 */ /* 0x000fe20000800000 */
[--C-:B------:R-:W-:Y:S01]  /*8860*/  FFMA.FTZ R178, R20, c[0x0][0x2d0], -R173.reuse ;  /* 0x0000b40014b27a23 */ /* 0x100fe200000108ad */
[----:B------:R-:W-:Y:S01]  /*8870*/  FMNMX.FTZ R19, R247, R16, !PT ;  /* 0x00000010f7137209 */ /* 0x000fe20007810000 */
[----:B------:R-:W-:Y:S01]  /*8880*/  FFMA.FTZ R179, R24, c[0x0][0x2d0], -R173 ;  /* 0x0000b40018b37a23 */ /* 0x000fe200000108ad */
[----:B------:R-:W-:Y:S01]  /*8890*/  MUFU.EX2 R177, R177 ;  /* 0x000000b100b17308 */ /* 0x000fe20000000800 */
[----:B---3--:R-:W-:Y:S01]  /*88a0*/  FMNMX.FTZ R16, R15, R22, !PT ;  /* 0x000000160f107209 */ /* 0x008fe20007810000 */
[--C-:B------:R-:W-:Y:S01]  /*88b0*/  FFMA.FTZ R183, R6, c[0x0][0x2d0], -R171.reuse ;  /* 0x0000b40006b77a23 */ /* 0x100fe200000108ab */
[----:B------:R-:W-:Y:S01]  /*88c0*/  FMNMX.FTZ R4, R252, R19, !PT ;  /* 0x00000013fc047209 */ /* 0x000fe20007810000 */
[----:B------:R-:W-:Y:S01]  /*88d0*/  LDSM.16.MT88.4 R20, [R214+0x100] ;  /* 0x00010000d614783b */ /* 0x000fe20000004200 */
[--C-:B------:R-:W-:Y:S02]  /*88e0*/  FFMA.FTZ R155, R14, c[0x0][0x2d0], -R171.reuse ;  /* 0x0000b4000e9b7a23 */ /* 0x100fe400000108ab */
[----:B------:R-:W-:Y:S01]  /*88f0*/  FMNMX.FTZ R4, R251, R4, !PT ;  /* 0x00000004fb047209 */ /* 0x000fe20007810000 */
[--C-:B------:R-:W-:Y:S02]  /*8900*/  FFMA.FTZ R154, R18, c[0x0][0x2d0], -R171.reuse ;  /* 0x0000b400129a7a23 */ /* 0x100fe400000108ab */
[----:B------:R-:W-:Y:S01]  /*8910*/  FFMA.FTZ R182, R186, c[0x0][0x2d0], -R171 ;  /* 0x0000b400bab67a23 */ /* 0x000fe200000108ab */
[----:B------:R-:W-:Y:S01]  /*8920*/  FMNMX.FTZ R19, R249, R4, !PT ;  /* 0x00000004f9137209 */ /* 0x000fe20007810000 */
[----:B------:R-:W1:Y:S01]  /*8930*/  SHFL.BFLY PT, R15, R16, 0x1, 0x1f ;  /* 0x0c201f00100f7f89 */ /* 0x000e6200000e0000 */
[----:B------:R-:W-:Y:S01]  /*8940*/  MUFU.EX2 R179, R179 ;  /* 0x000000b300b37308 */ /* 0x000fe20000000800 */
[--C-:B------:R-:W-:Y:S01]  /*8950*/  FFMA.FTZ R175, R175, c[0x0][0x2d0], -R173.reuse ;  /* 0x0000b400afaf7a23 */ /* 0x100fe200000108ad */
[----:B------:R-:W-:Y:S01]  /*8960*/  FMNMX.FTZ R5, R164, R19, !PT ;  /* 0x00000013a4057209 */ /* 0x000fe20007810000 */
[----:B------:R-:W-:Y:S02]  /*8970*/  FFMA.FTZ R174, R174, c[0x0][0x2d0], -R173 ;  /* 0x0000b400aeae7a23 */ /* 0x000fe400000108ad */
[----:B------:R-:W-:Y:S01]  /*8980*/  FFMA.FTZ R170, R170, c[0x0][0x2d0], -R171 ;  /* 0x0000b400aaaa7a23 */ /* 0x000fe200000108ab */
[----:B------:R-:W-:Y:S01]  /*8990*/  FMNMX.FTZ R5, R162, R5, !PT ;  /* 0x00000005a2057209 */ /* 0x000fe20007810000 */
[--C-:B------:R-:W-:Y:S02]  /*89a0*/  FFMA.FTZ R190, R42, c[0x0][0x2d0], -R173.reuse ;  /* 0x0000b4002abe7a23 */ /* 0x100fe400000108ad */
[----:B------:R-:W-:Y:S01]  /*89b0*/  FFMA.FTZ R191, R40, c[0x0][0x2d0], -R173 ;  /* 0x0000b40028bf7a23 */ /* 0x000fe200000108ad */
[----:B------:R-:W-:Y:S01]  /*89c0*/  FMNMX.FTZ R0, R160, R5, !PT ;  /* 0x00000005a0007209 */ /* 0x000fe20007810000 */
[----:B------:R-:W2:Y:S01]  /*89d0*/  MUFU.EX2 R178, R178 ;  /* 0x000000b200b27308 */ /* 0x000ea20000000800 */
[--C-:B------:R-:W-:Y:S02]  /*89e0*/  FFMA.FTZ R192, R46, c[0x0][0x2d0], -R171.reuse ;  /* 0x0000b4002ec07a23 */ /* 0x100fe400000108ab */
[----:B------:R-:W-:Y:S01]  /*89f0*/  FMNMX.FTZ R4, R153, R0, !PT ;  /* 0x0000000099047209 */ /* 0x000fe20007810000 */
[----:B------:R-:W-:Y:S02]  /*8a00*/  FFMA.FTZ R193, R44, c[0x0][0x2d0], -R171 ;  /* 0x0000b4002cc17a23 */ /* 0x000fe400000108ab */
[--C-:B------:R-:W-:Y:S02]  /*8a10*/  FFMA.FTZ R194, R194, c[0x0][0x2d0], -R173.reuse ;  /* 0x0000b400c2c27a23 */ /* 0x100fe400000108ad */
[----:B------:R-:W3:Y:S01]  /*8a20*/  SHFL.BFLY PT, R5, R4, 0x2, 0x1f ;  /* 0x0c401f0004057f89 */ /* 0x000ee200000e0000 */
[----:B------:R-:W-:Y:S01]  /*8a30*/  FFMA.FTZ R195, R195, c[0x0][0x2d0], -R173 ;  /* 0x0000b400c3c37a23 */ /* 0x000fe200000108ad */
[----:B------:R-:W4:Y:S01]  /*8a40*/  MUFU.EX2 R176, R176 ;  /* 0x000000b000b07308 */ /* 0x000f220000000800 */
[--C-:B------:R-:W-:Y:S01]  /*8a50*/  FFMA.FTZ R196, R196, c[0x0][0x2d0], -R171.reuse ;  /* 0x0000b400c4c47a23 */ /* 0x100fe200000108ab */
[----:B-1----:R-:W-:Y:S01]  /*8a60*/  FMNMX.FTZ R0, R16, R15, !PT ;  /* 0x0000000f10007209 */ /* 0x002fe20007810000 */
[----:B------:R-:W-:Y:S02]  /*8a70*/  FFMA.FTZ R197, R197, c[0x0][0x2d0], -R171 ;  /* 0x0000b400c5c57a23 */ /* 0x000fe400000108ab */
[--C-:B------:R-:W-:Y:S01]  /*8a80*/  FFMA.FTZ R250, R250, c[0x0][0x2d0], -R173.reuse ;  /* 0x0000b400fafa7a23 */ /* 0x100fe200000108ad */
[C---:B------:R-:W-:Y:S01]  /*8a90*/  FSETP.NEU.FTZ.AND P0, PT, R0.reuse, -INF , PT ;  /* 0xff8000000000780b */ /* 0x040fe20003f1d000 */
[----:B------:R-:W-:Y:S02]  /*8aa0*/  FMUL.FTZ R166, R0, c[0x0][0x2d0] ;  /* 0x0000b40000a67a20 */ /* 0x000fe40000410000 */
[----:B------:R-:W-:Y:S01]  /*8ab0*/  FFMA.FTZ R173, R172, c[0x0][0x2d0], -R173 ;  /* 0x0000b400acad7a23 */ /* 0x000fe200000108ad */
[----:B------:R-:W-:Y:S01]  /*8ac0*/  MUFU.EX2 R155, R155 ;  /* 0x0000009b009b7308 */ /* 0x000fe20000000800 */
[--C-:B------:R-:W-:Y:S01]  /*8ad0*/  FFMA.FTZ R248, R248, c[0x0][0x2d0], -R171.reuse ;  /* 0x0000b400f8f87a23 */ /* 0x100fe200000108ab */
[----:B------:R-:W-:Y:S01]  /*8ae0*/  FSEL R166, R166, RZ, P0 ;  /* 0x000000ffa6a67208 */ /* 0x000fe20000000000 */
[--C-:B------:R-:W-:Y:S01]  /*8af0*/  FFMA.FTZ R246, R246, c[0x0][0x2d0], -R171.reuse ;  /* 0x0000b400f6f67a23 */ /* 0x100fe200000108ab */
[----:B--2---:R-:W-:Y:S01]  /*8b00*/  F2FP.PACK_AB R156, R178, R179 ;  /* 0x000000b3b29c723e */ /* 0x004fe200000000ff */
[----:B------:R-:W-:Y:S02]  /*8b10*/  FFMA.FTZ R171, R168, c[0x0][0x2d0], -R171 ;  /* 0x0000b400a8ab7a23 */ /* 0x000fe400000108ab */
[--C-:B------:R-:W-:Y:S01]  /*8b20*/  FFMA.FTZ R184, R7, c[0x0][0x2d0], -R166.reuse ;  /* 0x0000b40007b87a23 */ /* 0x100fe200000108a6 */
[----:B------:R-:W-:Y:S01]  /*8b30*/  FSEL R7, R2, RZ, P1 ;  /* 0x000000ff02077208 */ /* 0x000fe20000800000 */
[--C-:B------:R-:W-:Y:S01]  /*8b40*/  FFMA.FTZ R181, R13, c[0x0][0x2d0], -R166.reuse ;  /* 0x0000b4000db57a23 */ /* 0x100fe200000108a6 */
[----:B------:R-:W1:Y:S01]  /*8b50*/  MUFU.EX2 R154, R154 ;  /* 0x0000009a009a7308 */ /* 0x000e620000000800 */
[----:B------:R-:W-:Y:S01]  /*8b60*/  FFMA.FTZ R180, R17, c[0x0][0x2d0], -R166 ;  /* 0x0000b40011b47a23 */ /* 0x000fe200000108a6 */
[----:B---3--:R-:W-:Y:S01]  /*8b70*/  FMNMX.FTZ R5, R4, R5, !PT ;  /* 0x0000000504057209 */ /* 0x008fe20007810000 */
[----:B------:R-:W-:Y:S01]  /*8b80*/  FADD.FTZ R6, -R7, R150 ;  /* 0x0000009607067221 */ /* 0x000fe20000010100 */
[----:B------:R-:W-:Y:S01]  /*8b90*/  FSEL R4, R3, RZ, P2 ;  /* 0x000000ff03047208 */ /* 0x000fe20001000000 */
[--C-:B------:R-:W-:Y:S01]  /*8ba0*/  FFMA.FTZ R185, R11, c[0x0][0x2d0], -R166.reuse ;  /* 0x0000b4000bb97a23 */ /* 0x100fe200000108a6 */
[----:B----4-:R-:W-:Y:S01]  /*8bb0*/  F2FP.PACK_AB R158, R176, R177 ;  /* 0x000000b1b09e723e */ /* 0x010fe200000000ff */
[----:B------:R-:W2:Y:S01]  /*8bc0*/  SHFL.BFLY PT, R152, R5, 0x1, 0x1f ;  /* 0x0c201f0005987f89 */ /* 0x000ea200000e0000 */
[----:B------:R-:W-:Y:S02]  /*8bd0*/  FMUL.FTZ R150, R6, c[0x0][0x2d0] ;  /* 0x0000b40006967a20 */ /* 0x000fe40000410000 */
[----:B------:R-:W-:Y:S01]  /*8be0*/  FADD.FTZ R4, -R4, R151 ;  /* 0x0000009704047221 */ /* 0x000fe20000010100 */
[----:B------:R-:W-:Y:S01]  /*8bf0*/  MUFU.EX2 R183, R183 ;  /* 0x000000b700b77308 */ /* 0x000fe20000000800 */
[--C-:B------:R-:W-:Y:S02]  /*8c00*/  FFMA.FTZ R169, R169, c[0x0][0x2d0], -R166.reuse ;  /* 0x0000b400a9a97a23 */ /* 0x100fe400000108a6 */
[----:B------:R-:W-:Y:S01]  /*8c10*/  FMUL.FTZ R151, R4, c[0x0][0x2d0] ;  /* 0x0000b40004977a20 */ /* 0x000fe20000410000 */
[----:B------:R-:W-:Y:S01]  /*8c20*/  FSEL R4, R0, RZ, P0 ;  /* 0x000000ff00047208 */ /* 0x000fe20000000000 */
[--C-:B------:R-:W-:Y:S02]  /*8c30*/  FFMA.FTZ R167, R167, c[0x0][0x2d0], -R166.reuse ;  /* 0x0000b400a7a77a23 */ /* 0x100fe400000108a6 */
[--C-:B------:R-:W-:Y:S02]  /*8c40*/  FFMA.FTZ R165, R165, c[0x0][0x2d0], -R166.reuse ;  /* 0x0000b400a5a57a23 */ /* 0x100fe400000108a6 */
[----:B------:R-:W-:Y:S01]  /*8c50*/  FADD.FTZ R4, -R4, R149 ;  /* 0x0000009504047221 */ /* 0x000fe20000010100 */
[----:B------:R-:W3:Y:S01]  /*8c60*/  MUFU.EX2 R151, R151 ;  /* 0x0000009700977308 */ /* 0x000ee20000000800 */
[--C-:B------:R-:W-:Y:S02]  /*8c70*/  FFMA.FTZ R198, R198, c[0x0][0x2d0], -R166.reuse ;  /* 0x0000b400c6c67a23 */ /* 0x100fe400000108a6 */
[----:B------:R-:W-:Y:S01]  /*8c80*/  FMUL.FTZ R149, R4, c[0x0][0x2d0] ;  /* 0x0000b40004957a20 */ /* 0x000fe20000410000 */
[----:B-1----:R-:W-:Y:S01]  /*8c90*/  F2FP.PACK_AB R157, R154, R155 ;  /* 0x0000009b9a9d723e */ /* 0x002fe200000000ff */
[--C-:B------:R-:W-:Y:S02]  /*8ca0*/  FFMA.FTZ R199, R199, c[0x0][0x2d0], -R166.reuse ;  /* 0x0000b400c7c77a23 */ /* 0x100fe400000108a6 */
[--C-:B------:R-:W-:Y:S02]  /*8cb0*/  FFMA.FTZ R244, R244, c[0x0][0x2d0], -R166.reuse ;  /* 0x0000b400f4f47a23 */ /* 0x100fe400000108a6 */
[--C-:B------:R-:W-:Y:S01]  /*8cc0*/  FFMA.FTZ R245, R245, c[0x0][0x2d0], -R166.reuse ;  /* 0x0000b400f5f57a23 */ /* 0x100fe200000108a6 */
[----:B--2---:R-:W-:Y:S01]  /*8cd0*/  FMNMX.FTZ R152, R5, R152, !PT ;  /* 0x0000009805987209 */ /* 0x004fe20007810000 */
[----:B------:R-:W1:Y:S01]  /*8ce0*/  MUFU.EX2 R150, R150 ;  /* 0x0000009600967308 */ /* 0x000e620000000800 */
[----:B------:R-:W-:Y:S02]  /*8cf0*/  FFMA.FTZ R166, R163, c[0x0][0x2d0], -R166 ;  /* 0x0000b400a3a67a23 */ /* 0x000fe400000108a6 */
[C---:B------:R-:W-:Y:S01]  /*8d00*/  FSETP.NEU.FTZ.AND P0, PT, R152.reuse, -INF , PT ;  /* 0xff8000009800780b */ /* 0x040fe20003f1d000 */
[C---:B------:R-:W-:Y:S03]  /*8d10*/  FMUL.FTZ R161, R152.reuse, c[0x0][0x2d0] ;  /* 0x0000b40098a17a20 */ /* 0x040fe60000410000 */
[----:B------:R-:W-:Y:S02]  /*8d20*/  FSEL R5, R152, RZ, P0 ;  /* 0x000000ff98057208 */ /* 0x000fe40000000000 */
[----:B------:R-:W-:Y:S01]  /*8d30*/  FSEL R161, R161, RZ, P0 ;  /* 0x000000ffa1a17208 */ /* 0x000fe20000000000 */
[----:B------:R-:W2:Y:S01]  /*8d40*/  MUFU.EX2 R182, R182 ;  /* 0x000000b600b67308 */ /* 0x000ea20000000800 */
[C---:B------:R-:W-:Y:S01]  /*8d50*/  ISETP.GT.AND P0, PT, R238.reuse, UR4, PT ;  /* 0x00000004ee007c0c */ /* 0x040fe2000bf04270 */
[----:B------:R-:W-:Y:S01]  /*8d60*/  FADD.FTZ R5, -R5, R148 ;  /* 0x0000009405057221 */ /* 0x000fe20000010100 */
[----:B------:R-:W-:Y:S01]  /*8d70*/  IADD3 R238, R238, -0x1, RZ ;  /* 0xffffffffeeee7810 */ /* 0x000fe20007ffe0ff */
[--C-:B------:R-:W-:Y:S02]  /*8d80*/  FFMA.FTZ R188, R12, c[0x0][0x2d0], -R161.reuse ;  /* 0x0000b4000cbc7a23 */ /* 0x100fe400000108a1 */
[--C-:B------:R-:W-:Y:S02]  /*8d90*/  FFMA.FTZ R189, R9, c[0x0][0x2d0], -R161.reuse ;  /* 0x0000b40009bd7a23 */ /* 0x100fe400000108a1 */
[--C-:B------:R-:W-:Y:S02]  /*8da0*/  FFMA.FTZ R187, R10, c[0x0][0x2d0], -R161.reuse ;  /* 0x0000b4000abb7a23 */ /* 0x100fe400000108a1 */
[--C-:B------:R-:W-:Y:S01]  /*8db0*/  FFMA.FTZ R186, R8, c[0x0][0x2d0], -R161.reuse ;  /* 0x0000b40008ba7a23 */ /* 0x100fe200000108a1 */
[----:B------:R-:W4:Y:S01]  /*8dc0*/  MUFU.EX2 R149, R149 ;  /* 0x0000009500957308 */ /* 0x000f220000000800 */
[----:B------:R-:W-:Y:S02]  /*8dd0*/  FMUL.FTZ R8, R5, c[0x0][0x2d0] ;  /* 0x0000b40005087a20 */ /* 0x000fe40000410000 */
[C---:B---3--:R-:W-:Y:S02]  /*8de0*/  FMUL.FTZ R4, R151.reuse, R144 ;  /* 0x0000009097047220 */ /* 0x048fe40000410000 */
[C---:B------:R-:W-:Y:S02]  /*8df0*/  FMUL.FTZ R5, R151.reuse, R145 ;  /* 0x0000009197057220 */ /* 0x040fe40000410000 */
[C---:B-1----:R-:W-:Y:S02]  /*8e00*/  FMUL.FTZ R6, R150.reuse, R146 ;  /* 0x0000009296067220 */ /* 0x042fe40000410000 */
[----:B------:R-:W-:Y:S01]  /*8e10*/  FMUL.FTZ R7, R150, R147 ;  /* 0x0000009396077220 */ /* 0x000fe20000410000 */
[----:B------:R1:W3:Y:S01]  /*8e20*/  MUFU.EX2 R148, R8 ;  /* 0x0000000800947308 */ /* 0x0002e20000000800 */
[C---:B------:R-:W-:Y:S01]  /*8e30*/  FMUL.FTZ R16, R151.reuse, R132 ;  /* 0x0000008497107220 */ /* 0x040fe20000410000 */
[----:B--2---:R-:W-:Y:S01]  /*8e40*/  F2FP.PACK_AB R159, R182, R183 ;  /* 0x000000b7b69f723e */ /* 0x004fe200000000ff */
[C---:B------:R-:W-:Y:S02]  /*8e50*/  FMUL.FTZ R17, R151.reuse, R133 ;  /* 0x0000008597117220 */ /* 0x040fe40000410000 */
[C---:B------:R-:W-:Y:S02]  /*8e60*/  FMUL.FTZ R18, R150.reuse, R134 ;  /* 0x0000008696127220 */ /* 0x040fe40000410000 */
[----:B------:R-:W-:Y:S02]  /*8e70*/  FMUL.FTZ R19, R150, R135 ;  /* 0x0000008796137220 */ /* 0x000fe40000410000 */
[-C--:B------:R-:W-:Y:S01]  /*8e80*/  HMMA.16816.F32 R4, R156, R20.reuse, R4 ;  /* 0x000000149c04723c */ /* 0x080fe20000001804 */
[----:B------:R-:W-:Y:S01]  /*8e90*/  MUFU.EX2 R181, R181 ;  /* 0x000000b500b57308 */ /* 0x000fe20000000800 */
[----:B------:R-:W-:Y:S01]  /*8ea0*/  LDSM.16.MT88.4 R132, [R214+0x900] ;  /* 0x00090000d684783b */ /* 0x000fe20000004200 */
[----:B------:R-:W-:Y:S02]  /*8eb0*/  FMUL.FTZ R32, R151, R116 ;  /* 0x0000007497207220 */ /* 0x000fe40000410000 */
[C---:B----4-:R-:W-:Y:S02]  /*8ec0*/  FMUL.FTZ R9, R149.reuse, R141 ;  /* 0x0000008d95097220 */ /* 0x050fe40000410000 */
[C---:B------:R-:W-:Y:S02]  /*8ed0*/  FMUL.FTZ R12, R149.reuse, R136 ;  /* 0x00000088950c7220 */ /* 0x040fe40000410000 */
[----:B------:R-:W-:Y:S02]  /*8ee0*/  FMUL.FTZ R13, R149, R137 ;  /* 0x00000089950d7220 */ /* 0x000fe40000410000 */
[----:B------:R-:W2:Y:S01]  /*8ef0*/  MUFU.EX2 R180, R180 ;  /* 0x000000b400b47308 */ /* 0x000ea20000000800 */
[----:B------:R-:W-:Y:S02]  /*8f00*/  FMUL.FTZ R33, R151, R117 ;  /* 0x0000007597217220 */ /* 0x000fe40000410000 */
[C---:B-1----:R-:W-:Y:S02]  /*8f10*/  FMUL.FTZ R8, R149.reuse, R140 ;  /* 0x0000008c95087220 */ /* 0x042fe40000410000 */
[C---:B---3--:R-:W-:Y:S02]  /*8f20*/  FMUL.FTZ R10, R148.reuse, R142 ;  /* 0x0000008e940a7220 */ /* 0x048fe40000410000 */
[C---:B------:R-:W-:Y:S02]  /*8f30*/  FMUL.FTZ R11, R148.reuse, R143 ;  /* 0x0000008f940b7220 */ /* 0x040fe40000410000 */
[C---:B------:R-:W-:Y:S01]  /*8f40*/  FMUL.FTZ R14, R148.reuse, R138 ;  /* 0x0000008a940e7220 */ /* 0x040fe20000410000 */
[----:B------:R-:W-:Y:S01]  /*8f50*/  MUFU.EX2 R185, R185 ;  /* 0x000000b900b97308 */ /* 0x000fe20000000800 */
[----:B------:R-:W-:Y:S02]  /*8f60*/  FMUL.FTZ R15, R148, R139 ;  /* 0x0000008b940f7220 */ /* 0x000fe40000410000 */
[C---:B------:R-:W-:Y:S02]  /*8f70*/  FMUL.FTZ R34, R150.reuse, R118 ;  /* 0x0000007696227220 */ /* 0x040fe40000410000 */
[----:B------:R-:W-:Y:S02]  /*8f80*/  FMUL.FTZ R35, R150, R119 ;  /* 0x0000007796237220 */ /* 0x000fe40000410000 */
[----:B------:R-:W-:Y:S01]  /*8f90*/  LDSM.16.MT88.4 R116, [R214+0x1100] ;  /* 0x00110000d674783b */ /* 0x000fe20000004200 */
[C---:B------:R-:W-:Y:S02]  /*8fa0*/  FMUL.FTZ R40, R149.reuse, R108 ;  /* 0x0000006c95287220 */ /* 0x040fe40000410000 */
[----:B------:R-:W1:Y:S01]  /*8fb0*/  MUFU.EX2 R184, R184 ;  /* 0x000000b800b87308 */ /* 0x000e620000000800 */
[C---:B------:R-:W-:Y:S02]  /*8fc0*/  FMUL.FTZ R41, R149.reuse, R109 ;  /* 0x0000006d95297220 */ /* 0x040fe40000410000 */
[----:B------:R-:W-:Y:S01]  /*8fd0*/  FMUL.FTZ R42, R148, R110 ;  /* 0x0000006e942a7220 */ /* 0x000fe20000410000 */
[----:B--2---:R-:W-:Y:S01]  /*8fe0*/  F2FP.PACK_AB R144, R180, R181 ;  /* 0x000000b5b490723e */ /* 0x004fe200000000ff */
[C---:B------:R-:W-:Y:S02]  /*8ff0*/  FMUL.FTZ R43, R148.reuse, R111 ;  /* 0x0000006f942b7220 */ /* 0x040fe40000410000 */
[----:B------:R-:W-:Y:S01]  /*9000*/  LDSM.16.MT88.4 R108, [R214+0x500] ;  /* 0x00050000d66c783b */ /* 0x000fe20000004200 */
[C---:B------:R-:W-:Y:S02]  /*9010*/  FMUL.FTZ R44, R149.reuse, R104 ;  /* 0x00000068952c7220 */ /* 0x040fe40000410000 */
[----:B------:R-:W-:Y:S01]  /*9020*/  MUFU.EX2 R189, R189 ;  /* 0x000000bd00bd7308 */ /* 0x000fe20000000800 */
[----:B------:R-:W-:Y:S02]  /*9030*/  FMUL.FTZ R45, R149, R105 ;  /* 0x00000069952d7220 */ /* 0x000fe40000410000 */
[C---:B------:R-:W-:Y:S02]  /*9040*/  FMUL.FTZ R46, R148.reuse, R106 ;  /* 0x0000006a942e7220 */ /* 0x040fe40000410000 */
[----:B------:R-:W-:Y:S02]  /*9050*/  FMUL.FTZ R47, R148, R107 ;  /* 0x0000006b942f7220 */ /* 0x000fe40000410000 */
[----:B------:R-:W-:Y:S01]  /*9060*/  LDSM.16.MT88.4 R104, [R212+0x1900] ;  /* 0x00190000d468783b */ /* 0x000fe20000004200 */
[C---:B------:R-:W-:Y:S02]  /*9070*/  FMUL.FTZ R48, R151.reuse, R100 ;  /* 0x0000006497307220 */ /* 0x040fe40000410000 */
[----:B------:R-:W2:Y:S01]  /*9080*/  MUFU.EX2 R188, R188 ;  /* 0x000000bc00bc7308 */ /* 0x000ea20000000800 */
[----:B------:R-:W-:Y:S02]  /*9090*/  FMUL.FTZ R49, R151, R101 ;  /* 0x0000006597317220 */ /* 0x000fe40000410000 */
[----:B------:R-:W-:Y:S01]  /*90a0*/  FMUL.FTZ R50, R150, R102 ;  /* 0x0000006696327220 */ /* 0x000fe20000410000 */
[----:B-1----:R-:W-:Y:S01]  /*90b0*/  F2FP.PACK_AB R146, R184, R185 ;  /* 0x000000b9b892723e */ /* 0x002fe200000000ff */
[----:B------:R-:W-:Y:S02]  /*90c0*/  FMUL.FTZ R51, R150, R103 ;  /* 0x0000006796337220 */ /* 0x000fe40000410000 */
[----:B------:R-:W-:Y:S01]  /*90d0*/  LDSM.16.MT88.4 R100, [R214+0x1900] ;  /* 0x00190000d664783b */ /* 0x000fe20000004200 */
[--C-:B------:R-:W-:Y:S02]  /*90e0*/  FFMA.FTZ R164, R164, c[0x0][0x2d0], -R161.reuse ;  /* 0x0000b400a4a47a23 */ /* 0x100fe400000108a1 */
[----:B------:R-:W-:Y:S01]  /*90f0*/  MUFU.EX2 R187, R187 ;  /* 0x000000bb00bb7308 */ /* 0x000fe20000000800 */
[C---:B------:R-:W-:Y:S02]  /*9100*/  FMUL.FTZ R24, R149.reuse, R124 ;  /* 0x0000007c95187220 */ /* 0x040fe40000410000 */
[C---:B------:R-:W-:Y:S02]  /*9110*/  FMUL.FTZ R25, R149.reuse, R125 ;  /* 0x0000007d95197220 */ /* 0x040fe40000410000 */
[C---:B------:R-:W-:Y:S02]  /*9120*/  FMUL.FTZ R26, R148.reuse, R126 ;  /* 0x0000007e941a7220 */ /* 0x040fe40000410000 */
[C---:B------:R-:W-:Y:S02]  /*9130*/  FMUL.FTZ R27, R148.reuse, R127 ;  /* 0x0000007f941b7220 */ /* 0x040fe40000410000 */
[----:B------:R-:W-:Y:S01]  /*9140*/  FMUL.FTZ R28, R149, R120 ;  /* 0x00000078951c7220 */ /* 0x000fe20000410000 */
[----:B------:R-:W1:Y:S01]  /*9150*/  MUFU.EX2 R186, R186 ;  /* 0x000000ba00ba7308 */ /* 0x000e620000000800 */
[C---:B------:R-:W-:Y:S02]  /*9160*/  FMUL.FTZ R30, R148.reuse, R122 ;  /* 0x0000007a941e7220 */ /* 0x040fe40000410000 */
[----:B------:R-:W-:Y:S01]  /*9170*/  FMUL.FTZ R31, R148, R123 ;  /* 0x0000007b941f7220 */ /* 0x000fe20000410000 */
[----:B--2---:R-:W-:Y:S01]  /*9180*/  F2FP.PACK_AB R145, R188, R189 ;  /* 0x000000bdbc91723e */ /* 0x004fe200000000ff */
[C---:B------:R-:W-:Y:S02]  /*9190*/  FMUL.FTZ R52, R151.reuse, R52 ;  /* 0x0000003497347220 */ /* 0x040fe40000410000 */
[----:B------:R-:W-:Y:S02]  /*91a0*/  FMUL.FTZ R53, R151, R53 ;  /* 0x0000003597357220 */ /* 0x000fe40000410000 */
[C---:B------:R-:W-:Y:S01]  /*91b0*/  FMUL.FTZ R54, R150.reuse, R54 ;  /* 0x0000003696367220 */ /* 0x040fe20000410000 */
[----:B------:R-:W-:Y:S01]  /*91c0*/  MUFU.EX2 R124, R175 ;  /* 0x000000af007c7308 */ /* 0x000fe20000000800 */
[----:B------:R-:W-:Y:S02]  /*91d0*/  FMUL.FTZ R55, R150, R55 ;  /* 0x0000003796377220 */ /* 0x000fe40000410000 */
[C---:B------:R-:W-:Y:S02]  /*91e0*/  FMUL.FTZ R56, R149.reuse, R56 ;  /* 0x0000003895387220 */ /* 0x040fe40000410000 */
[C---:B------:R-:W-:Y:S02]  /*91f0*/  FMUL.FTZ R57, R149.reuse, R57 ;  /* 0x0000003995397220 */ /* 0x040fe40000410000 */
[C---:B------:R-:W-:Y:S02]  /*9200*/  FMUL.FTZ R58, R148.reuse, R58 ;  /* 0x0000003a943a7220 */ /* 0x040fe40000410000 */
[----:B------:R-:W-:Y:S01]  /*9210*/  FMUL.FTZ R59, R148, R59 ;  /* 0x0000003b943b7220 */ /* 0x000fe20000410000 */
[----:B------:R-:W-:Y:S01]  /*9220*/  MUFU.EX2 R120, R174 ;  /* 0x000000ae00787308 */ /* 0x000fe20000000800 */
[C---:B------:R-:W-:Y:S02]  /*9230*/  FMUL.FTZ R60, R149.reuse, R60 ;  /* 0x0000003c953c7220 */ /* 0x040fe40000410000 */
[----:B------:R-:W-:Y:S01]  /*9240*/  FMUL.FTZ R61, R149, R61 ;  /* 0x0000003d953d7220 */ /* 0x000fe20000410000 */
[----:B-1----:R-:W-:Y:S01]  /*9250*/  F2FP.PACK_AB R147, R186, R187 ;  /* 0x000000bbba93723e */ /* 0x002fe200000000ff */
[C---:B------:R-:W-:Y:S02]  /*9260*/  FMUL.FTZ R62, R148.reuse, R62 ;  /* 0x0000003e943e7220 */ /* 0x040fe40000410000 */
[----:B------:R-:W-:Y:S02]  /*9270*/  FMUL.FTZ R63, R148, R63 ;  /* 0x0000003f943f7220 */ /* 0x000fe40000410000 */
[C---:B------:R-:W-:Y:S01]  /*9280*/  FMUL.FTZ R64, R151.reuse, R64 ;  /* 0x0000004097407220 */ /* 0x040fe20000410000 */
[----:B------:R1:W-:Y:S01]  /*9290*/  MUFU.EX2 R136, R173 ;  /* 0x000000ad00887308 */ /* 0x0003e20000000800 */
[C---:B------:R-:W-:Y:S01]  /*92a0*/  HMMA.16816.F32 R8, R144.reuse, R20, R8 ;  /* 0x000000149008723c */ /* 0x040fe20000001808 */
[C---:B------:R-:W-:Y:S02]  /*92b0*/  FMUL.FTZ R65, R151.reuse, R65 ;  /* 0x0000004197417220 */ /* 0x040fe40000410000 */
[C---:B------:R-:W-:Y:S02]  /*92c0*/  FMUL.FTZ R66, R150.reuse, R66 ;  /* 0x0000004296427220 */ /* 0x040fe40000410000 */
[----:B------:R-:W-:Y:S02]  /*92d0*/  FMUL.FTZ R67, R150, R67 ;  /* 0x0000004396437220 */ /* 0x000fe40000410000 */
[C---:B------:R-:W-:Y:S01]  /*92e0*/  FMUL.FTZ R20, R151.reuse, R128 ;  /* 0x0000008097147220 */ /* 0x040fe20000410000 */
[-C--:B------:R-:W-:Y:S01]  /*92f0*/  HMMA.16816.F32 R12, R144, R22.reuse, R12 ;  /* 0x00000016900c723c */ /* 0x080fe2000000180c */
[----:B------:R-:W-:Y:S01]  /*9300*/  FMUL.FTZ R21, R151, R129 ;  /* 0x0000008197157220 */ /* 0x000fe20000410000 */
[----:B------:R-:W-:Y:S02]  /*9310*/  MUFU.EX2 R122, R170 ;  /* 0x000000aa007a7308 */ /* 0x000fe40000000800 */
[C---:B------:R-:W-:Y:S02]  /*9320*/  FMUL.FTZ R29, R149.reuse, R121 ;  /* 0x00000079951d7220 */ /* 0x040fe40000410000 */
[C---:B------:R-:W-:Y:S02]  /*9330*/  FMUL.FTZ R72, R149.reuse, R72 ;  /* 0x0000004895487220 */ /* 0x040fe40000410000 */
[C---:B------:R-:W-:Y:S01]  /*9340*/  HMMA.16816.F32 R16, R156.reuse, R22, R16 ;  /* 0x000000169c10723c */ /* 0x040fe20000001810 */
[C---:B------:R-:W-:Y:S03]  /*9350*/  FMUL.FTZ R73, R149.reuse, R73 ;  /* 0x0000004995497220 */ /* 0x040fe60000410000 */
[----:B------:R-:W-:Y:S01]  /*9360*/  MUFU.EX2 R138, R171 ;  /* 0x000000ab008a7308 */ /* 0x000fe20000000800 */
[----:B------:R-:W-:Y:S02]  /*9370*/  FMUL.FTZ R74, R148, R74 ;  /* 0x0000004a944a7220 */ /* 0x000fe40000410000 */
[C---:B------:R-:W-:Y:S01]  /*9380*/  FMUL.FTZ R22, R150.reuse, R130 ;  /* 0x0000008296167220 */ /* 0x040fe20000410000 */
[----:B-1----:R-:W-:Y:S01]  /*9390*/  LDSM.16.MT88.4 R172, [R214+0x2100] ;  /* 0x00210000d6ac783b */ /* 0x002fe20000004200 */
[----:B------:R-:W-:Y:S03]  /*93a0*/  FMUL.FTZ R23, R150, R131 ;  /* 0x0000008396177220 */ /* 0x000fe60000410000 */
[C---:B------:R-:W-:Y:S02]  /*93b0*/  FMUL.FTZ R75, R148.reuse, R75 ;  /* 0x0000004b944b7220 */ /* 0x040fe40000410000 */
[----:B------:R1:W-:Y:S01]  /*93c0*/  MUFU.EX2 R125, R169 ;  /* 0x000000a9007d7308 */ /* 0x0003e20000000800 */
[C---:B------:R-:W-:Y:S01]  /*93d0*/  FMUL.FTZ R76, R149.reuse, R76 ;  /* 0x0000004c954c7220 */ /* 0x040fe20000410000 */
[-C--:B------:R-:W-:Y:S01]  /*93e0*/  HMMA.16816.F32 R20, R156, R36.reuse, R20 ;  /* 0x000000249c14723c */ /* 0x080fe20000001814 */
[----:B------:R-:W2:Y:S01]  /*93f0*/  LDSM.16.MT88.4 R128, [R214+0xd00] ;  /* 0x000d0000d680783b */ /* 0x000ea20000004200 */
[C---:B------:R-:W-:Y:S02]  /*9400*/  FMUL.FTZ R77, R149.reuse, R77 ;  /* 0x0000004d954d7220 */ /* 0x040fe40000410000 */
[C---:B------:R-:W-:Y:S02]  /*9410*/  FMUL.FTZ R78, R148.reuse, R78 ;  /* 0x0000004e944e7220 */ /* 0x040fe40000410000 */
[C---:B------:R-:W-:Y:S02]  /*9420*/  FMUL.FTZ R79, R148.reuse, R79 ;  /* 0x0000004f944f7220 */ /* 0x040fe40000410000 */
[C---:B------:R-:W-:Y:S01]  /*9430*/  HMMA.16816.F32 R24, R144.reuse, R36, R24 ;  /* 0x000000249018723c */ /* 0x040fe20000001818 */
[----:B------:R-:W-:Y:S03]  /*9440*/  MUFU.EX2 R127, R167 ;  /* 0x000000a7007f7308 */ /* 0x000fe60000000800 */
[C---:B------:R-:W-:Y:S02]  /*9450*/  FMUL.FTZ R88, R149.reuse, R88 ;  /* 0x0000005895587220 */ /* 0x040fe40000410000 */
[----:B------:R-:W-:Y:S02]  /*9460*/  FMUL.FTZ R89, R149, R89 ;  /* 0x0000005995597220 */ /* 0x000fe40000410000 */
[-C--:B------:R-:W-:Y:S01]  /*9470*/  HMMA.16816.F32 R28, R144, R38.reuse, R28 ;  /* 0x00000026901c723c */ /* 0x080fe2000000181c */
[C---:B------:R-:W-:Y:S02]  /*9480*/  FMUL.FTZ R36, R151.reuse, R112 ;  /* 0x0000007097247220 */ /* 0x040fe40000410000 */
[----:B------:R-:W-:Y:S01]  /*9490*/  MUFU.EX2 R123, R165 ;  /* 0x000000a5007b7308 */ /* 0x000fe20000000800 */
[----:B------:R-:W-:Y:S01]  /*94a0*/  FMUL.FTZ R37, R151, R113 ;  /* 0x0000007197257220 */ /* 0x000fe20000410000 */
[----:B-1----:R-:W-:Y:S01]  /*94b0*/  LDSM.16.MT88.4 R168, [R212+0x1500] ;  /* 0x00150000d4a8783b */ /* 0x002fe20000004200 */
[C---:B------:R-:W-:Y:S02]  /*94c0*/  FMUL.FTZ R90, R148.reuse, R90 ;  /* 0x0000005a945a7220 */ /* 0x040fe40000410000 */
[C---:B------:R-:W-:Y:S01]  /*94d0*/  HMMA.16816.F32 R32, R156.reuse, R38, R32 ;  /* 0x000000269c20723c */ /* 0x040fe20000001820 */
[----:B------:R-:W-:Y:S03]  /*94e0*/  FMUL.FTZ R91, R148, R91 ;  /* 0x0000005b945b7220 */ /* 0x000fe60000410000 */
[C---:B------:R-:W-:Y:S01]  /*94f0*/  FMUL.FTZ R92, R149.reuse, R92 ;  /* 0x0000005c955c7220 */ /* 0x040fe20000410000 */
[----:B------:R-:W-:Y:S01]  /*9500*/  MUFU.EX2 R139, R166 ;  /* 0x000000a6008b7308 */ /* 0x000fe20000000800 */
[----:B------:R-:W-:Y:S02]  /*9510*/  FMUL.FTZ R93, R149, R93 ;  /* 0x0000005d955d7220 */ /* 0x000fe40000410000 */
[C---:B------:R-:W-:Y:S04]  /*9520*/  FMUL.FTZ R38, R150.reuse, R114 ;  /* 0x0000007296267220 */ /* 0x040fe80000410000 */
[----:B------:R-:W-:Y:S02]  /*9530*/  FMUL.FTZ R39, R150, R115 ;  /* 0x0000007396277220 */ /* 0x000fe40000410000 */
[----:B------:R-:W1:Y:S01]  /*9540*/  LDSM.16.MT88.4 R112, [R212+0xd00] ;  /* 0x000d0000d470783b */ /* 0x000e620000004200 */
[----:B------:R3:W-:Y:S01]  /*9550*/  MUFU.EX2 R126, R164 ;  /* 0x000000a4007e7308 */ /* 0x0007e20000000800 */
[C---:B------:R-:W-:Y:S02]  /*9560*/  FMUL.FTZ R94, R148.reuse, R94 ;  /* 0x0000005e945e7220 */ /* 0x040fe40000410000 */
[----:B------:R-:W-:Y:S01]  /*9570*/  FMUL.FTZ R95, R148, R95 ;  /* 0x0000005f945f7220 */ /* 0x000fe20000410000 */
[-C--:B--2---:R-:W-:Y:S01]  /*9580*/  HMMA.16816.F32 R36, R156, R128.reuse, R36 ;  /* 0x000000809c24723c */ /* 0x084fe20000001824 */
[C---:B------:R-:W-:Y:S02]  /*9590*/  FMUL.FTZ R96, R151.reuse, R96 ;  /* 0x0000006097607220 */ /* 0x040fe40000410000 */
[C---:B------:R-:W-:Y:S02]  /*95a0*/  FMUL.FTZ R97, R151.reuse, R97 ;  /* 0x0000006197617220 */ /* 0x040fe40000410000 */
[C---:B------:R-:W-:Y:S01]  /*95b0*/  FMUL.FTZ R98, R150.reuse, R98 ;  /* 0x0000006296627220 */ /* 0x040fe20000410000 */
[----:B------:R-:W-:Y:S01]  /*95c0*/  MUFU.EX2 R190, R190 ;  /* 0x000000be00be7308 */ /* 0x000fe20000000800 */
[C---:B------:R-:W-:Y:S01]  /*95d0*/  FMUL.FTZ R99, R150.reuse, R99 ;  /* 0x0000006396637220 */ /* 0x040fe20000410000 */
[C---:B------:R-:W-:Y:S01]  /*95e0*/  HMMA.16816.F32 R40, R144.reuse, R128, R40 ;  /* 0x000000809028723c */ /* 0x040fe20000001828 */
[C---:B------:R-:W-:Y:S03]  /*95f0*/  FMUL.FTZ R68, R151.reuse, R68 ;  /* 0x0000004497447220 */ /* 0x040fe60000410000 */
[C---:B------:R-:W-:Y:S02]  /*9600*/  FMUL.FTZ R69, R151.reuse, R69 ;  /* 0x0000004597457220 */ /* 0x040fe40000410000 */
[C---:B------:R-:W-:Y:S02]  /*9610*/  FMUL.FTZ R70, R150.reuse, R70 ;  /* 0x0000004696467220 */ /* 0x040fe40000410000 */
[-C--:B------:R-:W-:Y:S01]  /*9620*/  HMMA.16816.F32 R44, R144, R130.reuse, R44 ;  /* 0x00000082902c723c */ /* 0x080fe2000000182c */
[----:B------:R-:W2:Y:S01]  /*9630*/  MUFU.EX2 R191, R191 ;  /* 0x000000bf00bf7308 */ /* 0x000ea20000000800 */
[----:B---3--:R-:W-:Y:S02]  /*9640*/  LDSM.16.MT88.4 R164, [R214+0x1500] ;  /* 0x00150000d6a4783b */ /* 0x008fe40000004200 */
[C---:B------:R-:W-:Y:S02]  /*9650*/  FMUL.FTZ R71, R150.reuse, R71 ;  /* 0x0000004796477220 */ /* 0x040fe40000410000 */
[C---:B------:R-:W-:Y:S02]  /*9660*/  FMUL.FTZ R80, R151.reuse, R80 ;  /* 0x0000005097507220 */ /* 0x040fe40000410000 */
[C---:B------:R-:W-:Y:S01]  /*9670*/  HMMA.16816.F32 R48, R156.reuse, R130, R48 ;  /* 0x000000829c30723c */ /* 0x040fe20000001830 */
[C---:B------:R-:W-:Y:S02]  /*9680*/  FMUL.FTZ R81, R151.reuse, R81 ;  /* 0x0000005197517220 */ /* 0x040fe40000410000 */
[----:B------:R-:W-:Y:S01]  /*9690*/  MUFU.EX2 R192, R192 ;  /* 0x000000c000c07308 */ /* 0x000fe20000000800 */
[C---:B------:R-:W-:Y:S02]  /*96a0*/  FMUL.FTZ R82, R150.reuse, R82 ;  /* 0x0000005296527220 */ /* 0x040fe40000410000 */
[C---:B------:R-:W-:Y:S02]  /*96b0*/  FMUL.FTZ R83, R150.reuse, R83 ;  /* 0x0000005396537220 */ /* 0x040fe40000410000 */
[C---:B------:R-:W-:Y:S01]  /*96c0*/  FMUL.FTZ R84, R151.reuse, R84 ;  /* 0x0000005497547220 */ /* 0x040fe20000410000 */
[-C--:B-1----:R-:W-:Y:S03]  /*96d0*/  HMMA.16816.F32 R52, R156, R112.reuse, R52 ;  /* 0x000000709c34723c */ /* 0x082fe60000001834 */
[----:B------:R-:W-:Y:S01]  /*96e0*/  FMUL.FTZ R85, R151, R85 ;  /* 0x0000005597557220 */ /* 0x000fe20000410000 */
[----:B------:R-:W1:Y:S01]  /*96f0*/  MUFU.EX2 R193, R193 ;  /* 0x000000c100c17308 */ /* 0x000e620000000800 */
[C---:B------:R-:W-:Y:S02]  /*9700*/  FMUL.FTZ R86, R150.reuse, R86 ;  /* 0x0000005696567220 */ /* 0x040fe40000410000 */
[----:B------:R-:W-:Y:S02]  /*9710*/  FMUL.FTZ R87, R150, R87 ;  /* 0x0000005796577220 */ /* 0x000fe40000410000 */
[--C-:B------:R-:W-:Y:S01]  /*9720*/  FFMA.FTZ R247, R247, c[0x0][0x2d0], -R161.reuse ;  /* 0x0000b400f7f77a23 */ /* 0x100fe200000108a1 */
[C---:B------:R-:W-:Y:S02]  /*9730*/  HMMA.16816.F32 R56, R144.reuse, R112, R56 ;  /* 0x000000709038723c */ /* 0x040fe40000001838 */
[--C-:B------:R-:W-:Y:S02]  /*9740*/  FFMA.FTZ R252, R252, c[0x0][0x2d0], -R161.reuse ;  /* 0x0000b400fcfc7a23 */ /* 0x100fe400000108a1 */
[----:B------:R-:W-:Y:S01]  /*9750*/  MUFU.EX2 R194, R194 ;  /* 0x000000c200c27308 */ /* 0x000fe20000000800 */
[--C-:B------:R-:W-:Y:S02]  /*9760*/  FFMA.FTZ R251, R251, c[0x0][0x2d0], -R161.reuse ;  /* 0x0000b400fbfb7a23 */ /* 0x100fe400000108a1 */
[--C-:B------:R-:W-:Y:S01]  /*9770*/  FFMA.FTZ R249, R249, c[0x0][0x2d0], -R161.reuse ;  /* 0x0000b400f9f97a23 */ /* 0x100fe200000108a1 */
[-C--:B------:R-:W-:Y:S01]  /*9780*/  HMMA.16816.F32 R60, R144, R114.reuse, R60 ;  /* 0x00000072903c723c */ /* 0x080fe2000000183c */
[--C-:B------:R-:W-:Y:S03]  /*9790*/  FFMA.FTZ R162, R162, c[0x0][0x2d0], -R161.reuse ;  /* 0x0000b400a2a27a23 */ /* 0x100fe600000108a1 */
[--C-:B------:R-:W-:Y:S02]  /*97a0*/  FFMA.FTZ R160, R160, c[0x0][0x2d0], -R161.reuse ;  /* 0x0000b400a0a07a23 */ /* 0x100fe400000108a1 */
[----:B------:R-:W3:Y:S01]  /*97b0*/  MUFU.EX2 R195, R195 ;  /* 0x000000c300c37308 */ /* 0x000ee20000000800 */
[----:B------:R-:W-:Y:S01]  /*97c0*/  FFMA.FTZ R161, R153, c[0x0][0x2d0], -R161 ;  /* 0x0000b40099a17a23 */ /* 0x000fe200000108a1 */
[C---:B------:R-:W-:Y:S01]  /*97d0*/  HMMA.16816.F32 R64, R156.reuse, R114, R64 ;  /* 0x000000729c40723c */ /* 0x040fe20000001840 */
[----:B------:R-:W4:Y:S03]  /*97e0*/  LDSM.16.MT88.4 R112, [R212+0x500] ;  /* 0x00050000d470783b */ /* 0x000f260000004200 */
[----:B------:R-:W-:Y:S01]  /*97f0*/  FFMA.FTZ R179, R151, R234, R179 ;  /* 0x000000ea97b37223 */ /* 0x000fe200000100b3 */
[----:B------:R-:W-:Y:S01]  /*9800*/  MOV R151, R3 ;  /* 0x0000000300977202 */ /* 0x000fe20000000f00 */
[----:B------:R-:W-:Y:S01]  /*9810*/  FFMA.FTZ R155, R150, R235, R155 ;  /* 0x000000eb969b7223 */ /* 0x000fe2000001009b */
[----:B------:R-:W-:Y:S01]  /*9820*/  MOV R150, R2 ;  /* 0x0000000200967202 */ /* 0x000fe20000000f00 */
[-C--:B------:R-:W-:Y:S01]  /*9830*/  HMMA.16816.F32 R68, R156, R100.reuse, R68 ;  /* 0x000000649c44723c */ /* 0x080fe20000001844 */
[----:B------:R-:W-:Y:S03]  /*9840*/  MUFU.EX2 R196, R196 ;  /* 0x000000c400c47308 */ /* 0x000fe60000000800 */
[----:B------:R-:W-:Y:S01]  /*9850*/  FFMA.FTZ R181, R149, R232, R181 ;  /* 0x000000e895b57223 */ /* 0x000fe200000100b5 */
[----:B------:R-:W-:Y:S01]  /*9860*/  MOV R149, R0 ;  /* 0x0000000000957202 */ /* 0x000fe20000000f00 */
[----:B------:R-:W-:Y:S01]  /*9870*/  FFMA.FTZ R189, R148, R233, R189 ;  /* 0x000000e994bd7223 */ /* 0x000fe200000100bd */
[----:B------:R-:W-:Y:S01]  /*9880*/  MOV R148, R152 ;  /* 0x0000009800947202 */ /* 0x000fe20000000f00 */
[C---:B------:R-:W-:Y:S01]  /*9890*/  HMMA.16816.F32 R72, R144.reuse, R100, R72 ;  /* 0x000000649048723c */ /* 0x040fe20000001848 */
[----:B------:R-:W-:Y:S02]  /*98a0*/  FADD.FTZ R178, R178, R179 ;  /* 0x000000b3b2b27221 */ /* 0x000fe40000010000 */
[----:B------:R-:W5:Y:S01]  /*98b0*/  MUFU.EX2 R197, R197 ;  /* 0x000000c500c57308 */ /* 0x000f620000000800 */
[----:B------:R-:W-:Y:S02]  /*98c0*/  FADD.FTZ R154, R154, R155 ;  /* 0x0000009b9a9a7221 */ /* 0x000fe40000010000 */
[----:B------:R-:W-:Y:S01]  /*98d0*/  FADD.FTZ R180, R180, R181 ;  /* 0x000000b5b4b47221 */ /* 0x000fe20000010000 */
[----:B--2---:R-:W-:Y:S01]  /*98e0*/  F2FP.PACK_AB R100, R191, R190 ;  /* 0x000000bebf64723e */ /* 0x004fe200000000ff */
[-C--:B------:R-:W-:Y:S01]  /*98f0*/  HMMA.16816.F32 R76, R144, R102.reuse, R76 ;  /* 0x00000066904c723c */ /* 0x080fe2000000184c */
[----:B-1----:R-:W-:Y:S03]  /*9900*/  F2FP.PACK_AB R101, R193, R192 ;  /* 0x000000c0c165723e */ /* 0x002fe600000000ff */
[----:B------:R-:W-:Y:S01]  /*9910*/  FADD.FTZ R188, R188, R189 ;  /* 0x000000bdbcbc7221 */ /* 0x000fe20000010000 */
[----:B------:R-:W-:Y:S01]  /*9920*/  MUFU.EX2 R198, R198 ;  /* 0x000000c600c67308 */ /* 0x000fe20000000800 */
[----:B------:R-:W-:Y:S02]  /*9930*/  FADD.FTZ R177, R177, R178 ;  /* 0x000000b2b1b17221 */ /* 0x000fe40000010000 */
[C---:B------:R-:W-:Y:S01]  /*9940*/  HMMA.16816.F32 R80, R156.reuse, R102, R80 ;  /* 0x000000669c50723c */ /* 0x040fe20000001850 */
[----:B------:R-:W-:Y:S03]  /*9950*/  FADD.FTZ R183, R183, R154 ;  /* 0x0000009ab7b77221 */ /* 0x000fe60000010000 */
[----:B------:R-:W-:Y:S02]  /*9960*/  FADD.FTZ R185, R185, R180 ;  /* 0x000000b4b9b97221 */ /* 0x000fe40000010000 */
[----:B------:R-:W-:Y:S01]  /*9970*/  FADD.FTZ R187, R187, R188 ;  /* 0x000000bcbbbb7221 */ /* 0x000fe20000010000 */
[----:B---3--:R-:W-:Y:S01]  /*9980*/  F2FP.PACK_AB R102, R195, R194 ;  /* 0x000000c2c366723e */ /* 0x008fe200000000ff */
[-C--:B------:R-:W-:Y:S01]  /*9990*/  HMMA.16816.F32 R84, R156, R104.reuse, R84 ;  /* 0x000000689c54723c */ /* 0x080fe20000001854 */
[----:B------:R-:W1:Y:S03]  /*99a0*/  MUFU.EX2 R199, R199 ;  /* 0x000000c700c77308 */ /* 0x000e660000000800 */
[----:B-----5:R-:W-:Y:S01]  /*99b0*/  F2FP.PACK_AB R103, R197, R196 ;  /* 0x000000c4c567723e */ /* 0x020fe200000000ff */
[----:B------:R-:W-:Y:S02]  /*99c0*/  FADD.FTZ R177, R176, R177 ;  /* 0x000000b1b0b17221 */ /* 0x000fe40000010000 */
[----:B------:R-:W-:Y:S01]  /*99d0*/  FADD.FTZ R183, R182, R183 ;  /* 0x000000b7b6b77221 */ /* 0x000fe20000010000 */
[C---:B------:R-:W-:Y:S01]  /*99e0*/  HMMA.16816.F32 R88, R144.reuse, R104, R88 ;  /* 0x000000689058723c */ /* 0x040fe20000001858 */
[----:B------:R-:W-:Y:S02]  /*99f0*/  FADD.FTZ R185, R184, R185 ;  /* 0x000000b9b8b97221 */ /* 0x000fe40000010000 */
[----:B------:R-:W-:Y:S01]  /*9a00*/  MUFU.EX2 R244, R244 ;  /* 0x000000f400f47308 */ /* 0x000fe20000000800 */
[----:B------:R-:W-:Y:S02]  /*9a10*/  FADD.FTZ R186, R186, R187 ;  /* 0x000000bbbaba7221 */ /* 0x000fe40000010000 */
[----:B------:R-:W-:Y:S02]  /*9a20*/  FADD.FTZ R190, R190, R177 ;  /* 0x000000b1bebe7221 */ /* 0x000fe40000010000 */
[-C--:B------:R-:W-:Y:S01]  /*9a30*/  HMMA.16816.F32 R92, R144, R106.reuse, R92 ;  /* 0x0000006a905c723c */ /* 0x080fe2000000185c */
[----:B------:R-:W-:Y:S03]  /*9a40*/  FADD.FTZ R192, R192, R183 ;  /* 0x000000b7c0c07221 */ /* 0x000fe60000010000 */
[----:B------:R-:W-:Y:S01]  /*9a50*/  FADD.FTZ R191, R191, R190 ;  /* 0x000000bebfbf7221 */ /* 0x000fe20000010000 */
[----:B------:R-:W2:Y:S01]  /*9a60*/  MUFU.EX2 R245, R245 ;  /* 0x000000f500f57308 */ /* 0x000ea20000000800 */
[----:B------:R-:W-:Y:S02]  /*9a70*/  FADD.FTZ R193, R193, R192 ;  /* 0x000000c0c1c17221 */ /* 0x000fe40000010000 */
[----:B------:R-:W-:Y:S01]  /*9a80*/  HMMA.16816.F32 R96, R156, R106, R96 ;  /* 0x0000006a9c60723c */ /* 0x000fe20000001860 */
[C---:B-1----:R-:W-:Y:S03]  /*9a90*/  F2FP.PACK_AB R104, R199.reuse, R198 ;  /* 0x000000c6c768723e */ /* 0x042fe600000000ff */
[----:B------:R-:W-:Y:S02]  /*9aa0*/  FADD.FTZ R198, R198, R185 ;  /* 0x000000b9c6c67221 */ /* 0x000fe40000010000 */
[----:B------:R-:W-:Y:S01]  /*9ab0*/  FADD.FTZ R194, R194, R191 ;  /* 0x000000bfc2c27221 */ /* 0x000fe20000010000 */
[----:B------:R-:W-:Y:S01]  /*9ac0*/  MUFU.EX2 R247, R247 ;  /* 0x000000f700f77308 */ /* 0x000fe20000000800 */
[-C--:B------:R-:W-:Y:S01]  /*9ad0*/  HMMA.16816.F32 R4, R100, R108.reuse, R4 ;  /* 0x0000006c6404723c */ /* 0x080fe20000001804 */
[----:B------:R-:W-:Y:S03]  /*9ae0*/  F2FP.PACK_AB R158, R136, R120 ;  /* 0x00000078889e723e */ /* 0x000fe600000000ff */
[----:B------:R-:W-:Y:S01]  /*9af0*/  F2FP.PACK_AB R159, R138, R122 ;  /* 0x0000007a8a9f723e */ /* 0x000fe200000000ff */
[----:B------:R-:W-:Y:S02]  /*9b00*/  FADD.FTZ R199, R199, R198 ;  /* 0x000000c6c7c77221 */ /* 0x000fe40000010000 */
[----:B------:R-:W-:Y:S02]  /*9b10*/  FADD.FTZ R196, R196, R193 ;  /* 0x000000c1c4c47221 */ /* 0x000fe40000010000 */
[----:B------:R-:W1:Y:S03]  /*9b20*/  MUFU.EX2 R252, R252 ;  /* 0x000000fc00fc7308 */ /* 0x000e660000000800 */
[----:B------:R-:W-:Y:S01]  /*9b30*/  FADD.FTZ R194, R195, R194 ;  /* 0x000000c2c3c27221 */ /* 0x000fe20000010000 */
[----:B--2---:R-:W-:Y:S01]  /*9b40*/  F2FP.PACK_AB R106, R245, R244 ;  /* 0x000000f4f56a723e */ /* 0x004fe200000000ff */
[----:B------:R-:W-:Y:S02]  /*9b50*/  FADD.FTZ R244, R244, R199 ;  /* 0x000000c7f4f47221 */ /* 0x000fe40000010000 */
[----:B------:R-:W-:Y:S02]  /*9b60*/  FADD.FTZ R197, R197, R196 ;  /* 0x000000c4c5c57221 */ /* 0x000fe40000010000 */
[----:B------:R-:W-:Y:S01]  /*9b70*/  FADD.FTZ R244, R245, R244 ;  /* 0x000000f4f5f47221 */ /* 0x000fe20000010000 */
[----:B------:R-:W2:Y:S10]  /*9b80*/  MUFU.EX2 R251, R251 ;  /* 0x000000fb00fb7308 */ /* 0x000eb40000000800 */
[----:B------:R-:W3:Y:S01]  /*9b90*/  MUFU.EX2 R249, R249 ;  /* 0x000000f900f97308 */ /* 0x000ee20000000800 */
[C---:B-1----:R-:W-:Y:S01]  /*9ba0*/  F2FP.PACK_AB R105, R252.reuse, R247 ;  /* 0x000000f7fc69723e */ /* 0x042fe200000000ff */
[----:B------:R-:W-:Y:S04]  /*9bb0*/  FADD.FTZ R247, R247, R186 ;  /* 0x000000baf7f77221 */ /* 0x000fe80000010000 */
[----:B------:R-:W-:Y:S04]  /*9bc0*/  FADD.FTZ R252, R252, R247 ;  /* 0x000000f7fcfc7221 */ /* 0x000fe80000010000 */
[----:B------:R-:W1:Y:S01]  /*9bd0*/  MUFU.EX2 R250, R250 ;  /* 0x000000fa00fa7308 */ /* 0x000e620000000800 */
[----:B--2---:R-:W-:Y:S09]  /*9be0*/  FADD.FTZ R252, R251, R252 ;  /* 0x000000fcfbfc7221 */ /* 0x004ff20000010000 */
[----:B------:R-:W2:Y:S01]  /*9bf0*/  MUFU.EX2 R248, R248 ;  /* 0x000000f800f87308 */ /* 0x000ea20000000800 */
[C---:B---3--:R-:W-:Y:S01]  /*9c00*/  F2FP.PACK_AB R107, R249.reuse, R251 ;  /* 0x000000fbf96b723e */ /* 0x048fe200000000ff */
[----:B------:R-:W-:Y:S08]  /*9c10*/  FADD.FTZ R252, R249, R252 ;  /* 0x000000fcf9fc7221 */ /* 0x000ff00000010000 */
[----:B------:R-:W3:Y:S01]  /*9c20*/  MUFU.EX2 R246, R246 ;  /* 0x000000f600f67308 */ /* 0x000ee20000000800 */
[C---:B------:R-:W-:Y:S01]  /*9c30*/  HMMA.16816.F32 R8, R104.reuse, R108, R8 ;  /* 0x0000006c6808723c */ /* 0x040fe20000001808 */
[----:B-1----:R-:W-:Y:S07]  /*9c40*/  F2FP.PACK_AB R156, R250, R124 ;  /* 0x0000007cfa9c723e */ /* 0x002fee00000000ff */
[-C--:B------:R-:W-:Y:S01]  /*9c50*/  HMMA.16816.F32 R12, R104, R110.reuse, R12 ;  /* 0x0000006e680c723c */ /* 0x080fe2000000180c */
[----:B------:R1:W5:Y:S03]  /*9c60*/  MUFU.EX2 R121, R162 ;  /* 0x000000a200797308 */ /* 0x0003660000000800 */
[----:B--2---:R-:W-:Y:S04]  /*9c70*/  FADD.FTZ R197, R248, R197 ;  /* 0x000000c5f8c57221 */ /* 0x004fe80000010000 */
[C---:B------:R-:W-:Y:S01]  /*9c80*/  HMMA.16816.F32 R16, R100.reuse, R110, R16 ;  /* 0x0000006e6410723c */ /* 0x040fe20000001810 */
[----:B------:R-:W2:Y:S02]  /*9c90*/  LDSM.16.MT88.4 R108, [R212+0x1100] ;  /* 0x00110000d46c783b */ /* 0x000ea40000004200 */
[----:B------:R5:W-:Y:S01]  /*9ca0*/  MUFU.EX2 R137, R160 ;  /* 0x000000a000897308 */ /* 0x000be20000000800 */
[C---:B---3--:R-:W-:Y:S04]  /*9cb0*/  F2FP.PACK_AB R157, R246.reuse, R248 ;  /* 0x000000f8f69d723e */ /* 0x048fe800000000ff */
[-C--:B----4-:R-:W-:Y:S01]  /*9cc0*/  HMMA.16816.F32 R20, R100, R112.reuse, R20 ;  /* 0x000000706414723c */ /* 0x090fe20000001814 */
[----:B------:R-:W-:Y:S04]  /*9cd0*/  FADD.FTZ R197, R246, R197 ;  /* 0x000000c5f6c57221 */ /* 0x000fe80000010000 */
[----:B------:R3:W4:Y:S03]  /*9ce0*/  MUFU.EX2 R153, R161 ;  /* 0x000000a100997308 */ /* 0x0007260000000800 */
[C---:B------:R-:W-:Y:S01]  /*9cf0*/  HMMA.16816.F32 R24, R104.reuse, R112, R24 ;  /* 0x000000706818723c */ /* 0x040fe20000001818 */
[----:B-1----:R-:W-:Y:S07]  /*9d00*/  F2FP.PACK_AB R162, R139, R123 ;  /* 0x0000007b8ba2723e */ /* 0x002fee00000000ff */
[-C--:B------:R-:W-:Y:S01]  /*9d10*/  HMMA.16816.F32 R28, R104, R114.reuse, R28 ;  /* 0x00000072681c723c */ /* 0x080fe2000000181c */
[----:B-----5:R-:W-:Y:S07]  /*9d20*/  F2FP.PACK_AB R160, R127, R125 ;  /* 0x0000007d7fa0723e */ /* 0x020fee00000000ff */
[C---:B------:R-:W-:Y:S01]  /*9d30*/  HMMA.16816.F32 R32, R100.reuse, R114, R32 ;  /* 0x000000726420723c */ /* 0x040fe20000001820 */
[----:B------:R-:W1:Y:S03]  /*9d40*/  LDSM.16.MT88.4 R112, [R214+0x1d00] ;  /* 0x001d0000d670783b */ /* 0x000e660000004200 */
[----:B---3--:R-:W-:Y:S02]  /*9d50*/  F2FP.PACK_AB R161, R121, R126 ;  /* 0x0000007e79a1723e */ /* 0x008fe400000000ff */
[----:B----4-:R-:W-:Y:S02]  /*9d60*/  F2FP.PACK_AB R163, R153, R137 ;  /* 0x0000008999a3723e */ /* 0x010fe400000000ff */
[-C--:B------:R-:W-:Y:S08]  /*9d70*/  HMMA.16816.F32 R36, R100, R116.reuse, R36 ;  /* 0x000000746424723c */ /* 0x080ff00000001824 */
[C---:B------:R-:W-:Y:S08]  /*9d80*/  HMMA.16816.F32 R40, R104.reuse, R116, R40 ;  /* 0x000000746828723c */ /* 0x040ff00000001828 */
[-C--:B------:R-:W-:Y:S08]  /*9d90*/  HMMA.16816.F32 R44, R104, R118.reuse, R44 ;  /* 0x00000076682c723c */ /* 0x080ff0000000182c */
[C---:B------:R-:W-:Y:S01]  /*9da0*/  HMMA.16816.F32 R48, R100.reuse, R118, R48 ;  /* 0x000000766430723c */ /* 0x040fe20000001830 */
[----:B------:R-:W3:Y:S07]  /*9db0*/  LDSM.16.MT88.4 R116, [R212+0x1d00] ;  /* 0x001d0000d474783b */ /* 0x000eee0000004200 */
        /* <DEDUP_REMOVED lines=8> */
[C---:B------:R-:W-:Y:S08]  /*9e40*/  HMMA.16816.F32 R80, R100.reuse, R114, R80 ;  /* 0x000000726450723c */ /* 0x040ff00000001850 */
[-C--:B---3--:R-:W-:Y:S08]  /*9e50*/  HMMA.16816.F32 R84, R100, R116.reuse, R84 ;  /* 0x000000746454723c */ /* 0x088ff00000001854 */
[C---:B------:R-:W-:Y:S08]  /*9e60*/  HMMA.16816.F32 R88, R104.reuse, R116, R88 ;  /* 0x000000746858723c */ /* 0x040ff00000001858 */
[-C--:B------:R-:W-:Y:S08]  /*9e70*/  HMMA.16816.F32 R92, R104, R118.reuse, R92 ;  /* 0x00000076685c723c */ /* 0x080ff0000000185c */
[----:B------:R-:W-:Y:S08]  /*9e80*/  HMMA.16816.F32 R96, R100, R118, R96 ;  /* 0x000000766460723c */ /* 0x000ff00000001860 */
[-C--:B------:R-:W-:Y:S01]  /*9e90*/  HMMA.16816.F32 R144, R156, R132.reuse, R4 ;  /* 0x000000849c90723c */ /* 0x080fe20000001804 */
[----:B------:R-:W1:Y:S07]  /*9ea0*/  LDSM.16.MT88.4 R4, [R212+0x2100] ;  /* 0x00210000d404783b */ /* 0x000e6e0000004200 */
[C---:B------:R-:W-:Y:S07]  /*9eb0*/  HMMA.16816.F32 R140, R160.reuse, R132, R8 ;  /* 0x00000084a08c723c */ /* 0x040fee0000001808 */
[----:B------:R-:W-:Y:S02]  /*9ec0*/  MOV R11, R139 ;  /* 0x0000008b000b7202 */ /* 0x000fe40000000f00 */
[----:B------:R-:W-:Y:S03]  /*9ed0*/  MOV R10, R138 ;  /* 0x0000008a000a7202 */ /* 0x000fe60000000f00 */
[----:B------:R-:W-:Y:S02]  /*9ee0*/  MOV R9, R137 ;  /* 0x0000008900097202 */ /* 0x000fe40000000f00 */
[----:B------:R-:W-:Y:S02]  /*9ef0*/  MOV R8, R136 ;  /* 0x0000008800087202 */ /* 0x000fe40000000f00 */
[-C--:B------:R-:W-:Y:S07]  /*9f00*/  HMMA.16816.F32 R136, R160, R134.reuse, R12 ;  /* 0x00000086a088723c */ /* 0x080fee000000180c */
[----:B------:R-:W-:Y:S01]  /*9f10*/  MOV R15, R123 ;  /* 0x0000007b000f7202 */ /* 0x000fe20000000f00 */
[C---:B------:R-:W-:Y:S01]  /*9f20*/  HMMA.16816.F32 R132, R156.reuse, R134, R16 ;  /* 0x000000869c84723c */ /* 0x040fe20000001810 */
[----:B------:R-:W-:Y:S03]  /*9f30*/  MOV R14, R122 ;  /* 0x0000007a000e7202 */ /* 0x000fe60000000f00 */
[----:B------:R-:W-:Y:S02]  /*9f40*/  MOV R13, R121 ;  /* 0x00000079000d7202 */ /* 0x000fe40000000f00 */
[----:B------:R-:W-:Y:S01]  /*9f50*/  MOV R12, R120 ;  /* 0x00000078000c7202 */ /* 0x000fe20000000f00 */
[----:B------:R-:W-:Y:S01]  /*9f60*/  FADD.FTZ R197, R14, R197 ;  /* 0x000000c50ec57221 */ /* 0x000fe20000010000 */
[-C--:B--2---:R-:W-:Y:S01]  /*9f70*/  HMMA.16816.F32 R128, R156, R108.reuse, R20 ;  /* 0x0000006c9c80723c */ /* 0x084fe20000001814 */
[----:B------:R-:W-:Y:S03]  /*9f80*/  MOV R19, R127 ;  /* 0x0000007f00137202 */ /* 0x000fe60000000f00 */
[----:B------:R-:W-:Y:S01]  /*9f90*/  MOV R18, R126 ;  /* 0x0000007e00127202 */ /* 0x000fe20000000f00 */
[----:B------:R-:W-:Y:S01]  /*9fa0*/  FADD.FTZ R235, R10, R197 ;  /* 0x000000c50aeb7221 */ /* 0x000fe20000010000 */
[----:B------:R-:W-:Y:S02]  /*9fb0*/  MOV R17, R125 ;  /* 0x0000007d00117202 */ /* 0x000fe40000000f00 */
[----:B------:R-:W-:Y:S01]  /*9fc0*/  MOV R16, R124 ;  /* 0x0000007c00107202 */ /* 0x000fe20000000f00 */
[----:B------:R-:W-:Y:S01]  /*9fd0*/  FADD.FTZ R252, R18, R252 ;  /* 0x000000fc12fc7221 */ /* 0x000fe20000010000 */
[C---:B------:R-:W-:Y:S02]  /*9fe0*/  HMMA.16816.F32 R124, R160.reuse, R108, R24 ;  /* 0x0000006ca07c723c */ /* 0x040fe40000001818 */
[----:B------:R-:W-:Y:S02]  /*9ff0*/  FADD.FTZ R244, R17, R244 ;  /* 0x000000f411f47221 */ /* 0x000fe40000010000 */
[----:B------:R-:W-:Y:S02]  /*a000*/  FADD.FTZ R252, R13, R252 ;  /* 0x000000fc0dfc7221 */ /* 0x000fe40000010000 */
[----:B------:R-:W-:Y:S02]  /*a010*/  FADD.FTZ R244, R19, R244 ;  /* 0x000000f413f47221 */ /* 0x000fe40000010000 */
[-C--:B------:R-:W-:Y:S01]  /*a020*/  HMMA.16816.F32 R120, R160, R110.reuse, R28 ;  /* 0x0000006ea078723c */ /* 0x080fe2000000181c */
[----:B------:R-:W-:Y:S03]  /*a030*/  FADD.FTZ R252, R9, R252 ;  /* 0x000000fc09fc7221 */ /* 0x000fe60000010000 */
[----:B------:R-:W-:Y:S02]  /*a040*/  FADD.FTZ R244, R15, R244 ;  /* 0x000000f40ff47221 */ /* 0x000fe40000010000 */
[----:B------:R-:W-:Y:S02]  /*a050*/  FADD.FTZ R233, R153, R252 ;  /* 0x000000fc99e97221 */ /* 0x000fe40000010000 */
[C---:B------:R-:W-:Y:S01]  /*a060*/  HMMA.16816.F32 R116, R156.reuse, R110, R32 ;  /* 0x0000006e9c74723c */ /* 0x040fe20000001820 */
[----:B------:R-:W-:Y:S07]  /*a070*/  FADD.FTZ R232, R11, R244 ;  /* 0x000000f40be87221 */ /* 0x000fee0000010000 */
        /* <DEDUP_REMOVED lines=16> */
[----:B------:R-:W-:Y:S04]  /*a180*/  FADD.FTZ R5, R250, R5 ;  /* 0x00000005fa057221 */ /* 0x000fe80000010000 */
[----:B------:R-:W-:Y:S01]  /*a190*/  HMMA.16816.F32 R96, R156, R6, R96 ;  /* 0x000000069c60723c */ /* 0x000fe20000001860 */
[----:B------:R-:W-:Y:S04]  /*a1a0*/  FADD.FTZ R5, R12, R5 ;  /* 0x000000050c057221 */ /* 0x000fe80000010000 */
[----:B------:R-:W-:Y:S01]  /*a1b0*/  FADD.FTZ R234, R8, R5 ;  /* 0x0000000508ea7221 */ /* 0x000fe20000010000 */
[----:B------:R-:W-:-:S05]  /*a1c0*/  @P0 BRA `(.L_x_425) ;  /* 0xffffbbd000000947 */ /* 0x000fca000383ffff */
.L_x_406:
[----:B------:R-:W1:Y:S01]  /*a1d0*/  S2UR UR8, SR_CTAID.X ;  /* 0x00000000000879c3 */ /* 0x000e620000002500 */
[----:B------:R-:W-:Y:S01]  /*a1e0*/  ULDC.64 UR4, c[0x0][0x2c8] ;  /* 0x0000b20000047ab9 */ /* 0x000fe20000000a00 */
[----:B------:R-:W-:Y:S01]  /*a1f0*/  PLOP3.LUT P0, PT, PT, PT, UP1, 0x40, 0x0 ;  /* 0x000000000000781c */ /* 0x000fe20003f0e818 */
[----:B-1----:R-:W-:-:S04]  /*a200*/  ULEA UR8, UR8, 0x7f, 0x7 ;  /* 0x0000007f08087891 */ /* 0x002fc8000f8e383f */
[----:B------:R-:W-:-:S03]  /*a210*/  UIMAD.WIDE.U32 UR14, UR8, UR4, URZ ;  /* 0x00000004080e72a5 */ /* 0x000fc6000f8e003f */
[----:B------:R-:W-:Y:S02]  /*a220*/  ULDC UR4, c[0x0][0x168] ;  /* 0x00005a0000047ab9 */ /* 0x000fe40000000800 */
[----:B------:R-:W-:Y:S02]  /*a230*/  @UP2 USHF.R.U32.HI UR8, URZ, UR5, UR15 ;  /* 0x000000053f082299 */ /* 0x000fe4000801160f */
[----:B------:R-:W-:Y:S02]  /*a240*/  UIADD3 UR4, -UR4, 0x1, URZ ;  /* 0x0000000104047890 */ /* 0x000fe4000fffe13f */
[----:B------:R-:W-:Y:S02]  /*a250*/  ULDC UR5, c[0x0][0x1d0] ;  /* 0x0000740000057ab9 */ /* 0x000fe40000000800 */
[----:B------:R-:W-:-:S03]  /*a260*/  UIADD3 UR9, UR8, UR5, UR4 ;  /* 0x0000000508097290 */ /* 0x000fc6000fffe004 */
[----:B------:R-:W-:Y:S02]  /*a270*/  ULDC UR8, c[0x0][0x324] ;  /* 0x0000c90000087ab9 */ /* 0x000fe40000000800 */
[----:B------:R-:W-:Y:S01]  /*a280*/  UIADD3 UR8, UR9, -UR8, URZ ;  /* 0x8000000809087290 */ /* 0x000fe2000fffe03f */
[----:B------:R-:W-:Y:S05]  /*a290*/  @P0 BRA `(.L_x_426) ;  /* 0x0000016000000947 */ /* 0x000fea0003800000 */
[----:B------:R-:W-:-:S06]  /*a2a0*/  UISETP.GT.AND UP0, UPT, UR9, -0x1, UPT ;  /* 0xffffffff0900788c */ /* 0x000fcc000bf04270 */
[----:B------:R-:W-:-:S13]  /*a2b0*/  PLOP3.LUT P0, PT, PT, PT, UP0, 0x80, 0x0 ;  /* 0x000000000000781c */ /* 0x000fda0003f0f008 */
[----:B------:R-:W-:Y:S05]  /*a2c0*/  @P0 BRA `(.L_x_427) ;  /* 0x0000009000000947 */ /* 0x000fea0003800000 */
[----:B------:R-:W-:Y:S02]  /*a2d0*/  ULDC UR4, c[0x0][0x32c] ;  /* 0x0000cb0000047ab9 */ /* 0x000fe40000000800 */
[----:B------:R-:W-:Y:S02]  /*a2e0*/  UISETP.NE.AND UP0, UPT, UR4, 0x1, UPT ;  /* 0x000000010400788c */ /* 0x000fe4000bf05270 */
[----:B------:R-:W-:Y:S02]  /*a2f0*/  ULOP3.LUT UR9, URZ, UR9, URZ, 0x33, !UPT ;  /* 0x000000093f097292 */ /* 0x000fe4000f8e333f */
[----:B------:R-:W-:Y:S02]  /*a300*/  ULDC.64 UR4, c[0x0][0x330] ;  /* 0x0000cc0000047ab9 */ /* 0x000fe40000000a00 */
[----:B------:R-:W-:-:S07]  /*a310*/  UIMAD.WIDE.U32 UR14, UR9, UR4, URZ ;  /* 0x00000004090e72a5 */ /* 0x000fce000f8e003f */
[----:B------:R-:W-:Y:S02]  /*a320*/  @UP0 UMOV UR11, UR15 ;  /* 0x0000000f000b0c82 */ /* 0x000fe40008000000 */
[----:B------:R-:W-:-:S04]  /*a330*/  @UP0 USHF.R.U32.HI UR9, URZ, UR5, UR11 ;  /* 0x000000053f090299 */ /* 0x000fc8000801160b */
[----:B------:R-:W-:Y:S01]  /*a340*/  ULOP3.LUT UR9, URZ, UR9, URZ, 0x33, !UPT ;  /* 0x000000093f097292 */ /* 0x000fe2000f8e333f */
[----:B------:R-:W-:Y:S05]  /*a350*/  BRA `(.L_x_428) ;  /* 0x0000006000007947 */ /* 0x000fea0003800000 */
.L_x_427:
[----:B------:R-:W-:Y:S02]  /*a360*/  ULDC UR4, c[0x0][0x32c] ;  /* 0x0000cb0000047ab9 */ /* 0x000fe40000000800 */
[----:B------:R-:W-:-:S03]  /*a370*/  UISETP.NE.AND UP0, UPT, UR4, 0x1, UPT ;  /* 0x000000010400788c */ /* 0x000fc6000bf05270 */
[----:B------:R-:W-:Y:S02]  /*a380*/  ULDC.64 UR4, c[0x0][0x330] ;  /* 0x0000cc0000047ab9 */ /* 0x000fe40000000a00 */
[----:B------:R-:W-:-:S07]  /*a390*/  UIMAD.WIDE.U32 UR14, UR9, UR4, URZ ;  /* 0x00000004090e72a5 */ /* 0x000fce000f8e003f */
[----:B------:R-:W-:Y:S02]  /*a3a0*/  @UP0 UMOV UR11, UR15 ;  /* 0x0000000f000b0c82 */ /* 0x000fe40008000000 */
[----:B------:R-:W-:Y:S02]  /*a3b0*/  @UP0 USHF.R.U32.HI UR9, URZ, UR5, UR11 ;  /* 0x000000053f090299 */ /* 0x000fe4000801160b */
.L_x_428:
[----:B------:R-:W-:Y:S02]  /*a3c0*/  ULDC UR4, c[0x0][0x32c] ;  /* 0x0000cb0000047ab9 */ /* 0x000fe40000000800 */
[----:B------:R-:W-:-:S04]  /*a3d0*/  UIMAD UR4, UR9, UR4, URZ ;  /* 0x00000004090472a4 */ /* 0x000fc8000f8e023f */
[----:B------:R-:W-:-:S04]  /*a3e0*/  UISETP.LT.AND UP0, UPT, UR8, UR4, UPT ;  /* 0x000000040800728c */ /* 0x000fc8000bf01270 */
[----:B------:R-:W-:-:S04]  /*a3f0*/  USEL UR8, UR8, UR4, !UP0 ;  /* 0x0000000408087287 */ /* 0x000fc8000c000000 */
.L_x_426:
[----:B------:R-:W-:-:S04]  /*a400*/  UIADD3 UR8, UR8, 0x2f, URZ ;  /* 0x0000002f08087890 */ /* 0x000fc8000fffe03f */
[----:B------:R-:W-:-:S04]  /*a410*/  UIMAD.WIDE UR4, UR8, 0x2aaaaaab, URZ ;  /* 0x2aaaaaab080478a5 */ /* 0x000fc8000f8e023f */
[----:B------:R-:W-:-:S04]  /*a420*/  USHF.R.U32.HI UR4, URZ, 0x1f, UR5 ;  /* 0x0000001f3f047899 */ /* 0x000fc80008011605 */
[----:B------:R-:W-:-:S04]  /*a430*/  ULEA.HI.SX32 UR4, UR5, UR4, 0x1d ;  /* 0x0000000405047291 */ /* 0x000fc8000f8fea3f */
[----:B------:R-:W-:-:S04]  /*a440*/  UISETP.LT.AND UP0, UPT, UR7, UR4, UPT ;  /* 0x000000040700728c */ /* 0x000fc8000bf01270 */
[----:B------:R-:W-:-:S06]  /*a450*/  USEL UR4, UR7, UR4, !UP0 ;  /* 0x0000000407047287 */ /* 0x000fcc000c000000 */
[----:B------:R-:W-:-:S13]  /*a460*/  ISETP.GE.AND P0, PT, R238, UR4, PT ;  /* 0x00000004ee007c0c */ /* 0x000fda000bf06270 */
[----:B------:R-:W-:Y:S05]  /*a470*/  @!P0 BRA `(.L_x_429) ;  /* 0x0000304000008947 */ /* 0x000fea0003800000 */
[C---:B------:R-:W-:Y:S02]  /*a480*/  IADD3 R247, P0, R220.reuse, 0x20, RZ ;  /* 0x00000020dcf77810 */ /* 0x040fe40007f1e0ff */
[----:B------:R-:W-:Y:S02]  /*a490*/  IADD3 R245, P2, R220, 0x40, RZ ;  /* 0x00000040dcf57810 */ /* 0x000fe40007f5e0ff */
[C---:B------:R-:W-:Y:S01]  /*a4a0*/  IADD3 R243, P1, R224.reuse, 0x20, RZ ;  /* 0x00000020e0f37810 */ /* 0x040fe20007f3e0ff */
[--C-:B------:R-:W-:Y:S01]  /*a4b0*/  IMAD.X R246, RZ, RZ, R231.reuse, P0 ;  /* 0x000000fffff67224 */ /* 0x100fe200000e06e7 */
[----:B------:R-:W-:Y:S01]  /*a4c0*/  IADD3 R241, P0, R224, 0x40, RZ ;  /* 0x00000040e0f17810 */ /* 0x000fe20007f1e0ff */
[----:B------:R-:W-:Y:S02]  /*a4d0*/  IMAD.X R244, RZ, RZ, R231, P2 ;  /* 0x000000fffff47224 */ /* 0x000fe400010e06e7 */
[--C-:B------:R-:W-:Y:S02]  /*a4e0*/  IMAD.X R242, RZ, RZ, R237.reuse, P1 ;  /* 0x000000fffff27224 */ /* 0x100fe400008e06ed */
[----:B------:R-:W-:-:S02]  /*a4f0*/  IMAD.X R240, RZ, RZ, R237, P0 ;  /* 0x000000fffff07224 */ /* 0x000fc400000e06ed */
.L_x_432:
[----:B------:R-:W-:Y:S04]  /*a500*/  DEPBAR.LE SB0, 0x0 ;  /* 0x000080000000791a */ /* 0x000fe80000000000 */
[----:B------:R-:W-:Y:S01]  /*a510*/  BAR.SYNC.DEFER_BLOCKING 0x0 ;  /* 0x0000000000007b1d */ /* 0x000fe20000010000 */
[----:B------:R-:W-:Y:S01]  /*a520*/  ISETP.GT.AND P0, PT, R219, R238, PT ;  /* 0x000000eedb00720c */ /* 0x000fe20003f04270 */
[----:B------:R-:W-:Y:S01]  /*a530*/  IMAD.MOV.U32 R148, RZ, RZ, R3 ;  /* 0x000000ffff947224 */ /* 0x000fe200078e0003 */
[----:B------:R-:W-:Y:S01]  /*a540*/  MOV R153, R2 ;  /* 0x0000000200997202 */ /* 0x000fe20000000f00 */
[----:B------:R-:W-:Y:S02]  /*a550*/  IMAD.MOV.U32 R149, RZ, RZ, R0 ;  /* 0x000000ffff957224 */ /* 0x000fe400078e0000 */
        /* <DEDUP_REMOVED lines=18> */
[-C--:B------:R-:W-:Y:S03]  /*a680*/  IADD3 R11, P0, R220, R8.reuse, RZ ;  /* 0x00000008dc0b7210 */ /* 0x080fe60007f1e0ff */
[----:B------:R-:W-:Y:S01]  /*a690*/  IMAD.IADD R5, R9, 0x1, R5 ;  /* 0x0000000109057824 */ /* 0x000fe200078e0205 */
[----:B------:R-:W-:Y:S02]  /*a6a0*/  LEA R14, P2, R11, c[0x0][0x1f8], 0x1 ;  /* 0x00007e000b0e7a11 */ /* 0x000fe400078408ff */
[-C--:B------:R-:W-:Y:S01]  /*a6b0*/  IADD3 R9, P1, R245, R8.reuse, RZ ;  /* 0x00000008f5097210 */ /* 0x080fe20007f3e0ff */
[----:B------:R-:W-:Y:S01]  /*a6c0*/  IMAD.X R4, R5, 0x1, R231, P0 ;  /* 0x0000000105047824 */ /* 0x000fe200000e06e7 */
[-C--:B------:R-:W-:Y:S03]  /*a6d0*/  IADD3 R7, P0, R247, R8.reuse, RZ ;  /* 0x00000008f7077210 */ /* 0x080fe60007f1e0ff */
[----:B------:R-:W-:Y:S01]  /*a6e0*/  IMAD.X R6, R5, 0x1, R244, P1 ;  /* 0x0000000105067824 */ /* 0x000fe200008e06f4 */
        /* <DEDUP_REMOVED lines=11> */
[----:B------:R-:W-:Y:S01]  /*a7a0*/  LEA R10, P1, R9, c[0x0][0x1f8], 0x1 ;  /* 0x00007e00090a7a11 */ /* 0x000fe200078208ff */
[----:B------:R4:W-:Y:S02]  /*a7b0*/  LDGSTS.E.BYPASS.LTC128B.128 [R218+0xd00], [R12.64], !P5 ;  /* 0x00d000000cda7fae */ /* 0x0009e4000e901d4c */
[----:B------:R-:W-:Y:S01]  /*a7c0*/  @!P3 IMAD.X R7, R5, 0x1, R231, P2 ;  /* 0x000000010507b824 */ /* 0x000fe200010e06e7 */
[----:B------:R-:W-:Y:S02]  /*a7d0*/  LEA.HI.X R11, R9, c[0x0][0x1fc], R6, 0x1, P1 ;  /* 0x00007f00090b7a11 */ /* 0x000fe400008f0c06 */
[----:B------:R-:W-:Y:S02]  /*a7e0*/  @!P3 IADD3 R6, P1, R8, R247, RZ ;  /* 0x000000f70806b210 */ /* 0x000fe40007f3e0ff */
[----:B------:R-:W-:Y:S01]  /*a7f0*/  @!P3 LEA R18, P2, R4, c[0x0][0x1f8], 0x1 ;  /* 0x00007e000412ba11 */ /* 0x000fe200078408ff */
        /* <DEDUP_REMOVED lines=12> */
.L_x_430:
        /* <DEDUP_REMOVED lines=9> */
[-C--:B-1----:R-:W-:Y:S01]  /*a950*/  HMMA.16816.F32 R20, R156, R32.reuse, RZ ;  /* 0x000000209c14723c */ /* 0x082fe200000018ff */
[----:B------:R-:W1:Y:S07]  /*a960*/  LDSM.16.M88.4 R192, [R216+0x3500] ;  /* 0x00350000d8c0783b */ /* 0x000e6e0000000200 */
[C---:B------:R-:W-:Y:S01]  /*a970*/  HMMA.16816.F32 R24, R44.reuse, R32, RZ ;  /* 0x000000202c18723c */ /* 0x040fe200000018ff */
[----:B------:R-:W-:Y:S07]  /*a980*/  LDSM.16.M88.4 R196, [R209] ;  /* 0x00000000d1c4783b */ /* 0x000fee0000000200 */
[-C--:B------:R-:W-:Y:S01]  /*a990*/  HMMA.16816.F32 R28, R44, R34.reuse, RZ ;  /* 0x000000222c1c723c */ /* 0x080fe200000018ff */
[----:B------:R-:W-:Y:S07]  /*a9a0*/  LDSM.16.M88.4 R200, [R213+0x7900] ;  /* 0x00790000d5c8783b */ /* 0x000fee0000000200 */
[C---:B------:R-:W-:Y:S08]  /*a9b0*/  HMMA.16816.F32 R32, R156.reuse, R34, RZ ;  /* 0x000000229c20723c */ /* 0x040ff000000018ff */
[-C--:B------:R-:W-:Y:S08]  /*a9c0*/  HMMA.16816.F32 R36, R156, R48.reuse, RZ ;  /* 0x000000309c24723c */ /* 0x080ff000000018ff */
[C---:B------:R-:W-:Y:S08]  /*a9d0*/  HMMA.16816.F32 R40, R44.reuse, R48, RZ ;  /* 0x000000302c28723c */ /* 0x040ff000000018ff */
[-C--:B------:R-:W-:Y:S08]  /*a9e0*/  HMMA.16816.F32 R44, R44, R50.reuse, RZ ;  /* 0x000000322c2c723c */ /* 0x080ff000000018ff */
[----:B------:R-:W-:Y:S01]  /*a9f0*/  HMMA.16816.F32 R48, R156, R50, RZ ;  /* 0x000000329c30723c */ /* 0x000fe200000018ff */
[----:B------:R-:W3:Y:S07]  /*aa00*/  LDSM.16.M88.4 R156, [R216+0x3900] ;  /* 0x00390000d89c783b */ /* 0x000eee0000000200 */
[-C--:B------:R-:W-:Y:S08]  /*aa10*/  HMMA.16816.F32 R4, R164, R168.reuse, R4 ;  /* 0x000000a8a404723c */ /* 0x080ff00000001804 */
[C---:B------:R-:W-:Y:S08]  /*aa20*/  HMMA.16816.F32 R8, R172.reuse, R168, R8 ;  /* 0x000000a8ac08723c */ /* 0x040ff00000001808 */
[-C--:B------:R-:W-:Y:S08]  /*aa30*/  HMMA.16816.F32 R12, R172, R170.reuse, R12 ;  /* 0x000000aaac0c723c */ /* 0x080ff0000000180c */
[C---:B------:R-:W-:Y:S01]  /*aa40*/  HMMA.16816.F32 R16, R164.reuse, R170, R16 ;  /* 0x000000aaa410723c */ /* 0x040fe20000001810 */
[----:B------:R-:W4:Y:S07]  /*aa50*/  LDSM.16.M88.4 R168, [R213+0x6900] ;  /* 0x00690000d5a8783b */ /* 0x000f2e0000000200 */
        /* <DEDUP_REMOVED lines=10> */
[----:B------:R-:W5:Y:S08]  /*ab00*/  LDSM.16.M88.4 R164, [R208] ;  /* 0x00000000d0a4783b */ /* 0x000f700000000200 */
[----:B------:R-:W3:Y:S01]  /*ab10*/  LDSM.16.M88.4 R180, [R216+0x3d00] ;  /* 0x003d0000d8b4783b */ /* 0x000ee20000000200 */
[-C--:B--2---:R-:W-:Y:S08]  /*ab20*/  HMMA.16816.F32 R4, R160, R184.reuse, R4 ;  /* 0x000000b8a004723c */ /* 0x084ff00000001804 */
        /* <DEDUP_REMOVED lines=8> */
[----:B------:R-:W-:Y:S07]  /*abb0*/  LDSM.16.M88.4 R192, [R206] ;  /* 0x00000000cec0783b */ /* 0x000fee0000000200 */
[-C--:B---3--:R-:W-:Y:S08]  /*abc0*/  HMMA.16816.F32 R36, R160, R156.reuse, R36 ;  /* 0x0000009ca024723c */ /* 0x088ff00000001824 */
[C---:B------:R-:W-:Y:S08]  /*abd0*/  HMMA.16816.F32 R40, R188.reuse, R156, R40 ;  /* 0x0000009cbc28723c */ /* 0x040ff00000001828 */
[-C--:B------:R-:W-:Y:S01]  /*abe0*/  HMMA.16816.F32 R44, R188, R158.reuse, R44 ;  /* 0x0000009ebc2c723c */ /* 0x080fe2000000182c */
[----:B------:R-:W-:Y:S07]  /*abf0*/  LDSM.16.M88.4 R188, [R213+0x8900] ;  /* 0x00890000d5bc783b */ /* 0x000fee0000000200 */
[----:B------:R-:W-:Y:S01]  /*ac00*/  HMMA.16816.F32 R48, R160, R158, R48 ;  /* 0x0000009ea030723c */ /* 0x000fe20000001830 */
[----:B------:R-:W1:Y:S07]  /*ac10*/  LDSM.16.M88.4 R156, [R217+0x9900] ;  /* 0x00990000d99c783b */ /* 0x000e6e0000000200 */
[-C--:B----4-:R-:W-:Y:S01]  /*ac20*/  HMMA.16816.F32 R4, R168, R196.reuse, R4 ;  /* 0x000000c4a804723c */ /* 0x090fe20000001804 */
[----:B------:R-:W2:Y:S07]  /*ac30*/  LDSM.16.M88.4 R160, [R216+0x4100] ;  /* 0x00410000d8a0783b */ /* 0x000eae0000000200 */
[C---:B------:R-:W-:Y:S08]  /*ac40*/  HMMA.16816.F32 R8, R200.reuse, R196, R8 ;  /* 0x000000c4c808723c */ /* 0x040ff00000001808 */
[-C--:B------:R-:W-:Y:S08]  /*ac50*/  HMMA.16816.F32 R12, R200, R198.reuse, R12 ;  /* 0x000000c6c80c723c */ /* 0x080ff0000000180c */
[C---:B------:R-:W-:Y:S08]  /*ac60*/  HMMA.16816.F32 R16, R168.reuse, R198, R16 ;  /* 0x000000c6a810723c */ /* 0x040ff00000001810 */
[-C--:B-----5:R-:W-:Y:S08]  /*ac70*/  HMMA.16816.F32 R20, R168, R164.reuse, R20 ;  /* 0x000000a4a814723c */ /* 0x0a0ff00000001814 */
[C---:B------:R-:W-:Y:S08]  /*ac80*/  HMMA.16816.F32 R24, R200.reuse, R164, R24 ;  /* 0x000000a4c818723c */ /* 0x040ff00000001818 */
[-C--:B------:R-:W-:Y:S08]  /*ac90*/  HMMA.16816.F32 R28, R200, R166.reuse, R28 ;  /* 0x000000a6c81c723c */ /* 0x080ff0000000181c */
[C---:B------:R-:W-:Y:S01]  /*aca0*/  HMMA.16816.F32 R32, R168.reuse, R166, R32 ;  /* 0x000000a6a820723c */ /* 0x040fe20000001820 */
[----:B------:R-:W3:Y:S07]  /*acb0*/  LDSM.16.M88.4 R164, [R213+0x9900] ;  /* 0x00990000d5a4783b */ /* 0x000eee0000000200 */
[-C--:B------:R-:W-:Y:S08]  /*acc0*/  HMMA.16816.F32 R36, R168, R172.reuse, R36 ;  /* 0x000000aca824723c */ /* 0x080ff00000001824 */
[C---:B------:R-:W-:Y:S08]  /*acd0*/  HMMA.16816.F32 R40, R200.reuse, R172, R40 ;  /* 0x000000acc828723c */ /* 0x040ff00000001828 */
[-C--:B------:R-:W-:Y:S08]  /*ace0*/  HMMA.16816.F32 R44, R200, R174.reuse, R44 ;  /* 0x000000aec82c723c */ /* 0x080ff0000000182c */
[----:B------:R-:W-:Y:S08]  /*acf0*/  HMMA.16816.F32 R48, R168, R174, R48 ;  /* 0x000000aea830723c */ /* 0x000ff00000001830 */
[-C--:B------:R-:W-:Y:S08]  /*ad00*/  HMMA.16816.F32 R4, R176, R180.reuse, R4 ;  /* 0x000000b4b004723c */ /* 0x080ff00000001804 */
[C---:B-1----:R-:W-:Y:S08]  /*ad10*/  HMMA.16816.F32 R8, R156.reuse, R180, R8 ;  /* 0x000000b49c08723c */ /* 0x042ff00000001808 */
[-C--:B------:R-:W-:Y:S08]  /*ad20*/  HMMA.16816.F32 R12, R156, R182.reuse, R12 ;  /* 0x000000b69c0c723c */ /* 0x080ff0000000180c */
[C---:B------:R-:W-:Y:S08]  /*ad30*/  HMMA.16816.F32 R16, R176.reuse, R182, R16 ;  /* 0x000000b6b010723c */ /* 0x040ff00000001810 */
[-C--:B--2---:R-:W-:Y:S08]  /*ad40*/  HMMA.16816.F32 R20, R176, R160.reuse, R20 ;  /* 0x000000a0b014723c */ /* 0x084ff00000001814 */
[C---:B------:R-:W-:Y:S08]  /*ad50*/  HMMA.16816.F32 R24, R156.reuse, R160, R24 ;  /* 0x000000a09c18723c */ /* 0x040ff00000001818 */
[-C--:B------:R-:W-:Y:S08]  /*ad60*/  HMMA.16816.F32 R28, R156, R162.reuse, R28 ;  /* 0x000000a29c1c723c */ /* 0x080ff0000000181c */
[C---:B------:R-:W-:Y:S08]  /*ad70*/  HMMA.16816.F32 R32, R176.reuse, R162, R32 ;  /* 0x000000a2b020723c */ /* 0x040ff00000001820 */
[-C--:B------:R-:W-:Y:S08]  /*ad80*/  HMMA.16816.F32 R36, R176, R184.reuse, R36 ;  /* 0x000000b8b024723c */ /* 0x080ff00000001824 */
[C---:B------:R-:W-:Y:S08]  /*ad90*/  HMMA.16816.F32 R40, R156.reuse, R184, R40 ;  /* 0x000000b89c28723c */ /* 0x040ff00000001828 */
[-C--:B------:R-:W-:Y:S01]  /*ada0*/  HMMA.16816.F32 R44, R156, R186.reuse, R44 ;  /* 0x000000ba9c2c723c */ /* 0x080fe2000000182c */
[----:B------:R-:W1:Y:S07]  /*adb0*/  LDSM.16.M88.4 R156, [R205] ;  /* 0x00000000cd9c783b */ /* 0x000e6e0000000200 */
[----:B------:R-:W-:Y:S08]  /*adc0*/  HMMA.16816.F32 R48, R176, R186, R48 ;  /* 0x000000bab030723c */ /* 0x000ff00000001830 */
[-C--:B------:R-:W-:Y:S08]  /*add0*/  HMMA.16816.F32 R4, R188, R192.reuse, R4 ;  /* 0x000000c0bc04723c */ /* 0x080ff00000001804 */
[C---:B---3--:R-:W-:Y:S08]  /*ade0*/  HMMA.16816.F32 R8, R164.reuse, R192, R8 ;  /* 0x000000c0a408723c */ /* 0x048ff00000001808 */
[-C--:B------:R-:W-:Y:S08]  /*adf0*/  HMMA.16816.F32 R12, R164, R194.reuse, R12 ;  /* 0x000000c2a40c723c */ /* 0x080ff0000000180c */
[----:B------:R-:W-:Y:S01]  /*ae00*/  FMUL.FTZ R183, R7, c[0x0][0x320] ;  /* 0x0000c80007b77a20 */ /* 0x000fe20000410000 */
[C---:B------:R-:W-:Y:S04]  /*ae10*/  HMMA.16816.F32 R16, R188.reuse, R194, R16 ;  /* 0x000000c2bc10723c */ /* 0x040fe80000001810 */
[----:B------:R-:W-:Y:S01]  /*ae20*/  FMUL.FTZ R182, R4, c[0x0][0x320] ;  /* 0x0000c80004b67a20 */ /* 0x000fe20000410000 */
[----:B------:R-:W2:Y:S01]  /*ae30*/  MUFU.TANH R183, R183 ;  /* 0x000000b700b77308 */ /* 0x000ea20000002400 */
[----:B------:R-:W-:Y:S02]  /*ae40*/  FMUL.FTZ R180, R5, c[0x0][0x320] ;  /* 0x0000c80005b47a20 */ /* 0x000fe40000410000 */
[----:B------:R-:W-:Y:S01]  /*ae50*/  FMUL.FTZ R9, R9, c[0x0][0x320] ;  /* 0x0000c80009097a20 */ /* 0x000fe20000410000 */
[-C--:B-1----:R-:W-:Y:S03]  /*ae60*/  HMMA.16816.F32 R20, R188, R156.reuse, R20 ;  /* 0x0000009cbc14723c */ /* 0x082fe60000001814 */
[----:B------:R-:W-:Y:S02]  /*ae70*/  FMUL.FTZ R10, R10, c[0x0][0x320] ;  /* 0x0000c8000a0a7a20 */ /* 0x000fe40000410000 */
[----:B------:R-:W-:Y:S01]  /*ae80*/  FMUL.FTZ R11, R11, c[0x0][0x320] ;  /* 0x0000c8000b0b7a20 */ /* 0x000fe20000410000 */
[----:B------:R-:W1:Y:S01]  /*ae90*/  MUFU.TANH R252, R9 ;  /* 0x0000000900fc7308 */ /* 0x000e620000002400 */
[----:B------:R-:W-:Y:S01]  /*aea0*/  FMUL.FTZ R192, R8, c[0x0][0x320] ;  /* 0x0000c80008c07a20 */ /* 0x000fe20000410000 */
[C---:B------:R-:W-:Y:S04]  /*aeb0*/  HMMA.16816.F32 R24, R164.reuse, R156, R24 ;  /* 0x0000009ca418723c */ /* 0x040fe80000001818 */
[----:B------:R-:W-:Y:S02]  /*aec0*/  FMUL.FTZ R8, R13, c[0x0][0x320] ;  /* 0x0000c8000d087a20 */ /* 0x000fe40000410000 */
[----:B------:R-:W-:Y:S02]  /*aed0*/  FMUL.FTZ R185, R6, c[0x0][0x320] ;  /* 0x0000c80006b97a20 */ /* 0x000fe40000410000 */
[----:B------:R-:W3:Y:S01]  /*aee0*/  MUFU.TANH R7, R10 ;  /* 0x0000000a00077308 */ /* 0x000ee20000002400 */
[-C--:B------:R-:W-:Y:S03]  /*aef0*/  HMMA.16816.F32 R28, R164, R158.reuse, R28 ;  /* 0x0000009ea41c723c */ /* 0x080fe6000000181c */
[----:B------:R-:W-:Y:S02]  /*af00*/  FMUL.FTZ R193, R12, c[0x0][0x320] ;  /* 0x0000c8000cc17a20 */ /* 0x000fe40000410000 */
[----:B------:R-:W-:Y:S02]  /*af10*/  FMUL.FTZ R12, R14, c[0x0][0x320] ;  /* 0x0000c8000e0c7a20 */ /* 0x000fe40000410000 */
[----:B------:R-:W-:Y:S01]  /*af20*/  FMUL.FTZ R13, R15, c[0x0][0x320] ;  /* 0x0000c8000f0d7a20 */ /* 0x000fe20000410000 */
[C---:B------:R-:W-:Y:S01]  /*af30*/  HMMA.16816.F32 R32, R188.reuse, R158, R32 ;  /* 0x0000009ebc20723c */ /* 0x040fe20000001820 */
[----:B------:R-:W4:Y:S03]  /*af40*/  MUFU.TANH R197, R11 ;  /* 0x0000000b00c57308 */ /* 0x000f260000002400 */
[----:B------:R-:W-:Y:S02]  /*af50*/  FMUL.FTZ R14, R16, c[0x0][0x320] ;  /* 0x0000c800100e7a20 */ /* 0x000fe40000410000 */
[----:B------:R-:W-:Y:S02]  /*af60*/  FMUL.FTZ R16, R17, c[0x0][0x320] ;  /* 0x0000c80011107a20 */ /* 0x000fe40000410000 */
[----:B------:R-:W-:Y:S03]  /*af70*/  FMUL.FTZ R17, R18, c[0x0][0x320] ;  /* 0x0000c80012117a20 */ /* 0x000fe60000410000 */
[----:B------:R5:W1:Y:S01]  /*af80*/  MUFU.TANH R161, R8 ;  /* 0x0000000800a17308 */ /* 0x000a620000002400 */
        /* <DEDUP_REMOVED lines=13> */
[----:B------:R-:W-:Y:S01]  /*b060*/  FMUL.FTZ R29, R29, c[0x0][0x320] ;  /* 0x0000c8001d1d7a20 */ /* 0x000fe20000410000 */
[----:B-----5:R-:W5:Y:S01]  /*b070*/  LDSM.16.M88.4 R8, [R204] ;  /* 0x00000000cc08783b */ /* 0x020f620000000200 */
[----:B------:R-:W-:Y:S04]  /*b080*/  DEPBAR.LE SB0, 0x0 ;  /* 0x000080000000791a */ /* 0x000fe80000000000 */
[----:B------:R-:W-:Y:S01]  /*b090*/  FMUL.FTZ R30, R30, c[0x0][0x320] ;  /* 0x0000c8001e1e7a20 */ /* 0x000fe20000410000 */
[----:B------:R-:W1:Y:S01]  /*b0a0*/  MUFU.TANH R185, R185 ;  /* 0x000000b900b97308 */ /* 0x000e620000002400 */
[----:B------:R-:W-:Y:S01]  /*b0b0*/  FMUL.FTZ R31, R31, c[0x0][0x320] ;  /* 0x0000c8001f1f7a20 */ /* 0x000fe20000410000 */
[----:B------:R-:W-:Y:S01]  /*b0c0*/  BAR.SYNC.DEFER_BLOCKING 0x0 ;  /* 0x0000000000007b1d */ /* 0x000fe20000010000 */
[----:B------:R-:W-:Y:S02]  /*b0d0*/  FMUL.FTZ R33, R33, c[0x0][0x320] ;  /* 0x0000c80021217a20 */ /* 0x000fe40000410000 */
[----:B------:R-:W-:Y:S02]  /*b0e0*/  FMUL.FTZ R34, R34, c[0x0][0x320] ;  /* 0x0000c80022227a20 */ /* 0x000fe40000410000 */
[----:B------:R-:W-:Y:S03]  /*b0f0*/  FMUL.FTZ R35, R35, c[0x0][0x320] ;  /* 0x0000c80023237a20 */ /* 0x000fe60000410000 */
[----:B------:R-:W1:Y:S10]  /*b100*/  MUFU.TANH R192, R192 ;  /* 0x000000c000c07308 */ /* 0x000e740000002400 */
[----:B------:R-:W1:Y:S10]  /*b110*/  MUFU.TANH R193, R193 ;  /* 0x000000c100c17308 */ /* 0x000e740000002400 */
[----:B------:R-:W1:Y:S01]  /*b120*/  MUFU.TANH R12, R12 ;  /* 0x0000000c000c7308 */ /* 0x000e620000002400 */
[-C--:B-----5:R-:W-:Y:S09]  /*b130*/  HMMA.16816.F32 R36, R188, R8.reuse, R36 ;  /* 0x00000008bc24723c */ /* 0x0a0ff20000001824 */
[----:B------:R-:W1:Y:S01]  /*b140*/  MUFU.TANH R13, R13 ;  /* 0x0000000d000d7308 */ /* 0x000e620000002400 */
[C---:B------:R-:W-:Y:S09]  /*b150*/  HMMA.16816.F32 R40, R164.reuse, R8, R40 ;  /* 0x00000008a428723c */ /* 0x040ff20000001828 */
[----:B------:R-:W1:Y:S01]  /*b160*/  MUFU.TANH R14, R14 ;  /* 0x0000000e000e7308 */ /* 0x000e620000002400 */
[-C--:B------:R-:W-:Y:S04]  /*b170*/  HMMA.16816.F32 R44, R164, R10.reuse, R44 ;  /* 0x0000000aa42c723c */ /* 0x080fe8000000182c */
[----:B------:R-:W-:Y:S04]  /*b180*/  FMUL.FTZ R171, R36, c[0x0][0x320] ;  /* 0x0000c80024ab7a20 */ /* 0x000fe80000410000 */
[----:B------:R-:W-:Y:S01]  /*b190*/  HMMA.16816.F32 R48, R188, R10, R48 ;  /* 0x0000000abc30723c */ /* 0x000fe20000001830 */
[----:B------:R-:W1:Y:S03]  /*b1a0*/  MUFU.TANH R16, R16 ;  /* 0x0000001000107308 */ /* 0x000e660000002400 */
[----:B------:R-:W-:Y:S02]  /*b1b0*/  FMUL.FTZ R37, R37, c[0x0][0x320] ;  /* 0x0000c80025257a20 */ /* 0x000fe40000410000 */
[----:B------:R-:W-:Y:S02]  /*b1c0*/  FMUL.FTZ R38, R38, c[0x0][0x320] ;  /* 0x0000c80026267a20 */ /* 0x000fe40000410000 */
[----:B------:R-:W-:Y:S03]  /*b1d0*/  FMUL.FTZ R167, R40, c[0x0][0x320] ;  /* 0x0000c80028a77a20 */ /* 0x000fe60000410000 */
        /* <DEDUP_REMOVED lines=14> */
[----:B------:R-:W-:Y:S07]  /*b2c0*/  FMUL.FTZ R51, R51, c[0x0][0x320] ;  /* 0x0000c80033337a20 */ /* 0x000fee0000410000 */
[----:B------:R1:W1:Y:S10]  /*b2d0*/  MUFU.TANH R196, R21 ;  /* 0x0000001500c47308 */ /* 0x0002740000002400 */
[----:B------:R1:W1:Y:S10]  /*b2e0*/  MUFU.TANH R201, R22 ;  /* 0x0000001600c97308 */ /* 0x0002740000002400 */
[----:B------:R1:W1:Y:S10]  /*b2f0*/  MUFU.TANH R199, R23 ;  /* 0x0000001700c77308 */ /* 0x0002740000002400 */
[----:B------:R-:W1:Y:S10]  /*b300*/  MUFU.TANH R202, R202 ;  /* 0x000000ca00ca7308 */ /* 0x000e740000002400 */
        /* <DEDUP_REMOVED lines=26> */
[----:B------:R1:W1:Y:S01]  /*b4b0*/  MUFU.TANH R172, R51 ;  /* 0x0000003300ac7308 */ /* 0x0002620000002400 */
[----:B------:R-:W-:-:S05]  /*b4c0*/  @!P0 BRA `(.L_x_431) ;  /* 0x0000038000008947 */ /* 0x000fca0003800000 */
[----:B--234-:R-:W-:Y:S04]  /*b4d0*/  IADD3 R6, -R239, 0x30, RZ ;  /* 0x00000030ef067810 */ /* 0x01cfe80007ffe1ff */
[----:B------:R-:W-:Y:S11]  /*b4e0*/  ISETP.GE.AND P1, PT, R6, 0x1, PT ;  /* 0x000000010600780c */ /* 0x000ff60003f26270 */
[----:B------:R-:W-:Y:S02]  /*b4f0*/  @!UPT UIADD3 URZ, URZ, URZ, URZ ;  /* 0x0000003f3f3ff290 */ /* 0x000fe4000fffe03f */
[----:B------:R-:W-:Y:S01]  /*b500*/  @P1 IMAD.MOV.U32 R8, RZ, RZ, R224 ;  /* 0x000000ffff081224 */ /* 0x000fe200078e00e0 */
[----:B------:R-:W-:Y:S01]  /*b510*/  @P1 IADD3 R5, R238, -0x1, RZ ;  /* 0xffffffffee051810 */ /* 0x000fe20007ffe0ff */
[----:B------:R-:W-:Y:S03]  /*b520*/  @P1 IMAD.MOV.U32 R9, RZ, RZ, R237 ;  /* 0x000000ffff091224 */ /* 0x000fe600078e00ed */
[----:B------:R-:W-:Y:S01]  /*b530*/  @P1 SHF.R.S32.HI R4, RZ, 0x1f, R5 ;  /* 0x0000001fff041819 */ /* 0x000fe20000011405 */
[C---:B------:R-:W-:Y:S04]  /*b540*/  @P1 IMAD.WIDE.U32 R10, R5.reuse, c[0x0][0x1e0], RZ ;  /* 0x00007800050a1a25 */ /* 0x040fe800078e00ff */
[----:B------:R-:W-:Y:S02]  /*b550*/  @P1 IMAD R4, R4, c[0x0][0x1e0], RZ ;  /* 0x0000780004041a24 */ /* 0x000fe400078e02ff */
[----:B------:R-:W-:Y:S04]  /*b560*/  @P1 IMAD.WIDE.U32 R8, R10, 0x30, R8 ;  /* 0x000000300a081825 */ /* 0x000fe800078e0008 */
[----:B------:R-:W-:Y:S02]  /*b570*/  @P1 IMAD R4, R5, c[0x0][0x1e4], R4 ;  /* 0x0000790005041a24 */ /* 0x000fe400078e0204 */
[----:B------:R-:W-:Y:S02]  /*b580*/  @P1 IMAD.SHL.U32 R5, R8, 0x2, RZ ;  /* 0x0000000208051824 */ /* 0x000fe400078e00ff */
[----:B------:R-:W-:Y:S03]  /*b590*/  @P1 IMAD.IADD R4, R11, 0x1, R4 ;  /* 0x000000010b041824 */ /* 0x000fe600078e0204 */
[----:B------:R-:W-:Y:S01]  /*b5a0*/  @P1 IADD3 R20, P2, R5, 0x40, RZ ;  /* 0x0000004005141810 */ /* 0x000fe20007f5e0ff */
[----:B------:R-:W-:Y:S03]  /*b5b0*/  @P1 IMAD R4, R4, 0x30, RZ ;  /* 0x0000003004041824 */ /* 0x000fe600078e02ff */
[----:B------:R-:W-:Y:S01]  /*b5c0*/  @P1 IADD3 R20, P0, R20, c[0x0][0x1c8], RZ ;  /* 0x0000720014141a10 */ /* 0x000fe20007f1e0ff */
[----:B------:R-:W-:Y:S05]  /*b5d0*/  @P1 IMAD.IADD R4, R9, 0x1, R4 ;  /* 0x0000000109041824 */ /* 0x000fea00078e0204 */
[----:B------:R-:W-:Y:S04]  /*b5e0*/  @P1 SHF.L.U64.HI R4, R8, 0x1, R4 ;  /* 0x0000000108041819 */ /* 0x000fe80000010204 */
[--C-:B-1----:R-:W-:Y:S02]  /*b5f0*/  @P1 IADD3.X R21, RZ, c[0x0][0x1cc], R4.reuse, P0, P2 ;  /* 0x00007300ff151a10 */ /* 0x102fe400007e4404 */
[----:B------:R-:W-:Y:S04]  /*b600*/  @P1 IADD3 R18, P2, R5, 0x80, RZ ;  /* 0x0000008005121810 */ /* 0x000fe80007f5e0ff */
[----:B------:R-:W-:Y:S04]  /*b610*/  @P1 IADD3 R18, P0, R18, c[0x0][0x1c8], RZ ;  /* 0x0000720012121a10 */ /* 0x000fe80007f1e0ff */
[----:B------:R-:W-:Y:S02]  /*b620*/  @P1 IADD3.X R19, RZ, c[0x0][0x1cc], R4, P0, P2 ;  /* 0x00007300ff131a10 */ /* 0x000fe400007e4404 */
[----:B------:R-:W-:Y:S11]  /*b630*/  ISETP.GE.AND P0, PT, R6, 0x21, PT ;  /* 0x000000210600780c */ /* 0x000ff60003f06270 */
[----:B------:R-:W-:Y:S02]  /*b640*/  @!UPT UIADD3 URZ, URZ, URZ, URZ ;  /* 0x0000003f3f3ff290 */ /* 0x000fe4000fffe03f */
[----:B------:R-:W-:Y:S04]  /*b650*/  @P0 IADD3 R9, R238, -0x1, RZ ;  /* 0xffffffffee090810 */ /* 0x000fe80007ffe0ff */
[----:B------:R-:W-:Y:S01]  /*b660*/  @P0 SHF.R.S32.HI R6, RZ, 0x1f, R9 ;  /* 0x0000001fff060819 */ /* 0x000fe20000011409 */
[C---:B------:R-:W-:Y:S04]  /*b670*/  @P0 IMAD.WIDE.U32 R24, R9.reuse, c[0x0][0x1e0], RZ ;  /* 0x0000780009180a25 */ /* 0x040fe800078e00ff */
[----:B------:R-:W-:Y:S04]  /*b680*/  @P0 IMAD R6, R6, c[0x0][0x1e0], RZ ;  /* 0x0000780006060a24 */ /* 0x000fe800078e02ff */
[----:B------:R-:W-:Y:S04]  /*b690*/  @P0 IMAD R6, R9, c[0x0][0x1e4], R6 ;  /* 0x0000790009060a24 */ /* 0x000fe800078e0206 */
[----:B------:R-:W-:Y:S02]  /*b6a0*/  @P0 IMAD.IADD R6, R25, 0x1, R6 ;  /* 0x0000000119060824 */ /* 0x000fe400078e0206 */
[----:B------:R-:W-:Y:S04]  /*b6b0*/  @P0 IMAD.WIDE.U32 R24, R24, 0x30, R228 ;  /* 0x0000003018180825 */ /* 0x000fe800078e00e4 */
[----:B------:R-:W-:Y:S01]  /*b6c0*/  @P0 IMAD R9, R6, 0x30, RZ ;  /* 0x0000003006090824 */ /* 0x000fe200078e02ff */
[-C--:B------:R-:W-:Y:S03]  /*b6d0*/  @P0 IADD3 R11, P2, R224, R24.reuse, RZ ;  /* 0x00000018e00b0210 */ /* 0x080fe60007f5e0ff */
[----:B------:R-:W-:Y:S04]  /*b6e0*/  @P0 IMAD.IADD R9, R9, 0x1, R25 ;  /* 0x0000000109090824 */ /* 0x000fe800078e0219 */
[----:B------:R-:W-:Y:S01]  /*b6f0*/  @P0 IMAD.X R6, R9, 0x1, R237, P2 ;  /* 0x0000000109060824 */ /* 0x000fe200010e06ed */
[C---:B------:R-:W-:Y:S04]  /*b700*/  @P0 LEA R22, P2, R11.reuse, c[0x0][0x1c8], 0x1 ;  /* 0x000072000b160a11 */ /* 0x040fe800078408ff */
[----:B------:R-:W-:Y:S02]  /*b710*/  @P0 LEA.HI.X R23, R11, c[0x0][0x1cc], R6, 0x1, P2 ;  /* 0x000073000b170a11 */ /* 0x000fe400010f0c06 */
[-C--:B------:R-:W-:Y:S05]  /*b720*/  @P0 IADD3 R11, P2, R243, R24.reuse, RZ ;  /* 0x00000018f30b0210 */ /* 0x080fea0007f5e0ff */
[----:B------:R-:W-:Y:S01]  /*b730*/  @P0 IMAD.X R6, R9, 0x1, R242, P2 ;  /* 0x0000000109060824 */ /* 0x000fe200010e06f2 */
[C---:B------:R-:W-:Y:S04]  /*b740*/  @P0 LEA R10, P2, R11.reuse, c[0x0][0x1c8], 0x1 ;  /* 0x000072000b0a0a11 */ /* 0x040fe800078408ff */
[----:B------:R-:W-:Y:S02]  /*b750*/  @P0 LEA.HI.X R11, R11, c[0x0][0x1cc], R6, 0x1, P2 ;  /* 0x000073000b0b0a11 */ /* 0x000fe400010f0c06 */
[----:B------:R-:W-:Y:S05]  /*b760*/  @P0 IADD3 R6, P2, R241, R24, RZ ;  /* 0x00000018f1060210 */ /* 0x000fea0007f5e0ff */
[----:B------:R-:W-:Y:S01]  /*b770*/  @P0 IMAD.X R9, R9, 0x1, R240, P2 ;  /* 0x0000000109090824 */ /* 0x000fe200010e06f0 */
[----:B------:R-:W-:Y:S04]  /*b780*/  @P1 IADD3 R24, P2, R5, c[0x0][0x1c8], RZ ;  /* 0x0000720005181a10 */ /* 0x000fe80007f5e0ff */
[----:B------:R-:W-:Y:S02]  /*b790*/  @P1 IADD3.X R25, R4, c[0x0][0x1cc], RZ, P2, !PT ;  /* 0x0000730004191a10 */ /* 0x000fe400017fe4ff */
[C---:B------:R-:W-:Y:S03]  /*b7a0*/  @P0 LEA R4, P2, R6.reuse, c[0x0][0x1c8], 0x1 ;  /* 0x0000720006040a11 */ /* 0x040fe600078408ff */
[----:B------:R-:W-:Y:S01]  /*b7b0*/  @!PT LDS RZ, [RZ] ;  /* 0x00000000fffff984 */ /* 0x000fe20000000800 */
[----:B------:R-:W-:Y:S01]  /*b7c0*/  @!PT LDS RZ, [RZ] ;  /* 0x00000000fffff984 */ /* 0x000fe20000000800 */
[----:B------:R-:W-:Y:S01]  /*b7d0*/  @!PT LDS RZ, [RZ] ;  /* 0x00000000fffff984 */ /* 0x000fe20000000800 */
[----:B------:R1:W-:Y:S01]  /*b7e0*/  @P1 LDGSTS.E.BYPASS.LTC128B.128 [R218+0x2500], [R24.64], !P6 ;  /* 0x0250000018da1fae */ /* 0x0003e2000f101d4c */
[----:B------:R-:W-:Y:S06]  /*b7f0*/  @P0 LEA.HI.X R5, R6, c[0x0][0x1cc], R9, 0x1, P2 ;  /* 0x0000730006050a11 */ /* 0x000fec00010f0c09 */
[----:B------:R1:W-:Y:S07]  /*b800*/  @P1 LDGSTS.E.BYPASS.LTC128B.128 [R218+0x3100], [R20.64], !P5 ;  /* 0x0310000014da1fae */ /* 0x0003ee000e901d4c */
[----:B------:R1:W-:Y:S07]  /*b810*/  @P1 LDGSTS.E.BYPASS.LTC128B.128 [R218+0x3d00], [R18.64], !P4 ;  /* 0x03d0000012da1fae */ /* 0x0003ee000e101d4c */
[----:B------:R1:W-:Y:S07]  /*b820*/  @P0 LDGSTS.E.BYPASS.LTC128B.128 [R218+0x2d00], [R22.64], !P6 ;  /* 0x02d0000016da0fae */ /* 0x0003ee000f101d4c */
[----:B------:R1:W-:Y:S07]  /*b830*/  @P0 LDGSTS.E.BYPASS.LTC128B.128 [R218+0x3900], [R10.64], !P5 ;  /* 0x039000000ada0fae */ /* 0x0003ee000e901d4c */
[----:B------:R1:W-:Y:S02]  /*b840*/  @P0 LDGSTS.E.BYPASS.LTC128B.128 [R218+0x4500], [R4.64], !P4 ;  /* 0x0450000004da0fae */ /* 0x0003e4000e101d4c */
.L_x_431:
[----:B-1234-:R-:W-:Y:S01]  /*b850*/  FMNMX.FTZ R5, R182, R3, !PT ;  /* 0x00000003b6057209 */ /* 0x01efe20007810000 */
[----:B------:R-:W-:Y:S01]  /*b860*/  LDSM.16.MT88.4 R36, [R212+0x100] ;  /* 0x00010000d424783b */ /* 0x000fe20000004200 */
        /* <DEDUP_REMOVED lines=31> */
[----:B------:R-:W-:Y:S01]  /*ba60*/  SHFL.BFLY PT, R0, R21, 0x2, 0x1f ;  /* 0x0c401f0015007f89 */ /* 0x000fe200000e0000 */
[----:B------:R-:W-:Y:S02]  /*ba70*/  FMNMX.FTZ R5, R167, R2, !PT ;  /* 0x00000002a7057209 */ /* 0x000fe40007810000 */
[----:B------:R-:W-:Y:S02]  /*ba80*/  FMNMX.FTZ R19, R172, R9, !PT ;  /* 0x00000009ac137209 */ /* 0x000fe40007810000 */
[----:B------:R-:W-:Y:S02]  /*ba90*/  FMNMX.FTZ R5, R166, R5, !PT ;  /* 0x00000005a6057209 */ /* 0x000fe40007810000 */
[----:B------:R-:W-:Y:S01]  /*baa0*/  ISETP.GT.AND P0, PT, R238, UR4, PT ;  /* 0x00000004ee007c0c */ /* 0x000fe2000bf04270 */
[----:B------:R-:W-:Y:S01]  /*bab0*/  SHFL.BFLY PT, R2, R19, 0x2, 0x1f ;  /* 0x0c401f0013027f89 */ /* 0x000fe200000e0000 */
[----:B------:R-:W-:Y:S02]  /*bac0*/  FMNMX.FTZ R8, R162, R5, !PT ;  /* 0x00000005a2087209 */ /* 0x000fe40007810000 */
[----:B------:R-:W-:Y:S02]  /*bad0*/  IADD3 R238, R238, -0x1, RZ ;  /* 0xffffffffeeee7810 */ /* 0x000fe40007ffe0ff */
[----:B------:R-:W-:Y:S05]  /*bae0*/  FMNMX.FTZ R4, R165, R8, !PT ;  /* 0x00000008a5047209 */ /* 0x000fea0007810000 */
[----:B------:R-:W1:Y:S02]  /*baf0*/  SHFL.BFLY PT, R9, R4, 0x2, 0x1f ;  /* 0x0c401f0004097f89 */ /* 0x000e6400000e0000 */
[----:B-1----:R-:W-:Y:S02]  /*bb00*/  FMNMX.FTZ R9, R4, R9, !PT ;  /* 0x0000000904097209 */ /* 0x002fe40007810000 */
[----:B------:R-:W-:Y:S02]  /*bb10*/  FMNMX.FTZ R6, R21, R0, !PT ;  /* 0x0000000015067209 */ /* 0x000fe40007810000 */
[----:B------:R-:W-:Y:S02]  /*bb20*/  FMNMX.FTZ R0, R7, R152, !PT ;  /* 0x0000009807007209 */ /* 0x000fe40007810000 */
[----:B------:R-:W-:Y:S01]  /*bb30*/  SHFL.BFLY PT, R4, R9, 0x1, 0x1f ;  /* 0x0c201f0009047f89 */ /* 0x000fe200000e0000 */
[----:B------:R-:W-:Y:S02]  /*bb40*/  FMNMX.FTZ R11, R19, R2, !PT ;  /* 0x00000002130b7209 */ /* 0x000fe40007810000 */
[----:B------:R-:W-:Y:S04]  /*bb50*/  FMNMX.FTZ R21, R197, R0, !PT ;  /* 0x00000000c5157209 */ /* 0x000fe80007810000 */
[----:B------:R-:W-:Y:S01]  /*bb60*/  FMNMX.FTZ R0, R12, R21, !PT ;  /* 0x000000150c007209 */ /* 0x000fe20007810000 */
[----:B------:R-:W1:Y:S03]  /*bb70*/  SHFL.BFLY PT, R5, R6, 0x1, 0x1f ;  /* 0x0c201f0006057f89 */ /* 0x000e6600000e0000 */
[----:B------:R-:W-:Y:S04]  /*bb80*/  FMNMX.FTZ R19, R13, R0, !PT ;  /* 0x000000000d137209 */ /* 0x000fe80007810000 */
[----:B------:R-:W-:Y:S01]  /*bb90*/  FMNMX.FTZ R0, R248, R19, !PT ;  /* 0x00000013f8007209 */ /* 0x000fe20007810000 */
[----:B------:R-:W2:Y:S03]  /*bba0*/  SHFL.BFLY PT, R2, R11, 0x1, 0x1f ;  /* 0x0c201f000b027f89 */ /* 0x000ea600000e0000 */
[----:B------:R-:W-:Y:S04]  /*bbb0*/  FMNMX.FTZ R0, R251, R0, !PT ;  /* 0x00000000fb007209 */ /* 0x000fe80007810000 */
[----:B------:R-:W-:Y:S01]  /*bbc0*/  FMNMX.FTZ R0, R179, R0, !PT ;  /* 0x00000000b3007209 */ /* 0x000fe20007810000 */
[----:B------:R-:W-:Y:S01]  /*bbd0*/  LDSM.16.MT88.4 R20, [R214+0x100] ;  /* 0x00010000d614783b */ /* 0x000fe20000004200 */
        /* <DEDUP_REMOVED lines=8> */
[----:B------:R-:W-:Y:S02]  /*bc60*/  FFMA.FTZ R181, R182, c[0x0][0x2d0], -R159 ;  /* 0x0000b400b6b57a23 */ /* 0x000fe4000001089f */
[C---:B------:R-:W-:Y:S01]  /*bc70*/  FADD.FTZ R6, -R2.reuse, R153 ;  /* 0x0000009902067221 */ /* 0x040fe20000010100 */
[----:B------:R-:W-:Y:S01]  /*bc80*/  FMNMX.FTZ R5, R155, R0, !PT ;  /* 0x000000009b057209 */ /* 0x000fe20007810000 */
[----:B------:R-:W-:Y:S01]  /*bc90*/  FMUL.FTZ R158, R2, c[0x0][0x2d0] ;  /* 0x0000b400029e7a20 */ /* 0x000fe20000410000 */
[----:B------:R-:W-:Y:S01]  /*bca0*/  FMNMX.FTZ R0, R9, R4, !PT ;  /* 0x0000000409007209 */ /* 0x000fe20007810000 */
[----:B------:R-:W-:Y:S01]  /*bcb0*/  FMUL.FTZ R150, R6, c[0x0][0x2d0] ;  /* 0x0000b40006967a20 */ /* 0x000fe20000410000 */
[----:B------:R-:W-:Y:S01]  /*bcc0*/  FMNMX.FTZ R4, R154, R5, !PT ;  /* 0x000000059a047209 */ /* 0x000fe20007810000 */
[----:B------:R-:W-:Y:S01]  /*bcd0*/  FFMA.FTZ R180, R180, c[0x0][0x2d0], -R159 ;  /* 0x0000b400b4b47a23 */ /* 0x000fe2000001089f */
[----:B------:R-:W1:Y:S01]  /*bce0*/  MUFU.EX2 R151, R151 ;  /* 0x0000009700977308 */ /* 0x000e620000000800 */
[----:B------:R-:W-:Y:S02]  /*bcf0*/  FADD.FTZ R6, -R0, R149 ;  /* 0x0000009500067221 */ /* 0x000fe40000010100 */
[----:B------:R-:W2:Y:S01]  /*bd00*/  SHFL.BFLY PT, R5, R4, 0x2, 0x1f ;  /* 0x0c401f0004057f89 */ /* 0x000ea200000e0000 */
[--C-:B------:R-:W-:Y:S02]  /*bd10*/  FFMA.FTZ R184, R185, c[0x0][0x2d0], -R158.reuse ;  /* 0x0000b400b9b87a23 */ /* 0x100fe4000001089e */
[----:B------:R-:W-:Y:S02]  /*bd20*/  FMUL.FTZ R149, R6, c[0x0][0x2d0] ;  /* 0x0000b40006957a20 */ /* 0x000fe40000410000 */
[--C-:B------:R-:W-:Y:S02]  /*bd30*/  FFMA.FTZ R183, R183, c[0x0][0x2d0], -R158.reuse ;  /* 0x0000b400b7b77a23 */ /* 0x100fe4000001089e */
[--C-:B------:R-:W-:Y:S01]  /*bd40*/  FFMA.FTZ R186, R14, c[0x0][0x2d0], -R159.reuse ;  /* 0x0000b4000eba7a23 */ /* 0x100fe2000001089f */
[----:B------:R-:W3:Y:S01]  /*bd50*/  MUFU.EX2 R150, R150 ;  /* 0x0000009600967308 */ /* 0x000ee20000000800 */
[--C-:B------:R-:W-:Y:S02]  /*bd60*/  FFMA.FTZ R185, R16, c[0x0][0x2d0], -R159.reuse ;  /* 0x0000b40010b97a23 */ /* 0x100fe4000001089f */
[--C-:B------:R-:W-:Y:S02]  /*bd70*/  FFMA.FTZ R182, R17, c[0x0][0x2d0], -R158.reuse ;  /* 0x0000b40011b67a23 */ /* 0x100fe4000001089e */
[----:B------:R-:W-:Y:S02]  /*bd80*/  FFMA.FTZ R187, R15, c[0x0][0x2d0], -R158 ;  /* 0x0000b4000fbb7a23 */ /* 0x000fe4000001089e */
[----:B------:R-:W-:Y:S02]  /*bd90*/  FMUL.FTZ R157, R0, c[0x0][0x2d0] ;  /* 0x0000b400009d7a20 */ /* 0x000fe40000410000 */
[----:B------:R-:W-:Y:S01]  /*bda0*/  FFMA.FTZ R171, R171, c[0x0][0x2d0], -R159 ;  /* 0x0000b400abab7a23 */ /* 0x000fe2000001089f */
[----:B------:R-:W-:Y:S01]  /*bdb0*/  MUFU.EX2 R181, R181 ;  /* 0x000000b500b57308 */ /* 0x000fe20000000800 */
[--C-:B------:R-:W-:Y:S02]  /*bdc0*/  FFMA.FTZ R195, R192, c[0x0][0x2d0], -R157.reuse ;  /* 0x0000b400c0c37a23 */ /* 0x100fe4000001089d */
[--C-:B------:R-:W-:Y:S02]  /*bdd0*/  FFMA.FTZ R192, R252, c[0x0][0x2d0], -R157.reuse ;  /* 0x0000b400fcc07a23 */ /* 0x100fe4000001089d */
[--C-:B------:R-:W-:Y:S01]  /*bde0*/  FFMA.FTZ R193, R193, c[0x0][0x2d0], -R157.reuse ;  /* 0x0000b400c1c17a23 */ /* 0x100fe2000001089d */
[----:B--2---:R-:W-:Y:S01]  /*bdf0*/  FMNMX.FTZ R6, R4, R5, !PT ;  /* 0x0000000504067209 */ /* 0x004fe20007810000 */
[--C-:B------:R-:W-:Y:S02]  /*be00*/  FFMA.FTZ R190, R161, c[0x0][0x2d0], -R157.reuse ;  /* 0x0000b400a1be7a23 */ /* 0x100fe4000001089d */
[C---:B-1----:R-:W-:Y:S01]  /*be10*/  FMUL.FTZ R5, R151.reuse, R145 ;  /* 0x0000009197057220 */ /* 0x042fe20000410000 */
[----:B------:R-:W-:Y:S01]  /*be20*/  MUFU.EX2 R180, R180 ;  /* 0x000000b400b47308 */ /* 0x000fe20000000800 */
[----:B------:R-:W1:Y:S01]  /*be30*/  SHFL.BFLY PT, R153, R6, 0x1, 0x1f ;  /* 0x0c201f0006997f89 */ /* 0x000e6200000e0000 */
[C---:B------:R-:W-:Y:S02]  /*be40*/  FMUL.FTZ R16, R151.reuse, R132 ;  /* 0x0000008497107220 */ /* 0x040fe40000410000 */
[C---:B------:R-:W-:Y:S02]  /*be50*/  FMUL.FTZ R17, R151.reuse, R133 ;  /* 0x0000008597117220 */ /* 0x040fe40000410000 */
[C---:B---3--:R-:W-:Y:S02]  /*be60*/  FMUL.FTZ R18, R150.reuse, R134 ;  /* 0x0000008696127220 */ /* 0x048fe40000410000 */
[C---:B------:R-:W-:Y:S02]  /*be70*/  FMUL.FTZ R19, R150.reuse, R135 ;  /* 0x0000008796137220 */ /* 0x040fe40000410000 */
[----:B------:R-:W-:Y:S01]  /*be80*/  MUFU.EX2 R184, R184 ;  /* 0x000000b800b87308 */ /* 0x000fe20000000800 */
[----:B------:R-:W-:Y:S01]  /*be90*/  LDSM.16.MT88.4 R132, [R214+0x900] ;  /* 0x00090000d684783b */ /* 0x000fe20000004200 */
[C---:B------:R-:W-:Y:S02]  /*bea0*/  FMUL.FTZ R32, R151.reuse, R116 ;  /* 0x0000007497207220 */ /* 0x040fe40000410000 */
[C---:B------:R-:W-:Y:S02]  /*beb0*/  FMUL.FTZ R33, R151.reuse, R117 ;  /* 0x0000007597217220 */ /* 0x040fe40000410000 */
[C---:B------:R-:W-:Y:S02]  /*bec0*/  FMUL.FTZ R34, R150.reuse, R118 ;  /* 0x0000007696227220 */ /* 0x040fe40000410000 */
[----:B------:R-:W-:Y:S02]  /*bed0*/  FMUL.FTZ R35, R150, R119 ;  /* 0x0000007796237220 */ /* 0x000fe40000410000 */
[----:B------:R-:W2:Y:S01]  /*bee0*/  MUFU.EX2 R183, R183 ;  /* 0x000000b700b77308 */ /* 0x000ea20000000800 */
[----:B------:R-:W-:Y:S01]  /*bef0*/  LDSM.16.MT88.4 R116, [R214+0x1100] ;  /* 0x00110000d674783b */ /* 0x000fe20000004200 */
[C---:B------:R-:W-:Y:S02]  /*bf00*/  FMUL.FTZ R48, R151.reuse, R100 ;  /* 0x0000006497307220 */ /* 0x040fe40000410000 */
[----:B------:R-:W-:Y:S01]  /*bf10*/  FMUL.FTZ R49, R151, R101 ;  /* 0x0000006597317220 */ /* 0x000fe20000410000 */
[----:B-1----:R-:W-:Y:S01]  /*bf20*/  FMNMX.FTZ R153, R6, R153, !PT ;  /* 0x0000009906997209 */ /* 0x002fe20007810000 */
[C---:B------:R-:W-:Y:S02]  /*bf30*/  FMUL.FTZ R6, R150.reuse, R146 ;  /* 0x0000009296067220 */ /* 0x040fe40000410000 */
[----:B------:R-:W-:Y:S02]  /*bf40*/  FMUL.FTZ R50, R150, R102 ;  /* 0x0000006696327220 */ /* 0x000fe40000410000 */
[C---:B------:R-:W-:Y:S01]  /*bf50*/  FMUL.FTZ R156, R153.reuse, c[0x0][0x2d0] ;  /* 0x0000b400999c7a20 */ /* 0x040fe20000410000 */
[----:B------:R-:W-:Y:S01]  /*bf60*/  MUFU.EX2 R186, R186 ;  /* 0x000000ba00ba7308 */ /* 0x000fe20000000800 */
[----:B------:R-:W-:Y:S02]  /*bf70*/  FADD.FTZ R4, -R153, R152 ;  /* 0x0000009899047221 */ /* 0x000fe40000010100 */
[--C-:B------:R-:W-:Y:S02]  /*bf80*/  FFMA.FTZ R188, R197, c[0x0][0x2d0], -R156.reuse ;  /* 0x0000b400c5bc7a23 */ /* 0x100fe4000001089c */
[----:B------:R-:W-:Y:S02]  /*bf90*/  FMUL.FTZ R148, R4, c[0x0][0x2d0] ;  /* 0x0000b40004947a20 */ /* 0x000fe40000410000 */
[--C-:B------:R-:W-:Y:S02]  /*bfa0*/  FFMA.FTZ R189, R12, c[0x0][0x2d0], -R156.reuse ;  /* 0x0000b4000cbd7a23 */ /* 0x100fe4000001089c */
[--C-:B------:R-:W-:Y:S01]  /*bfb0*/  FFMA.FTZ R191, R7, c[0x0][0x2d0], -R156.reuse ;  /* 0x0000b40007bf7a23 */ /* 0x100fe2000001089c */
[----:B------:R-:W1:Y:S01]  /*bfc0*/  MUFU.EX2 R185, R185 ;  /* 0x000000b900b97308 */ /* 0x000e620000000800 */
[--C-:B------:R-:W-:Y:S01]  /*bfd0*/  FFMA.FTZ R152, R13, c[0x0][0x2d0], -R156.reuse ;  /* 0x0000b4000d987a23 */ /* 0x100fe2000001089c */
[----:B--2---:R-:W-:Y:S01]  /*bfe0*/  F2FP.PACK_AB R145, R183, R184 ;  /* 0x000000b8b791723e */ /* 0x004fe200000000ff */
[----:B------:R-:W-:Y:S01]  /*bff0*/  FMUL.FTZ R4, R151, R144 ;  /* 0x0000009097047220 */ /* 0x000fe20000410000 */
[----:B------:R-:W-:Y:S01]  /*c000*/  F2FP.PACK_AB R144, R180, R181 ;  /* 0x000000b5b490723e */ /* 0x000fe200000000ff */
[C---:B------:R-:W-:Y:S02]  /*c010*/  FMUL.FTZ R7, R150.reuse, R147 ;  /* 0x0000009396077220 */ /* 0x040fe40000410000 */
[----:B------:R-:W-:Y:S03]  /*c020*/  FMUL.FTZ R51, R150, R103 ;  /* 0x0000006796337220 */ /* 0x000fe60000410000 */
[----:B------:R-:W-:Y:S01]  /*c030*/  MUFU.EX2 R182, R182 ;  /* 0x000000b600b67308 */ /* 0x000fe20000000800 */
[----:B------:R-:W-:Y:S01]  /*c040*/  LDSM.16.MT88.4 R100, [R214+0x1900] ;  /* 0x00190000d664783b */ /* 0x000fe20000004200 */
[----:B------:R-:W-:Y:S02]  /*c050*/  FFMA.FTZ R252, R178, c[0x0][0x2d0], -R157 ;  /* 0x0000b400b2fc7a23 */ /* 0x000fe4000001089d */
[--C-:B------:R-:W-:Y:S02]  /*c060*/  FFMA.FTZ R179, R179, c[0x0][0x2d0], -R156.reuse ;  /* 0x0000b400b3b37a23 */ /* 0x100fe4000001089c */
[----:B------:R-:W-:Y:S02]  /*c070*/  FFMA.FTZ R177, R177, c[0x0][0x2d0], -R156 ;  /* 0x0000b400b1b17a23 */ /* 0x000fe4000001089c */
[--C-:B------:R-:W-:Y:S02]  /*c080*/  FFMA.FTZ R170, R170, c[0x0][0x2d0], -R159.reuse ;  /* 0x0000b400aaaa7a23 */ /* 0x100fe4000001089f */
[----:B------:R-:W2:Y:S01]  /*c090*/  MUFU.EX2 R187, R187 ;  /* 0x000000bb00bb7308 */ /* 0x000ea20000000800 */
[--C-:B------:R-:W-:Y:S02]  /*c0a0*/  FFMA.FTZ R169, R169, c[0x0][0x2d0], -R158.reuse ;  /* 0x0000b400a9a97a23 */ /* 0x100fe4000001089e */
[--C-:B------:R-:W-:Y:S01]  /*c0b0*/  FFMA.FTZ R168, R168, c[0x0][0x2d0], -R158.reuse ;  /* 0x0000b400a8a87a23 */ /* 0x100fe2000001089e */
[----:B-1----:R-:W-:Y:S01]  /*c0c0*/  F2FP.PACK_AB R146, R185, R186 ;  /* 0x000000bab992723e */ /* 0x002fe200000000ff */
[----:B------:R-:W-:Y:S02]  /*c0d0*/  FFMA.FTZ R175, R175, c[0x0][0x2d0], -R159 ;  /* 0x0000b400afaf7a23 */ /* 0x000fe4000001089f */
[----:B------:R-:W-:Y:S02]  /*c0e0*/  FFMA.FTZ R173, R173, c[0x0][0x2d0], -R158 ;  /* 0x0000b400adad7a23 */ /* 0x000fe4000001089e */
[--C-:B------:R-:W-:Y:S01]  /*c0f0*/  FFMA.FTZ R167, R167, c[0x0][0x2d0], -R157.reuse ;  /* 0x0000b400a7a77a23 */ /* 0x100fe2000001089d */
[----:B------:R-:W1:Y:S01]  /*c100*/  MUFU.EX2 R149, R149 ;  /* 0x0000009500957308 */ /* 0x000e620000000800 */
[----:B------:R-:W-:Y:S02]  /*c110*/  FFMA.FTZ R166, R166, c[0x0][0x2d0], -R157 ;  /* 0x0000b400a6a67a23 */ /* 0x000fe4000001089d */
[----:B------:R-:W-:Y:S02]  /*c120*/  FFMA.FTZ R164, R164, c[0x0][0x2d0], -R156 ;  /* 0x0000b400a4a47a23 */ /* 0x000fe4000001089c */
[C---:B------:R-:W-:Y:S02]  /*c130*/  FMUL.FTZ R52, R151.reuse, R52 ;  /* 0x0000003497347220 */ /* 0x040fe40000410000 */
[C---:B------:R-:W-:Y:S02]  /*c140*/  FMUL.FTZ R53, R151.reuse, R53 ;  /* 0x0000003597357220 */ /* 0x040fe40000410000 */
[C---:B------:R-:W-:Y:S01]  /*c150*/  FMUL.FTZ R54, R150.reuse, R54 ;  /* 0x0000003696367220 */ /* 0x040fe20000410000 */
[----:B------:R-:W3:Y:S01]  /*c160*/  MUFU.EX2 R148, R148 ;  /* 0x0000009400947308 */ /* 0x000ee20000000800 */
[C---:B------:R-:W-:Y:S02]  /*c170*/  FMUL.FTZ R55, R150.reuse, R55 ;  /* 0x0000003796377220 */ /* 0x040fe40000410000 */
[----:B------:R-:W-:Y:S01]  /*c180*/  FMUL.FTZ R64, R151, R64 ;  /* 0x0000004097407220 */ /* 0x000fe20000410000 */
[----:B--2---:R-:W-:Y:S01]  /*c190*/  F2FP.PACK_AB R147, R187, R182 ;  /* 0x000000b6bb93723e */ /* 0x004fe200000000ff */
[----:B------:R-:W-:Y:S02]  /*c1a0*/  FMUL.FTZ R65, R151, R65 ;  /* 0x0000004197417220 */ /* 0x000fe40000410000 */
[C---:B------:R-:W-:Y:S02]  /*c1b0*/  FMUL.FTZ R66, R150.reuse, R66 ;  /* 0x0000004296427220 */ /* 0x040fe40000410000 */
[----:B------:R-:W-:Y:S01]  /*c1c0*/  FMUL.FTZ R67, R150, R67 ;  /* 0x0000004396437220 */ /* 0x000fe20000410000 */
[----:B------:R-:W-:Y:S01]  /*c1d0*/  MUFU.EX2 R195, R195 ;  /* 0x000000c300c37308 */ /* 0x000fe20000000800 */
[-C--:B------:R-:W-:Y:S05]  /*c1e0*/  HMMA.16816.F32 R4, R144, R20.reuse, R4 ;  /* 0x000000149004723c */ /* 0x080fea0000001804 */
[C---:B-1----:R-:W-:Y:S02]  /*c1f0*/  FMUL.FTZ R8, R149.reuse, R140 ;  /* 0x0000008c95087220 */ /* 0x042fe40000410000 */
[C---:B------:R-:W-:Y:S02]  /*c200*/  FMUL.FTZ R9, R149.reuse, R141 ;  /* 0x0000008d95097220 */ /* 0x040fe40000410000 */
[----:B------:R-:W1:Y:S03]  /*c210*/  MUFU.EX2 R192, R192 ;  /* 0x000000c000c07308 */ /* 0x000e660000000800 */
[C---:B------:R-:W-:Y:S02]  /*c220*/  FMUL.FTZ R12, R149.reuse, R136 ;  /* 0x00000088950c7220 */ /* 0x040fe40000410000 */
[C---:B---3--:R-:W-:Y:S02]  /*c230*/  FMUL.FTZ R10, R148.reuse, R142 ;  /* 0x0000008e940a7220 */ /* 0x048fe40000410000 */
[C---:B------:R-:W-:Y:S02]  /*c240*/  FMUL.FTZ R11, R148.reuse, R143 ;  /* 0x0000008f940b7220 */ /* 0x040fe40000410000 */
[C---:B------:R-:W-:Y:S01]  /*c250*/  FMUL.FTZ R14, R148.reuse, R138 ;  /* 0x0000008a940e7220 */ /* 0x040fe20000410000 */
[----:B------:R-:W-:Y:S01]  /*c260*/  MUFU.EX2 R193, R193 ;  /* 0x000000c100c17308 */ /* 0x000fe20000000800 */
[C---:B------:R-:W-:Y:S02]  /*c270*/  FMUL.FTZ R15, R148.reuse, R139 ;  /* 0x0000008b940f7220 */ /* 0x040fe40000410000 */
[C---:B------:R-:W-:Y:S02]  /*c280*/  FMUL.FTZ R13, R149.reuse, R137 ;  /* 0x00000089950d7220 */ /* 0x040fe40000410000 */
[C---:B------:R-:W-:Y:S02]  /*c290*/  FMUL.FTZ R40, R149.reuse, R108 ;  /* 0x0000006c95287220 */ /* 0x040fe40000410000 */
[C---:B------:R-:W-:Y:S02]  /*c2a0*/  FMUL.FTZ R41, R149.reuse, R109 ;  /* 0x0000006d95297220 */ /* 0x040fe40000410000 */
[C---:B------:R-:W-:Y:S01]  /*c2b0*/  FMUL.FTZ R42, R148.reuse, R110 ;  /* 0x0000006e942a7220 */ /* 0x040fe20000410000 */
[----:B------:R-:W2:Y:S01]  /*c2c0*/  MUFU.EX2 R190, R190 ;  /* 0x000000be00be7308 */ /* 0x000ea20000000800 */
[----:B------:R-:W-:Y:S02]  /*c2d0*/  FMUL.FTZ R43, R148, R111 ;  /* 0x0000006f942b7220 */ /* 0x000fe40000410000 */
[----:B------:R-:W-:Y:S01]  /*c2e0*/  LDSM.16.MT88.4 R108, [R214+0x500] ;  /* 0x00050000d66c783b */ /* 0x000fe20000004200 */
[----:B-1----:R-:W-:Y:S01]  /*c2f0*/  F2FP.PACK_AB R140, R192, R195 ;  /* 0x000000c3c08c723e */ /* 0x002fe200000000ff */
[C---:B------:R-:W-:Y:S02]  /*c300*/  FMUL.FTZ R44, R149.reuse, R104 ;  /* 0x00000068952c7220 */ /* 0x040fe40000410000 */
[C---:B------:R-:W-:Y:S02]  /*c310*/  FMUL.FTZ R45, R149.reuse, R105 ;  /* 0x00000069952d7220 */ /* 0x040fe40000410000 */
[C---:B------:R-:W-:Y:S01]  /*c320*/  FMUL.FTZ R46, R148.reuse, R106 ;  /* 0x0000006a942e7220 */ /* 0x040fe20000410000 */
[----:B------:R-:W-:Y:S01]  /*c330*/  MUFU.EX2 R191, R191 ;  /* 0x000000bf00bf7308 */ /* 0x000fe20000000800 */
[C---:B------:R-:W-:Y:S02]  /*c340*/  FMUL.FTZ R47, R148.reuse, R107 ;  /* 0x0000006b942f7220 */ /* 0x040fe40000410000 */
[----:B------:R-:W-:Y:S01]  /*c350*/  LDSM.16.MT88.4 R104, [R212+0x1900] ;  /* 0x00190000d468783b */ /* 0x000fe20000004200 */
[C---:B------:R-:W-:Y:S02]  /*c360*/  FMUL.FTZ R24, R149.reuse, R124 ;  /* 0x0000007c95187220 */ /* 0x040fe40000410000 */
[C---:B------:R-:W-:Y:S02]  /*c370*/  FMUL.FTZ R25, R149.reuse, R125 ;  /* 0x0000007d95197220 */ /* 0x040fe40000410000 */
[C---:B------:R-:W-:Y:S02]  /*c380*/  FMUL.FTZ R26, R148.reuse, R126 ;  /* 0x0000007e941a7220 */ /* 0x040fe40000410000 */
[----:B------:R-:W1:Y:S01]  /*c390*/  MUFU.EX2 R188, R188 ;  /* 0x000000bc00bc7308 */ /* 0x000e620000000800 */
[----:B------:R-:W-:Y:S02]  /*c3a0*/  FMUL.FTZ R27, R148, R127 ;  /* 0x0000007f941b7220 */ /* 0x000fe40000410000 */
[C---:B------:R-:W-:Y:S01]  /*c3b0*/  FMUL.FTZ R28, R149.reuse, R120 ;  /* 0x00000078951c7220 */ /* 0x040fe20000410000 */
[----:B--2---:R-:W-:Y:S01]  /*c3c0*/  F2FP.PACK_AB R142, R190, R193 ;  /* 0x000000c1be8e723e */ /* 0x004fe200000000ff */
[C---:B------:R-:W-:Y:S02]  /*c3d0*/  FMUL.FTZ R29, R149.reuse, R121 ;  /* 0x00000079951d7220 */ /* 0x040fe40000410000 */
        /* <DEDUP_REMOVED lines=10> */
[----:B------:R-:W-:Y:S01]  /*c480*/  FMUL.FTZ R62, R148, R62 ;  /* 0x0000003e943e7220 */ /* 0x000fe20000410000 */
[----:B-1----:R-:W-:Y:S01]  /*c490*/  F2FP.PACK_AB R141, R188, R191 ;  /* 0x000000bfbc8d723e */ /* 0x002fe200000000ff */
[----:B------:R-:W-:Y:S02]  /*c4a0*/  FMUL.FTZ R63, R148, R63 ;  /* 0x0000003f943f7220 */ /* 0x000fe40000410000 */
[--C-:B------:R-:W-:Y:S02]  /*c4b0*/  FFMA.FTZ R194, R194, c[0x0][0x2d0], -R159.reuse ;  /* 0x0000b400c2c27a23 */ /* 0x100fe4000001089f */
[--C-:B------:R-:W-:Y:S01]  /*c4c0*/  FFMA.FTZ R197, R196, c[0x0][0x2d0], -R159.reuse ;  /* 0x0000b400c4c57a23 */ /* 0x100fe2000001089f */
[----:B------:R-:W-:Y:S01]  /*c4d0*/  MUFU.EX2 R124, R179 ;  /* 0x000000b3007c7308 */ /* 0x000fe20000000800 */
[--C-:B------:R-:W-:Y:S02]  /*c4e0*/  FFMA.FTZ R196, R201, c[0x0][0x2d0], -R158.reuse ;  /* 0x0000b400c9c47a23 */ /* 0x100fe4000001089e */
[--C-:B------:R-:W-:Y:S02]  /*c4f0*/  FFMA.FTZ R199, R199, c[0x0][0x2d0], -R158.reuse ;  /* 0x0000b400c7c77a23 */ /* 0x100fe4000001089e */
[--C-:B------:R-:W-:Y:S02]  /*c500*/  FFMA.FTZ R198, R198, c[0x0][0x2d0], -R159.reuse ;  /* 0x0000b400c6c67a23 */ /* 0x100fe4000001089f */
[--C-:B------:R-:W-:Y:S02]  /*c510*/  FFMA.FTZ R201, R200, c[0x0][0x2d0], -R159.reuse ;  /* 0x0000b400c8c97a23 */ /* 0x100fe4000001089f */
[----:B------:R-:W-:Y:S01]  /*c520*/  FFMA.FTZ R159, R174, c[0x0][0x2d0], -R159 ;  /* 0x0000b400ae9f7a23 */ /* 0x000fe2000001089f */
[----:B------:R1:W-:Y:S01]  /*c530*/  MUFU.EX2 R125, R177 ;  /* 0x000000b1007d7308 */ /* 0x0003e20000000800 */
[--C-:B------:R-:W-:Y:S02]  /*c540*/  FFMA.FTZ R200, R249, c[0x0][0x2d0], -R158.reuse ;  /* 0x0000b400f9c87a23 */ /* 0x100fe4000001089e */
[--C-:B------:R-:W-:Y:S01]  /*c550*/  FFMA.FTZ R203, R203, c[0x0][0x2d0], -R158.reuse ;  /* 0x0000b400cbcb7a23 */ /* 0x100fe2000001089e */
[----:B--2---:R-:W-:Y:S01]  /*c560*/  F2FP.PACK_AB R143, R152, R189 ;  /* 0x000000bd988f723e */ /* 0x004fe200000000ff */
[----:B------:R-:W-:Y:S02]  /*c570*/  FFMA.FTZ R158, R172, c[0x0][0x2d0], -R158 ;  /* 0x0000b400ac9e7a23 */ /* 0x000fe4000001089e */
[--C-:B------:R-:W-:Y:S02]  /*c580*/  FFMA.FTZ R202, R202, c[0x0][0x2d0], -R157.reuse ;  /* 0x0000b400caca7a23 */ /* 0x100fe4000001089d */
[--C-:B------:R-:W-:Y:S01]  /*c590*/  FFMA.FTZ R249, R250, c[0x0][0x2d0], -R157.reuse ;  /* 0x0000b400faf97a23 */ /* 0x100fe2000001089d */
[----:B------:R-:W-:Y:S01]  /*c5a0*/  MUFU.EX2 R126, R171 ;  /* 0x000000ab007e7308 */ /* 0x000fe20000000800 */
[C---:B------:R-:W-:Y:S04]  /*c5b0*/  HMMA.16816.F32 R8, R140.reuse, R20, R8 ;  /* 0x000000148c08723c */ /* 0x040fe80000001808 */
[--C-:B------:R-:W-:Y:S02]  /*c5c0*/  FFMA.FTZ R250, R176, c[0x0][0x2d0], -R157.reuse ;  /* 0x0000b400b0fa7a23 */ /* 0x100fe4000001089d */
[--C-:B------:R-:W-:Y:S02]  /*c5d0*/  FFMA.FTZ R162, R162, c[0x0][0x2d0], -R157.reuse ;  /* 0x0000b400a2a27a23 */ /* 0x100fe4000001089d */
[-C--:B------:R-:W-:Y:S01]  /*c5e0*/  HMMA.16816.F32 R12, R140, R22.reuse, R12 ;  /* 0x000000168c0c723c */ /* 0x080fe2000000180c */
[----:B------:R-:W-:Y:S03]  /*c5f0*/  MUFU.EX2 R122, R170 ;  /* 0x000000aa007a7308 */ /* 0x000fe60000000800 */
[C---:B------:R-:W-:Y:S01]  /*c600*/  FMUL.FTZ R20, R151.reuse, R128 ;  /* 0x0000008097147220 */ /* 0x040fe20000410000 */
[----:B-1----:R-:W-:Y:S01]  /*c610*/  LDSM.16.MT88.4 R176, [R212+0x2100] ;  /* 0x00210000d4b0783b */ /* 0x002fe20000004200 */
[----:B------:R-:W-:Y:S02]  /*c620*/  FMUL.FTZ R21, R151, R129 ;  /* 0x0000008197157220 */ /* 0x000fe40000410000 */
[C---:B------:R-:W-:Y:S03]  /*c630*/  HMMA.16816.F32 R16, R144.reuse, R22, R16 ;  /* 0x000000169010723c */ /* 0x040fe60000001810 */
[----:B------:R-:W-:Y:S01]  /*c640*/  MUFU.EX2 R127, R169 ;  /* 0x000000a9007f7308 */ /* 0x000fe20000000800 */
[----:B------:R-:W-:Y:S02]  /*c650*/  FFMA.FTZ R157, R165, c[0x0][0x2d0], -R157 ;  /* 0x0000b400a59d7a23 */ /* 0x000fe4000001089d */
[C---:B------:R-:W-:Y:S02]  /*c660*/  FMUL.FTZ R96, R151.reuse, R96 ;  /* 0x0000006097607220 */ /* 0x040fe40000410000 */
[C---:B------:R-:W-:Y:S04]  /*c670*/  FMUL.FTZ R22, R150.reuse, R130 ;  /* 0x0000008296167220 */ /* 0x040fe80000410000 */
[C---:B------:R-:W-:Y:S01]  /*c680*/  FMUL.FTZ R23, R150.reuse, R131 ;  /* 0x0000008396177220 */ /* 0x040fe20000410000 */
[----:B------:R1:W-:Y:S01]  /*c690*/  MUFU.EX2 R123, R168 ;  /* 0x000000a8007b7308 */ /* 0x0003e20000000800 */
[----:B------:R-:W2:Y:S01]  /*c6a0*/  LDSM.16.MT88.4 R128, [R214+0xd00] ;  /* 0x000d0000d680783b */ /* 0x000ea20000004200 */
[C---:B------:R-:W-:Y:S02]  /*c6b0*/  FMUL.FTZ R97, R151.reuse, R97 ;  /* 0x0000006197617220 */ /* 0x040fe40000410000 */
[C---:B------:R-:W-:Y:S02]  /*c6c0*/  FMUL.FTZ R98, R150.reuse, R98 ;  /* 0x0000006296627220 */ /* 0x040fe40000410000 */
[-C--:B------:R-:W-:Y:S03]  /*c6d0*/  HMMA.16816.F32 R20, R144, R36.reuse, R20 ;  /* 0x000000249014723c */ /* 0x080fe60000001814 */
[C---:B------:R-:W-:Y:S01]  /*c6e0*/  FMUL.FTZ R99, R150.reuse, R99 ;  /* 0x0000006396637220 */ /* 0x040fe20000410000 */
[----:B------:R-:W-:Y:S01]  /*c6f0*/  MUFU.EX2 R138, R175 ;  /* 0x000000af008a7308 */ /* 0x000fe20000000800 */
[C---:B------:R-:W-:Y:S02]  /*c700*/  FMUL.FTZ R68, R151.reuse, R68 ;  /* 0x0000004497447220 */ /* 0x040fe40000410000 */
[C---:B------:R-:W-:Y:S01]  /*c710*/  FMUL.FTZ R69, R151.reuse, R69 ;  /* 0x0000004597457220 */ /* 0x040fe20000410000 */
[C---:B------:R-:W-:Y:S04]  /*c720*/  HMMA.16816.F32 R24, R140.reuse, R36, R24 ;  /* 0x000000248c18723c */ /* 0x040fe80000001818 */
[C---:B------:R-:W-:Y:S02]  /*c730*/  FMUL.FTZ R70, R150.reuse, R70 ;  /* 0x0000004696467220 */ /* 0x040fe40000410000 */
[----:B------:R3:W-:Y:S01]  /*c740*/  MUFU.EX2 R139, R173 ;  /* 0x000000ad008b7308 */ /* 0x0007e20000000800 */
[C---:B------:R-:W-:Y:S01]  /*c750*/  FMUL.FTZ R36, R151.reuse, R112 ;  /* 0x0000007097247220 */ /* 0x040fe20000410000 */
[-C--:B------:R-:W-:Y:S01]  /*c760*/  HMMA.16816.F32 R28, R140, R38.reuse, R28 ;  /* 0x000000268c1c723c */ /* 0x080fe2000000181c */
[----:B-1----:R-:W-:Y:S03]  /*c770*/  LDSM.16.MT88.4 R168, [R212+0x1500] ;  /* 0x00150000d4a8783b */ /* 0x002fe60000004200 */
[----:B------:R-:W-:Y:S02]  /*c780*/  FMUL.FTZ R37, R151, R113 ;  /* 0x0000007197257220 */ /* 0x000fe40000410000 */
[C---:B------:R-:W-:Y:S02]  /*c790*/  FMUL.FTZ R71, R150.reuse, R71 ;  /* 0x0000004796477220 */ /* 0x040fe40000410000 */
[C---:B------:R-:W-:Y:S01]  /*c7a0*/  HMMA.16816.F32 R32, R144.reuse, R38, R32 ;  /* 0x000000269020723c */ /* 0x040fe20000001820 */
[----:B------:R-:W-:Y:S03]  /*c7b0*/  MUFU.EX2 R120, R167 ;  /* 0x000000a700787308 */ /* 0x000fe60000000800 */
[C---:B------:R-:W-:Y:S02]  /*c7c0*/  FMUL.FTZ R72, R149.reuse, R72 ;  /* 0x0000004895487220 */ /* 0x040fe40000410000 */
[C---:B------:R-:W-:Y:S02]  /*c7d0*/  FMUL.FTZ R73, R149.reuse, R73 ;  /* 0x0000004995497220 */ /* 0x040fe40000410000 */
[C---:B------:R-:W-:Y:S03]  /*c7e0*/  FMUL.FTZ R38, R150.reuse, R114 ;  /* 0x0000007296267220 */ /* 0x040fe60000410000 */
[----:B------:R-:W1:Y:S01]  /*c7f0*/  MUFU.EX2 R136, R166 ;  /* 0x000000a600887308 */ /* 0x000e620000000800 */
[----:B------:R-:W-:Y:S02]  /*c800*/  FMUL.FTZ R39, R150, R115 ;  /* 0x0000007396277220 */ /* 0x000fe40000410000 */
[----:B------:R-:W4:Y:S01]  /*c810*/  LDSM.16.MT88.4 R112, [R212+0xd00] ;  /* 0x000d0000d470783b */ /* 0x000f220000004200 */
[C---:B------:R-:W-:Y:S02]  /*c820*/  FMUL.FTZ R74, R148.reuse, R74 ;  /* 0x0000004a944a7220 */ /* 0x040fe40000410000 */
[C---:B------:R-:W-:Y:S02]  /*c830*/  FMUL.FTZ R75, R148.reuse, R75 ;  /* 0x0000004b944b7220 */ /* 0x040fe40000410000 */
[-C--:B--2---:R-:W-:Y:S02]  /*c840*/  HMMA.16816.F32 R36, R144, R128.reuse, R36 ;  /* 0x000000809024723c */ /* 0x084fe40000001824 */
[----:B------:R2:W-:Y:S01]  /*c850*/  MUFU.EX2 R121, R164 ;  /* 0x000000a400797308 */ /* 0x0005e20000000800 */
[----:B---3--:R-:W-:Y:S01]  /*c860*/  LDSM.16.MT88.4 R172, [R214+0x2100] ;  /* 0x00210000d6ac783b */ /* 0x008fe20000004200 */
[C---:B------:R-:W-:Y:S02]  /*c870*/  FMUL.FTZ R76, R149.reuse, R76 ;  /* 0x0000004c954c7220 */ /* 0x040fe40000410000 */
[----:B------:R-:W-:Y:S02]  /*c880*/  FMUL.FTZ R77, R149, R77 ;  /* 0x0000004d954d7220 */ /* 0x000fe40000410000 */
[C---:B------:R-:W-:Y:S04]  /*c890*/  HMMA.16816.F32 R40, R140.reuse, R128, R40 ;  /* 0x000000808c28723c */ /* 0x040fe80000001828 */
[----:B------:R-:W-:Y:S01]  /*c8a0*/  MUFU.EX2 R194, R194 ;  /* 0x000000c200c27308 */ /* 0x000fe20000000800 */
[C---:B------:R-:W-:Y:S02]  /*c8b0*/  FMUL.FTZ R78, R148.reuse, R78 ;  /* 0x0000004e944e7220 */ /* 0x040fe40000410000 */
[----:B------:R-:W-:Y:S01]  /*c8c0*/  FMUL.FTZ R79, R148, R79 ;  /* 0x0000004f944f7220 */ /* 0x000fe20000410000 */
[-C--:B------:R-:W-:Y:S04]  /*c8d0*/  HMMA.16816.F32 R44, R140, R130.reuse, R44 ;  /* 0x000000828c2c723c */ /* 0x080fe8000000182c */
[C---:B------:R-:W-:Y:S01]  /*c8e0*/  FMUL.FTZ R80, R151.reuse, R80 ;  /* 0x0000005097507220 */ /* 0x040fe20000410000 */
[----:B-1----:R-:W-:Y:S01]  /*c8f0*/  F2FP.PACK_AB R160, R136, R120 ;  /* 0x0000007888a0723e */ /* 0x002fe200000000ff */
[----:B------:R-:W1:Y:S01]  /*c900*/  MUFU.EX2 R197, R197 ;  /* 0x000000c500c57308 */ /* 0x000e620000000800 */
[C---:B------:R-:W-:Y:S01]  /*c910*/  FMUL.FTZ R81, R151.reuse, R81 ;  /* 0x0000005197517220 */ /* 0x040fe20000410000 */
[C---:B------:R-:W-:Y:S01]  /*c920*/  HMMA.16816.F32 R48, R144.reuse, R130, R48 ;  /* 0x000000829030723c */ /* 0x040fe20000001830 */
[----:B--2---:R-:W-:Y:S03]  /*c930*/  LDSM.16.MT88.4 R164, [R214+0x1500] ;  /* 0x00150000d6a4783b */ /* 0x004fe60000004200 */
[C---:B------:R-:W-:Y:S02]  /*c940*/  FMUL.FTZ R82, R150.reuse, R82 ;  /* 0x0000005296527220 */ /* 0x040fe40000410000 */
[C---:B------:R-:W-:Y:S02]  /*c950*/  FMUL.FTZ R83, R150.reuse, R83 ;  /* 0x0000005396537220 */ /* 0x040fe40000410000 */
[----:B------:R-:W-:Y:S01]  /*c960*/  MUFU.EX2 R196, R196 ;  /* 0x000000c400c47308 */ /* 0x000fe20000000800 */
[C---:B------:R-:W-:Y:S01]  /*c970*/  FMUL.FTZ R84, R151.reuse, R84 ;  /* 0x0000005497547220 */ /* 0x040fe20000410000 */
[-C--:B----4-:R-:W-:Y:S03]  /*c980*/  HMMA.16816.F32 R52, R144, R112.reuse, R52 ;  /* 0x000000709034723c */ /* 0x090fe60000001834 */
[----:B------:R-:W-:Y:S02]  /*c990*/  FMUL.FTZ R85, R151, R85 ;  /* 0x0000005597557220 */ /* 0x000fe40000410000 */
[C---:B------:R-:W-:Y:S03]  /*c9a0*/  FMUL.FTZ R86, R150.reuse, R86 ;  /* 0x0000005696567220 */ /* 0x040fe60000410000 */
[----:B------:R-:W2:Y:S01]  /*c9b0*/  MUFU.EX2 R199, R199 ;  /* 0x000000c700c77308 */ /* 0x000ea20000000800 */
[C---:B------:R-:W-:Y:S04]  /*c9c0*/  HMMA.16816.F32 R56, R140.reuse, R112, R56 ;  /* 0x000000708c38723c */ /* 0x040fe80000001838 */
[----:B------:R-:W-:Y:S02]  /*c9d0*/  FMUL.FTZ R87, R150, R87 ;  /* 0x0000005796577220 */ /* 0x000fe40000410000 */
[C---:B------:R-:W-:Y:S02]  /*c9e0*/  FMUL.FTZ R88, R149.reuse, R88 ;  /* 0x0000005895587220 */ /* 0x040fe40000410000 */
[-C--:B------:R-:W-:Y:S01]  /*c9f0*/  HMMA.16816.F32 R60, R140, R114.reuse, R60 ;  /* 0x000000728c3c723c */ /* 0x080fe2000000183c */
[----:B------:R-:W-:Y:S03]  /*ca00*/  MUFU.EX2 R198, R198 ;  /* 0x000000c600c67308 */ /* 0x000fe60000000800 */
[----:B------:R-:W-:Y:S02]  /*ca10*/  FMUL.FTZ R89, R149, R89 ;  /* 0x0000005995597220 */ /* 0x000fe40000410000 */
[C---:B------:R-:W-:Y:S02]  /*ca20*/  FMUL.FTZ R90, R148.reuse, R90 ;  /* 0x0000005a945a7220 */ /* 0x040fe40000410000 */
[C---:B------:R-:W-:Y:S01]  /*ca30*/  HMMA.16816.F32 R64, R144.reuse, R114, R64 ;  /* 0x000000729040723c */ /* 0x040fe20000001840 */
[----:B------:R-:W3:Y:S02]  /*ca40*/  LDSM.16.MT88.4 R112, [R212+0x500] ;  /* 0x00050000d470783b */ /* 0x000ee40000004200 */
[----:B------:R-:W4:Y:S01]  /*ca50*/  MUFU.EX2 R201, R201 ;  /* 0x000000c900c97308 */ /* 0x000f220000000800 */
[----:B------:R-:W-:Y:S02]  /*ca60*/  FMUL.FTZ R91, R148, R91 ;  /* 0x0000005b945b7220 */ /* 0x000fe40000410000 */
[--C-:B------:R-:W-:Y:S02]  /*ca70*/  FFMA.FTZ R248, R248, c[0x0][0x2d0], -R156.reuse ;  /* 0x0000b400f8f87a23 */ /* 0x100fe4000001089c */
[-C--:B------:R-:W-:Y:S04]  /*ca80*/  HMMA.16816.F32 R68, R144, R100.reuse, R68 ;  /* 0x000000649044723c */ /* 0x080fe80000001844 */
[--C-:B------:R-:W-:Y:S01]  /*ca90*/  FFMA.FTZ R251, R251, c[0x0][0x2d0], -R156.reuse ;  /* 0x0000b400fbfb7a23 */ /* 0x100fe2000001089c */
[----:B------:R-:W-:Y:S01]  /*caa0*/  MUFU.EX2 R200, R200 ;  /* 0x000000c800c87308 */ /* 0x000fe20000000800 */
[C---:B------:R-:W-:Y:S02]  /*cab0*/  FMUL.FTZ R92, R149.reuse, R92 ;  /* 0x0000005c955c7220 */ /* 0x040fe40000410000 */
[C---:B------:R-:W-:Y:S04]  /*cac0*/  HMMA.16816.F32 R72, R140.reuse, R100, R72 ;  /* 0x000000648c48723c */ /* 0x040fe80000001848 */
[----:B------:R-:W-:Y:S02]  /*cad0*/  FMUL.FTZ R93, R149, R93 ;  /* 0x0000005d955d7220 */ /* 0x000fe40000410000 */
[C---:B------:R-:W-:Y:S01]  /*cae0*/  FMUL.FTZ R94, R148.reuse, R94 ;  /* 0x0000005e945e7220 */ /* 0x040fe20000410000 */
[----:B-1----:R-:W-:Y:S01]  /*caf0*/  F2FP.PACK_AB R100, R197, R194 ;  /* 0x000000c2c564723e */ /* 0x002fe200000000ff */
[-C--:B------:R-:W-:Y:S01]  /*cb00*/  HMMA.16816.F32 R76, R140, R102.reuse, R76 ;  /* 0x000000668c4c723c */ /* 0x080fe2000000184c */
[----:B------:R-:W1:Y:S03]  /*cb10*/  MUFU.EX2 R203, R203 ;  /* 0x000000cb00cb7308 */ /* 0x000e660000000800 */
[----:B--2---:R-:W-:Y:S01]  /*cb20*/  F2FP.PACK_AB R101, R199, R196 ;  /* 0x000000c4c765723e */ /* 0x004fe200000000ff */
[----:B------:R-:W-:Y:S02]  /*cb30*/  FMUL.FTZ R95, R148, R95 ;  /* 0x0000005f945f7220 */ /* 0x000fe40000410000 */
[--C-:B------:R-:W-:Y:S01]  /*cb40*/  FFMA.FTZ R163, R163, c[0x0][0x2d0], -R156.reuse ;  /* 0x0000b400a3a37a23 */ /* 0x100fe2000001089c */
[C---:B------:R-:W-:Y:S03]  /*cb50*/  HMMA.16816.F32 R80, R144.reuse, R102, R80 ;  /* 0x000000669050723c */ /* 0x040fe60000001850 */
[----:B------:R-:W-:Y:S01]  /*cb60*/  MUFU.EX2 R202, R202 ;  /* 0x000000ca00ca7308 */ /* 0x000fe20000000800 */
[--C-:B------:R-:W-:Y:S02]  /*cb70*/  FFMA.FTZ R155, R155, c[0x0][0x2d0], -R156.reuse ;  /* 0x0000b4009b9b7a23 */ /* 0x100fe4000001089c */
[----:B------:R-:W-:Y:S01]  /*cb80*/  FFMA.FTZ R156, R154, c[0x0][0x2d0], -R156 ;  /* 0x0000b4009a9c7a23 */ /* 0x000fe2000001089c */
[----:B----4-:R-:W-:Y:S01]  /*cb90*/  F2FP.PACK_AB R102, R201, R198 ;  /* 0x000000c6c966723e */ /* 0x010fe200000000ff */
[-C--:B------:R-:W-:Y:S04]  /*cba0*/  HMMA.16816.F32 R84, R144, R104.reuse, R84 ;  /* 0x000000689054723c */ /* 0x080fe80000001854 */
[----:B------:R-:W-:Y:S01]  /*cbb0*/  FFMA.FTZ R181, R151, R234, R181 ;  /* 0x000000ea97b57223 */ /* 0x000fe200000100b5 */
[----:B------:R-:W2:Y:S01]  /*cbc0*/  MUFU.EX2 R249, R249 ;  /* 0x000000f900f97308 */ /* 0x000ea20000000800 */
[----:B------:R-:W-:Y:S02]  /*cbd0*/  FFMA.FTZ R184, R150, R235, R184 ;  /* 0x000000eb96b87223 */ /* 0x000fe400000100b8 */
[C---:B------:R-:W-:Y:S04]  /*cbe0*/  HMMA.16816.F32 R88, R140.reuse, R104, R88 ;  /* 0x000000688c58723c */ /* 0x040fe80000001858 */
[----:B-1----:R-:W-:Y:S01]  /*cbf0*/  F2FP.PACK_AB R103, R203, R200 ;  /* 0x000000c8cb67723e */ /* 0x002fe200000000ff */
[----:B------:R-:W-:Y:S02]  /*cc00*/  FFMA.FTZ R195, R149, R232, R195 ;  /* 0x000000e895c37223 */ /* 0x000fe400000100c3 */
[----:B------:R-:W-:Y:S01]  /*cc10*/  MUFU.EX2 R248, R248 ;  /* 0x000000f800f87308 */ /* 0x000fe20000000800 */
[-C--:B------:R-:W-:Y:S04]  /*cc20*/  HMMA.16816.F32 R92, R140, R106.reuse, R92 ;  /* 0x0000006a8c5c723c */ /* 0x080fe8000000185c */
[----:B------:R-:W-:Y:S02]  /*cc30*/  FFMA.FTZ R191, R148, R233, R191 ;  /* 0x000000e994bf7223 */ /* 0x000fe400000100bf */
[----:B------:R-:W-:Y:S02]  /*cc40*/  FADD.FTZ R181, R180, R181 ;  /* 0x000000b5b4b57221 */ /* 0x000fe40000010000 */
[----:B------:R-:W-:Y:S01]  /*cc50*/  HMMA.16816.F32 R96, R144, R106, R96 ;  /* 0x0000006a9060723c */ /* 0x000fe20000001860 */
[----:B------:R-:W1:Y:S03]  /*cc60*/  MUFU.EX2 R251, R251 ;  /* 0x000000fb00fb7308 */ /* 0x000e660000000800 */
[----:B------:R-:W-:Y:S01]  /*cc70*/  FADD.FTZ R183, R183, R184 ;  /* 0x000000b8b7b77221 */ /* 0x000fe20000010000 */
[----:B--2---:R-:W-:Y:S01]  /*cc80*/  F2FP.PACK_AB R104, R249, R202 ;  /* 0x000000caf968723e */ /* 0x004fe200000000ff */
[----:B------:R-:W-:Y:S01]  /*cc90*/  FADD.FTZ R192, R192, R195 ;  /* 0x000000c3c0c07221 */ /* 0x000fe20000010000 */
[----:B------:R-:W-:Y:S01]  /*cca0*/  F2FP.PACK_AB R107, R125, R124 ;  /* 0x0000007c7d6b723e */ /* 0x000fe200000000ff */
[-C--:B------:R-:W-:Y:S03]  /*ccb0*/  HMMA.16816.F32 R4, R100, R108.reuse, R4 ;  /* 0x0000006c6404723c */ /* 0x080fe60000001804 */
[----:B------:R-:W-:Y:S02]  /*ccc0*/  MUFU.EX2 R250, R250 ;  /* 0x000000fa00fa7308 */ /* 0x000fe40000000800 */
[----:B------:R-:W-:Y:S02]  /*ccd0*/  FADD.FTZ R188, R188, R191 ;  /* 0x000000bfbcbc7221 */ /* 0x000fe40000010000 */
[----:B------:R-:W-:Y:S02]  /*cce0*/  FADD.FTZ R186, R186, R181 ;  /* 0x000000b5baba7221 */ /* 0x000fe40000010000 */
[----:B------:R-:W-:Y:S03]  /*ccf0*/  FADD.FTZ R182, R182, R183 ;  /* 0x000000b7b6b67221 */ /* 0x000fe60000010000 */
[----:B------:R-:W-:Y:S01]  /*cd00*/  FADD.FTZ R193, R193, R192 ;  /* 0x000000c0c1c17221 */ /* 0x000fe20000010000 */
[----:B------:R-:W2:Y:S01]  /*cd10*/  MUFU.EX2 R252, R252 ;  /* 0x000000fc00fc7308 */ /* 0x000ea20000000800 */
[----:B------:R-:W-:Y:S02]  /*cd20*/  FADD.FTZ R189, R189, R188 ;  /* 0x000000bcbdbd7221 */ /* 0x000fe40000010000 */
[----:B------:R-:W-:Y:S01]  /*cd30*/  FADD.FTZ R185, R185, R186 ;  /* 0x000000bab9b97221 */ /* 0x000fe20000010000 */
[----:B-1----:R-:W-:Y:S01]  /*cd40*/  F2FP.PACK_AB R105, R251, R248 ;  /* 0x000000f8fb69723e */ /* 0x002fe200000000ff */
[----:B------:R-:W-:Y:S02]  /*cd50*/  FADD.FTZ R187, R187, R182 ;  /* 0x000000b6bbbb7221 */ /* 0x000fe40000010000 */
[----:B------:R-:W-:Y:S02]  /*cd60*/  FADD.FTZ R193, R190, R193 ;  /* 0x000000c1bec17221 */ /* 0x000fe40000010000 */
[----:B------:R-:W-:Y:S01]  /*cd70*/  FADD.FTZ R189, R152, R189 ;  /* 0x000000bd98bd7221 */ /* 0x000fe20000010000 */
[----:B------:R-:W1:Y:S01]  /*cd80*/  MUFU.EX2 R128, R159 ;  /* 0x0000009f00807308 */ /* 0x000e620000000800 */
[----:B------:R-:W-:Y:S01]  /*cd90*/  MOV R152, R153 ;  /* 0x0000009900987202 */ /* 0x000fe20000000f00 */
[----:B------:R-:W-:Y:S02]  /*cda0*/  FADD.FTZ R194, R194, R185 ;  /* 0x000000b9c2c27221 */ /* 0x000fe40000010000 */
[----:B------:R-:W-:Y:S02]  /*cdb0*/  FADD.FTZ R196, R196, R187 ;  /* 0x000000bbc4c47221 */ /* 0x000fe40000010000 */
[----:B------:R-:W-:Y:S02]  /*cdc0*/  FADD.FTZ R202, R202, R193 ;  /* 0x000000c1caca7221 */ /* 0x000fe40000010000 */
[----:B------:R-:W-:Y:S02]  /*cdd0*/  FADD.FTZ R248, R248, R189 ;  /* 0x000000bdf8f87221 */ /* 0x000fe40000010000 */
[----:B------:R1:W4:Y:S01]  /*cde0*/  MUFU.EX2 R131, R158 ;  /* 0x0000009e00837308 */ /* 0x0003220000000800 */
[----:B------:R-:W-:Y:S02]  /*cdf0*/  FADD.FTZ R197, R197, R194 ;  /* 0x000000c2c5c57221 */ /* 0x000fe40000010000 */
[----:B------:R-:W-:Y:S01]  /*ce00*/  FADD.FTZ R199, R199, R196 ;  /* 0x000000c4c7c77221 */ /* 0x000fe20000010000 */
[----:B--2---:R-:W-:Y:S01]  /*ce10*/  F2FP.PACK_AB R106, R252, R250 ;  /* 0x000000fafc6a723e */ /* 0x004fe200000000ff */
[----:B------:R-:W-:Y:S02]  /*ce20*/  FADD.FTZ R249, R249, R202 ;  /* 0x000000caf9f97221 */ /* 0x000fe40000010000 */
[----:B------:R-:W-:Y:S02]  /*ce30*/  FADD.FTZ R248, R251, R248 ;  /* 0x000000f8fbf87221 */ /* 0x000fe40000010000 */
[----:B------:R-:W-:Y:S01]  /*ce40*/  FADD.FTZ R198, R198, R197 ;  /* 0x000000c5c6c67221 */ /* 0x000fe20000010000 */
[----:B------:R2:W-:Y:S01]  /*ce50*/  MUFU.EX2 R130, R157 ;  /* 0x0000009d00827308 */ /* 0x0005e20000000800 */
[C---:B------:R-:W-:Y:S04]  /*ce60*/  HMMA.16816.F32 R8, R104.reuse, R108, R8 ;  /* 0x0000006c6808723c */ /* 0x040fe80000001808 */
[----:B------:R-:W-:Y:S02]  /*ce70*/  FADD.FTZ R200, R200, R199 ;  /* 0x000000c7c8c87221 */ /* 0x000fe40000010000 */
[----:B------:R-:W-:Y:S02]  /*ce80*/  FADD.FTZ R249, R250, R249 ;  /* 0x000000f9faf97221 */ /* 0x000fe40000010000 */
[-C--:B------:R-:W-:Y:S01]  /*ce90*/  HMMA.16816.F32 R12, R104, R110.reuse, R12 ;  /* 0x0000006e680c723c */ /* 0x080fe2000000180c */
[----:B------:R5:W-:Y:S03]  /*cea0*/  MUFU.EX2 R154, R156 ;  /* 0x0000009c009a7308 */ /* 0x000be60000000800 */
[----:B------:R-:W-:Y:S01]  /*ceb0*/  FADD.FTZ R198, R201, R198 ;  /* 0x000000c6c9c67221 */ /* 0x000fe20000010000 */
[----:B-1----:R-:W-:Y:S01]  /*cec0*/  F2FP.PACK_AB R158, R128, R138 ;  /* 0x0000008a809e723e */ /* 0x002fe200000000ff */
[----:B------:R-:W-:Y:S01]  /*ced0*/  FADD.FTZ R200, R203, R200 ;  /* 0x000000c8cbc87221 */ /* 0x000fe20000010000 */
[----:B----4-:R-:W-:Y:S01]  /*cee0*/  F2FP.PACK_AB R159, R131, R139 ;  /* 0x0000008b839f723e */ /* 0x010fe200000000ff */
[C---:B------:R-:W-:Y:S01]  /*cef0*/  HMMA.16816.F32 R16, R100.reuse, R110, R16 ;  /* 0x0000006e6410723c */ /* 0x040fe20000001810 */
[----:B------:R-:W1:Y:S02]  /*cf00*/  LDSM.16.MT88.4 R108, [R212+0x1100] ;  /* 0x00110000d46c783b */ /* 0x000e640000004200 */
[----:B------:R-:W4:Y:S01]  /*cf10*/  MUFU.EX2 R137, R163 ;  /* 0x000000a300897308 */ /* 0x000f220000000800 */
[----:B------:R-:W-:Y:S01]  /*cf20*/  FADD.FTZ R249, R252, R249 ;  /* 0x000000f9fcf97221 */ /* 0x000fe20000010000 */
[----:B--2---:R-:W-:Y:S03]  /*cf30*/  F2FP.PACK_AB R157, R123, R127 ;  /* 0x0000007f7b9d723e */ /* 0x004fe600000000ff */
[-C--:B---3--:R-:W-:Y:S05]  /*cf40*/  HMMA.16816.F32 R20, R100, R112.reuse, R20 ;  /* 0x000000706414723c */ /* 0x088fea0000001814 */
[----:B------:R-:W2:Y:S03]  /*cf50*/  MUFU.EX2 R129, R162 ;  /* 0x000000a200817308 */ /* 0x000ea60000000800 */
[C---:B------:R-:W-:Y:S04]  /*cf60*/  HMMA.16816.F32 R24, R104.reuse, R112, R24 ;  /* 0x000000706818723c */ /* 0x040fe80000001818 */
[----:B-----5:R-:W-:Y:S03]  /*cf70*/  F2FP.PACK_AB R156, R122, R126 ;  /* 0x0000007e7a9c723e */ /* 0x020fe600000000ff */
[----:B------:R-:W3:Y:S01]  /*cf80*/  MUFU.EX2 R155, R155 ;  /* 0x0000009b009b7308 */ /* 0x000ee20000000800 */
[-C--:B------:R-:W-:Y:S04]  /*cf90*/  HMMA.16816.F32 R28, R104, R114.reuse, R28 ;  /* 0x00000072681c723c */ /* 0x080fe8000000181c */
[----:B----4-:R-:W-:Y:S04]  /*cfa0*/  F2FP.PACK_AB R161, R137, R121 ;  /* 0x0000007989a1723e */ /* 0x010fe800000000ff */
[C---:B------:R-:W-:Y:S01]  /*cfb0*/  HMMA.16816.F32 R32, R100.reuse, R114, R32 ;  /* 0x000000726420723c */ /* 0x040fe20000001820 */
[----:B------:R-:W4:Y:S03]  /*cfc0*/  LDSM.16.MT88.4 R112, [R214+0x1d00] ;  /* 0x001d0000d670783b */ /* 0x000f260000004200 */
[----:B--2---:R-:W-:Y:S04]  /*cfd0*/  F2FP.PACK_AB R162, R130, R129 ;  /* 0x0000008182a2723e */ /* 0x004fe800000000ff */
[-C--:B------:R-:W-:Y:S04]  /*cfe0*/  HMMA.16816.F32 R36, R100, R116.reuse, R36 ;  /* 0x000000746424723c */ /* 0x080fe80000001824 */
[----:B---3--:R-:W-:Y:S04]  /*cff0*/  F2FP.PACK_AB R163, R154, R155 ;  /* 0x0000009b9aa3723e */ /* 0x008fe800000000ff */
        /* <DEDUP_REMOVED lines=9> */
[-C--:B----4-:R-:W-:Y:S08]  /*d090*/  HMMA.16816.F32 R68, R100, R112.reuse, R68 ;  /* 0x000000706444723c */ /* 0x090ff00000001844 */
[C---:B------:R-:W-:Y:S08]  /*d0a0*/  HMMA.16816.F32 R72, R104.reuse, R112, R72 ;  /* 0x000000706848723c */ /* 0x040ff00000001848 */
[-C--:B------:R-:W-:Y:S08]  /*d0b0*/  HMMA.16816.F32 R76, R104, R114.reuse, R76 ;  /* 0x00000072684c723c */ /* 0x080ff0000000184c */
[C---:B------:R-:W-:Y:S08]  /*d0c0*/  HMMA.16816.F32 R80, R100.reuse, R114, R80 ;  /* 0x000000726450723c */ /* 0x040ff00000001850 */
[-C--:B--2---:R-:W-:Y:S08]  /*d0d0*/  HMMA.16816.F32 R84, R100, R116.reuse, R84 ;  /* 0x000000746454723c */ /* 0x084ff00000001854 */
[C---:B------:R-:W-:Y:S08]  /*d0e0*/  HMMA.16816.F32 R88, R104.reuse, R116, R88 ;  /* 0x000000746858723c */ /* 0x040ff00000001858 */
[-C--:B------:R-:W-:Y:S08]  /*d0f0*/  HMMA.16816.F32 R92, R104, R118.reuse, R92 ;  /* 0x00000076685c723c */ /* 0x080ff0000000185c */
[----:B------:R-:W-:Y:S08]  /*d100*/  HMMA.16816.F32 R96, R100, R118, R96 ;  /* 0x000000766460723c */ /* 0x000ff00000001860 */
[-C--:B------:R-:W-:Y:S07]  /*d110*/  HMMA.16816.F32 R144, R156, R132.reuse, R4 ;  /* 0x000000849c90723c */ /* 0x080fee0000001804 */
[----:B------:R-:W-:Y:S01]  /*d120*/  MOV R7, R130 ;  /* 0x0000008200077202 */ /* 0x000fe20000000f00 */
[C---:B------:R-:W-:Y:S04]  /*d130*/  HMMA.16816.F32 R140, R160.reuse, R132, R8 ;  /* 0x00000084a08c723c */ /* 0x040fe80000001808 */
[----:B------:R-:W-:Y:S02]  /*d140*/  MOV R6, R131 ;  /* 0x0000008300067202 */ /* 0x000fe40000000f00 */
[----:B------:R-:W-:Y:S02]  /*d150*/  MOV R5, R128 ;  /* 0x0000008000057202 */ /* 0x000fe40000000f00 */
[----:B------:R-:W-:Y:S04]  /*d160*/  MOV R11, R139 ;  /* 0x0000008b000b7202 */ /* 0x000fe80000000f00 */
[----:B------:R-:W-:Y:S02]  /*d170*/  MOV R10, R138 ;  /* 0x0000008a000a7202 */ /* 0x000fe40000000f00 */
[----:B------:R-:W-:Y:S02]  /*d180*/  MOV R9, R137 ;  /* 0x0000008900097202 */ /* 0x000fe40000000f00 */
[----:B------:R-:W-:Y:S02]  /*d190*/  MOV R8, R136 ;  /* 0x0000008800087202 */ /* 0x000fe40000000f00 */
[-C--:B------:R-:W-:Y:S03]  /*d1a0*/  HMMA.16816.F32 R136, R160, R134.reuse, R12 ;  /* 0x00000086a088723c */ /* 0x080fe6000000180c */
[----:B------:R-:W-:Y:S04]  /*d1b0*/  MOV R4, R129 ;  /* 0x0000008100047202 */ /* 0x000fe80000000f00 */
[----:B------:R-:W-:Y:S01]  /*d1c0*/  MOV R15, R123 ;  /* 0x0000007b000f7202 */ /* 0x000fe20000000f00 */
[C---:B------:R-:W-:Y:S04]  /*d1d0*/  HMMA.16816.F32 R132, R156.reuse, R134, R16 ;  /* 0x000000869c84723c */ /* 0x040fe80000001810 */
[----:B------:R-:W-:Y:S02]  /*d1e0*/  MOV R14, R122 ;  /* 0x0000007a000e7202 */ /* 0x000fe40000000f00 */
[----:B------:R-:W-:Y:S02]  /*d1f0*/  MOV R13, R121 ;  /* 0x00000079000d7202 */ /* 0x000fe40000000f00 */
[-C--:B-1----:R-:W-:Y:S04]  /*d200*/  HMMA.16816.F32 R128, R156, R108.reuse, R20 ;  /* 0x0000006c9c80723c */ /* 0x082fe80000001814 */
[----:B------:R-:W-:Y:S02]  /*d210*/  MOV R19, R127 ;  /* 0x0000007f00137202 */ /* 0x000fe40000000f00 */
[----:B------:R-:W-:Y:S02]  /*d220*/  MOV R18, R126 ;  /* 0x0000007e00127202 */ /* 0x000fe40000000f00 */
[----:B------:R-:W-:Y:S01]  /*d230*/  MOV R17, R125 ;  /* 0x0000007d00117202 */ /* 0x000fe20000000f00 */
[----:B------:R-:W-:Y:S03]  /*d240*/  FADD.FTZ R200, R19, R200 ;  /* 0x000000c813c87221 */ /* 0x000fe60000010000 */
[----:B------:R-:W-:Y:S01]  /*d250*/  MOV R16, R124 ;  /* 0x0000007c00107202 */ /* 0x000fe20000000f00 */
[----:B------:R-:W-:Y:S01]  /*d260*/  FADD.FTZ R198, R18, R198 ;  /* 0x000000c612c67221 */ /* 0x000fe20000010000 */
[C---:B------:R-:W-:Y:S04]  /*d270*/  HMMA.16816.F32 R124, R160.reuse, R108, R24 ;  /* 0x0000006ca07c723c */ /* 0x040fe80000001818 */
[----:B------:R-:W-:Y:S01]  /*d280*/  MOV R12, R120 ;  /* 0x00000078000c7202 */ /* 0x000fe20000000f00 */
[----:B------:R-:W-:Y:S02]  /*d290*/  FADD.FTZ R248, R16, R248 ;  /* 0x000000f810f87221 */ /* 0x000fe40000010000 */
[----:B------:R-:W-:Y:S01]  /*d2a0*/  FADD.FTZ R198, R14, R198 ;  /* 0x000000c60ec67221 */ /* 0x000fe20000010000 */
[-C--:B------:R-:W-:Y:S04]  /*d2b0*/  HMMA.16816.F32 R120, R160, R110.reuse, R28 ;  /* 0x0000006ea078723c */ /* 0x080fe8000000181c */
[----:B------:R-:W-:Y:S02]  /*d2c0*/  FADD.FTZ R248, R17, R248 ;  /* 0x000000f811f87221 */ /* 0x000fe40000010000 */
[----:B------:R-:W-:Y:S02]  /*d2d0*/  FADD.FTZ R249, R12, R249 ;  /* 0x000000f90cf97221 */ /* 0x000fe40000010000 */
[C---:B------:R-:W-:Y:S04]  /*d2e0*/  HMMA.16816.F32 R116, R156.reuse, R110, R32 ;  /* 0x0000006e9c74723c */ /* 0x040fe80000001820 */
[----:B------:R-:W-:Y:S02]  /*d2f0*/  FADD.FTZ R248, R13, R248 ;  /* 0x000000f80df87221 */ /* 0x000fe40000010000 */
[----:B------:R-:W-:Y:S02]  /*d300*/  FADD.FTZ R200, R15, R200 ;  /* 0x000000c80fc87221 */ /* 0x000fe40000010000 */
        /* <DEDUP_REMOVED lines=26> */
[----:B------:R-:W-:-:S07]  /*d4b0*/  @P0 BRA `(.L_x_432) ;  /* 0xffffd04000000947 */ /* 0x000fce000383ffff */
.L_x_429:
[----:B------:R-:W-:-:S13]  /*d4c0*/  ISETP.GE.AND P0, PT, R238, R219, PT ;  /* 0x000000dbee00720c */ /* 0x000fda0003f06270 */
[----:B------:R-:W-:Y:S05]  /*d4d0*/  @!P0 BRA `(.L_x_433) ;  /* 0x000044c000008947 */ /* 0x000fea0003800000 */
[----:B------:R-:W-:Y:S01]  /*d4e0*/  IADD3 R243, P0, R220, 0x20, RZ ;  /* 0x00000020dcf37810 */ /* 0x000fe20007f1e0ff */
[----:B------:R-:W-:Y:S01]  /*d4f0*/  ULDC.64 UR4, c[0x0][0x208] ;  /* 0x0000820000047ab9 */ /* 0x000fe20000000a00 */
[----:B------:R-:W-:Y:S01]  /*d500*/  IADD3 R203, P1, R224, 0x20, RZ ;  /* 0x00000020e0cb7810 */ /* 0x000fe20007f3e0ff */
[----:B------:R-:W-:Y:S01]  /*d510*/  UIMAD.WIDE.U32 UR8, UR4, 0x30, URZ ;  /* 0x00000030040878a5 */ /* 0x000fe2000f8e003f */
[-C--:B------:R-:W-:Y:S01]  /*d520*/  IADD3.X R242, RZ, R231.reuse, RZ, P0, !PT ;  /* 0x000000e7fff27210 */ /* 0x080fe200007fe4ff */
[----:B------:R-:W-:Y:S01]  /*d530*/  UIMAD UR5, UR5, 0x30, URZ ;  /* 0x00000030050578a4 */ /* 0x000fe2000f8e023f */
[----:B------:R-:W-:Y:S01]  /*d540*/  IADD3 R241, P2, R220, 0x40, RZ ;  /* 0x00000040dcf17810 */ /* 0x000fe20007f5e0ff */
[----:B------:R-:W-:Y:S01]  /*d550*/  IMAD.MOV.U32 R150, RZ, RZ, R2 ;  /* 0x000000ffff967224 */ /* 0x000fe200078e0002 */
[----:B------:R-:W-:Y:S01]  /*d560*/  IADD3 R201, P0, R224, 0x40, RZ ;  /* 0x00000040e0c97810 */ /* 0x000fe20007f1e0ff */
[----:B------:R-:W-:Y:S01]  /*d570*/  IMAD.MOV.U32 R151, RZ, RZ, R3 ;  /* 0x000000ffff977224 */ /* 0x000fe200078e0003 */
[----:B------:R-:W-:Y:S01]  /*d580*/  IADD3 R239, -R239, 0x30, RZ ;  /* 0x00000030efef7810 */ /* 0x000fe20007ffe1ff */
[----:B------:R-:W-:Y:S01]  /*d590*/  IMAD.MOV.U32 R148, RZ, RZ, R152 ;  /* 0x000000ffff947224 */ /* 0x000fe200078e0098 */
[----:B------:R-:W-:Y:S01]  /*d5a0*/  IADD3.X R240, RZ, R231, RZ, P2, !PT ;  /* 0x000000e7fff07210 */ /* 0x000fe200017fe4ff */
[----:B------:R-:W-:Y:S01]  /*d5b0*/  IMAD.MOV.U32 R149, RZ, RZ, R0 ;  /* 0x000000ffff957224 */ /* 0x000fe200078e0000 */
[----:B------:R-:W-:Y:S01]  /*d5c0*/  IADD3.X R200, RZ, R237, RZ, P0, !PT ;  /* 0x000000edffc87210 */ /* 0x000fe200007fe4ff */
[----:B------:R-:W-:Y:S01]  /*d5d0*/  IMAD.X R202, RZ, RZ, R237, P1 ;  /* 0x000000ffffca7224 */ /* 0x000fe200008e06ed */
[----:B------:R-:W-:-:S02]  /*d5e0*/  UIADD3 UR5, UR9, UR5, URZ ;  /* 0x0000000509057290 */ /* 0x000fc4000fffe03f */
.L_x_451:
[----:B------:R-:W-:Y:S04]  /*d5f0*/  DEPBAR.LE SB0, 0x0 ;  /* 0x000080000000791a */ /* 0x000fe80000000000 */
[----:B------:R-:W-:Y:S01]  /*d600*/  BAR.SYNC.DEFER_BLOCKING 0x0 ;  /* 0x0000000000007b1d */ /* 0x000fe20000010000 */
[----:B------:R-:W-:Y:S01]  /*d610*/  SHF.R.S32.HI R0, RZ, 0x1f, R238 ;  /* 0x0000001fff007819 */ /* 0x000fe200000114ee */
[C---:B------:R-:W-:Y:S02]  /*d620*/  IMAD R25, R238.reuse, UR5, RZ ;  /* 0x00000005ee197c24 */ /* 0x040fe4000f8e02ff */
[----:B------:R-:W-:Y:S04]  /*d630*/  IMAD.WIDE.U32 R20, R238, UR8, RZ ;  /* 0x00000008ee147c25 */ /* 0x000fe8000f8e00ff */
[----:B------:R-:W-:Y:S01]  /*d640*/  IMAD R25, R0, UR8, R25 ;  /* 0x0000000800197c24 */ /* 0x000fe2000f8e0219 */
[-C--:B------:R-:W-:Y:S02]  /*d650*/  IADD3 R0, P0, R220, R20.reuse, RZ ;  /* 0x00000014dc007210 */ /* 0x080fe40007f1e0ff */
[----:B------:R-:W-:Y:S02]  /*d660*/  IADD3 R3, P2, R243, R20, RZ ;  /* 0x00000014f3037210 */ /* 0x000fe40007f5e0ff */
[----:B------:R-:W-:Y:S04]  /*d670*/  IADD3 R25, R21, R25, RZ ;  /* 0x0000001915197210 */ /* 0x000fe80007ffe0ff */
[C---:B------:R-:W-:Y:S02]  /*d680*/  IADD3.X R21, R25.reuse, R231, RZ, P0, !PT ;  /* 0x000000e719157210 */ /* 0x040fe400007fe4ff */
[C---:B------:R-:W-:Y:S02]  /*d690*/  LEA R36, P0, R0.reuse, c[0x0][0x1f8], 0x1 ;  /* 0x00007e0000247a11 */ /* 0x040fe400078008ff */
[----:B------:R-:W-:Y:S02]  /*d6a0*/  IADD3.X R2, R25, R242, RZ, P2, !PT ;  /* 0x000000f219027210 */ /* 0x000fe400017fe4ff */
[C---:B------:R-:W-:Y:S01]  /*d6b0*/  LEA R40, P2, R3.reuse, c[0x0][0x1f8], 0x1 ;  /* 0x00007e0003287a11 */ /* 0x040fe200078408ff */
[----:B------:R-:W-:Y:S01]  /*d6c0*/  LDSM.16.M88.4 R48, [R217+0x4900] ;  /* 0x00490000d930783b */ /* 0x000fe20000000200 */
[----:B------:R-:W-:Y:S02]  /*d6d0*/  LEA.HI.X R37, R0, c[0x0][0x1fc], R21, 0x1, P0 ;  /* 0x00007f0000257a11 */ /* 0x000fe400000f0c15 */
[----:B------:R-:W-:Y:S02]  /*d6e0*/  @!P3 IADD3 R0, P0, R226, R20, RZ ;  /* 0x00000014e200b210 */ /* 0x000fe40007f1e0ff */
[----:B------:R-:W-:Y:S02]  /*d6f0*/  LEA.HI.X R41, R3, c[0x0][0x1fc], R2, 0x1, P2 ;  /* 0x00007f0003297a11 */ /* 0x000fe400010f0c02 */
[C---:B------:R-:W-:Y:S01]  /*d700*/  @!P3 IADD3 R3, P2, R0.reuse, R220, RZ ;  /* 0x000000dc0003b210 */ /* 0x040fe20007f5e0ff */
[----:B------:R-:W1:Y:S08]  /*d710*/  LDSM.16.M88.4 R16, [R216+0x2500] ;  /* 0x00250000d810783b */ /* 0x000e700000000200 */
[----:B------:R-:W2:Y:S08]  /*d720*/  LDSM.16.M88.4 R44, [R217+0x5900] ;  /* 0x00590000d92c783b */ /* 0x000eb00000000200 */
[----:B------:R-:W3:Y:S08]  /*d730*/  LDSM.16.M88.4 R32, [R216+0x2900] ;  /* 0x00290000d820783b */ /* 0x000ef00000000200 */
[----:B------:R-:W4:Y:S08]  /*d740*/  LDSM.16.M88.4 R152, [R216+0x2d00] ;  /* 0x002d0000d898783b */ /* 0x000f300000000200 */
[----:B------:R-:W-:Y:S01]  /*d750*/  LDSM.16.M88.4 R156, [R213+0x4900] ;  /* 0x00490000d59c783b */ /* 0x000fe20000000200 */
[-C--:B-1----:R-:W-:Y:S07]  /*d760*/  HMMA.16816.F32 R4, R48, R16.reuse, RZ ;  /* 0x000000103004723c */ /* 0x082fee00000018ff */
[----:B------:R-:W1:Y:S01]  /*d770*/  LDSM.16.M88.4 R160, [R215] ;  /* 0x00000000d7a0783b */ /* 0x000e620000000200 */
[C---:B--2---:R-:W-:Y:S07]  /*d780*/  HMMA.16816.F32 R8, R44.reuse, R16, RZ ;  /* 0x000000102c08723c */ /* 0x044fee00000018ff */
[----:B------:R-:W2:Y:S01]  /*d790*/  LDSM.16.M88.4 R164, [R213+0x5900] ;  /* 0x00590000d5a4783b */ /* 0x000ea20000000200 */
[----:B------:R-:W-:Y:S01]  /*d7a0*/  IADD3 R17, P1, R241, R20, RZ ;  /* 0x00000014f1117210 */ /* 0x000fe20007f3e0ff */
[-C--:B------:R-:W-:Y:S06]  /*d7b0*/  HMMA.16816.F32 R12, R44, R18.reuse, RZ ;  /* 0x000000122c0c723c */ /* 0x080fec00000018ff */
[----:B------:R-:W5:Y:S01]  /*d7c0*/  LDSM.16.M88.4 R168, [R211] ;  /* 0x00000000d3a8783b */ /* 0x000f620000000200 */
[----:B------:R-:W-:Y:S02]  /*d7d0*/  IADD3.X R16, R25, R240, RZ, P1, !PT ;  /* 0x000000f019107210 */ /* 0x000fe40000ffe4ff */
[----:B------:R-:W-:Y:S03]  /*d7e0*/  LEA R194, P1, R17, c[0x0][0x1f8], 0x1 ;  /* 0x00007e0011c27a11 */ /* 0x000fe600078208ff */
[----:B------:R-:W-:Y:S02]  /*d7f0*/  @!P3 IADD3.X R25, R25, R223, RZ, P0, !PT ;  /* 0x000000df1919b210 */ /* 0x000fe400007fe4ff */
[----:B------:R-:W1:Y:S01]  /*d800*/  LDSM.16.M88.4 R172, [R210] ;  /* 0x00000000d2ac783b */ /* 0x000e620000000200 */
[----:B------:R-:W-:Y:S02]  /*d810*/  LEA.HI.X R195, R17, c[0x0][0x1fc], R16, 0x1, P1 ;  /* 0x00007f0011c37a11 */ /* 0x000fe400008f0c10 */
[C---:B------:R-:W-:Y:S02]  /*d820*/  HMMA.16816.F32 R16, R48.reuse, R18, RZ ;  /* 0x000000123010723c */ /* 0x040fe400000018ff */
[C---:B------:R-:W-:Y:S03]  /*d830*/  @!P3 IADD3 R29, P1, R0.reuse, R243, RZ ;  /* 0x000000f3001db210 */ /* 0x040fe60007f3e0ff */
[----:B------:R-:W-:Y:S01]  /*d840*/  @!PT LDS RZ, [RZ] ;  /* 0x00000000fffff984 */ /* 0x000fe20000000800 */
[----:B------:R-:W-:Y:S01]  /*d850*/  @!PT LDS RZ, [RZ] ;  /* 0x00000000fffff984 */ /* 0x000fe20000000800 */
[----:B------:R-:W-:Y:S01]  /*d860*/  @!PT LDS RZ, [RZ] ;  /* 0x00000000fffff984 */ /* 0x000fe20000000800 */
[----:B------:R4:W-:Y:S01]  /*d870*/  LDGSTS.E.BYPASS.LTC128B.128 [R218+0x100], [R36.64], !P6 ;  /* 0x0010000024da7fae */ /* 0x0009e2000f101d4c */
[----:B------:R-:W-:Y:S02]  /*d880*/  @!P3 IADD3 R31, P0, R0, R241, RZ ;  /* 0x000000f1001fb210 */ /* 0x000fe40007f1e0ff */
[C---:B------:R-:W-:Y:S01]  /*d890*/  @!P3 IADD3.X R0, R25.reuse, R231, RZ, P2, !PT ;  /* 0x000000e71900b210 */ /* 0x040fe200017fe4ff */
[-C--:B---3--:R-:W-:Y:S03]  /*d8a0*/  HMMA.16816.F32 R20, R48, R32.reuse, RZ ;  /* 0x000000203014723c */ /* 0x088fe600000018ff */
[C---:B------:R-:W-:Y:S01]  /*d8b0*/  @!P3 IADD3.X R28, R25.reuse, R242, RZ, P1, !PT ;  /* 0x000000f2191cb210 */ /* 0x040fe20000ffe4ff */
[----:B------:R3:W-:Y:S01]  /*d8c0*/  LDGSTS.E.BYPASS.LTC128B.128 [R218+0xd00], [R40.64], !P5 ;  /* 0x00d0000028da7fae */ /* 0x0007e2000e901d4c */
[----:B------:R-:W-:Y:S02]  /*d8d0*/  @!P3 IADD3.X R30, R25, R240, RZ, P0, !PT ;  /* 0x000000f0191eb210 */ /* 0x000fe400007fe4ff */
[----:B------:R-:W-:Y:S01]  /*d8e0*/  @!P3 LEA R196, P2, R3, c[0x0][0x1f8], 0x1 ;  /* 0x00007e0003c4ba11 */ /* 0x000fe200078408ff */
[C---:B------:R-:W-:Y:S04]  /*d8f0*/  HMMA.16816.F32 R24, R44.reuse, R32, RZ ;  /* 0x000000202c18723c */ /* 0x040fe800000018ff */
[----:B------:R1:W-:Y:S01]  /*d900*/  LDGSTS.E.BYPASS.LTC128B.128 [R218+0x1900], [R194.64], !P4 ;  /* 0x01900000c2da7fae */ /* 0x0003e2000e101d4c */
[----:B------:R-:W-:Y:S02]  /*d910*/  @!P3 LEA R192, P1, R29, c[0x0][0x1f8], 0x1 ;  /* 0x00007e001dc0ba11 */ /* 0x000fe400078208ff */
[----:B------:R-:W-:Y:S02]  /*d920*/  @!P3 LEA R2, P0, R31, c[0x0][0x1f8], 0x1 ;  /* 0x00007e001f02ba11 */ /* 0x000fe400078008ff */
[----:B------:R-:W-:Y:S03]  /*d930*/  @!P3 LEA.HI.X R197, R3, c[0x0][0x1fc], R0, 0x1, P2 ;  /* 0x00007f0003c5ba11 */ /* 0x000fe600010f0c00 */
[----:B------:R-:W-:Y:S02]  /*d940*/  @!P3 LEA.HI.X R193, R29, c[0x0][0x1fc], R28, 0x1, P1 ;  /* 0x00007f001dc1ba11 */ /* 0x000fe400008f0c1c */
[----:B------:R1:W-:Y:S01]  /*d950*/  @!P3 LDGSTS.E.BYPASS.LTC128B.128 [R218+0x900], [R196.64], !P6 ;  /* 0x00900000c4dabfae */ /* 0x0003e2000f101d4c */
[----:B------:R-:W-:Y:S02]  /*d960*/  @!P3 LEA.HI.X R3, R31, c[0x0][0x1fc], R30, 0x1, P0 ;  /* 0x00007f001f03ba11 */ /* 0x000fe400000f0c1e */
[-C--:B------:R-:W-:Y:S01]  /*d970*/  HMMA.16816.F32 R28, R44, R34.reuse, RZ ;  /* 0x000000222c1c723c */ /* 0x080fe200000018ff */
[----:B------:R-:W-:Y:S04]  /*d980*/  ISETP.GT.AND P0, PT, R238, R219, PT ;  /* 0x000000dbee00720c */ /* 0x000fe80003f04270 */
[----:B------:R1:W-:Y:S03]  /*d990*/  @!P3 LDGSTS.E.BYPASS.LTC128B.128 [R218+0x1500], [R192.64], !P5 ;  /* 0x01500000c0dabfae */ /* 0x0003e6000e901d4c */
[C---:B------:R-:W-:Y:S05]  /*d9a0*/  HMMA.16816.F32 R32, R48.reuse, R34, RZ ;  /* 0x000000223020723c */ /* 0x040fea00000018ff */
[----:B------:R1:W-:Y:S03]  /*d9b0*/  @!P3 LDGSTS.E.BYPASS.LTC128B.128 [R218+0x2100], [R2.64], !P4 ;  /* 0x0210000002dabfae */ /* 0x0003e6000e101d4c */
[-C--:B----4-:R-:W-:Y:S05]  /*d9c0*/  HMMA.16816.F32 R36, R48, R152.reuse, RZ ;  /* 0x000000983024723c */ /* 0x090fea00000018ff */
[----:B------:R-:W-:Y:S03]  /*d9d0*/  LDSM.16.M88.4 R176, [R217+0x6900] ;  /* 0x00690000d9b0783b */ /* 0x000fe60000000200 */
[C---:B---3--:R-:W-:Y:S05]  /*d9e0*/  HMMA.16816.F32 R40, R44.reuse, R152, RZ ;  /* 0x000000982c28723c */ /* 0x048fea00000018ff */
[----:B------:R-:W0:Y:S03]  /*d9f0*/  LDGDEPBAR ;  /* 0x00000000000079af */ /* 0x000e260000000000 */
[-C--:B------:R-:W-:Y:S05]  /*da00*/  HMMA.16816.F32 R44, R44, R154.reuse, RZ ;  /* 0x0000009a2c2c723c */ /* 0x080fea00000018ff */
[----:B------:R-:W3:Y:S03]  /*da10*/  LDSM.16.M88.4 R180, [R216+0x3100] ;  /* 0x00310000d8b4783b */ /* 0x000ee60000000200 */
[----:B------:R-:W-:Y:S05]  /*da20*/  HMMA.16816.F32 R48, R48, R154, RZ ;  /* 0x0000009a3030723c */ /* 0x000fea00000018ff */
[----:B------:R-:W4:Y:S03]  /*da30*/  LDSM.16.M88.4 R184, [R217+0x7900] ;  /* 0x00790000d9b8783b */ /* 0x000f260000000200 */
[-C--:B-1----:R-:W-:Y:S05]  /*da40*/  HMMA.16816.F32 R4, R156, R160.reuse, R4 ;  /* 0x000000a09c04723c */ /* 0x082fea0000001804 */
[----:B------:R-:W1:Y:S03]  /*da50*/  LDSM.16.M88.4 R188, [R216+0x3500] ;  /* 0x00350000d8bc783b */ /* 0x000e660000000200 */
[C---:B--2---:R-:W-:Y:S05]  /*da60*/  HMMA.16816.F32 R8, R164.reuse, R160, R8 ;  /* 0x000000a0a408723c */ /* 0x044fea0000001808 */
[----:B------:R-:W2:Y:S03]  /*da70*/  LDSM.16.M88.4 R152, [R216+0x3900] ;  /* 0x00390000d898783b */ /* 0x000ea60000000200 */
[-C--:B------:R-:W-:Y:S05]  /*da80*/  HMMA.16816.F32 R12, R164, R162.reuse, R12 ;  /* 0x000000a2a40c723c */ /* 0x080fea000000180c */
[----:B------:R-:W-:Y:S03]  /*da90*/  LDSM.16.M88.4 R192, [R209] ;  /* 0x00000000d1c0783b */ /* 0x000fe60000000200 */
[C---:B------:R-:W-:Y:S05]  /*daa0*/  HMMA.16816.F32 R16, R156.reuse, R162, R16 ;  /* 0x000000a29c10723c */ /* 0x040fea0000001810 */
[----:B------:R-:W1:Y:S03]  /*dab0*/  LDSM.16.M88.4 R160, [R213+0x6900] ;  /* 0x00690000d5a0783b */ /* 0x000e660000000200 */
[-C--:B-----5:R-:W-:Y:S05]  /*dac0*/  HMMA.16816.F32 R20, R156, R168.reuse, R20 ;  /* 0x000000a89c14723c */ /* 0x0a0fea0000001814 */
[----:B------:R-:W5:Y:S03]  /*dad0*/  LDSM.16.M88.4 R196, [R213+0x7900] ;  /* 0x00790000d5c4783b */ /* 0x000f660000000200 */
        /* <DEDUP_REMOVED lines=9> */
[----:B------:R-:W2:Y:S07]  /*db70*/  LDSM.16.M88.4 R156, [R208] ;  /* 0x00000000d09c783b */ /* 0x000eae0000000200 */
[-C--:B---3--:R-:W-:Y:S01]  /*db80*/  HMMA.16816.F32 R4, R176, R180.reuse, R4 ;  /* 0x000000b4b004723c */ /* 0x088fe20000001804 */
[----:B------:R-:W3:Y:S07]  /*db90*/  LDSM.16.M88.4 R172, [R216+0x3d00] ;  /* 0x003d0000d8ac783b */ /* 0x000eee0000000200 */
[C---:B----4-:R-:W-:Y:S08]  /*dba0*/  HMMA.16816.F32 R8, R184.reuse, R180, R8 ;  /* 0x000000b4b808723c */ /* 0x050ff00000001808 */
        /* <DEDUP_REMOVED lines=8> */
[-C--:B--2---:R-:W-:Y:S08]  /*dc30*/  HMMA.16816.F32 R36, R176, R152.reuse, R36 ;  /* 0x00000098b024723c */ /* 0x084ff00000001824 */
[C---:B------:R-:W-:Y:S08]  /*dc40*/  HMMA.16816.F32 R40, R184.reuse, R152, R40 ;  /* 0x00000098b828723c */ /* 0x040ff00000001828 */
[-C--:B------:R-:W-:Y:S01]  /*dc50*/  HMMA.16816.F32 R44, R184, R154.reuse, R44 ;  /* 0x0000009ab82c723c */ /* 0x080fe2000000182c */
[----:B------:R-:W-:Y:S07]  /*dc60*/  LDSM.16.M88.4 R184, [R213+0x8900] ;  /* 0x00890000d5b8783b */ /* 0x000fee0000000200 */
[----:B------:R-:W-:Y:S01]  /*dc70*/  HMMA.16816.F32 R48, R176, R154, R48 ;  /* 0x0000009ab030723c */ /* 0x000fe20000001830 */
[----:B------:R-:W1:Y:S07]  /*dc80*/  LDSM.16.M88.4 R152, [R217+0x9900] ;  /* 0x00990000d998783b */ /* 0x000e6e0000000200 */
[-C--:B------:R-:W-:Y:S01]  /*dc90*/  HMMA.16816.F32 R4, R160, R192.reuse, R4 ;  /* 0x000000c0a004723c */ /* 0x080fe20000001804 */
[----:B------:R-:W2:Y:S07]  /*dca0*/  LDSM.16.M88.4 R176, [R216+0x4100] ;  /* 0x00410000d8b0783b */ /* 0x000eae0000000200 */
[C---:B-----5:R-:W-:Y:S08]  /*dcb0*/  HMMA.16816.F32 R8, R196.reuse, R192, R8 ;  /* 0x000000c0c408723c */ /* 0x060ff00000001808 */
[-C--:B------:R-:W-:Y:S08]  /*dcc0*/  HMMA.16816.F32 R12, R196, R194.reuse, R12 ;  /* 0x000000c2c40c723c */ /* 0x080ff0000000180c */
[C---:B------:R-:W-:Y:S08]  /*dcd0*/  HMMA.16816.F32 R16, R160.reuse, R194, R16 ;  /* 0x000000c2a010723c */ /* 0x040ff00000001810 */
        /* <DEDUP_REMOVED lines=8> */
[----:B------:R-:W-:Y:S08]  /*dd60*/  HMMA.16816.F32 R48, R160, R166, R48 ;  /* 0x000000a6a030723c */ /* 0x000ff00000001830 */
[-C--:B---3--:R-:W-:Y:S08]  /*dd70*/  HMMA.16816.F32 R4, R168, R172.reuse, R4 ;  /* 0x000000aca804723c */ /* 0x088ff00000001804 */
        /* <DEDUP_REMOVED lines=12> */
[C---:B----4-:R-:W-:Y:S08]  /*de40*/  HMMA.16816.F32 R8, R156.reuse, R188, R8 ;  /* 0x000000bc9c08723c */ /* 0x050ff00000001808 */
[-C--:B------:R-:W-:Y:S08]  /*de50*/  HMMA.16816.F32 R12, R156, R190.reuse, R12 ;  /* 0x000000be9c0c723c */ /* 0x080ff0000000180c */
[----:B------:R-:W-:Y:S01]  /*de60*/  FMUL.FTZ R154, R4, c[0x0][0x320] ;  /* 0x0000c800049a7a20 */ /* 0x000fe20000410000 */
[C---:B------:R-:W-:Y:S04]  /*de70*/  HMMA.16816.F32 R16, R184.reuse, R190, R16 ;  /* 0x000000beb810723c */ /* 0x040fe80000001810 */
[----:B------:R-:W-:Y:S01]  /*de80*/  FMUL.FTZ R160, R5, c[0x0][0x320] ;  /* 0x0000c80005a07a20 */ /* 0x000fe20000410000 */
[----:B------:R-:W1:Y:S01]  /*de90*/  MUFU.TANH R154, R154 ;  /* 0x0000009a009a7308 */ /* 0x000e620000002400 */
[----:B------:R-:W-:Y:S02]  /*dea0*/  FMUL.FTZ R152, R6, c[0x0][0x320] ;  /* 0x0000c80006987a20 */ /* 0x000fe40000410000 */
[----:B------:R-:W-:Y:S02]  /*deb0*/  FMUL.FTZ R155, R7, c[0x0][0x320] ;  /* 0x0000c800079b7a20 */ /* 0x000fe40000410000 */
[----:B------:R-:W2:Y:S02]  /*dec0*/  LDSM.16.M88.4 R4, [R205] ;  /* 0x00000000cd04783b */ /* 0x000ea40000000200 */
[----:B------:R-:W-:Y:S02]  /*ded0*/  FMUL.FTZ R9, R9, c[0x0][0x320] ;  /* 0x0000c80009097a20 */ /* 0x000fe40000410000 */
[----:B------:R-:W-:Y:S01]  /*dee0*/  FMUL.FTZ R2, R10, c[0x0][0x320] ;  /* 0x0000c8000a027a20 */ /* 0x000fe20000410000 */
[----:B------:R-:W3:Y:S01]  /*def0*/  MUFU.TANH R160, R160 ;  /* 0x000000a000a07308 */ /* 0x000ee20000002400 */
[----:B------:R-:W-:Y:S02]  /*df00*/  FMUL.FTZ R3, R11, c[0x0][0x320] ;  /* 0x0000c8000b037a20 */ /* 0x000fe40000410000 */
        /* <DEDUP_REMOVED lines=8> */
[----:B------:R-:W-:Y:S02]  /*df90*/  FMUL.FTZ R14, R18, c[0x0][0x320] ;  /* 0x0000c800120e7a20 */ /* 0x000fe40000410000 */
[----:B------:R-:W-:Y:S01]  /*dfa0*/  FMUL.FTZ R15, R19, c[0x0][0x320] ;  /* 0x0000c800130f7a20 */ /* 0x000fe20000410000 */
[----:B------:R5:W1:Y:S10]  /*dfb0*/  MUFU.TANH R16, R8 ;  /* 0x0000000800107308 */ /* 0x000a740000002400 */
[----:B------:R-:W1:Y:S01]  /*dfc0*/  MUFU.TANH R152, R152 ;  /* 0x0000009800987308 */ /* 0x000e620000002400 */
[-C--:B--2---:R-:W-:Y:S09]  /*dfd0*/  HMMA.16816.F32 R20, R184, R4.reuse, R20 ;  /* 0x00000004b814723c */ /* 0x084ff20000001814 */
[----:B------:R-:W2:Y:S01]  /*dfe0*/  MUFU.TANH R155, R155 ;  /* 0x0000009b009b7308 */ /* 0x000ea20000002400 */
[C---:B------:R-:W-:Y:S01]  /*dff0*/  HMMA.16816.F32 R24, R156.reuse, R4, R24 ;  /* 0x000000049c18723c */ /* 0x040fe20000001818 */
[----:B-----5:R-:W5:Y:S01]  /*e000*/  LDSM.16.M88.4 R8, [R204] ;  /* 0x00000000cc08783b */ /* 0x020f620000000200 */
[----:B------:R-:W-:Y:S07]  /*e010*/  DEPBAR.LE SB0, 0x0 ;  /* 0x000080000000791a */ /* 0x000fee0000000000 */
[----:B------:R-:W1:Y:S01]  /*e020*/  MUFU.TANH R0, R0 ;  /* 0x0000000000007308 */ /* 0x000e620000002400 */
[-C--:B------:R-:W-:Y:S01]  /*e030*/  HMMA.16816.F32 R28, R156, R6.reuse, R28 ;  /* 0x000000069c1c723c */ /* 0x080fe2000000181c */
[----:B------:R-:W-:Y:S07]  /*e040*/  BAR.SYNC.DEFER_BLOCKING 0x0 ;  /* 0x0000000000007b1d */ /* 0x000fee0000010000 */
[C---:B------:R-:W-:Y:S01]  /*e050*/  HMMA.16816.F32 R32, R184.reuse, R6, R32 ;  /* 0x00000006b820723c */ /* 0x040fe20000001820 */
        /* <DEDUP_REMOVED lines=13> */
[-C--:B-----5:R-:W-:Y:S03]  /*e130*/  HMMA.16816.F32 R36, R184, R8.reuse, R36 ;  /* 0x00000008b824723c */ /* 0x0a0fe60000001824 */
[----:B------:R-:W-:Y:S02]  /*e140*/  FMUL.FTZ R29, R29, c[0x0][0x320] ;  /* 0x0000c8001d1d7a20 */ /* 0x000fe40000410000 */
[----:B------:R-:W-:Y:S01]  /*e150*/  FMUL.FTZ R30, R30, c[0x0][0x320] ;  /* 0x0000c8001e1e7a20 */ /* 0x000fe20000410000 */
[----:B------:R-:W1:Y:S01]  /*e160*/  MUFU.TANH R162, R162 ;  /* 0x000000a200a27308 */ /* 0x000e620000002400 */
[----:B------:R-:W-:Y:S01]  /*e170*/  FMUL.FTZ R31, R31, c[0x0][0x320] ;  /* 0x0000c8001f1f7a20 */ /* 0x000fe20000410000 */
[C---:B------:R-:W-:Y:S04]  /*e180*/  HMMA.16816.F32 R40, R156.reuse, R8, R40 ;  /* 0x000000089c28723c */ /* 0x040fe80000001828 */
[----:B------:R-:W-:Y:S02]  /*e190*/  FMUL.FTZ R33, R33, c[0x0][0x320] ;  /* 0x0000c80021217a20 */ /* 0x000fe40000410000 */
[----:B------:R-:W-:Y:S02]  /*e1a0*/  FMUL.FTZ R34, R34, c[0x0][0x320] ;  /* 0x0000c80022227a20 */ /* 0x000fe40000410000 */
[----:B------:R-:W1:Y:S01]  /*e1b0*/  MUFU.TANH R12, R12 ;  /* 0x0000000c000c7308 */ /* 0x000e620000002400 */
[-C--:B------:R-:W-:Y:S03]  /*e1c0*/  HMMA.16816.F32 R44, R156, R10.reuse, R44 ;  /* 0x0000000a9c2c723c */ /* 0x080fe6000000182c */
[----:B------:R-:W-:Y:S04]  /*e1d0*/  FMUL.FTZ R35, R35, c[0x0][0x320] ;  /* 0x0000c80023237a20 */ /* 0x000fe80000410000 */
[----:B------:R-:W-:Y:S01]  /*e1e0*/  FMUL.FTZ R175, R36, c[0x0][0x320] ;  /* 0x0000c80024af7a20 */ /* 0x000fe20000410000 */
        /* <DEDUP_REMOVED lines=20> */
[----:B------:R-:W1:Y:S10]  /*e330*/  MUFU.TANH R19, R19 ;  /* 0x0000001300137308 */ /* 0x000e740000002400 */
[----:B------:R-:W1:Y:S10]  /*e340*/  MUFU.TANH R18, R18 ;  /* 0x0000001200127308 */ /* 0x000e740000002400 */
[----:B------:R-:W1:Y:S10]  /*e350*/  MUFU.TANH R5, R5 ;  /* 0x0000000500057308 */ /* 0x000e740000002400 */
[----:B------:R-:W1:Y:S10]  /*e360*/  MUFU.TANH R4, R4 ;  /* 0x0000000400047308 */ /* 0x000e740000002400 */
        /* <DEDUP_REMOVED lines=19> */
[----:B------:R-:W1:Y:S10]  /*e4a0*/  MUFU.TANH R6, R6 ;  /* 0x0000000600067308 */ /* 0x000e740000002400 */
[----:B------:R-:W1:Y:S10]  /*e4b0*/  MUFU.TANH R165, R165 ;  /* 0x000000a500a57308 */ /* 0x000e740000002400 */
[----:B------:R1:W1:Y:S10]  /*e4c0*/  MUFU.TANH R163, R45 ;  /* 0x0000002d00a37308 */ /* 0x0002740000002400 */
[----:B------:R-:W1:Y:S10]  /*e4d0*/  MUFU.TANH R11, R11 ;  /* 0x0000000b000b7308 */ /* 0x000e740000002400 */
[----:B------:R-:W1:Y:S10]  /*e4e0*/  MUFU.TANH R7, R7 ;  /* 0x0000000700077308 */ /* 0x000e740000002400 */
[----:B------:R-:W1:Y:S10]  /*e4f0*/  MUFU.TANH R174, R174 ;  /* 0x000000ae00ae7308 */ /* 0x000e740000002400 */
[----:B------:R1:W1:Y:S10]  /*e500*/  MUFU.TANH R172, R49 ;  /* 0x0000003100ac7308 */ /* 0x0002740000002400 */
[----:B------:R1:W1:Y:S10]  /*e510*/  MUFU.TANH R170, R50 ;  /* 0x0000003200aa7308 */ /* 0x0002740000002400 */
[----:B------:R1:W1:Y:S01]  /*e520*/  MUFU.TANH R168, R51 ;  /* 0x0000003300a87308 */ /* 0x0002620000002400 */
[----:B------:R-:W-:-:S05]  /*e530*/  @!P0 BRA `(.L_x_434) ;  /* 0x000002e000008947 */ /* 0x000fca0003800000 */
[----:B--234-:R-:W-:Y:S02]  /*e540*/  IADD3 R9, R238, -0x1, RZ ;  /* 0xffffffffee097810 */ /* 0x01cfe40007ffe0ff */
[----:B------:R-:W-:Y:S02]  /*e550*/  ISETP.GE.AND P1, PT, R239, 0x1, PT ;  /* 0x00000001ef00780c */ /* 0x000fe40003f26270 */
[----:B------:R-:W-:Y:S01]  /*e560*/  SHF.R.S32.HI R8, RZ, 0x1f, R9 ;  /* 0x0000001fff087819 */ /* 0x000fe20000011409 */
[C---:B-1----:R-:W-:Y:S04]  /*e570*/  IMAD.WIDE.U32 R28, R9.reuse, c[0x0][0x1e0], RZ ;  /* 0x00007800091c7a25 */ /* 0x042fe800078e00ff */
        /* <DEDUP_REMOVED lines=42> */
.L_x_434:
[----:B--234-:R-:W-:Y:S01]  /*e820*/  PLOP3.LUT P1, PT, PT, PT, UP2, 0x80, 0x0 ;  /* 0x000000000000781c */ /* 0x01cfe20003f2f028 */
[----:B------:R-:W0:Y:S01]  /*e830*/  LDGDEPBAR ;  /* 0x00000000000079af */ /* 0x000e220000000000 */
[----:B------:R-:W-:Y:S01]  /*e840*/  PLOP3.LUT P0, PT, PT, PT, UP2, 0x80, 0x0 ;  /* 0x000000000000781c */ /* 0x000fe20003f0f028 */
[----:B-1----:R-:W-:Y:S02]  /*e850*/  IMAD.MOV.U32 R30, RZ, RZ, R222 ;  /* 0x000000ffff1e7224 */ /* 0x002fe400078e00de */
[----:B------:R-:W-:Y:S04]  /*e860*/  IMAD R22, R238, -0x30, RZ ;  /* 0xffffffd0ee167824 */ /* 0x000fe800078e02ff */
[----:B------:R-:W-:Y:S01]  /*e870*/  IMAD.IADD R9, R22, 0x1, -R227 ;  /* 0x0000000116097824 */ /* 0x000fe200078e0ae3 */
        /* <DEDUP_REMOVED lines=9> */
[--C-:B-1----:R-:W-:Y:S02]  /*e910*/  IMAD.IADD R33, R29, 0x1, R8.reuse ;  /* 0x000000011d217824 */ /* 0x102fe400078e0208 */
        /* <DEDUP_REMOVED lines=16> */
.L_x_437:
[----:B------:R-:W-:Y:S04]  /*ea20*/  MOV R8, c[0x0][0x32c] ;  /* 0x0000cb0000087a02 */ /* 0x000fe80000000f00 */
[----:B------:R-:W-:Y:S11]  /*ea30*/  ISETP.NE.AND P0, PT, R8, 0x1, PT ;  /* 0x000000010800780c */ /* 0x000ff60003f05270 */
[----:B------:R-:W-:Y:S02]  /*ea40*/  @!UPT UIADD3 URZ, URZ, URZ, URZ ;  /* 0x0000003f3f3ff290 */ /* 0x000fe4000fffe03f */
[----:B------:R-:W-:Y:S05]  /*ea50*/  @P0 IMAD.HI.U32 R8, R10, c[0x0][0x330], RZ ;  /* 0x0000cc000a080a27 */ /* 0x000fea00078e00ff */
[----:B------:R-:W-:Y:S02]  /*ea60*/  @P0 SHF.R.U32.HI R10, RZ, c[0x0][0x334], R8 ;  /* 0x0000cd00ff0a0a19 */ /* 0x000fe40000011608 */
.L_x_438:
[----:B------:R-:W-:Y:S05]  /*ea70*/  BSYNC B0 ;  /* 0x0000000000007941 */ /* 0x000fea0003800000 */
.L_x_436:
[----:B------:R-:W-:Y:S05]  /*ea80*/  IMAD R10, R10, c[0x0][0x32c], R9 ;  /* 0x0000cb000a0a7a24 */ /* 0x000fea00078e0209 */
[----:B------:R-:W-:Y:S02]  /*ea90*/  IADD3 R8, R10, c[0x0][0x32c], RZ ;  /* 0x0000cb000a087a10 */ /* 0x000fe40007ffe0ff */
[----:B------:R-:W-:Y:S02]  /*eaa0*/  IMNMX R31, R31, R10, !PT ;  /* 0x0000000a1f1f7217 */ /* 0x000fe40007800200 */
[----:B------:R-:W-:Y:S02]  /*eab0*/  IMNMX R33, R33, R8, PT ;  /* 0x0000000821217217 */ /* 0x000fe40003800200 */
.L_x_435:
[C---:B------:R-:W-:Y:S02]  /*eac0*/  ISETP.GE.AND P0, PT, R22.reuse, 0x2, PT ;  /* 0x000000021600780c */ /* 0x040fe40003f06270 */
[C---:B------:R-:W-:Y:S02]  /*ead0*/  ISETP.GE.AND P1, PT, R22.reuse, 0x9, PT ;  /* 0x000000091600780c */ /* 0x040fe40003f26270 */
[----:B------:R-:W-:Y:S02]  /*eae0*/  P2R R10, PR, RZ, 0x1 ;  /* 0x00000001ff0a7803 */ /* 0x000fe40000000000 */
[----:B------:R-:W-:Y:S02]  /*eaf0*/  ISETP.GT.AND P0, PT, R31, 0x1, !P0 ;  /* 0x000000011f00780c */ /* 0x000fe40004704270 */
[----:B------:R-:W-:Y:S02]  /*eb00*/  P2R R27, PR, RZ, 0x2 ;  /* 0x00000002ff1b7803 */ /* 0x000fe40000000000 */
[----:B------:R-:W-:Y:S02]  /*eb10*/  ISETP.LT.OR P0, PT, R33, 0x2, P0 ;  /* 0x000000022100780c */ /* 0x000fe40000701670 */
[----:B------:R-:W-:Y:S02]  /*eb20*/  ISETP.GE.AND P2, PT, R22, 0x1, PT ;  /* 0x000000011600780c */ /* 0x000fe40003f46270 */
[----:B------:R-:W-:Y:S02]  /*eb30*/  FSEL R160, R160, -INF , !P0 ;  /* 0xff800000a0a07808 */ /* 0x000fe40004000000 */
[----:B------:R-:W-:Y:S02]  /*eb40*/  ISETP.GT.AND P0, PT, R31, 0x8, !P1 ;  /* 0x000000081f00780c */ /* 0x000fe40004f04270 */
[----:B------:R-:W-:Y:S02]  /*eb50*/  ISETP.GE.AND P1, PT, R22, 0xa, PT ;  /* 0x0000000a1600780c */ /* 0x000fe40003f26270 */
[----:B------:R-:W-:Y:S02]  /*eb60*/  ISETP.LT.OR P0, PT, R33, 0x9, P0 ;  /* 0x000000092100780c */ /* 0x000fe40000701670 */
[----:B------:R-:W-:Y:S02]  /*eb70*/  P2R R8, PR, RZ, 0x2 ;  /* 0x00000002ff087803 */ /* 0x000fe40000000000 */
[----:B------:R-:W-:Y:S02]  /*eb80*/  FSEL R20, R16, -INF , !P0 ;  /* 0xff80000010147808 */ /* 0x000fe40004000000 */
[----:B------:R-:W-:Y:S02]  /*eb90*/  ISETP.GT.AND P0, PT, R31, 0x9, !P1 ;  /* 0x000000091f00780c */ /* 0x000fe40004f04270 */
[C---:B------:R-:W-:Y:S02]  /*eba0*/  ISETP.GE.AND P1, PT, R22.reuse, 0x11, PT ;  /* 0x000000111600780c */ /* 0x040fe40003f26270 */
        /* <DEDUP_REMOVED lines=9> */
[----:B------:R-:W-:Y:S02]  /*ec40*/  ISETP.GE.AND P1, PT, R22, 0x19, PT ;  /* 0x000000191600780c */ /* 0x000fe40003f26270 */
[----:B------:R-:W-:Y:S02]  /*ec50*/  ISETP.LT.OR P0, PT, R33, 0x12, P0 ;  /* 0x000000122100780c */ /* 0x000fe40000701670 */
[----:B------:R-:W-:Y:S02]  /*ec60*/  P2R R24, PR, RZ, 0x2 ;  /* 0x00000002ff187803 */ /* 0x000fe40000000000 */
[----:B------:R-:W-:Y:S02]  /*ec70*/  FSEL R40, R18, -INF , !P0 ;  /* 0xff80000012287808 */ /* 0x000fe40004000000 */
[----:B------:R-:W-:Y:S01]  /*ec80*/  ISETP.GT.AND P0, PT, R31, 0x18, !P1 ;  /* 0x000000181f00780c */ /* 0x000fe20004f04270 */
[----:B------:R-:W1:Y:S01]  /*ec90*/  SHFL.IDX PT, R18, R30, 0x1, 0x1c1f ;  /* 0x003c1f001e127f89 */ /* 0x000e6200000e0000 */
        /* <DEDUP_REMOVED lines=11> */
[----:B------:R-:W-:Y:S01]  /*ed50*/  ISETP.LT.OR P0, PT, R33, 0x21, P0 ;  /* 0x000000212100780c */ /* 0x000fe20000701670 */
[--C-:B-1----:R-:W-:Y:S01]  /*ed60*/  IMAD.IADD R17, R28, 0x1, R18.reuse ;  /* 0x000000011c117824 */ /* 0x102fe200078e0212 */
[----:B------:R-:W-:Y:S02]  /*ed70*/  P2R R19, PR, RZ, 0x2 ;  /* 0x00000002ff137803 */ /* 0x000fe40000000000 */
[----:B------:R-:W-:Y:S02]  /*ed80*/  FSEL R175, R175, -INF , !P0 ;  /* 0xff800000afaf7808 */ /* 0x000fe40004000000 */
[----:B------:R-:W-:Y:S02]  /*ed90*/  ISETP.GT.AND P0, PT, R31, 0x21, !P1 ;  /* 0x000000211f00780c */ /* 0x000fe40004f04270 */
[----:B------:R-:W-:Y:S02]  /*eda0*/  ISETP.GE.AND P1, PT, R22, 0x29, PT ;  /* 0x000000291600780c */ /* 0x000fe40003f26270 */
[----:B------:R-:W-:Y:S02]  /*edb0*/  ISETP.LT.OR P0, PT, R33, 0x22, P0 ;  /* 0x000000222100780c */ /* 0x000fe40000701670 */
[----:B------:R-:W-:Y:S02]  /*edc0*/  P2R R32, PR, RZ, 0x4 ;  /* 0x00000004ff207803 */ /* 0x000fe40000000000 */
[----:B------:R-:W-:Y:S02]  /*edd0*/  FSEL R250, R250, -INF , !P0 ;  /* 0xff800000fafa7808 */ /* 0x000fe40004000000 */
[----:B------:R-:W-:Y:S04]  /*ede0*/  ISETP.GT.AND P0, PT, R31, 0x28, !P1 ;  /* 0x000000281f00780c */ /* 0x000fe80004f04270 */
[----:B------:R-:W-:Y:S04]  /*edf0*/  ISETP.LT.OR P0, PT, R33, 0x29, P0 ;  /* 0x000000292100780c */ /* 0x000fe80000701670 */
[----:B------:R-:W-:Y:S02]  /*ee00*/  FSEL R174, R174, -INF , !P0 ;  /* 0xff800000aeae7808 */ /* 0x000fe40004000000 */
[----:B------:R-:W-:Y:S04]  /*ee10*/  ISETP.GT.AND P0, PT, R31, RZ, !P2 ;  /* 0x000000ff1f00720c */ /* 0x000fe80005704270 */
[----:B------:R-:W-:Y:S04]  /*ee20*/  ISETP.LT.OR P0, PT, R33, 0x1, P0 ;  /* 0x000000012100780c */ /* 0x000fe80000701670 */
[----:B------:R-:W-:Y:S02]  /*ee30*/  FSEL R154, R154, -INF , !P0 ;  /* 0xff8000009a9a7808 */ /* 0x000fe40004000000 */
[----:B------:R-:W-:Y:S04]  /*ee40*/  ISETP.GE.AND P0, PT, R22, 0x2a, PT ;  /* 0x0000002a1600780c */ /* 0x000fe80003f06270 */
[----:B------:R-:W-:Y:S01]  /*ee50*/  ISETP.GT.AND P2, PT, R31, 0x29, !P0 ;  /* 0x000000291f00780c */ /* 0x000fe20004744270 */
[----:B------:R-:W-:Y:S03]  /*ee60*/  IMAD.IADD R31, R29, 0x1, R18 ;  /* 0x000000011d1f7824 */ /* 0x000fe600078e0212 */
        /* <DEDUP_REMOVED lines=19> */
.L_x_441:
[----:B------:R-:W-:Y:S04]  /*efa0*/  MOV R18, c[0x0][0x32c] ;  /* 0x0000cb0000127a02 */ /* 0x000fe80000000f00 */
[----:B------:R-:W-:Y:S11]  /*efb0*/  ISETP.NE.AND P2, PT, R18, 0x1, PT ;  /* 0x000000011200780c */ /* 0x000ff60003f45270 */
[----:B------:R-:W-:Y:S02]  /*efc0*/  @!UPT UIADD3 URZ, URZ, URZ, URZ ;  /* 0x0000003f3f3ff290 */ /* 0x000fe4000fffe03f */
[----:B------:R-:W-:Y:S05]  /*efd0*/  @P2 IMAD.HI.U32 R18, R22, c[0x0][0x330], RZ ;  /* 0x0000cc0016122a27 */ /* 0x000fea00078e00ff */
[----:B------:R-:W-:Y:S02]  /*efe0*/  @P2 SHF.R.U32.HI R22, RZ, c[0x0][0x334], R18 ;  /* 0x0000cd00ff162a19 */ /* 0x000fe40000011612 */
.L_x_442:
[----:B------:R-:W-:Y:S05]  /*eff0*/  BSYNC B0 ;  /* 0x0000000000007941 */ /* 0x000fea0003800000 */
.L_x_440:
[----:B------:R-:W-:Y:S05]  /*f000*/  IMAD R22, R22, c[0x0][0x32c], R9 ;  /* 0x0000cb0016167a24 */ /* 0x000fea00078e0209 */
[----:B------:R-:W-:Y:S02]  /*f010*/  IADD3 R18, R22, c[0x0][0x32c], RZ ;  /* 0x0000cb0016127a10 */ /* 0x000fe40007ffe0ff */
[----:B------:R-:W-:Y:S02]  /*f020*/  IMNMX R17, R17, R22, !PT ;  /* 0x0000001611117217 */ /* 0x000fe40007800200 */
[----:B------:R-:W-:Y:S02]  /*f030*/  IMNMX R31, R31, R18, PT ;  /* 0x000000121f1f7217 */ /* 0x000fe40003800200 */
.L_x_439:
        /* <DEDUP_REMOVED lines=21> */
[----:B------:R-:W-:Y:S01]  /*f190*/  FSEL R44, R4, -INF , !P2 ;  /* 0xff800000042c7808 */ /* 0x000fe20005000000 */
[----:B------:R-:W-:Y:S01]  /*f1a0*/  IMAD.IADD R4, R28, 0x1, R15 ;  /* 0x000000011c047824 */ /* 0x000fe200078e020f */
        /* <DEDUP_REMOVED lines=43> */
.L_x_445:
[----:B------:R-:W-:Y:S04]  /*f460*/  MOV R15, c[0x0][0x32c] ;  /* 0x0000cb00000f7a02 */ /* 0x000fe80000000f00 */
[----:B------:R-:W-:Y:S11]  /*f470*/  ISETP.NE.AND P2, PT, R15, 0x1, PT ;  /* 0x000000010f00780c */ /* 0x000ff60003f45270 */
[----:B------:R-:W-:Y:S02]  /*f480*/  @!UPT UIADD3 URZ, URZ, URZ, URZ ;  /* 0x0000003f3f3ff290 */ /* 0x000fe4000fffe03f */
[----:B------:R-:W-:Y:S05]  /*f490*/  @P2 IMAD.HI.U32 R15, R34, c[0x0][0x330], RZ ;  /* 0x0000cc00220f2a27 */ /* 0x000fea00078e00ff */
[----:B------:R-:W-:Y:S02]  /*f4a0*/  @P2 SHF.R.U32.HI R34, RZ, c[0x0][0x334], R15 ;  /* 0x0000cd00ff222a19 */ /* 0x000fe4000001160f */
.L_x_446:
[----:B------:R-:W-:Y:S05]  /*f4b0*/  BSYNC B0 ;  /* 0x0000000000007941 */ /* 0x000fea0003800000 */
.L_x_444:
[----:B------:R-:W-:Y:S05]  /*f4c0*/  IMAD R15, R34, c[0x0][0x32c], R9 ;  /* 0x0000cb00220f7a24 */ /* 0x000fea00078e0209 */
[----:B------:R-:W-:Y:S02]  /*f4d0*/  IADD3 R34, R15, c[0x0][0x32c], RZ ;  /* 0x0000cb000f227a10 */ /* 0x000fe40007ffe0ff */
[----:B------:R-:W-:Y:S02]  /*f4e0*/  IMNMX R4, R4, R15, !PT ;  /* 0x0000000f04047217 */ /* 0x000fe40007800200 */
[----:B------:R-:W-:Y:S02]  /*f4f0*/  IMNMX R5, R5, R34, PT ;  /* 0x0000002205057217 */ /* 0x000fe40003800200 */
.L_x_443:
[----:B------:R-:W-:Y:S04]  /*f500*/  ISETP.NE.AND P2, PT, R10, RZ, PT ;  /* 0x000000ff0a00720c */ /* 0x000fe80003f45270 */
[C---:B------:R-:W-:Y:S04]  /*f510*/  ISETP.GT.AND P2, PT, R4.reuse, 0x1, !P2 ;  /* 0x000000010400780c */ /* 0x040fe80005744270 */
        /* <DEDUP_REMOVED lines=8> */
[C---:B------:R-:W-:Y:S04]  /*f5a0*/  ISETP.LT.OR P2, PT, R5.reuse, 0xa, P2 ;  /* 0x0000000a0500780c */ /* 0x040fe80001741670 */
        /* <DEDUP_REMOVED lines=14> */
[C---:B------:R-:W-:Y:S04]  /*f690*/  ISETP.GT.AND P2, PT, R4.reuse, 0x19, !P2 ;  /* 0x000000190400780c */ /* 0x040fe80005744270 */
        /* <DEDUP_REMOVED lines=10> */
[----:B------:R-:W-:Y:S04]  /*f740*/  ISETP.GT.AND P2, PT, R4, 0x28, !P1 ;  /* 0x000000280400780c */ /* 0x000fe80004f44270 */
[----:B------:R-:W-:Y:S04]  /*f750*/  ISETP.LT.OR P2, PT, R5, 0x29, P2 ;  /* 0x000000290500780c */ /* 0x000fe80001741670 */
[----:B------:R-:W-:Y:S02]  /*f760*/  FSEL R165, R165, -INF , !P2 ;  /* 0xff800000a5a57808 */ /* 0x000fe40005000000 */
[----:B------:R-:W-:Y:S04]  /*f770*/  ISETP.NE.AND P2, PT, R32, RZ, PT ;  /* 0x000000ff2000720c */ /* 0x000fe80003f45270 */
[----:B------:R-:W-:Y:S04]  /*f780*/  ISETP.GT.AND P2, PT, R4, RZ, !P2 ;  /* 0x000000ff0400720c */ /* 0x000fe80005744270 */
[C---:B------:R-:W-:Y:S04]  /*f790*/  ISETP.LT.OR P2, PT, R5.reuse, 0x1, P2 ;  /* 0x000000010500780c */ /* 0x040fe80001741670 */
[----:B------:R-:W-:Y:S02]  /*f7a0*/  FSEL R31, R0, -INF , !P2 ;  /* 0xff800000001f7808 */ /* 0x000fe40005000000 */
[----:B------:R-:W1:Y:S01]  /*f7b0*/  SHFL.IDX PT, R0, R30, 0x3, 0x1c1f ;  /* 0x007c1f001e007f89 */ /* 0x000e6200000e0000 */
[----:B------:R-:W-:Y:S04]  /*f7c0*/  ISETP.GT.AND P2, PT, R4, 0x29, !P0 ;  /* 0x000000290400780c */ /* 0x000fe80004744270 */
        /* <DEDUP_REMOVED lines=20> */
.L_x_449:
[----:B------:R-:W-:Y:S04]  /*f910*/  MOV R0, c[0x0][0x32c] ;  /* 0x0000cb0000007a02 */ /* 0x000fe80000000f00 */
[----:B------:R-:W-:Y:S11]  /*f920*/  ISETP.NE.AND P2, PT, R0, 0x1, PT ;  /* 0x000000010000780c */ /* 0x000ff60003f45270 */
[----:B------:R-:W-:Y:S02]  /*f930*/  @!UPT UIADD3 URZ, URZ, URZ, URZ ;  /* 0x0000003f3f3ff290 */ /* 0x000fe4000fffe03f */
[----:B------:R-:W-:Y:S05]  /*f940*/  @P2 IMAD.HI.U32 R0, R4, c[0x0][0x330], RZ ;  /* 0x0000cc0004002a27 */ /* 0x000fea00078e00ff */
[----:B------:R-:W-:Y:S02]  /*f950*/  @P2 SHF.R.U32.HI R4, RZ, c[0x0][0x334], R0 ;  /* 0x0000cd00ff042a19 */ /* 0x000fe40000011600 */
.L_x_450:
[----:B------:R-:W-:Y:S05]  /*f960*/  BSYNC B0 ;  /* 0x0000000000007941 */ /* 0x000fea0003800000 */
.L_x_448:
[----:B------:R-:W-:Y:S05]  /*f970*/  IMAD R9, R4, c[0x0][0x32c], R9 ;  /* 0x0000cb0004097a24 */ /* 0x000fea00078e0209 */
[----:B------:R-:W-:Y:S02]  /*f980*/  IADD3 R0, R9, c[0x0][0x32c], RZ ;  /* 0x0000cb0009007a10 */ /* 0x000fe40007ffe0ff */
[----:B------:R-:W-:Y:S02]  /*f990*/  IMNMX R28, R28, R9, !PT ;  /* 0x000000091c1c7217 */ /* 0x000fe40007800200 */
[----:B------:R-:W-:Y:S02]  /*f9a0*/  IMNMX R29, R29, R0, PT ;  /* 0x000000001d1d7217 */ /* 0x000fe40003800200 */
.L_x_447:
[----:B------:R-:W-:Y:S01]  /*f9b0*/  ISETP.NE.AND P2, PT, R32, RZ, PT ;  /* 0x000000ff2000720c */ /* 0x000fe20003f45270 */
[----:B------:R-:W-:Y:S01]  /*f9c0*/  LDSM.16.MT88.4 R36, [R212+0x100] ;  /* 0x00010000d424783b */ /* 0x000fe20000004200 */
[----:B------:R-:W-:Y:S02]  /*f9d0*/  FMNMX.FTZ R5, R152, R150, !PT ;  /* 0x0000009698057209 */ /* 0x000fe40007810000 */
[----:B------:R-:W-:Y:S02]  /*f9e0*/  ISETP.GT.AND P2, PT, R28, RZ, !P2 ;  /* 0x000000ff1c00720c */ /* 0x000fe40005744270 */
[----:B------:R-:W-:Y:S02]  /*f9f0*/  FMNMX.FTZ R5, R22, R5, !PT ;  /* 0x0000000516057209 */ /* 0x000fe40007810000 */
[C---:B------:R-:W-:Y:S02]  /*fa00*/  ISETP.LT.OR P2, PT, R29.reuse, 0x1, P2 ;  /* 0x000000011d00780c */ /* 0x040fe40001741670 */
        /* <DEDUP_REMOVED lines=37> */
[----:B------:R-:W-:Y:S02]  /*fc60*/  FMNMX.FTZ R13, R197, R0, !PT ;  /* 0x00000000c50d7209 */ /* 0x000fe40007810000 */
[----:B------:R-:W-:Y:S01]  /*fc70*/  FSEL R252, R252, -INF , !P2 ;  /* 0xff800000fcfc7808 */ /* 0x000fe20005000000 */
[----:B------:R-:W1:Y:S01]  /*fc80*/  SHFL.BFLY PT, R4, R3, 0x2, 0x1f ;  /* 0x0c401f0003047f89 */ /* 0x000e6200000e0000 */
[----:B------:R-:W-:Y:S02]  /*fc90*/  ISETP.NE.AND P2, PT, R24, RZ, PT ;  /* 0x000000ff1800720c */ /* 0x000fe40003f45270 */
[----:B------:R-:W-:Y:S02]  /*fca0*/  FMNMX.FTZ R13, R248, R13, !PT ;  /* 0x0000000df80d7209 */ /* 0x000fe40007810000 */
[----:B------:R-:W-:Y:S02]  /*fcb0*/  ISETP.GT.AND P2, PT, R28, 0x18, !P2 ;  /* 0x000000181c00780c */ /* 0x000fe40005744270 */
[----:B------:R-:W-:Y:S02]  /*fcc0*/  FMNMX.FTZ R0, R31, R149, !PT ;  /* 0x000000951f007209 */ /* 0x000fe40007810000 */
[----:B------:R-:W-:Y:S02]  /*fcd0*/  ISETP.LT.OR P2, PT, R29, 0x19, P2 ;  /* 0x000000191d00780c */ /* 0x000fe40001741670 */
[----:B------:R-:W-:Y:S02]  /*fce0*/  FMNMX.FTZ R0, R17, R0, !PT ;  /* 0x0000000011007209 */ /* 0x000fe40007810000 */
[----:B------:R-:W-:Y:S02]  /*fcf0*/  FMNMX.FTZ R13, R246, R13, !PT ;  /* 0x0000000df60d7209 */ /* 0x000fe40007810000 */
[----:B------:R-:W-:Y:S02]  /*fd00*/  FSEL R251, R251, -INF , !P2 ;  /* 0xff800000fbfb7808 */ /* 0x000fe40005000000 */
[----:B------:R-:W-:Y:S02]  /*fd10*/  ISETP.NE.AND P2, PT, R23, RZ, PT ;  /* 0x000000ff1700720c */ /* 0x000fe40003f45270 */
[----:B------:R-:W-:Y:S02]  /*fd20*/  FMNMX.FTZ R13, R170, R13, !PT ;  /* 0x0000000daa0d7209 */ /* 0x000fe40007810000 */
[----:B------:R-:W-:Y:S02]  /*fd30*/  FMNMX.FTZ R0, R161, R0, !PT ;  /* 0x00000000a1007209 */ /* 0x000fe40007810000 */
[----:B------:R-:W-:Y:S02]  /*fd40*/  FMNMX.FTZ R5, R168, R13, !PT ;  /* 0x0000000da8057209 */ /* 0x000fe40007810000 */
[----:B------:R-:W-:Y:S02]  /*fd50*/  ISETP.GT.AND P2, PT, R28, 0x19, !P2 ;  /* 0x000000191c00780c */ /* 0x000fe40005744270 */
[----:B------:R-:W-:Y:S01]  /*fd60*/  FMNMX.FTZ R13, R15, R0, !PT ;  /* 0x000000000f0d7209 */ /* 0x000fe20007810000 */
[----:B------:R-:W2:Y:S01]  /*fd70*/  SHFL.BFLY PT, R2, R5, 0x2, 0x1f ;  /* 0x0c401f0005027f89 */ /* 0x000ea200000e0000 */
        /* <DEDUP_REMOVED lines=10> */
[----:B------:R-:W-:Y:S02]  /*fe20*/  FMNMX.FTZ R0, R169, R0, !PT ;  /* 0x00000000a9007209 */ /* 0x000fe40007810000 */
[----:B------:R-:W-:Y:S02]  /*fe30*/  ISETP.NE.AND P2, PT, R19, RZ, PT ;  /* 0x000000ff1300720c */ /* 0x000fe40003f45270 */
[----:B-1----:R-:W-:Y:S02]  /*fe40*/  FMNMX.FTZ R4, R3, R4, !PT ;  /* 0x0000000403047209 */ /* 0x002fe40007810000 */
[----:B------:R-:W-:Y:S02]  /*fe50*/  FMNMX.FTZ R0, R167, R0, !PT ;  /* 0x00000000a7007209 */ /* 0x000fe40007810000 */
[----:B------:R-:W-:Y:S01]  /*fe60*/  ISETP.GT.AND P2, PT, R28, 0x21, !P2 ;  /* 0x000000211c00780c */ /* 0x000fe20005744270 */
[----:B------:R-:W1:Y:S01]  /*fe70*/  SHFL.BFLY PT, R3, R4, 0x1, 0x1f ;  /* 0x0c201f0004037f89 */ /* 0x000e6200000e0000 */
[----:B------:R-:W-:Y:S02]  /*fe80*/  FMNMX.FTZ R0, R165, R0, !PT ;  /* 0x00000000a5007209 */ /* 0x000fe40007810000 */
[----:B------:R-:W-:Y:S02]  /*fe90*/  ISETP.LT.OR P2, PT, R29, 0x22, P2 ;  /* 0x000000221d00780c */ /* 0x000fe40001741670 */
[----:B--2---:R-:W-:Y:S02]  /*fea0*/  FMNMX.FTZ R2, R5, R2, !PT ;  /* 0x0000000205027209 */ /* 0x004fe40007810000 */
[----:B------:R-:W-:Y:S02]  /*feb0*/  FSEL R162, R6, -INF , !P2 ;  /* 0xff80000006a27808 */ /* 0x000fe40005000000 */
[----:B------:R-:W-:Y:S01]  /*fec0*/  FMNMX.FTZ R6, R163, R0, !PT ;  /* 0x00000000a3067209 */ /* 0x000fe20007810000 */
[----:B------:R-:W2:Y:S01]  /*fed0*/  SHFL.BFLY PT, R13, R2, 0x1, 0x1f ;  /* 0x0c201f00020d7f89 */ /* 0x000ea200000e0000 */
[----:B------:R-:W-:Y:S02]  /*fee0*/  FMNMX.FTZ R19, R9, R148, !PT ;  /* 0x0000009409137209 */ /* 0x000fe40007810000 */
[----:B------:R-:W-:Y:S02]  /*fef0*/  ISETP.GT.AND P1, PT, R28, 0x28, !P1 ;  /* 0x000000281c00780c */ /* 0x000fe40004f24270 */
[----:B------:R-:W-:Y:S02]  /*ff00*/  FMNMX.FTZ R19, R10, R19, !PT ;  /* 0x000000130a137209 */ /* 0x000fe40007810000 */
[C---:B------:R-:W-:Y:S01]  /*ff10*/  ISETP.LT.OR P1, PT, R29.reuse, 0x29, P1 ;  /* 0x000000291d00780c */ /* 0x040fe20000f21670 */
[----:B------:R-:W3:Y:S01]  /*ff20*/  SHFL.BFLY PT, R5, R6, 0x2, 0x1f ;  /* 0x0c401f0006057f89 */ /* 0x000ee200000e0000 */
[----:B------:R-:W-:Y:S02]  /*ff30*/  FMNMX.FTZ R19, R12, R19, !PT ;  /* 0x000000130c137209 */ /* 0x000fe40007810000 */
[----:B------:R-:W-:Y:S02]  /*ff40*/  ISETP.GT.AND P0, PT, R28, 0x29, !P0 ;  /* 0x000000291c00780c */ /* 0x000fe40004704270 */
[----:B------:R-:W-:Y:S02]  /*ff50*/  FMNMX.FTZ R0, R8, R19, !PT ;  /* 0x0000001308007209 */ /* 0x000fe40007810000 */
[----:B-1----:R-:W-:Y:S02]  /*ff60*/  FMNMX.FTZ R3, R4, R3, !PT ;  /* 0x0000000304037209 */ /* 0x002fe40007810000 */
[----:B------:R-:W-:Y:S02]  /*ff70*/  ISETP.LT.OR P0, PT, R29, 0x2a, P0 ;  /* 0x0000002a1d00780c */ /* 0x000fe40000701670 */
[C---:B------:R-:W-:Y:S01]  /*ff80*/  FSETP.NEU.FTZ.AND P2, PT, R3.reuse, -INF , PT ;  /* 0xff8000000300780b */ /* 0x040fe20003f5d000 */
[----:B------:R-:W-:Y:S01]  /*ff90*/  FMUL.FTZ R173, R3, c[0x0][0x2d0] ;  /* 0x0000b40003ad7a20 */ /* 0x000fe20000410000 */
[----:B------:R-:W-:Y:S02]  /*ffa0*/  FSEL R153, R7, -INF , !P0 ;  /* 0xff80000007997808 */ /* 0x000fe40004000000 */
[----:B--2---:R-:W-:Y:S02]  /*ffb0*/  FMNMX.FTZ R2, R2, R13, !PT ;  /* 0x0000000d02027209 */ /* 0x004fe40007810000 */
[----:B------:R-:W-:Y:S03]  /*ffc0*/  FSEL R173, R173, RZ, P2 ;  /* 0x000000ffadad7208 */ /* 0x000fe60001000000 */
[----:B------:R-:W-:Y:S02]  /*ffd0*/  FMUL.FTZ R171, R2, c[0x0][0x2d0] ;  /* 0x0000b40002ab7a20 */ /* 0x000fe40000410000 */
[--C-:B------:R-:W-:Y:S01]  /*ffe0*/  FFMA.FTZ R178, R160, c[0x0][0x2d0], -R173.reuse ;  /* 0x0000b400a0b27a23 */ /* 0x100fe200000108ad */
[----:B------:R-:W-:Y:S01]  /*fff0*/  FSEL R160, R11, -INF , !P1 ;  /* 0xff8000000ba07808 */ /* 0x000fe20004800000 */
[--C-:B------:R-:W-:Y:S01]  /*10000*/  FFMA.FTZ R177, R20, c[0x0][0x2d0], -R173.reuse ;  /* 0x0000b40014b17a23 */ /* 0x100fe200000108ad */
[----:B------:R-:W-:Y:S01]  /*10010*/  FMNMX.FTZ R11, R247, R0, !PT ;  /* 0x00000000f70b7209 */ /* 0x000fe20007810000 */
[--C-:B------:R-:W-:Y:S01]  /*10020*/  FFMA.FTZ R179, R154, c[0x0][0x2d0], -R173.reuse ;  /* 0x0000b4009ab37a23 */ /* 0x100fe200000108ad */
[----:B---3--:R-:W-:Y:S01]  /*10030*/  FMNMX.FTZ R6, R6, R5, !PT ;  /* 0x0000000506067209 */ /* 0x008fe20007810000 */
[--C-:B------:R-:W-:Y:S01]  /*10040*/  FFMA.FTZ R176, R16, c[0x0][0x2d0], -R173.reuse ;  /* 0x0000b40010b07a23 */ /* 0x100fe200000108ad */
[----:B------:R-:W-:Y:S01]  /*10050*/  FMNMX.FTZ R0, R252, R11, !PT ;  /* 0x0000000bfc007209 */ /* 0x000fe20007810000 */
[----:B------:R-:W-:Y:S01]  /*10060*/  MUFU.EX2 R178, R178 ;  /* 0x000000b200b27308 */ /* 0x000fe20000000800 */
[----:B------:R-:W-:Y:S01]  /*10070*/  FSETP.NEU.FTZ.AND P1, PT, R2, -INF , PT ;  /* 0xff8000000200780b */ /* 0x000fe20003f3d000 */
[----:B------:R-:W1:Y:S01]  /*10080*/  SHFL.BFLY PT, R5, R6, 0x1, 0x1f ;  /* 0x0c201f0006057f89 */ /* 0x000e6200000e0000 */
[----:B------:R-:W-:Y:S01]  /*10090*/  FMNMX.FTZ R0, R251, R0, !PT ;  /* 0x00000000fb007209 */ /* 0x000fe20007810000 */
[--C-:B------:R-:W-:Y:S01]  /*100a0*/  FFMA.FTZ R175, R175, c[0x0][0x2d0], -R173.reuse ;  /* 0x0000b400afaf7a23 */ /* 0x100fe200000108ad */
[----:B------:R-:W-:Y:S01]  /*100b0*/  FSEL R171, R171, RZ, P1 ;  /* 0x000000ffabab7208 */ /* 0x000fe20000800000 */
[--C-:B------:R-:W-:Y:S01]  /*100c0*/  FFMA.FTZ R174, R174, c[0x0][0x2d0], -R173.reuse ;  /* 0x0000b400aeae7a23 */ /* 0x100fe200000108ad */
[----:B------:R-:W-:Y:S01]  /*100d0*/  FMNMX.FTZ R11, R249, R0, !PT ;  /* 0x00000000f90b7209 */ /* 0x000fe20007810000 */
[----:B------:R-:W-:Y:S01]  /*100e0*/  FFMA.FTZ R190, R42, c[0x0][0x2d0], -R173 ;  /* 0x0000b4002abe7a23 */ /* 0x000fe200000108ad */
[----:B------:R-:W-:Y:S01]  /*100f0*/  FSEL R7, R2, RZ, P1 ;  /* 0x000000ff02077208 */ /* 0x000fe20000800000 */
[--C-:B------:R-:W-:Y:S01]  /*10100*/  FFMA.FTZ R155, R152, c[0x0][0x2d0], -R171.reuse ;  /* 0x0000b400989b7a23 */ /* 0x100fe200000108ab */
[----:B------:R-:W-:Y:S01]  /*10110*/  FMNMX.FTZ R11, R164, R11, !PT ;  /* 0x0000000ba40b7209 */ /* 0x000fe20007810000 */
[--C-:B------:R-:W-:Y:S01]  /*10120*/  FFMA.FTZ R154, R22, c[0x0][0x2d0], -R171.reuse ;  /* 0x0000b400169a7a23 */ /* 0x100fe200000108ab */
[----:B------:R-:W2:Y:S01]  /*10130*/  MUFU.EX2 R179, R179 ;  /* 0x000000b300b37308 */ /* 0x000ea20000000800 */
[----:B------:R-:W-:Y:S01]  /*10140*/  LDSM.16.MT88.4 R20, [R214+0x100] ;  /* 0x00010000d614783b */ /* 0x000fe20000004200 */
[----:B------:R-:W-:Y:S01]  /*10150*/  FMNMX.FTZ R11, R162, R11, !PT ;  /* 0x0000000ba20b7209 */ /* 0x000fe20007810000 */
[--C-:B------:R-:W-:Y:S02]  /*10160*/  FFMA.FTZ R183, R18, c[0x0][0x2d0], -R171.reuse ;  /* 0x0000b40012b77a23 */ /* 0x100fe400000108ab */
[--C-:B------:R-:W-:Y:S01]  /*10170*/  FFMA.FTZ R182, R14, c[0x0][0x2d0], -R171.reuse ;  /* 0x0000b4000eb67a23 */ /* 0x100fe200000108ab */
[----:B------:R-:W-:Y:S01]  /*10180*/  FMNMX.FTZ R0, R160, R11, !PT ;  /* 0x0000000ba0007209 */ /* 0x000fe20007810000 */
[----:B------:R-:W-:Y:S02]  /*10190*/  FFMA.FTZ R170, R170, c[0x0][0x2d0], -R171 ;  /* 0x0000b400aaaa7a23 */ /* 0x000fe400000108ab */
[----:B------:R-:W-:Y:S01]  /*101a0*/  FFMA.FTZ R191, R40, c[0x0][0x2d0], -R173 ;  /* 0x0000b40028bf7a23 */ /* 0x000fe200000108ad */
[----:B------:R-:W-:Y:S01]  /*101b0*/  FMNMX.FTZ R4, R153, R0, !PT ;  /* 0x0000000099047209 */ /* 0x000fe20007810000 */
[----:B------:R-:W-:Y:S01]  /*101c0*/  MUFU.EX2 R177, R177 ;  /* 0x000000b100b17308 */ /* 0x000fe20000000800 */
[--C-:B------:R-:W-:Y:S01]  /*101d0*/  FFMA.FTZ R192, R46, c[0x0][0x2d0], -R171.reuse ;  /* 0x0000b4002ec07a23 */ /* 0x100fe200000108ab */
[----:B-1----:R-:W-:Y:S01]  /*101e0*/  FMNMX.FTZ R0, R6, R5, !PT ;  /* 0x0000000506007209 */ /* 0x002fe20007810000 */
[----:B------:R-:W-:Y:S01]  /*101f0*/  FADD.FTZ R6, -R7, R150 ;  /* 0x0000009607067221 */ /* 0x000fe20000010100 */
[----:B------:R-:W1:Y:S01]  /*10200*/  SHFL.BFLY PT, R5, R4, 0x2, 0x1f ;  /* 0x0c401f0004057f89 */ /* 0x000e6200000e0000 */
[----:B------:R-:W-:Y:S01]  /*10210*/  FFMA.FTZ R193, R44, c[0x0][0x2d0], -R171 ;  /* 0x0000b4002cc17a23 */ /* 0x000fe200000108ab */
[C---:B------:R-:W-:Y:S01]  /*10220*/  FSETP.NEU.FTZ.AND P0, PT, R0.reuse, -INF , PT ;  /* 0xff8000000000780b */ /* 0x040fe20003f1d000 */
[----:B------:R-:W-:Y:S02]  /*10230*/  FMUL.FTZ R166, R0, c[0x0][0x2d0] ;  /* 0x0000b40000a67a20 */ /* 0x000fe40000410000 */
[----:B------:R-:W-:Y:S01]  /*10240*/  FMUL.FTZ R150, R6, c[0x0][0x2d0] ;  /* 0x0000b40006967a20 */ /* 0x000fe20000410000 */
[----:B------:R-:W3:Y:S01]  /*10250*/  MUFU.EX2 R176, R176 ;  /* 0x000000b000b07308 */ /* 0x000ee20000000800 */
[--C-:B------:R-:W-:Y:S01]  /*10260*/  FFMA.FTZ R194, R194, c[0x0][0x2d0], -R173.reuse ;  /* 0x0000b400c2c27a23 */ /* 0x100fe200000108ad */
[----:B------:R-:W-:Y:S01]  /*10270*/  FSEL R166, R166, RZ, P0 ;  /* 0x000000ffa6a67208 */ /* 0x000fe20000000000 */
[----:B------:R-:W-:Y:S01]  /*10280*/  FFMA.FTZ R195, R195, c[0x0][0x2d0], -R173 ;  /* 0x0000b400c3c37a23 */ /* 0x000fe200000108ad */
[----:B--2---:R-:W-:Y:S01]  /*10290*/  F2FP.PACK_AB R156, R178, R179 ;  /* 0x000000b3b29c723e */ /* 0x004fe200000000ff */
[--C-:B------:R-:W-:Y:S02]  /*102a0*/  FFMA.FTZ R196, R196, c[0x0][0x2d0], -R171.reuse ;  /* 0x0000b400c4c47a23 */ /* 0x100fe400000108ab */
[--C-:B------:R-:W-:Y:S02]  /*102b0*/  FFMA.FTZ R185, R161, c[0x0][0x2d0], -R166.reuse ;  /* 0x0000b400a1b97a23 */ /* 0x100fe400000108a6 */
[--C-:B------:R-:W-:Y:S01]  /*102c0*/  FFMA.FTZ R181, R31, c[0x0][0x2d0], -R166.reuse ;  /* 0x0000b4001fb57a23 */ /* 0x100fe200000108a6 */
[----:B------:R-:W2:Y:S01]  /*102d0*/  MUFU.EX2 R150, R150 ;  /* 0x0000009600967308 */ /* 0x000ea20000000800 */
[--C-:B------:R-:W-:Y:S02]  /*102e0*/  FFMA.FTZ R180, R17, c[0x0][0x2d0], -R166.reuse ;  /* 0x0000b40011b47a23 */ /* 0x100fe400000108a6 */
[--C-:B------:R-:W-:Y:S02]  /*102f0*/  FFMA.FTZ R184, R15, c[0x0][0x2d0], -R166.reuse ;  /* 0x0000b4000fb87a23 */ /* 0x100fe400000108a6 */
[--C-:B------:R-:W-:Y:S02]  /*10300*/  FFMA.FTZ R169, R169, c[0x0][0x2d0], -R166.reuse ;  /* 0x0000b400a9a97a23 */ /* 0x100fe400000108a6 */
[--C-:B------:R-:W-:Y:S01]  /*10310*/  FFMA.FTZ R167, R167, c[0x0][0x2d0], -R166.reuse ;  /* 0x0000b400a7a77a23 */ /* 0x100fe200000108a6 */
[----:B-1----:R-:W-:Y:S01]  /*10320*/  FMNMX.FTZ R5, R4, R5, !PT ;  /* 0x0000000504057209 */ /* 0x002fe20007810000 */
[--C-:B------:R-:W-:Y:S01]  /*10330*/  FFMA.FTZ R165, R165, c[0x0][0x2d0], -R166.reuse ;  /* 0x0000b400a5a57a23 */ /* 0x100fe200000108a6 */
[----:B------:R-:W-:Y:S01]  /*10340*/  FSEL R4, R3, RZ, P2 ;  /* 0x000000ff03047208 */ /* 0x000fe20001000000 */
[----:B------:R-:W-:Y:S01]  /*10350*/  MUFU.EX2 R155, R155 ;  /* 0x0000009b009b7308 */ /* 0x000fe20000000800 */
[----:B------:R-:W-:Y:S01]  /*10360*/  FFMA.FTZ R197, R197, c[0x0][0x2d0], -R171 ;  /* 0x0000b400c5c57a23 */ /* 0x000fe200000108ab */
[----:B------:R-:W1:Y:S01]  /*10370*/  SHFL.BFLY PT, R152, R5, 0x1, 0x1f ;  /* 0x0c201f0005987f89 */ /* 0x000e6200000e0000 */
[----:B---3--:R-:W-:Y:S01]  /*10380*/  F2FP.PACK_AB R158, R176, R177 ;  /* 0x000000b1b09e723e */ /* 0x008fe200000000ff */
[----:B------:R-:W-:Y:S02]  /*10390*/  FADD.FTZ R4, -R4, R151 ;  /* 0x0000009704047221 */ /* 0x000fe40000010100 */
[--C-:B------:R-:W-:Y:S02]  /*103a0*/  FFMA.FTZ R198, R198, c[0x0][0x2d0], -R166.reuse ;  /* 0x0000b400c6c67a23 */ /* 0x100fe400000108a6 */
[----:B------:R-:W-:Y:S01]  /*103b0*/  FMUL.FTZ R151, R4, c[0x0][0x2d0] ;  /* 0x0000b40004977a20 */ /* 0x000fe20000410000 */
[----:B------:R-:W-:Y:S01]  /*103c0*/  FSEL R4, R0, RZ, P0 ;  /* 0x000000ff00047208 */ /* 0x000fe20000000000 */
[----:B------:R-:W3:Y:S01]  /*103d0*/  MUFU.EX2 R154, R154 ;  /* 0x0000009a009a7308 */ /* 0x000ee20000000800 */
[----:B------:R-:W-:Y:S02]  /*103e0*/  FFMA.FTZ R199, R199, c[0x0][0x2d0], -R166 ;  /* 0x0000b400c7c77a23 */ /* 0x000fe400000108a6 */
[----:B--2---:R-:W-:Y:S02]  /*103f0*/  FMUL.FTZ R6, R150, R146 ;  /* 0x0000009296067220 */ /* 0x004fe40000410000 */
[----:B------:R-:W-:Y:S02]  /*10400*/  FADD.FTZ R4, -R4, R149 ;  /* 0x0000009504047221 */ /* 0x000fe40000010100 */
[----:B------:R-:W-:Y:S02]  /*10410*/  FMUL.FTZ R7, R150, R147 ;  /* 0x0000009396077220 */ /* 0x000fe40000410000 */
[----:B------:R-:W-:Y:S01]  /*10420*/  FMUL.FTZ R149, R4, c[0x0][0x2d0] ;  /* 0x0000b40004957a20 */ /* 0x000fe20000410000 */
[----:B------:R-:W2:Y:S01]  /*10430*/  MUFU.EX2 R151, R151 ;  /* 0x0000009700977308 */ /* 0x000ea20000000800 */
[C---:B------:R-:W-:Y:S02]  /*10440*/  FMUL.FTZ R18, R150.reuse, R134 ;  /* 0x0000008696127220 */ /* 0x040fe40000410000 */
[C---:B------:R-:W-:Y:S02]  /*10450*/  FMUL.FTZ R19, R150.reuse, R135 ;  /* 0x0000008796137220 */ /* 0x040fe40000410000 */
[C---:B------:R-:W-:Y:S01]  /*10460*/  FMUL.FTZ R34, R150.reuse, R118 ;  /* 0x0000007696227220 */ /* 0x040fe20000410000 */
[----:B-1----:R-:W-:Y:S01]  /*10470*/  FMNMX.FTZ R152, R5, R152, !PT ;  /* 0x0000009805987209 */ /* 0x002fe20007810000 */
[C---:B------:R-:W-:Y:S02]  /*10480*/  FMUL.FTZ R35, R150.reuse, R119 ;  /* 0x0000007796237220 */ /* 0x040fe40000410000 */
[----:B------:R-:W-:Y:S01]  /*10490*/  FMUL.FTZ R50, R150, R102 ;  /* 0x0000006696327220 */ /* 0x000fe20000410000 */
[C---:B------:R-:W-:Y:S01]  /*104a0*/  FSETP.NEU.FTZ.AND P0, PT, R152.reuse, -INF , PT ;  /* 0xff8000009800780b */ /* 0x040fe20003f1d000 */
[----:B------:R-:W-:Y:S01]  /*104b0*/  FMUL.FTZ R161, R152, c[0x0][0x2d0] ;  /* 0x0000b40098a17a20 */ /* 0x000fe20000410000 */
[----:B------:R-:W-:Y:S01]  /*104c0*/  MUFU.EX2 R183, R183 ;  /* 0x000000b700b77308 */ /* 0x000fe20000000800 */
[----:B------:R-:W-:Y:S01]  /*104d0*/  FMUL.FTZ R51, R150, R103 ;  /* 0x0000006796337220 */ /* 0x000fe20000410000 */
[----:B------:R-:W-:Y:S01]  /*104e0*/  FSEL R5, R152, RZ, P0 ;  /* 0x000000ff98057208 */ /* 0x000fe20000000000 */
[C---:B------:R-:W-:Y:S01]  /*104f0*/  FMUL.FTZ R54, R150.reuse, R54 ;  /* 0x0000003696367220 */ /* 0x040fe20000410000 */
[----:B------:R-:W-:Y:S01]  /*10500*/  FSEL R161, R161, RZ, P0 ;  /* 0x000000ffa1a17208 */ /* 0x000fe20000000000 */
[----:B------:R-:W-:Y:S01]  /*10510*/  FMUL.FTZ R55, R150, R55 ;  /* 0x0000003796377220 */ /* 0x000fe20000410000 */
[----:B---3--:R-:W-:Y:S01]  /*10520*/  F2FP.PACK_AB R157, R154, R155 ;  /* 0x0000009b9a9d723e */ /* 0x008fe200000000ff */
[----:B------:R-:W-:Y:S01]  /*10530*/  FADD.FTZ R5, -R5, R148 ;  /* 0x0000009405057221 */ /* 0x000fe20000010100 */
[----:B------:R-:W-:Y:S01]  /*10540*/  ISETP.GT.AND P0, PT, R238, R219, PT ;  /* 0x000000dbee00720c */ /* 0x000fe20003f04270 */
[--C-:B------:R-:W-:Y:S01]  /*10550*/  FFMA.FTZ R187, R12, c[0x0][0x2d0], -R161.reuse ;  /* 0x0000b4000cbb7a23 */ /* 0x100fe200000108a1 */
[----:B------:R-:W1:Y:S01]  /*10560*/  MUFU.EX2 R182, R182 ;  /* 0x000000b600b67308 */ /* 0x000e620000000800 */
[--C-:B------:R-:W-:Y:S01]  /*10570*/  FFMA.FTZ R189, R9, c[0x0][0x2d0], -R161.reuse ;  /* 0x0000b40009bd7a23 */ /* 0x100fe200000108a1 */
[----:B------:R-:W-:Y:S01]  /*10580*/  IADD3 R238, R238, -0x1, RZ ;  /* 0xffffffffeeee7810 */ /* 0x000fe20007ffe0ff */
[--C-:B------:R-:W-:Y:S02]  /*10590*/  FFMA.FTZ R188, R10, c[0x0][0x2d0], -R161.reuse ;  /* 0x0000b4000abc7a23 */ /* 0x100fe400000108a1 */
[--C-:B------:R-:W-:Y:S02]  /*105a0*/  FFMA.FTZ R186, R8, c[0x0][0x2d0], -R161.reuse ;  /* 0x0000b40008ba7a23 */ /* 0x100fe400000108a1 */
[----:B------:R-:W-:Y:S02]  /*105b0*/  FMUL.FTZ R8, R5, c[0x0][0x2d0] ;  /* 0x0000b40005087a20 */ /* 0x000fe40000410000 */
[C---:B--2---:R-:W-:Y:S01]  /*105c0*/  FMUL.FTZ R4, R151.reuse, R144 ;  /* 0x0000009097047220 */ /* 0x044fe20000410000 */
[----:B------:R-:W2:Y:S01]  /*105d0*/  MUFU.EX2 R149, R149 ;  /* 0x0000009500957308 */ /* 0x000ea20000000800 */
[C---:B------:R-:W-:Y:S02]  /*105e0*/  FMUL.FTZ R5, R151.reuse, R145 ;  /* 0x0000009197057220 */ /* 0x040fe40000410000 */
[C---:B------:R-:W-:Y:S02]  /*105f0*/  FMUL.FTZ R16, R151.reuse, R132 ;  /* 0x0000008497107220 */ /* 0x040fe40000410000 */
[C---:B------:R-:W-:Y:S02]  /*10600*/  FMUL.FTZ R17, R151.reuse, R133 ;  /* 0x0000008597117220 */ /* 0x040fe40000410000 */
[----:B------:R-:W-:Y:S01]  /*10610*/  LDSM.16.MT88.4 R132, [R214+0x900] ;  /* 0x00090000d684783b */ /* 0x000fe20000004200 */
[C---:B------:R-:W-:Y:S02]  /*10620*/  FMUL.FTZ R32, R151.reuse, R116 ;  /* 0x0000007497207220 */ /* 0x040fe40000410000 */
[----:B------:R3:W4:Y:S01]  /*10630*/  MUFU.EX2 R148, R8 ;  /* 0x0000000800947308 */ /* 0x0007220000000800 */
[C---:B------:R-:W-:Y:S02]  /*10640*/  FMUL.FTZ R33, R151.reuse, R117 ;  /* 0x0000007597217220 */ /* 0x040fe40000410000 */
[C---:B------:R-:W-:Y:S01]  /*10650*/  FMUL.FTZ R48, R151.reuse, R100 ;  /* 0x0000006497307220 */ /* 0x040fe20000410000 */
[----:B-1----:R-:W-:Y:S01]  /*10660*/  F2FP.PACK_AB R159, R182, R183 ;  /* 0x000000b7b69f723e */ /* 0x002fe200000000ff */
[----:B------:R-:W-:Y:S01]  /*10670*/  LDSM.16.MT88.4 R116, [R214+0x1100] ;  /* 0x00110000d674783b */ /* 0x000fe20000004200 */
[C---:B------:R-:W-:Y:S02]  /*10680*/  FMUL.FTZ R49, R151.reuse, R101 ;  /* 0x0000006597317220 */ /* 0x040fe40000410000 */
[----:B------:R-:W-:Y:S02]  /*10690*/  FFMA.FTZ R164, R164, c[0x0][0x2d0], -R161 ;  /* 0x0000b400a4a47a23 */ /* 0x000fe400000108a1 */
[----:B------:R-:W-:Y:S01]  /*106a0*/  MUFU.EX2 R181, R181 ;  /* 0x000000b500b57308 */ /* 0x000fe20000000800 */
[-C--:B------:R-:W-:Y:S01]  /*106b0*/  HMMA.16816.F32 R4, R156, R20.reuse, R4 ;  /* 0x000000149c04723c */ /* 0x080fe20000001804 */
[----:B------:R-:W-:Y:S01]  /*106c0*/  FMUL.FTZ R52, R151, R52 ;  /* 0x0000003497347220 */ /* 0x000fe20000410000 */
[----:B------:R-:W-:Y:S01]  /*106d0*/  LDSM.16.MT88.4 R100, [R214+0x1900] ;  /* 0x00190000d664783b */ /* 0x000fe20000004200 */
[C---:B--2---:R-:W-:Y:S02]  /*106e0*/  FMUL.FTZ R9, R149.reuse, R141 ;  /* 0x0000008d95097220 */ /* 0x044fe40000410000 */
[C---:B------:R-:W-:Y:S02]  /*106f0*/  FMUL.FTZ R12, R149.reuse, R136 ;  /* 0x00000088950c7220 */ /* 0x040fe40000410000 */
[C---:B------:R-:W-:Y:S02]  /*10700*/  FMUL.FTZ R13, R149.reuse, R137 ;  /* 0x00000089950d7220 */ /* 0x040fe40000410000 */
[----:B------:R-:W1:Y:S03]  /*10710*/  MUFU.EX2 R180, R180 ;  /* 0x000000b400b47308 */ /* 0x000e660000000800 */
[C---:B------:R-:W-:Y:S02]  /*10720*/  FMUL.FTZ R40, R149.reuse, R108 ;  /* 0x0000006c95287220 */ /* 0x040fe40000410000 */
[C---:B---3--:R-:W-:Y:S02]  /*10730*/  FMUL.FTZ R8, R149.reuse, R140 ;  /* 0x0000008c95087220 */ /* 0x048fe40000410000 */
[C---:B----4-:R-:W-:Y:S02]  /*10740*/  FMUL.FTZ R10, R148.reuse, R142 ;  /* 0x0000008e940a7220 */ /* 0x050fe40000410000 */
[C---:B------:R-:W-:Y:S01]  /*10750*/  FMUL.FTZ R11, R148.reuse, R143 ;  /* 0x0000008f940b7220 */ /* 0x040fe20000410000 */
[----:B------:R-:W-:Y:S01]  /*10760*/  MUFU.EX2 R185, R185 ;  /* 0x000000b900b97308 */ /* 0x000fe20000000800 */
[C---:B------:R-:W-:Y:S02]  /*10770*/  FMUL.FTZ R14, R148.reuse, R138 ;  /* 0x0000008a940e7220 */ /* 0x040fe40000410000 */
[C---:B------:R-:W-:Y:S02]  /*10780*/  FMUL.FTZ R15, R148.reuse, R139 ;  /* 0x0000008b940f7220 */ /* 0x040fe40000410000 */
[C---:B------:R-:W-:Y:S02]  /*10790*/  FMUL.FTZ R41, R149.reuse, R109 ;  /* 0x0000006d95297220 */ /* 0x040fe40000410000 */
[C---:B------:R-:W-:Y:S02]  /*107a0*/  FMUL.FTZ R42, R148.reuse, R110 ;  /* 0x0000006e942a7220 */ /* 0x040fe40000410000 */
[----:B------:R-:W-:Y:S01]  /*107b0*/  FMUL.FTZ R43, R148, R111 ;  /* 0x0000006f942b7220 */ /* 0x000fe20000410000 */
[----:B------:R-:W2:Y:S01]  /*107c0*/  MUFU.EX2 R184, R184 ;  /* 0x000000b800b87308 */ /* 0x000ea20000000800 */
[----:B------:R-:W-:Y:S01]  /*107d0*/  LDSM.16.MT88.4 R108, [R214+0x500] ;  /* 0x00050000d66c783b */ /* 0x000fe20000004200 */
[C---:B------:R-:W-:Y:S01]  /*107e0*/  FMUL.FTZ R44, R149.reuse, R104 ;  /* 0x00000068952c7220 */ /* 0x040fe20000410000 */
[----:B-1----:R-:W-:Y:S01]  /*107f0*/  F2FP.PACK_AB R144, R180, R181 ;  /* 0x000000b5b490723e */ /* 0x002fe200000000ff */
[C---:B------:R-:W-:Y:S02]  /*10800*/  FMUL.FTZ R45, R149.reuse, R105 ;  /* 0x00000069952d7220 */ /* 0x040fe40000410000 */
[C---:B------:R-:W-:Y:S02]  /*10810*/  FMUL.FTZ R46, R148.reuse, R106 ;  /* 0x0000006a942e7220 */ /* 0x040fe40000410000 */
[C---:B------:R-:W-:Y:S02]  /*10820*/  FMUL.FTZ R47, R148.reuse, R107 ;  /* 0x0000006b942f7220 */ /* 0x040fe40000410000 */
[----:B------:R-:W-:Y:S01]  /*10830*/  MUFU.EX2 R189, R189 ;  /* 0x000000bd00bd7308 */ /* 0x000fe20000000800 */
[----:B------:R-:W-:Y:S01]  /*10840*/  LDSM.16.MT88.4 R104, [R212+0x1900] ;  /* 0x00190000d468783b */ /* 0x000fe20000004200 */
[C---:B------:R-:W-:Y:S02]  /*10850*/  FMUL.FTZ R24, R149.reuse, R124 ;  /* 0x0000007c95187220 */ /* 0x040fe40000410000 */
[C---:B------:R-:W-:Y:S02]  /*10860*/  FMUL.FTZ R25, R149.reuse, R125 ;  /* 0x0000007d95197220 */ /* 0x040fe40000410000 */
[C---:B------:R-:W-:Y:S02]  /*10870*/  FMUL.FTZ R26, R148.reuse, R126 ;  /* 0x0000007e941a7220 */ /* 0x040fe40000410000 */
[C---:B------:R-:W-:Y:S02]  /*10880*/  FMUL.FTZ R27, R148.reuse, R127 ;  /* 0x0000007f941b7220 */ /* 0x040fe40000410000 */
[----:B------:R-:W1:Y:S01]  /*10890*/  MUFU.EX2 R188, R188 ;  /* 0x000000bc00bc7308 */ /* 0x000e620000000800 */
[----:B------:R-:W-:Y:S02]  /*108a0*/  FMUL.FTZ R28, R149, R120 ;  /* 0x00000078951c7220 */ /* 0x000fe40000410000 */
[----:B------:R-:W-:Y:S01]  /*108b0*/  FMUL.FTZ R30, R148, R122 ;  /* 0x0000007a941e7220 */ /* 0x000fe20000410000 */
[----:B--2---:R-:W-:Y:S01]  /*108c0*/  F2FP.PACK_AB R146, R184, R185 ;  /* 0x000000b9b892723e */ /* 0x004fe200000000ff */
[C---:B------:R-:W-:Y:S02]  /*108d0*/  FMUL.FTZ R31, R148.reuse, R123 ;  /* 0x0000007b941f7220 */ /* 0x040fe40000410000 */
[----:B------:R-:W-:Y:S02]  /*108e0*/  FMUL.FTZ R53, R151, R53 ;  /* 0x0000003597357220 */ /* 0x000fe40000410000 */
        /* <DEDUP_REMOVED lines=8> */
[C---:B------:R-:W-:Y:S02]  /*10970*/  FMUL.FTZ R62, R148.reuse, R62 ;  /* 0x0000003e943e7220 */ /* 0x040fe40000410000 */
[----:B------:R-:W-:Y:S01]  /*10980*/  FMUL.FTZ R63, R148, R63 ;  /* 0x0000003f943f7220 */ /* 0x000fe20000410000 */
[----:B-1----:R-:W-:Y:S01]  /*10990*/  F2FP.PACK_AB R145, R188, R189 ;  /* 0x000000bdbc91723e */ /* 0x002fe200000000ff */
[C---:B------:R-:W-:Y:S02]  /*109a0*/  FMUL.FTZ R64, R151.reuse, R64 ;  /* 0x0000004097407220 */ /* 0x040fe40000410000 */
[----:B------:R-:W-:Y:S02]  /*109b0*/  FMUL.FTZ R65, R151, R65 ;  /* 0x0000004197417220 */ /* 0x000fe40000410000 */
[C---:B------:R-:W-:Y:S01]  /*109c0*/  FMUL.FTZ R66, R150.reuse, R66 ;  /* 0x0000004296427220 */ /* 0x040fe20000410000 */
[----:B------:R-:W-:Y:S01]  /*109d0*/  MUFU.EX2 R124, R175 ;  /* 0x000000af007c7308 */ /* 0x000fe20000000800 */
[----:B------:R-:W-:Y:S02]  /*109e0*/  FMUL.FTZ R67, R150, R67 ;  /* 0x0000004396437220 */ /* 0x000fe40000410000 */
[--C-:B------:R-:W-:Y:S02]  /*109f0*/  FFMA.FTZ R244, R244, c[0x0][0x2d0], -R166.reuse ;  /* 0x0000b400f4f47a23 */ /* 0x100fe400000108a6 */
[--C-:B------:R-:W-:Y:S02]  /*10a00*/  FFMA.FTZ R245, R245, c[0x0][0x2d0], -R166.reuse ;  /* 0x0000b400f5f57a23 */ /* 0x100fe400000108a6 */
[----:B------:R-:W-:Y:S02]  /*10a10*/  FFMA.FTZ R166, R163, c[0x0][0x2d0], -R166 ;  /* 0x0000b400a3a67a23 */ /* 0x000fe400000108a6 */
[--C-:B------:R-:W-:Y:S01]  /*10a20*/  FFMA.FTZ R250, R250, c[0x0][0x2d0], -R173.reuse ;  /* 0x0000b400fafa7a23 */ /* 0x100fe200000108ad */
[----:B------:R-:W-:Y:S01]  /*10a30*/  MUFU.EX2 R120, R174 ;  /* 0x000000ae00787308 */ /* 0x000fe20000000800 */
[----:B------:R-:W-:Y:S02]  /*10a40*/  FFMA.FTZ R173, R172, c[0x0][0x2d0], -R173 ;  /* 0x0000b400acad7a23 */ /* 0x000fe400000108ad */
[--C-:B------:R-:W-:Y:S01]  /*10a50*/  FFMA.FTZ R248, R248, c[0x0][0x2d0], -R171.reuse ;  /* 0x0000b400f8f87a23 */ /* 0x100fe200000108ab */
[----:B--2---:R-:W-:Y:S01]  /*10a60*/  F2FP.PACK_AB R147, R186, R187 ;  /* 0x000000bbba93723e */ /* 0x004fe200000000ff */
[--C-:B------:R-:W-:Y:S02]  /*10a70*/  FFMA.FTZ R246, R246, c[0x0][0x2d0], -R171.reuse ;  /* 0x0000b400f6f67a23 */ /* 0x100fe400000108ab */
[----:B------:R-:W-:Y:S02]  /*10a80*/  FFMA.FTZ R171, R168, c[0x0][0x2d0], -R171 ;  /* 0x0000b400a8ab7a23 */ /* 0x000fe400000108ab */
[C---:B------:R-:W-:Y:S01]  /*10a90*/  FMUL.FTZ R29, R149.reuse, R121 ;  /* 0x00000079951d7220 */ /* 0x040fe20000410000 */
[----:B------:R1:W-:Y:S01]  /*10aa0*/  MUFU.EX2 R136, R173 ;  /* 0x000000ad00887308 */ /* 0x0003e20000000800 */
[C---:B------:R-:W-:Y:S01]  /*10ab0*/  HMMA.16816.F32 R8, R144.reuse, R20, R8 ;  /* 0x000000149008723c */ /* 0x040fe20000001808 */
[C---:B------:R-:W-:Y:S02]  /*10ac0*/  FMUL.FTZ R72, R149.reuse, R72 ;  /* 0x0000004895487220 */ /* 0x040fe40000410000 */
[----:B------:R-:W-:Y:S02]  /*10ad0*/  FMUL.FTZ R73, R149, R73 ;  /* 0x0000004995497220 */ /* 0x000fe40000410000 */
[C---:B------:R-:W-:Y:S02]  /*10ae0*/  FMUL.FTZ R74, R148.reuse, R74 ;  /* 0x0000004a944a7220 */ /* 0x040fe40000410000 */
        /* <DEDUP_REMOVED lines=28> */
[C---:B------:R-:W-:Y:S01]  /*10cb0*/  FMUL.FTZ R37, R151.reuse, R113 ;  /* 0x0000007197257220 */ /* 0x040fe20000410000 */
[----:B-1----:R-:W-:Y:S01]  /*10cc0*/  LDSM.16.MT88.4 R168, [R212+0x1500] ;  /* 0x00150000d4a8783b */ /* 0x002fe20000004200 */
[C---:B------:R-:W-:Y:S02]  /*10cd0*/  FMUL.FTZ R94, R148.reuse, R94 ;  /* 0x0000005e945e7220 */ /* 0x040fe40000410000 */
[C---:B------:R-:W-:Y:S01]  /*10ce0*/  HMMA.16816.F32 R32, R156.reuse, R38, R32 ;  /* 0x000000269c20723c */ /* 0x040fe20000001820 */
[----:B------:R-:W-:Y:S03]  /*10cf0*/  FMUL.FTZ R95, R148, R95 ;  /* 0x0000005f945f7220 */ /* 0x000fe60000410000 */
[C---:B------:R-:W-:Y:S01]  /*10d00*/  FMUL.FTZ R96, R151.reuse, R96 ;  /* 0x0000006097607220 */ /* 0x040fe20000410000 */
[----:B------:R-:W-:Y:S01]  /*10d10*/  MUFU.EX2 R139, R166 ;  /* 0x000000a6008b7308 */ /* 0x000fe20000000800 */
[C---:B------:R-:W-:Y:S02]  /*10d20*/  FMUL.FTZ R97, R151.reuse, R97 ;  /* 0x0000006197617220 */ /* 0x040fe40000410000 */
[C---:B------:R-:W-:Y:S04]  /*10d30*/  FMUL.FTZ R38, R150.reuse, R114 ;  /* 0x0000007296267220 */ /* 0x040fe80000410000 */
[C---:B------:R-:W-:Y:S02]  /*10d40*/  FMUL.FTZ R39, R150.reuse, R115 ;  /* 0x0000007396277220 */ /* 0x040fe40000410000 */
[----:B------:R-:W1:Y:S01]  /*10d50*/  LDSM.16.MT88.4 R112, [R212+0xd00] ;  /* 0x000d0000d470783b */ /* 0x000e620000004200 */
[----:B------:R3:W-:Y:S01]  /*10d60*/  MUFU.EX2 R126, R164 ;  /* 0x000000a4007e7308 */ /* 0x0007e20000000800 */
[C---:B------:R-:W-:Y:S02]  /*10d70*/  FMUL.FTZ R98, R150.reuse, R98 ;  /* 0x0000006296627220 */ /* 0x040fe40000410000 */
[C---:B------:R-:W-:Y:S01]  /*10d80*/  FMUL.FTZ R99, R150.reuse, R99 ;  /* 0x0000006396637220 */ /* 0x040fe20000410000 */
        /* <DEDUP_REMOVED lines=16> */
[----:B------:R-:W-:Y:S02]  /*10e90*/  FMUL.FTZ R85, R151, R85 ;  /* 0x0000005597557220 */ /* 0x000fe40000410000 */
[----:B------:R-:W-:Y:S01]  /*10ea0*/  MUFU.EX2 R192, R192 ;  /* 0x000000c000c07308 */ /* 0x000fe20000000800 */
[C---:B------:R-:W-:Y:S02]  /*10eb0*/  FMUL.FTZ R86, R150.reuse, R86 ;  /* 0x0000005696567220 */ /* 0x040fe40000410000 */
[----:B------:R-:W-:Y:S02]  /*10ec0*/  FMUL.FTZ R87, R150, R87 ;  /* 0x0000005796577220 */ /* 0x000fe40000410000 */
[--C-:B------:R-:W-:Y:S01]  /*10ed0*/  FFMA.FTZ R247, R247, c[0x0][0x2d0], -R161.reuse ;  /* 0x0000b400f7f77a23 */ /* 0x100fe200000108a1 */
[-C--:B-1----:R-:W-:Y:S03]  /*10ee0*/  HMMA.16816.F32 R52, R156, R112.reuse, R52 ;  /* 0x000000709c34723c */ /* 0x082fe60000001834 */
[--C-:B------:R-:W-:Y:S01]  /*10ef0*/  FFMA.FTZ R252, R252, c[0x0][0x2d0], -R161.reuse ;  /* 0x0000b400fcfc7a23 */ /* 0x100fe200000108a1 */
[----:B------:R-:W1:Y:S01]  /*10f00*/  MUFU.EX2 R193, R193 ;  /* 0x000000c100c17308 */ /* 0x000e620000000800 */
[--C-:B------:R-:W-:Y:S02]  /*10f10*/  FFMA.FTZ R251, R251, c[0x0][0x2d0], -R161.reuse ;  /* 0x0000b400fbfb7a23 */ /* 0x100fe400000108a1 */
[--C-:B------:R-:W-:Y:S02]  /*10f20*/  FFMA.FTZ R249, R249, c[0x0][0x2d0], -R161.reuse ;  /* 0x0000b400f9f97a23 */ /* 0x100fe400000108a1 */
[--C-:B------:R-:W-:Y:S01]  /*10f30*/  FFMA.FTZ R162, R162, c[0x0][0x2d0], -R161.reuse ;  /* 0x0000b400a2a27a23 */ /* 0x100fe200000108a1 */
[C---:B------:R-:W-:Y:S02]  /*10f40*/  HMMA.16816.F32 R56, R144.reuse, R112, R56 ;  /* 0x000000709038723c */ /* 0x040fe40000001838 */
[--C-:B------:R-:W-:Y:S02]  /*10f50*/  FFMA.FTZ R160, R160, c[0x0][0x2d0], -R161.reuse ;  /* 0x0000b400a0a07a23 */ /* 0x100fe400000108a1 */
[----:B------:R-:W-:Y:S01]  /*10f60*/  MUFU.EX2 R194, R194 ;  /* 0x000000c200c27308 */ /* 0x000fe20000000800 */
[----:B------:R-:W-:Y:S02]  /*10f70*/  FFMA.FTZ R161, R153, c[0x0][0x2d0], -R161 ;  /* 0x0000b40099a17a23 */ /* 0x000fe400000108a1 */
[----:B------:R-:W-:Y:S01]  /*10f80*/  FFMA.FTZ R179, R151, R234, R179 ;  /* 0x000000ea97b37223 */ /* 0x000fe200000100b3 */
[-C--:B------:R-:W-:Y:S01]  /*10f90*/  HMMA.16816.F32 R60, R144, R114.reuse, R60 ;  /* 0x00000072903c723c */ /* 0x080fe2000000183c */
[----:B------:R-:W-:Y:S03]  /*10fa0*/  MOV R151, R3 ;  /* 0x0000000300977202 */ /* 0x000fe60000000f00 */
[----:B------:R-:W-:Y:S01]  /*10fb0*/  FFMA.FTZ R155, R150, R235, R155 ;  /* 0x000000eb969b7223 */ /* 0x000fe2000001009b */
[----:B------:R-:W-:Y:S01]  /*10fc0*/  MOV R150, R2 ;  /* 0x0000000200967202 */ /* 0x000fe20000000f00 */
[----:B------:R-:W3:Y:S01]  /*10fd0*/  MUFU.EX2 R195, R195 ;  /* 0x000000c300c37308 */ /* 0x000ee20000000800 */
[----:B------:R-:W-:Y:S01]  /*10fe0*/  FFMA.FTZ R181, R149, R232, R181 ;  /* 0x000000e895b57223 */ /* 0x000fe200000100b5 */
[C---:B------:R-:W-:Y:S01]  /*10ff0*/  HMMA.16816.F32 R64, R156.reuse, R114, R64 ;  /* 0x000000729c40723c */ /* 0x040fe20000001840 */
[----:B------:R-:W4:Y:S03]  /*11000*/  LDSM.16.MT88.4 R112, [R212+0x500] ;  /* 0x00050000d470783b */ /* 0x000f260000004200 */
[----:B------:R-:W-:Y:S01]  /*11010*/  FFMA.FTZ R189, R148, R233, R189 ;  /* 0x000000e994bd7223 */ /* 0x000fe200000100bd */
[----:B------:R-:W-:Y:S01]  /*11020*/  MOV R149, R0 ;  /* 0x0000000000957202 */ /* 0x000fe20000000f00 */
[----:B------:R-:W-:Y:S01]  /*11030*/  FADD.FTZ R178, R178, R179 ;  /* 0x000000b3b2b27221 */ /* 0x000fe20000010000 */
[----:B------:R-:W-:Y:S01]  /*11040*/  MOV R148, R152 ;  /* 0x0000009800947202 */ /* 0x000fe20000000f00 */
[-C--:B------:R-:W-:Y:S01]  /*11050*/  HMMA.16816.F32 R68, R156, R100.reuse, R68 ;  /* 0x000000649c44723c */ /* 0x080fe20000001844 */
[----:B------:R-:W-:Y:S03]  /*11060*/  MUFU.EX2 R196, R196 ;  /* 0x000000c400c47308 */ /* 0x000fe60000000800 */
[----:B------:R-:W-:Y:S02]  /*11070*/  FADD.FTZ R154, R154, R155 ;  /* 0x0000009b9a9a7221 */ /* 0x000fe40000010000 */
[----:B------:R-:W-:Y:S02]  /*11080*/  FADD.FTZ R180, R180, R181 ;  /* 0x000000b5b4b47221 */ /* 0x000fe40000010000 */
        /* <DEDUP_REMOVED lines=32> */
[----:B-1----:R-:W-:Y:S03]  /*11290*/  F2FP.PACK_AB R104, R199, R198 ;  /* 0x000000c6c768723e */ /* 0x002fe600000000ff */
[----:B------:R-:W-:Y:S02]  /*112a0*/  FADD.FTZ R198, R198, R185 ;  /* 0x000000b9c6c67221 */ /* 0x000fe40000010000 */
[----:B------:R-:W-:Y:S01]  /*112b0*/  FADD.FTZ R197, R197, R196 ;  /* 0x000000c4c5c57221 */ /* 0x000fe20000010000 */
[----:B------:R-:W-:Y:S01]  /*112c0*/  MUFU.EX2 R247, R247 ;  /* 0x000000f700f77308 */ /* 0x000fe20000000800 */
[-C--:B------:R-:W-:Y:S01]  /*112d0*/  HMMA.16816.F32 R4, R100, R108.reuse, R4 ;  /* 0x0000006c6404723c */ /* 0x080fe20000001804 */
[----:B------:R-:W-:Y:S03]  /*112e0*/  F2FP.PACK_AB R158, R136, R120 ;  /* 0x00000078889e723e */ /* 0x000fe600000000ff */
[----:B------:R-:W-:Y:S01]  /*112f0*/  F2FP.PACK_AB R159, R138, R122 ;  /* 0x0000007a8a9f723e */ /* 0x000fe200000000ff */
[----:B------:R-:W-:Y:S04]  /*11300*/  FADD.FTZ R199, R199, R198 ;  /* 0x000000c6c7c77221 */ /* 0x000fe80000010000 */
[----:B------:R-:W1:Y:S03]  /*11310*/  MUFU.EX2 R252, R252 ;  /* 0x000000fc00fc7308 */ /* 0x000e660000000800 */
[C---:B--2---:R-:W-:Y:S01]  /*11320*/  F2FP.PACK_AB R106, R245.reuse, R244 ;  /* 0x000000f4f56a723e */ /* 0x044fe200000000ff */
[----:B------:R-:W-:Y:S04]  /*11330*/  FADD.FTZ R244, R244, R199 ;  /* 0x000000c7f4f47221 */ /* 0x000fe80000010000 */
[----:B------:R-:W-:Y:S02]  /*11340*/  FADD.FTZ R244, R245, R244 ;  /* 0x000000f4f5f47221 */ /* 0x000fe40000010000 */
        /* <DEDUP_REMOVED lines=101> */
.L_x_433:
[----:B------:R-:W1:Y:S01]  /*119a0*/  SHFL.BFLY PT, R5, R234, 0x2, 0x1f ;  /* 0x0c401f00ea057f89 */ /* 0x000e6200000e0000 */
[----:B------:R-:W-:-:S03]  /*119b0*/  PLOP3.LUT P4, PT, PT, PT, PT, 0x8, 0x0 ;  /* 0x000000000000781c */ /* 0x000fc60003f8e170 */
[----:B------:R-:W2:Y:S04]  /*119c0*/  SHFL.BFLY PT, R6, R235, 0x2, 0x1f ;  /* 0x0c401f00eb067f89 */ /* 0x000ea800000e0000 */
[----:B------:R-:W3:Y:S01]  /*119d0*/  SHFL.BFLY PT, R4, R233, 0x2, 0x1f ;  /* 0x0c401f00e9047f89 */ /* 0x000ee200000e0000 */
[----:B-1----:R-:W-:-:S03]  /*119e0*/  FADD.FTZ R12, R5, R234 ;  /* 0x000000ea050c7221 */ /* 0x002fc60000010000 */
[----:B------:R-:W1:Y:S01]  /*119f0*/  SHFL.BFLY PT, R5, R232, 0x2, 0x1f ;  /* 0x0c401f00e8057f89 */ /* 0x000e6200000e0000 */
[----:B--2---:R-:W-:-:S03]  /*11a00*/  FADD.FTZ R13, R6, R235 ;  /* 0x000000eb060d7221 */ /* 0x004fc60000010000 */
[----:B------:R-:W2:Y:S01]  /*11a10*/  SHFL.BFLY PT, R9, R12, 0x1, 0x1f ;  /* 0x0c201f000c097f89 */ /* 0x000ea200000e0000 */
[----:B---3--:R-:W-:-:S03]  /*11a20*/  FADD.FTZ R11, R4, R233 ;  /* 0x000000e9040b7221 */ /* 0x008fc60000010000 */
[----:B------:R-:W3:Y:S04]  /*11a30*/  SHFL.BFLY PT, R8, R13, 0x1, 0x1f ;  /* 0x0c201f000d087f89 */ /* 0x000ee800000e0000 */
[----:B------:R-:W4:Y:S01]  /*11a40*/  SHFL.BFLY PT, R6, R11, 0x1, 0x1f ;  /* 0x0c201f000b067f89 */ /* 0x000f2200000e0000 */
[----:B-1----:R-:W-:Y:S02]  /*11a50*/  FADD.FTZ R10, R5, R232 ;  /* 0x000000e8050a7221 */ /* 0x002fe40000010000 */
[----:B------:R-:W-:Y:S01]  /*11a60*/  CS2R R4, SRZ ;  /* 0x0000000000047805 */ /* 0x000fe2000001ff00 */
[----:B--2---:R-:W-:Y:S02]  /*11a70*/  FADD.FTZ R9, R12, R9 ;  /* 0x000000090c097221 */ /* 0x004fe40000010000 */
[----:B------:R-:W1:Y:S01]  /*11a80*/  SHFL.BFLY PT, R7, R10, 0x1, 0x1f ;  /* 0x0c201f000a077f89 */ /* 0x000e6200000e0000 */
[----:B------:R-:W-:Y:S01]  /*11a90*/  MOV R12, 0xff800000 ;  /* 0xff800000000c7802 */ /* 0x000fe20000000f00 */
[----:B---3--:R-:W-:Y:S01]  /*11aa0*/  FADD.FTZ R8, R13, R8 ;  /* 0x000000080d087221 */ /* 0x008fe20000010000 */
[----:B------:R-:W-:Y:S01]  /*11ab0*/  FSETP.NE.FTZ.AND P3, PT, R9, RZ, PT ;  /* 0x000000ff0900720b */ /* 0x000fe20003f75000 */
[----:B----4-:R-:W-:-:S03]  /*11ac0*/  FADD.FTZ R6, R6, R11 ;  /* 0x0000000b06067221 */ /* 0x010fc60000010000 */
[----:B------:R-:W-:Y:S02]  /*11ad0*/  FSETP.NE.FTZ.AND P2, PT, R8, RZ, PT ;  /* 0x000000ff0800720b */ /* 0x000fe40003f55000 */
[----:B------:R-:W-:Y:S02]  /*11ae0*/  MOV R11, 0xff800000 ;  /* 0xff800000000b7802 */ /* 0x000fe40000000f00 */
[----:B------:R-:W-:-:S05]  /*11af0*/  FSETP.NE.FTZ.AND P0, PT, R6, RZ, PT ;  /* 0x000000ff0600720b */ /* 0x000fca0003f15000 */
[----:B------:R-:W2:Y:S01]  /*11b00*/  @P3 MUFU.RCP R5, R9 ;  /* 0x0000000900053308 */ /* 0x000ea20000001000 */
[----:B------:R-:W-:-:S03]  /*11b10*/  @P3 MOV R17, 0x3f317218 ;  /* 0x3f31721800113802 */ /* 0x000fc60000000f00 */
[----:B------:R-:W-:Y:S02]  /*11b20*/  @P2 MOV R16, 0x3f317218 ;  /* 0x3f31721800102802 */ /* 0x000fe40000000f00 */
[----:B------:R-:W-:Y:S02]  /*11b30*/  @P3 FMUL.FTZ R17, R17, c[0x0][0x2d0] ;  /* 0x0000b40011113a20 */ /* 0x000fe40000410000 */
[----:B-1----:R-:W-:Y:S01]  /*11b40*/  FADD.FTZ R7, R10, R7 ;  /* 0x000000070a077221 */ /* 0x002fe20000010000 */
[----:B------:R-:W-:Y:S01]  /*11b50*/  MOV R10, RZ ;  /* 0x000000ff000a7202 */ /* 0x000fe20000000f00 */
[----:B------:R-:W-:Y:S01]  /*11b60*/  @P2 MUFU.RCP R4, R8 ;  /* 0x0000000800042308 */ /* 0x000fe20000001000 */
[----:B------:R-:W-:Y:S01]  /*11b70*/  @P0 MOV R14, 0x3f317218 ;  /* 0x3f317218000e0802 */ /* 0x000fe20000000f00 */
[----:B------:R-:W-:Y:S01]  /*11b80*/  @P2 FMUL.FTZ R16, R16, c[0x0][0x2d0] ;  /* 0x0000b40010102a20 */ /* 0x000fe20000410000 */
[----:B------:R-:W-:Y:S01]  /*11b90*/  FSETP.NE.FTZ.AND P1, PT, R7, RZ, PT ;  /* 0x000000ff0700720b */ /* 0x000fe20003f35000 */
[----:B--2---:R-:W-:-:S02]  /*11ba0*/  FMUL.FTZ R144, R5, R144 ;  /* 0x0000009005907220 */ /* 0x004fc40000410000 */
[C---:B------:R-:W-:Y:S02]  /*11bb0*/  FMUL.FTZ R145, R5.reuse, R145 ;  /* 0x0000009105917220 */ /* 0x040fe40000410000 */
[----:B------:R-:W-:Y:S01]  /*11bc0*/  @P0 MUFU.RCP R10, R6 ;  /* 0x00000006000a0308 */ /* 0x000fe20000001000 */
[C---:B------:R-:W-:Y:S02]  /*11bd0*/  FMUL.FTZ R132, R5.reuse, R132 ;  /* 0x0000008405847220 */ /* 0x040fe40000410000 */
[C---:B------:R-:W-:Y:S02]  /*11be0*/  FMUL.FTZ R133, R5.reuse, R133 ;  /* 0x0000008505857220 */ /* 0x040fe40000410000 */
[C---:B------:R-:W-:Y:S02]  /*11bf0*/  FMUL.FTZ R128, R5.reuse, R128 ;  /* 0x0000008005807220 */ /* 0x040fe40000410000 */
[C---:B------:R-:W-:Y:S01]  /*11c00*/  FMUL.FTZ R129, R5.reuse, R129 ;  /* 0x0000008105817220 */ /* 0x040fe20000410000 */
[----:B------:R-:W1:Y:S01]  /*11c10*/  @P3 MUFU.LG2 R9, R9 ;  /* 0x0000000900093308 */ /* 0x000e620000000c00 */
[C---:B------:R-:W-:Y:S01]  /*11c20*/  FMUL.FTZ R116, R5.reuse, R116 ;  /* 0x0000007405747220 */ /* 0x040fe20000410000 */
[----:B------:R-:W-:Y:S01]  /*11c30*/  @P1 MOV R15, 0x3f317218 ;  /* 0x3f317218000f1802 */ /* 0x000fe20000000f00 */
[----:B------:R-:W-:-:S02]  /*11c40*/  FMUL.FTZ R117, R5, R117 ;  /* 0x0000007505757220 */ /* 0x000fc40000410000 */
[C---:B------:R-:W-:Y:S02]  /*11c50*/  FMUL.FTZ R112, R5.reuse, R112 ;  /* 0x0000007005707220 */ /* 0x040fe40000410000 */
[C---:B------:R-:W-:Y:S01]  /*11c60*/  FMUL.FTZ R113, R5.reuse, R113 ;  /* 0x0000007105717220 */ /* 0x040fe20000410000 */
[----:B------:R-:W2:Y:S01]  /*11c70*/  @P2 MUFU.LG2 R8, R8 ;  /* 0x0000000800082308 */ /* 0x000ea20000000c00 */
        /* <DEDUP_REMOVED lines=8> */
[C---:B------:R-:W-:Y:S01]  /*11d00*/  FMUL.FTZ R69, R5.reuse, R69 ;  /* 0x0000004505457220 */ /* 0x040fe20000410000 */
[----:B------:R-:W4:Y:S01]  /*11d10*/  @P0 MUFU.LG2 R6, R6 ;  /* 0x0000000600060308 */ /* 0x000f220000000c00 */
[C---:B------:R-:W-:Y:S02]  /*11d20*/  FMUL.FTZ R80, R5.reuse, R80 ;  /* 0x0000005005507220 */ /* 0x040fe40000410000 */
[C---:B------:R-:W-:Y:S02]  /*11d30*/  FMUL.FTZ R81, R5.reuse, R81 ;  /* 0x0000005105517220 */ /* 0x040fe40000410000 */
[----:B------:R-:W-:-:S02]  /*11d40*/  FMUL.FTZ R84, R5, R84 ;  /* 0x0000005405547220 */ /* 0x000fc40000410000 */
[C---:B------:R-:W-:Y:S02]  /*11d50*/  FMUL.FTZ R85, R5.reuse, R85 ;  /* 0x0000005505557220 */ /* 0x040fe40000410000 */
[C---:B------:R-:W-:Y:S02]  /*11d60*/  FMUL.FTZ R96, R5.reuse, R96 ;  /* 0x0000006005607220 */ /* 0x040fe40000410000 */
[----:B------:R-:W-:Y:S01]  /*11d70*/  FMUL.FTZ R97, R5, R97 ;  /* 0x0000006105617220 */ /* 0x000fe20000410000 */
[----:B------:R-:W-:Y:S01]  /*11d80*/  MOV R5, RZ ;  /* 0x000000ff00057202 */ /* 0x000fe20000000f00 */
[----:B-1----:R-:W-:Y:S02]  /*11d90*/  @P3 FMUL.FTZ R18, R9, 0.69314718246459960938 ;  /* 0x3f31721809123820 */ /* 0x002fe40000410000 */
[----:B--2---:R-:W-:Y:S02]  /*11da0*/  @P2 FMUL.FTZ R9, R8, 0.69314718246459960938 ;  /* 0x3f31721808092820 */ /* 0x004fe40000410000 */
[----:B---3--:R-:W-:Y:S01]  /*11db0*/  @P1 FMUL.FTZ R13, R13, 0.69314718246459960938 ;  /* 0x3f3172180d0d1820 */ /* 0x008fe20000410000 */
[----:B------:R1:W2:Y:S01]  /*11dc0*/  @P1 MUFU.RCP R5, R7 ;  /* 0x0000000700051308 */ /* 0x0002a20000001000 */
[----:B------:R-:W-:-:S02]  /*11dd0*/  @P1 FMUL.FTZ R15, R15, c[0x0][0x2d0] ;  /* 0x0000b4000f0f1a20 */ /* 0x000fc40000410000 */
[----:B----4-:R-:W-:Y:S02]  /*11de0*/  @P0 FMUL.FTZ R19, R6, 0.69314718246459960938 ;  /* 0x3f31721806130820 */ /* 0x010fe40000410000 */
[----:B------:R-:W-:Y:S02]  /*11df0*/  @P0 FMUL.FTZ R14, R14, c[0x0][0x2d0] ;  /* 0x0000b4000e0e0a20 */ /* 0x000fe40000410000 */
[C---:B------:R-:W-:Y:S02]  /*11e00*/  FMUL.FTZ R146, R4.reuse, R146 ;  /* 0x0000009204927220 */ /* 0x040fe40000410000 */
[C---:B------:R-:W-:Y:S02]  /*11e10*/  FMUL.FTZ R147, R4.reuse, R147 ;  /* 0x0000009304937220 */ /* 0x040fe40000410000 */
[C---:B------:R-:W-:Y:S02]  /*11e20*/  FMUL.FTZ R134, R4.reuse, R134 ;  /* 0x0000008604867220 */ /* 0x040fe40000410000 */
[----:B------:R-:W-:-:S02]  /*11e30*/  FMUL.FTZ R135, R4, R135 ;  /* 0x0000008704877220 */ /* 0x000fc40000410000 */
[C---:B------:R-:W-:Y:S01]  /*11e40*/  FMUL.FTZ R130, R4.reuse, R130 ;  /* 0x0000008204827220 */ /* 0x040fe20000410000 */
[----:B-1----:R-:W-:Y:S01]  /*11e50*/  MOV R7, 0xff800000 ;  /* 0xff80000000077802 */ /* 0x002fe20000000f00 */
        /* <DEDUP_REMOVED lines=43> */
[----:B------:R-:W-:Y:S01]  /*12110*/  MOV R10, 0xff800000 ;  /* 0xff800000000a7802 */ /* 0x000fe20000000f00 */
[C---:B--2---:R-:W-:Y:S02]  /*12120*/  FMUL.FTZ R140, R5.reuse, R140 ;  /* 0x0000008c058c7220 */ /* 0x044fe40000410000 */
        /* <DEDUP_REMOVED lines=23> */
[----:B------:R-:W-:Y:S02]  /*122a0*/  @P3 FFMA.FTZ R7, R17, R3, R18 ;  /* 0x0000000311073223 */ /* 0x000fe40000010012 */
[----:B------:R-:W-:Y:S02]  /*122b0*/  @P2 FFMA.FTZ R10, R16, R2, R9 ;  /* 0x00000002100a2223 */ /* 0x000fe40000010009 */
[----:B------:R-:W-:Y:S02]  /*122c0*/  @P1 FFMA.FTZ R11, R15, R0, R13 ;  /* 0x000000000f0b1223 */ /* 0x000fe4000001000d */
[----:B------:R-:W-:-:S02]  /*122d0*/  @P0 FFMA.FTZ R12, R14, R152, R19 ;  /* 0x000000980e0c0223 */ /* 0x000fc40000010013 */
.L_x_379:
[----:B------:R-:W-:Y:S05]  /*122e0*/  @P4 BRA `(.L_x_452) ;  /* 0x00001a9000004947 */ /* 0x000fea0003800000 */
[----:B------:R-:W1:Y:S01]  /*122f0*/  S2R R9, SR_TID.X ;  /* 0x0000000000097919 */ /* 0x000e620000002100 */
[----:B------:R-:W-:Y:S01]  /*12300*/  IMAD R18, RZ, RZ, -UR10 ;  /* 0x8000000aff127e24 */ /* 0x000fe2000f8e02ff */
[----:B------:R-:W-:Y:S01]  /*12310*/  USHF.R.S32.HI UR6, URZ, 0x1f, UR10 ;  /* 0x0000001f3f067899 */ /* 0x000fe2000801140a */
[----:B------:R-:W-:Y:S01]  /*12320*/  IMAD.MOV.U32 R14, RZ, RZ, c[0x0][0x4e8] ;  /* 0x00013a00ff0e7624 */ /* 0x000fe200078e00ff */
[----:B------:R-:W2:Y:S01]  /*12330*/  S2R R3, SR_CTAID.Y ;  /* 0x0000000000037919 */ /* 0x000ea20000002600 */
[----:B------:R-:W-:Y:S01]  /*12340*/  ULDC.64 UR4, c[0x0][0x4d0] ;  /* 0x0001340000047ab9 */ /* 0x000fe20000000a00 */
[----:B------:R-:W-:Y:S01]  /*12350*/  BSSY B0, `(.L_x_453) ;  /* 0x00000c4000007945 */ /* 0x000fe20003800000 */
[----:B------:R-:W-:Y:S01]  /*12360*/  UIMAD UR7, UR6, UR4, URZ ;  /* 0x00000004060772a4 */ /* 0x000fe2000f8e023f */
[----:B------:R-:W3:Y:S01]  /*12370*/  S2R R22, SR_CTAID.Z ;  /* 0x0000000000167919 */ /* 0x000ee20000002700 */
[----:B------:R-:W-:-:S03]  /*12380*/  UIMAD.WIDE.U32 UR8, UR10, UR4, URZ ;  /* 0x000000040a0872a5 */ /* 0x000fc6000f8e003f */
[----:B------:R-:W-:Y:S01]  /*12390*/  BAR.SYNC.DEFER_BLOCKING 0x1, 0x80 ;  /* 0x0042000000007b1d */ /* 0x000fe20000010000 */
[----:B------:R-:W-:Y:S01]  /*123a0*/  UIMAD UR5, UR10, UR5, UR7 ;  /* 0x000000050a0572a4 */ /* 0x000fe2000f8e0207 */
[C---:B------:R-:W-:Y:S01]  /*123b0*/  ISETP.NE.AND P0, PT, R14.reuse, 0x1, PT ;  /* 0x000000010e00780c */ /* 0x040fe20003f05270 */
[----:B------:R-:W-:Y:S02]  /*123c0*/  IMAD.U32 R25, RZ, RZ, UR9 ;  /* 0x00000009ff197e24 */ /* 0x000fe4000f8e00ff */
[----:B------:R-:W-:Y:S01]  /*123d0*/  UIADD3 UR5, UR9, UR5, URZ ;  /* 0x0000000509057290 */ /* 0x000fe2000fffe03f */
[----:B------:R-:W4:Y:S01]  /*123e0*/  S2R R15, SR_CTAID.X ;  /* 0x00000000000f7919 */ /* 0x000f220000002500 */
[----:B------:R-:W-:Y:S02]  /*123f0*/  IMAD.U32 R24, RZ, RZ, UR8 ;  /* 0x00000008ff187e24 */ /* 0x000fe4000f8e00ff */
[----:B------:R-:W-:Y:S02]  /*12400*/  IMAD R14, R14, c[0x0][0x388], RZ ;  /* 0x0000e2000e0e7a24 */ /* 0x000fe400078e02ff */
[----:B------:R-:W-:Y:S01]  /*12410*/  IMAD.U32 R25, RZ, RZ, UR5 ;  /* 0x00000005ff197e24 */ /* 0x000fe2000f8e00ff */
[----:B-1----:R-:W-:Y:S01]  /*12420*/  SHF.R.S32.HI R6, RZ, 0x1f, R9 ;  /* 0x0000001fff067819 */ /* 0x002fe20000011409 */
[----:B------:R-:W-:-:S02]  /*12430*/  ULDC.64 UR4, c[0x0][0x438] ;  /* 0x00010e0000047ab9 */ /* 0x000fc40000000a00 */
[----:B------:R-:W-:Y:S01]  /*12440*/  UIMAD UR6, UR6, UR4, URZ ;  /* 0x00000004060672a4 */ /* 0x000fe2000f8e023f */
[-C--:B------:R-:W-:Y:S01]  /*12450*/  LEA.HI R0, R6, R9.reuse, RZ, 0x2 ;  /* 0x0000000906007211 */ /* 0x080fe200078f10ff */
[----:B--2---:R-:W-:Y:S01]  /*12460*/  IMAD R18, R18, c[0x0][0x550], R3 ;  /* 0x0001540012127a24 */ /* 0x004fe200078e0203 */
[-C--:B------:R-:W-:Y:S01]  /*12470*/  LEA.HI R6, R6, R9.reuse, RZ, 0x5 ;  /* 0x0000000906067211 */ /* 0x080fe200078f28ff */
[----:B------:R-:W-:Y:S01]  /*12480*/  UIMAD.WIDE.U32 UR8, UR10, UR4, URZ ;  /* 0x000000040a0872a5 */ /* 0x000fe2000f8e003f */
[----:B------:R-:W-:Y:S01]  /*12490*/  LOP3.LUT R0, R0, 0xfffffffc, RZ, 0xc0, !PT ;  /* 0xfffffffc00007812 */ /* 0x000fe200078ec0ff */
[----:B------:R-:W-:Y:S01]  /*124a0*/  UIMAD UR4, UR10, UR5, UR6 ;  /* 0x000000050a0472a4 */ /* 0x000fe2000f8e0206 */
[----:B------:R-:W-:Y:S01]  /*124b0*/  LOP3.LUT R2, R6, 0xffffffe0, RZ, 0xc0, !PT ;  /* 0xffffffe006027812 */ /* 0x000fe200078ec0ff */
[----:B---3--:R-:W-:Y:S01]  /*124c0*/  IMAD.WIDE.U32 R24, R22, c[0x0][0x4d8], R24 ;  /* 0x0001360016187a25 */ /* 0x008fe200078e0018 */
[----:B------:R-:W-:Y:S01]  /*124d0*/  IADD3 R0, -R0, R9, RZ ;  /* 0x0000000900007210 */ /* 0x000fe20007ffe1ff */
[----:B------:R-:W-:Y:S01]  /*124e0*/  UIADD3 UR4, UR9, UR4, URZ ;  /* 0x0000000409047290 */ /* 0x000fe2000fffe03f */
[----:B------:R-:W-:Y:S01]  /*124f0*/  SHF.R.S32.HI R19, RZ, 0x5, R6 ;  /* 0x00000005ff137819 */ /* 0x000fe20000011406 */
[----:B------:R-:W-:Y:S01]  /*12500*/  IMAD.IADD R2, R9, 0x1, -R2 ;  /* 0x0000000109027824 */ /* 0x000fe200078e0a02 */
[----:B------:R-:W-:Y:S01]  /*12510*/  LEA.HI R3, R0, R0, RZ, 0x1 ;  /* 0x0000000000037211 */ /* 0x000fe200078f08ff */
[----:B------:R-:W-:Y:S01]  /*12520*/  IMAD.U32 R17, RZ, RZ, UR9 ;  /* 0x00000009ff117e24 */ /* 0x000fe2000f8e00ff */
[----:B------:R-:W-:Y:S01]  /*12530*/  SHF.R.S32.HI R6, RZ, 0x1f, R6 ;  /* 0x0000001fff067819 */ /* 0x000fe20000011406 */
[----:B------:R-:W-:Y:S01]  /*12540*/  IMAD.U32 R17, RZ, RZ, UR4 ;  /* 0x00000004ff117e24 */ /* 0x000fe2000f8e00ff */
[----:B------:R-:W-:-:S02]  /*12550*/  LOP3.LUT R9, R3, 0x1ffffffe, RZ, 0xc0, !PT ;  /* 0x1ffffffe03097812 */ /* 0x000fc400078ec0ff */
[----:B------:R-:W-:Y:S02]  /*12560*/  LEA.HI R6, R6, R19, RZ, 0x2 ;  /* 0x0000001306067211 */ /* 0x000fe400078f10ff */
[----:B------:R-:W-:Y:S01]  /*12570*/  SHF.R.S32.HI R13, RZ, 0x1f, R2 ;  /* 0x0000001fff0d7819 */ /* 0x000fe20000011402 */
[----:B------:R-:W-:Y:S01]  /*12580*/  IMAD.IADD R0, R0, 0x1, -R9 ;  /* 0x0000000100007824 */ /* 0x000fe200078e0a09 */
[----:B------:R-:W-:Y:S02]  /*12590*/  SHF.L.U32 R9, R3, 0x5, RZ ;  /* 0x0000000503097819 */ /* 0x000fe400000006ff */
[----:B------:R-:W-:Y:S02]  /*125a0*/  LOP3.LUT R6, R6, 0xffffffc, RZ, 0xc0, !PT ;  /* 0x0ffffffc06067812 */ /* 0x000fe400078ec0ff */
[----:B------:R-:W-:Y:S02]  /*125b0*/  LOP3.LUT R9, R9, 0xffffffc0, RZ, 0xc0, !PT ;  /* 0xffffffc009097812 */ /* 0x000fe400078ec0ff */
[----:B------:R-:W-:Y:S01]  /*125c0*/  SHF.R.S32.HI R3, RZ, 0x1f, R22 ;  /* 0x0000001fff037819 */ /* 0x000fe20000011416 */
[----:B------:R-:W-:Y:S01]  /*125d0*/  IMAD.IADD R19, R19, 0x1, -R6 ;  /* 0x0000000113137824 */ /* 0x000fe200078e0a06 */
[----:B------:R-:W-:Y:S01]  /*125e0*/  MOV R16, UR8 ;  /* 0x0000000800107c02 */ /* 0x000fe20008000f00 */
[----:B------:R-:W-:Y:S01]  /*125f0*/  IMAD R9, R0, 0x8, R9 ;  /* 0x0000000800097824 */ /* 0x000fe200078e0209 */
[----:B------:R-:W-:Y:S01]  /*12600*/  LEA.HI R0, R13, R2, RZ, 0x2 ;  /* 0x000000020d007211 */ /* 0x000fe200078f10ff */
[C---:B------:R-:W-:Y:S01]  /*12610*/  IMAD R13, R3.reuse, c[0x0][0x4d8], RZ ;  /* 0x00013600030d7a24 */ /* 0x040fe200078e02ff */
[----:B------:R-:W-:Y:S01]  /*12620*/  LOP3.LUT P1, RZ, R2, 0x3, RZ, 0xc0, !PT ;  /* 0x0000000302ff7812 */ /* 0x000fe2000782c0ff */
[----:B------:R-:W-:Y:S01]  /*12630*/  IMAD R3, R3, c[0x0][0x440], RZ ;  /* 0x0001100003037a24 */ /* 0x000fe200078e02ff */
[----:B------:R-:W-:Y:S01]  /*12640*/  SHF.R.S32.HI R8, RZ, 0x2, R0 ;  /* 0x00000002ff087819 */ /* 0x000fe20000011400 */
[----:B------:R-:W-:-:S02]  /*12650*/  IMAD R13, R22, c[0x0][0x4dc], R13 ;  /* 0x00013700160d7a24 */ /* 0x000fc400078e020d */
[C---:B------:R-:W-:Y:S01]  /*12660*/  IMAD R3, R22.reuse, c[0x0][0x444], R3 ;  /* 0x0001110016037a24 */ /* 0x040fe200078e0203 */
[----:B------:R-:W-:Y:S01]  /*12670*/  LEA R8, R19, R8, 0x4 ;  /* 0x0000000813087211 */ /* 0x000fe200078e20ff */
[----:B------:R-:W-:Y:S02]  /*12680*/  IMAD.IADD R25, R25, 0x1, R13 ;  /* 0x0000000119197824 */ /* 0x000fe400078e020d */
[----:B------:R-:W-:Y:S01]  /*12690*/  IMAD.WIDE.U32 R22, R22, c[0x0][0x440], R16 ;  /* 0x0001100016167a25 */ /* 0x000fe200078e0010 */
[----:B------:R-:W-:-:S03]  /*126a0*/  SHF.R.S32.HI R16, RZ, 0x1f, R18 ;  /* 0x0000001fff107819 */ /* 0x000fc60000011412 */
[----:B------:R-:W-:Y:S02]  /*126b0*/  IMAD.IADD R6, R8, 0x1, R9 ;  /* 0x0000000108067824 */ /* 0x000fe400078e0209 */
[----:B------:R-:W-:Y:S02]  /*126c0*/  IMAD.IADD R23, R23, 0x1, R3 ;  /* 0x0000000117177824 */ /* 0x000fe400078e0203 */
[----:B------:R-:W-:Y:S01]  /*126d0*/  IMAD R17, R16, c[0x0][0x448], RZ ;  /* 0x0001120010117a24 */ /* 0x000fe200078e02ff */
[C---:B----4-:R-:W-:Y:S01]  /*126e0*/  LEA R13, R15.reuse, R6, 0x7 ;  /* 0x000000060f0d7211 */ /* 0x050fe200078e38ff */
[----:B------:R-:W-:Y:S01]  /*126f0*/  IMAD.WIDE.U32 R22, R18, c[0x0][0x448], R22 ;  /* 0x0001120012167a25 */ /* 0x000fe200078e0016 */
[----:B------:R-:W-:Y:S02]  /*12700*/  LEA R15, R15, R8, 0x7 ;  /* 0x000000080f0f7211 */ /* 0x000fe400078e38ff */
[----:B------:R-:W-:Y:S01]  /*12710*/  MOV R6, R13 ;  /* 0x0000000d00067202 */ /* 0x000fe20000000f00 */
[----:B------:R-:W-:Y:S01]  /*12720*/  @P0 IMAD.HI.U32 R19, R13, c[0x0][0x4ec], RZ ;  /* 0x00013b000d130a27 */ /* 0x000fe200078e00ff */
[----:B------:R-:W-:-:S03]  /*12730*/  ISETP.GE.OR P4, PT, R15, R14, P1 ;  /* 0x0000000e0f00720c */ /* 0x000fc60000f86670 */
[----:B------:R-:W-:-:S04]  /*12740*/  @P0 IMAD.HI.U32 R9, R13, c[0x0][0x4ec], RZ ;  /* 0x00013b000d090a27 */ /* 0x000fc800078e00ff */
[----:B------:R-:W-:Y:S01]  /*12750*/  IMAD.MOV.U32 R3, RZ, RZ, R13 ;  /* 0x000000ffff037224 */ /* 0x000fe200078e000d */
[----:B------:R-:W-:Y:S01]  /*12760*/  @P0 SHF.R.U32.HI R3, RZ, c[0x0][0x4f0], R19 ;  /* 0x00013c00ff030a19 */ /* 0x000fe20000011613 */
[----:B------:R-:W-:Y:S01]  /*12770*/  IMAD R17, R18, c[0x0][0x44c], R17 ;  /* 0x0001130012117a24 */ /* 0x000fe200078e0211 */
[----:B------:R-:W-:Y:S01]  /*12780*/  @P0 SHF.R.U32.HI R6, RZ, c[0x0][0x4f0], R9 ;  /* 0x00013c00ff060a19 */ /* 0x000fe20000011609 */
[----:B------:R-:W-:Y:S02]  /*12790*/  IMAD R9, R16, c[0x0][0x4e0], RZ ;  /* 0x0001380010097a24 */ /* 0x000fe400078e02ff */
[----:B------:R-:W-:Y:S02]  /*127a0*/  IMAD.MOV R20, RZ, RZ, -R3 ;  /* 0x000000ffff147224 */ /* 0x000fe400078e0a03 */
[C---:B------:R-:W-:Y:S01]  /*127b0*/  IMAD R16, R18.reuse, c[0x0][0x4e4], R9 ;  /* 0x0001390012107a24 */ /* 0x040fe200078e0209 */
[----:B------:R-:W-:Y:S01]  /*127c0*/  SHF.R.S32.HI R9, RZ, 0x1f, R6 ;  /* 0x0000001fff097819 */ /* 0x000fe20000011406 */
[----:B------:R-:W-:-:S04]  /*127d0*/  IMAD.WIDE.U32 R18, R18, c[0x0][0x4e0], R24 ;  /* 0x0001380012127a25 */ /* 0x000fc800078e0018 */
[----:B------:R-:W-:Y:S01]  /*127e0*/  IMAD R20, R20, c[0x0][0x4e8], R13 ;  /* 0x00013a0014147a24 */ /* 0x000fe200078e020d */
[----:B------:R-:W-:Y:S01]  /*127f0*/  IADD3 R18, P0, R3, R18, RZ ;  /* 0x0000001203127210 */ /* 0x000fe20007f1e0ff */
[----:B------:R-:W-:Y:S01]  /*12800*/  IMAD.IADD R23, R23, 0x1, R17 ;  /* 0x0000000117177824 */ /* 0x000fe200078e0211 */
[----:B------:R-:W-:Y:S01]  /*12810*/  SHF.R.S32.HI R17, RZ, 0x1f, R3 ;  /* 0x0000001fff117819 */ /* 0x000fe20000011403 */
[----:B------:R-:W-:Y:S01]  /*12820*/  IMAD R9, R9, c[0x0][0x430], RZ ;  /* 0x00010c0009097a24 */ /* 0x000fe200078e02ff */
[----:B------:R-:W-:Y:S02]  /*12830*/  SHF.R.S32.HI R3, RZ, 0x1f, R20 ;  /* 0x0000001fff037819 */ /* 0x000fe40000011414 */
[----:B------:R-:W-:Y:S01]  /*12840*/  IADD3.X R19, R17, R19, R16, P0, !PT ;  /* 0x0000001311137210 */ /* 0x000fe200007fe410 */
[----:B------:R-:W-:-:S04]  /*12850*/  IMAD.WIDE.U32 R16, R6, c[0x0][0x430], R22 ;  /* 0x00010c0006107a25 */ /* 0x000fc800078e0016 */
[----:B------:R-:W-:Y:S02]  /*12860*/  IMAD R3, R3, c[0x0][0x4c8], RZ ;  /* 0x0001320003037a24 */ /* 0x000fe400078e02ff */
[C---:B------:R-:W-:Y:S01]  /*12870*/  IMAD R9, R6.reuse, c[0x0][0x434], R9 ;  /* 0x00010d0006097a24 */ /* 0x040fe200078e0209 */
[----:B------:R-:W-:Y:S01]  /*12880*/  IADD3 R6, -R6, RZ, RZ ;  /* 0x000000ff06067210 */ /* 0x000fe20007ffe1ff */
[----:B------:R-:W-:-:S04]  /*12890*/  IMAD.WIDE.U32 R18, R20, c[0x0][0x4c8], R18 ;  /* 0x0001320014127a25 */ /* 0x000fc800078e0012 */
[----:B------:R-:W-:Y:S01]  /*128a0*/  IMAD R3, R20, c[0x0][0x4cc], R3 ;  /* 0x0001330014037a24 */ /* 0x000fe200078e0203 */
[----:B------:R-:W-:Y:S01]  /*128b0*/  LEA R25, P0, R18, c[0x0][0x4a8], 0x2 ;  /* 0x00012a0012197a11 */ /* 0x000fe200078010ff */
[----:B------:R-:W-:Y:S02]  /*128c0*/  IMAD R6, R6, c[0x0][0x4e8], R13 ;  /* 0x00013a0006067a24 */ /* 0x000fe400078e020d */
[----:B------:R-:W-:Y:S02]  /*128d0*/  IMAD.IADD R13, R19, 0x1, R3 ;  /* 0x00000001130d7824 */ /* 0x000fe400078e0203 */
[----:B------:R-:W-:Y:S01]  /*128e0*/  SHFL.IDX PT, R22, R25, RZ, 0x1c1f ;  /* 0x001c1fff19167589 */ /* 0x000fe200000e0000 */
[----:B------:R-:W-:Y:S01]  /*128f0*/  IMAD.IADD R9, R17, 0x1, R9 ;  /* 0x0000000111097824 */ /* 0x000fe200078e0209 */
[----:B------:R-:W-:Y:S01]  /*12900*/  SHF.R.S32.HI R3, RZ, 0x1f, R6 ;  /* 0x0000001fff037819 */ /* 0x000fe20000011406 */
[----:B------:R-:W-:Y:S01]  /*12910*/  IMAD.MOV.U32 R8, RZ, RZ, R16 ;  /* 0x000000ffff087224 */ /* 0x000fe200078e0010 */
[----:B------:R-:W-:Y:S01]  /*12920*/  LEA.HI.X R24, R18, c[0x0][0x4ac], R13, 0x2, P0 ;  /* 0x00012b0012187a11 */ /* 0x000fe200000f140d */
[----:B------:R-:W-:Y:S01]  /*12930*/  SHFL.IDX PT, R20, R25, 0x1, 0x1c1f ;  /* 0x003c1f0019147f89 */ /* 0x000fe200000e0000 */
[C---:B------:R-:W-:Y:S01]  /*12940*/  IADD3 R13, R15.reuse, 0x8, RZ ;  /* 0x000000080f0d7810 */ /* 0x040fe20007ffe0ff */
[C---:B------:R-:W-:Y:S01]  /*12950*/  IMAD.WIDE.U32 R26, R6.reuse, c[0x0][0x428], R8 ;  /* 0x00010a00061a7a25 */ /* 0x040fe200078e0008 */
[C---:B------:R-:W-:Y:S01]  /*12960*/  IADD3 R9, R15.reuse, 0x40, RZ ;  /* 0x000000400f097810 */ /* 0x040fe20007ffe0ff */
[----:B------:R-:W1:Y:S01]  /*12970*/  SHFL.IDX PT, R23, R24, RZ, 0x1c1f ;  /* 0x001c1fff18177589 */ /* 0x000e6200000e0000 */
[----:B------:R-:W-:Y:S01]  /*12980*/  IADD3 R8, R15, 0x48, RZ ;  /* 0x000000480f087810 */ /* 0x000fe20007ffe0ff */
[----:B------:R-:W-:Y:S01]  /*12990*/  IMAD R3, R3, c[0x0][0x428], RZ ;  /* 0x00010a0003037a24 */ /* 0x000fe200078e02ff */
[-C--:B------:R-:W-:Y:S01]  /*129a0*/  ISETP.GE.OR P3, PT, R13, R14.reuse, P1 ;  /* 0x0000000e0d00720c */ /* 0x080fe20000f66670 */
[----:B------:R-:W2:Y:S01]  /*129b0*/  SHFL.IDX PT, R21, R24, 0x1, 0x1c1f ;  /* 0x003c1f0018157f89 */ /* 0x000ea200000e0000 */
[-C--:B------:R-:W-:Y:S01]  /*129c0*/  ISETP.GE.OR P2, PT, R9, R14.reuse, P1 ;  /* 0x0000000e0900720c */ /* 0x080fe20000f46670 */
[----:B------:R-:W-:Y:S01]  /*129d0*/  IMAD R3, R6, c[0x0][0x42c], R3 ;  /* 0x00010b0006037a24 */ /* 0x000fe200078e0203 */
[-C--:B------:R-:W-:Y:S01]  /*129e0*/  ISETP.GE.OR P1, PT, R8, R14.reuse, P1 ;  /* 0x0000000e0800720c */ /* 0x080fe20000f26670 */
[----:B------:R-:W-:Y:S01]  /*129f0*/  SHFL.IDX PT, R18, R25, 0x2, 0x1c1f ;  /* 0x005c1f0019127f89 */ /* 0x000fe200000e0000 */
[----:B------:R-:W-:Y:S01]  /*12a00*/  LEA R6, P0, R26, c[0x0][0x400], 0x2 ;  /* 0x000100001a067a11 */ /* 0x000fe200078010ff */
[----:B------:R-:W-:Y:S01]  /*12a10*/  IMAD.IADD R3, R27, 0x1, R3 ;  /* 0x000000011b037824 */ /* 0x000fe200078e0203 */
[-C--:B------:R-:W-:Y:S01]  /*12a20*/  ISETP.GE.AND P5, PT, R9, R14.reuse, PT ;  /* 0x0000000e0900720c */ /* 0x080fe20003fa6270 */
[----:B------:R-:W3:Y:S01]  /*12a30*/  SHFL.IDX PT, R19, R24, 0x2, 0x1c1f ;  /* 0x005c1f0018137f89 */ /* 0x000ee200000e0000 */
[----:B------:R-:W-:-:S02]  /*12a40*/  ISETP.GE.AND P6, PT, R8, R14, PT ;  /* 0x0000000e0800720c */ /* 0x000fc40003fc6270 */
[----:B------:R-:W-:Y:S01]  /*12a50*/  LEA.HI.X R3, R26, c[0x0][0x404], R3, 0x2, P0 ;  /* 0x000101001a037a11 */ /* 0x000fe200000f1403 */
[----:B------:R-:W-:Y:S01]  /*12a60*/  SHFL.IDX PT, R16, R25, 0x3, 0x1c1f ;  /* 0x007c1f0019107f89 */ /* 0x000fe200000e0000 */
[-C--:B------:R-:W-:Y:S02]  /*12a70*/  ISETP.GE.AND P0, PT, R13, R14.reuse, PT ;  /* 0x0000000e0d00720c */ /* 0x080fe40003f06270 */
[----:B------:R-:W-:Y:S01]  /*12a80*/  LOP3.LUT R13, R0, 0x7ffffffc, RZ, 0xc0, !PT ;  /* 0x7ffffffc000d7812 */ /* 0x000fe200078ec0ff */
[----:B------:R-:W4:Y:S04]  /*12a90*/  SHFL.IDX PT, R17, R24, 0x3, 0x1c1f ;  /* 0x007c1f0018117f89 */ /* 0x000f2800000e0000 */
[----:B-1----:R1:W-:Y:S04]  /*12aa0*/  @!P4 ST.E [R22.64], R7 ;  /* 0x000000071600c985 */ /* 0x0023e8000c10190c */
[----:B--2---:R2:W-:Y:S04]  /*12ab0*/  @!P3 ST.E [R20.64], R10 ;  /* 0x0000000a1400b985 */ /* 0x0045e8000c10190c */
[----:B------:R2:W2:Y:S04]  /*12ac0*/  SHFL.IDX PT, R24, R6, RZ, 0x1c1f ;  /* 0x001c1fff06187589 */ /* 0x0004a800000e0000 */
[----:B---3--:R3:W-:Y:S04]  /*12ad0*/  @!P2 ST.E [R18.64], R11 ;  /* 0x0000000b1200a985 */ /* 0x0087e8000c10190c */
[----:B------:R3:W2:Y:S04]  /*12ae0*/  SHFL.IDX PT, R25, R3, RZ, 0x1c1f ;  /* 0x001c1fff03197589 */ /* 0x0006a800000e0000 */
[----:B----4-:R3:W-:Y:S01]  /*12af0*/  @!P1 ST.E [R16.64], R12 ;  /* 0x0000000c10009985 */ /* 0x0107e2000c10190c */
[----:B------:R-:W-:-:S02]  /*12b00*/  ISETP.GE.AND P1, PT, R15, R14, PT ;  /* 0x0000000e0f00720c */ /* 0x000fc40003f26270 */
[----:B-1----:R-:W-:-:S05]  /*12b10*/  IADD3 R7, R2, -R13, RZ ;  /* 0x8000000d02077210 */ /* 0x002fca0007ffe0ff */
[----:B------:R-:W-:-:S06]  /*12b20*/  IMAD.SHL.U32 R7, R7, 0x2, RZ ;  /* 0x0000000207077824 */ /* 0x000fcc00078e00ff */
[----:B------:R-:W-:Y:S05]  /*12b30*/  @P1 BRA `(.L_x_454) ;  /* 0x0000045000001947 */ /* 0x000fea0003800000 */
[C---:B---3--:R-:W-:Y:S02]  /*12b40*/  IADD3 R11, R7.reuse, 0x8, RZ ;  /* 0x00000008070b7810 */ /* 0x048fe40007ffe0ff */
[C---:B------:R-:W-:Y:S02]  /*12b50*/  IADD3 R9, R7.reuse, 0x10, RZ ;  /* 0x0000001007097810 */ /* 0x040fe40007ffe0ff */
[----:B------:R-:W-:Y:S02]  /*12b60*/  IADD3 R0, R7, 0x18, RZ ;  /* 0x0000001807007810 */ /* 0x000fe40007ffe0ff */
[----:B------:R-:W-:Y:S02]  /*12b70*/  ISETP.GE.AND P3, PT, R11, c[0x0][0x3c8], PT ;  /* 0x0000f2000b007a0c */ /* 0x000fe40003f66270 */
[----:B------:R-:W-:Y:S02]  /*12b80*/  ISETP.GE.AND P2, PT, R9, c[0x0][0x3c8], PT ;  /* 0x0000f20009007a0c */ /* 0x000fe40003f46270 */
[----:B------:R-:W-:-:S02]  /*12b90*/  ISETP.GE.AND P1, PT, R0, c[0x0][0x3c8], PT ;  /* 0x0000f20000007a0c */ /* 0x000fc40003f26270 */
[C---:B------:R-:W-:Y:S02]  /*12ba0*/  ISETP.GE.AND P4, PT, R7.reuse, c[0x0][0x3c8], PT ;  /* 0x0000f20007007a0c */ /* 0x040fe40003f86270 */
[C---:B------:R-:W-:Y:S02]  /*12bb0*/  IADD3 R14, R7.reuse, 0x28, RZ ;  /* 0x00000028070e7810 */ /* 0x040fe40007ffe0ff */
[----:B------:R-:W-:-:S03]  /*12bc0*/  IADD3 R2, R7, 0x30, RZ ;  /* 0x0000003007027810 */ /* 0x000fc60007ffe0ff */
[----:B------:R-:W-:Y:S02]  /*12bd0*/  @!P3 LEA.HI R11, R11, R11, RZ, 0x1 ;  /* 0x0000000b0b0bb211 */ /* 0x000fe400078f08ff */
[----:B------:R-:W-:Y:S02]  /*12be0*/  @!P2 LEA.HI R9, R9, R9, RZ, 0x1 ;  /* 0x000000090909a211 */ /* 0x000fe400078f08ff */
[----:B------:R-:W-:Y:S02]  /*12bf0*/  @!P1 LEA.HI R0, R0, R0, RZ, 0x1 ;  /* 0x0000000000009211 */ /* 0x000fe400078f08ff */
[----:B------:R-:W-:Y:S01]  /*12c00*/  @!P3 LOP3.LUT R11, R11, 0xfffffffe, RZ, 0xc0, !PT ;  /* 0xfffffffe0b0bb812 */ /* 0x000fe200078ec0ff */
[--C-:B--2---:R-:W-:Y:S01]  /*12c10*/  @!P4 IMAD.WIDE R12, R7, 0x4, R24.reuse ;  /* 0x00000004070cc825 */ /* 0x104fe200078e0218 */
[----:B------:R-:W-:Y:S02]  /*12c20*/  @!P2 LOP3.LUT R9, R9, 0xfffffffe, RZ, 0xc0, !PT ;  /* 0xfffffffe0909a812 */ /* 0x000fe400078ec0ff */
[----:B------:R-:W-:Y:S01]  /*12c30*/  @!P1 LOP3.LUT R15, R0, 0xfffffffe, RZ, 0xc0, !PT ;  /* 0xfffffffe000f9812 */ /* 0x000fe200078ec0ff */
[--C-:B------:R-:W-:Y:S01]  /*12c40*/  @!P3 IMAD.WIDE R10, R11, 0x4, R24.reuse ;  /* 0x000000040b0ab825 */ /* 0x100fe200078e0218 */
[----:B------:R-:W-:Y:S01]  /*12c50*/  IADD3 R0, R7, 0x20, RZ ;  /* 0x0000002007007810 */ /* 0x000fe20007ffe0ff */
[----:B------:R1:W-:Y:S02]  /*12c60*/  @!P4 ST.E.64 [R12.64], R144 ;  /* 0x000000900c00c985 */ /* 0x0003e4000c101b0c */
[--C-:B------:R-:W-:Y:S01]  /*12c70*/  @!P2 IMAD.WIDE R8, R9, 0x4, R24.reuse ;  /* 0x000000040908a825 */ /* 0x100fe200078e0218 */
[----:B------:R-:W-:Y:S01]  /*12c80*/  ISETP.GE.AND P4, PT, R0, c[0x0][0x3c8], PT ;  /* 0x0000f20000007a0c */ /* 0x000fe20003f86270 */
[----:B------:R2:W-:Y:S01]  /*12c90*/  @!P3 ST.E.64 [R10.64], R132 ;  /* 0x000000840a00b985 */ /* 0x0005e2000c101b0c */
[----:B------:R-:W-:Y:S01]  /*12ca0*/  ISETP.GE.AND P3, PT, R14, c[0x0][0x3c8], PT ;  /* 0x0000f2000e007a0c */ /* 0x000fe20003f66270 */
[----:B------:R-:W-:Y:S01]  /*12cb0*/  @!P1 IMAD.WIDE R16, R15, 0x4, R24 ;  /* 0x000000040f109825 */ /* 0x000fe200078e0218 */
[----:B------:R-:W-:Y:S01]  /*12cc0*/  IADD3 R15, R7, 0x38, RZ ;  /* 0x00000038070f7810 */ /* 0x000fe20007ffe0ff */
[----:B------:R3:W-:Y:S01]  /*12cd0*/  @!P2 ST.E.64 [R8.64], R128 ;  /* 0x000000800800a985 */ /* 0x0007e2000c101b0c */
[----:B------:R-:W-:-:S03]  /*12ce0*/  ISETP.GE.AND P2, PT, R2, c[0x0][0x3c8], PT ;  /* 0x0000f20002007a0c */ /* 0x000fc60003f46270 */
[----:B------:R4:W-:Y:S01]  /*12cf0*/  @!P1 ST.E.64 [R16.64], R116 ;  /* 0x0000007410009985 */ /* 0x0009e2000c101b0c */
[----:B------:R-:W-:-:S03]  /*12d00*/  ISETP.GE.AND P1, PT, R15, c[0x0][0x3c8], PT ;  /* 0x0000f2000f007a0c */ /* 0x000fc60003f26270 */
[----:B------:R-:W-:Y:S02]  /*12d10*/  @!P4 LEA.HI R0, R0, R0, RZ, 0x1 ;  /* 0x000000000000c211 */ /* 0x000fe400078f08ff */
[----:B------:R-:W-:-:S04]  /*12d20*/  @!P3 LEA.HI R14, R14, R14, RZ, 0x1 ;  /* 0x0000000e0e0eb211 */ /* 0x000fc800078f08ff */
[----:B------:R-:W-:-:S04]  /*12d30*/  @!P2 LEA.HI R2, R2, R2, RZ, 0x1 ;  /* 0x000000020202a211 */ /* 0x000fc800078f08ff */
[----:B------:R-:W-:Y:S02]  /*12d40*/  @!P1 LEA.HI R15, R15, R15, RZ, 0x1 ;  /* 0x0000000f0f0f9211 */ /* 0x000fe400078f08ff */
[----:B-1----:R-:W-:Y:S02]  /*12d50*/  @!P2 LOP3.LUT R13, R2, 0xfffffffe, RZ, 0xc0, !PT ;  /* 0xfffffffe020da812 */ /* 0x002fe400078ec0ff */
[----:B------:R-:W-:Y:S02]  /*12d60*/  @!P1 LOP3.LUT R15, R15, 0xfffffffe, RZ, 0xc0, !PT ;  /* 0xfffffffe0f0f9812 */ /* 0x000fe400078ec0ff */
[----:B--2---:R-:W-:Y:S01]  /*12d70*/  @!P3 LOP3.LUT R11, R14, 0xfffffffe, RZ, 0xc0, !PT ;  /* 0xfffffffe0e0bb812 */ /* 0x004fe200078ec0ff */
[--C-:B------:R-:W-:Y:S01]  /*12d80*/  @!P2 IMAD.WIDE R12, R13, 0x4, R24.reuse ;  /* 0x000000040d0ca825 */ /* 0x100fe200078e0218 */
[----:B------:R-:W-:Y:S02]  /*12d90*/  IADD3 R2, R7, 0x48, RZ ;  /* 0x0000004807027810 */ /* 0x000fe40007ffe0ff */
[----:B---3--:R-:W-:Y:S01]  /*12da0*/  @!P4 LOP3.LUT R9, R0, 0xfffffffe, RZ, 0xc0, !PT ;  /* 0xfffffffe0009c812 */ /* 0x008fe200078ec0ff */
[----:B------:R-:W-:Y:S01]  /*12db0*/  @!P3 IMAD.WIDE R10, R11, 0x4, R24 ;  /* 0x000000040b0ab825 */ /* 0x000fe200078e0218 */
[----:B------:R-:W-:-:S02]  /*12dc0*/  IADD3 R0, R7, 0x40, RZ ;  /* 0x0000004007007810 */ /* 0x000fc40007ffe0ff */
[----:B----4-:R-:W-:Y:S01]  /*12dd0*/  IADD3 R17, R7, 0x50, RZ ;  /* 0x0000005007117810 */ /* 0x010fe20007ffe0ff */
[----:B------:R-:W-:Y:S01]  /*12de0*/  @!P4 IMAD.WIDE R8, R9, 0x4, R24 ;  /* 0x000000040908c825 */ /* 0x000fe200078e0218 */
[----:B------:R-:W-:-:S03]  /*12df0*/  IADD3 R16, R7, 0x58, RZ ;  /* 0x0000005807107810 */ /* 0x000fc60007ffe0ff */
[----:B------:R-:W-:Y:S01]  /*12e00*/  @!P1 IMAD.WIDE R14, R15, 0x4, R24 ;  /* 0x000000040f0e9825 */ /* 0x000fe200078e0218 */
[----:B------:R1:W-:Y:S01]  /*12e10*/  @!P4 ST.E.64 [R8.64], R112 ;  /* 0x000000700800c985 */ /* 0x0003e2000c101b0c */
[----:B------:R-:W-:-:S03]  /*12e20*/  ISETP.GE.AND P4, PT, R0, c[0x0][0x3c8], PT ;  /* 0x0000f20000007a0c */ /* 0x000fc60003f86270 */
[----:B------:R2:W-:Y:S01]  /*12e30*/  @!P3 ST.E.64 [R10.64], R100 ;  /* 0x000000640a00b985 */ /* 0x0005e2000c101b0c */
[----:B------:R-:W-:-:S03]  /*12e40*/  ISETP.GE.AND P3, PT, R2, c[0x0][0x3c8], PT ;  /* 0x0000f20002007a0c */ /* 0x000fc60003f66270 */
[----:B------:R3:W-:Y:S01]  /*12e50*/  @!P2 ST.E.64 [R12.64], R52 ;  /* 0x000000340c00a985 */ /* 0x0007e2000c101b0c */
[----:B------:R-:W-:-:S03]  /*12e60*/  ISETP.GE.AND P2, PT, R17, c[0x0][0x3c8], PT ;  /* 0x0000f20011007a0c */ /* 0x000fc60003f46270 */
[----:B------:R4:W-:Y:S01]  /*12e70*/  @!P1 ST.E.64 [R14.64], R64 ;  /* 0x000000400e009985 */ /* 0x0009e2000c101b0c */
[----:B------:R-:W-:Y:S02]  /*12e80*/  ISETP.GE.AND P1, PT, R16, c[0x0][0x3c8], PT ;  /* 0x0000f20010007a0c */ /* 0x000fe40003f26270 */
[----:B------:R-:W-:-:S03]  /*12e90*/  @!P4 LEA.HI R0, R0, R0, RZ, 0x1 ;  /* 0x000000000000c211 */ /* 0x000fc600078f08ff */
[----:B------:R-:W-:-:S04]  /*12ea0*/  @!P3 LEA.HI R2, R2, R2, RZ, 0x1 ;  /* 0x000000020202b211 */ /* 0x000fc800078f08ff */
[----:B------:R-:W-:-:S04]  /*12eb0*/  @!P2 LEA.HI R17, R17, R17, RZ, 0x1 ;  /* 0x000000111111a211 */ /* 0x000fc800078f08ff */
[----:B------:R-:W-:Y:S02]  /*12ec0*/  @!P1 LEA.HI R16, R16, R16, RZ, 0x1 ;  /* 0x0000001010109211 */ /* 0x000fe400078f08ff */
[----:B------:R-:W-:Y:S02]  /*12ed0*/  @!P2 LOP3.LUT R17, R17, 0xfffffffe, RZ, 0xc0, !PT ;  /* 0xfffffffe1111a812 */ /* 0x000fe400078ec0ff */
[----:B-1----:R-:W-:Y:S02]  /*12ee0*/  @!P4 LOP3.LUT R9, R0, 0xfffffffe, RZ, 0xc0, !PT ;  /* 0xfffffffe0009c812 */ /* 0x002fe400078ec0ff */
[----:B--2---:R-:W-:-:S03]  /*12ef0*/  @!P3 LOP3.LUT R11, R2, 0xfffffffe, RZ, 0xc0, !PT ;  /* 0xfffffffe020bb812 */ /* 0x004fc600078ec0ff */
[----:B------:R-:W-:Y:S01]  /*12f00*/  @!P4 IMAD.WIDE R8, R9, 0x4, R24 ;  /* 0x000000040908c825 */ /* 0x000fe200078e0218 */
[----:B---3--:R-:W-:-:S03]  /*12f10*/  @!P1 LOP3.LUT R13, R16, 0xfffffffe, RZ, 0xc0, !PT ;  /* 0xfffffffe100d9812 */ /* 0x008fc600078ec0ff */
[--C-:B------:R-:W-:Y:S01]  /*12f20*/  @!P3 IMAD.WIDE R10, R11, 0x4, R24.reuse ;  /* 0x000000040b0ab825 */ /* 0x100fe200078e0218 */
[----:B------:R1:W-:Y:S03]  /*12f30*/  @!P4 ST.E.64 [R8.64], R68 ;  /* 0x000000440800c985 */ /* 0x0003e6000c101b0c */
[--C-:B----4-:R-:W-:Y:S01]  /*12f40*/  @!P2 IMAD.WIDE R14, R17, 0x4, R24.reuse ;  /* 0x00000004110ea825 */ /* 0x110fe200078e0218 */
[----:B------:R1:W-:Y:S03]  /*12f50*/  @!P3 ST.E.64 [R10.64], R80 ;  /* 0x000000500a00b985 */ /* 0x0003e6000c101b0c */
[----:B------:R-:W-:Y:S01]  /*12f60*/  @!P1 IMAD.WIDE R24, R13, 0x4, R24 ;  /* 0x000000040d189825 */ /* 0x000fe200078e0218 */
[----:B------:R1:W-:Y:S04]  /*12f70*/  @!P2 ST.E.64 [R14.64], R84 ;  /* 0x000000540e00a985 */ /* 0x0003e8000c101b0c */
[----:B------:R1:W-:Y:S02]  /*12f80*/  @!P1 ST.E.64 [R24.64], R96 ;  /* 0x0000006018009985 */ /* 0x0003e4000c101b0c */
.L_x_454:
[----:B------:R-:W-:Y:S05]  /*12f90*/  BSYNC B0 ;  /* 0x0000000000007941 */ /* 0x000fea0003800000 */
.L_x_453:
[----:B------:R4:W1:Y:S01]  /*12fa0*/  SHFL.IDX PT, R13, R3, 0x1, 0x1c1f ;  /* 0x003c1f00030d7f89 */ /* 0x00086200000e0000 */
[----:B------:R-:W-:Y:S03]  /*12fb0*/  BSSY B0, `(.L_x_455) ;  /* 0x0000048000007945 */ /* 0x000fe60003800000 */
[----:B---3--:R4:W3:Y:S01]  /*12fc0*/  SHFL.IDX PT, R12, R6, 0x1, 0x1c1f ;  /* 0x003c1f00060c7f89 */ /* 0x0088e200000e0000 */
[----:B------:R-:W-:Y:S05]  /*12fd0*/  @P0 BRA `(.L_x_456) ;  /* 0x0000045000000947 */ /* 0x000fea0003800000 */
[C---:B-1----:R-:W-:Y:S02]  /*12fe0*/  IADD3 R11, R7.reuse, 0x8, RZ ;  /* 0x00000008070b7810 */ /* 0x042fe40007ffe0ff */
[----:B------:R-:W-:-:S02]  /*12ff0*/  ISETP.GE.AND P1, PT, R7, c[0x0][0x3c8], PT ;  /* 0x0000f20007007a0c */ /* 0x000fc40003f26270 */
[----:B------:R-:W-:Y:S02]  /*13000*/  ISETP.GE.AND P0, PT, R11, c[0x0][0x3c8], PT ;  /* 0x0000f2000b007a0c */ /* 0x000fe40003f06270 */
[C---:B--2---:R-:W-:Y:S02]  /*13010*/  IADD3 R10, R7.reuse, 0x10, RZ ;  /* 0x00000010070a7810 */ /* 0x044fe40007ffe0ff */
[C---:B------:R-:W-:Y:S02]  /*13020*/  IADD3 R9, R7.reuse, 0x18, RZ ;  /* 0x0000001807097810 */ /* 0x040fe40007ffe0ff */
[----:B------:R-:W-:Y:S02]  /*13030*/  ISETP.GE.AND P4, PT, R10, c[0x0][0x3c8], PT ;  /* 0x0000f2000a007a0c */ /* 0x000fe40003f86270 */
[----:B------:R-:W-:Y:S02]  /*13040*/  IADD3 R8, R7, 0x20, RZ ;  /* 0x0000002007087810 */ /* 0x000fe40007ffe0ff */
[----:B------:R-:W-:Y:S01]  /*13050*/  ISETP.GE.AND P3, PT, R9, c[0x0][0x3c8], PT ;  /* 0x0000f20009007a0c */ /* 0x000fe20003f66270 */
[C---:B---3--:R-:W-:Y:S01]  /*13060*/  @!P1 IMAD.WIDE R14, R7.reuse, 0x4, R12 ;  /* 0x00000004070e9825 */ /* 0x048fe200078e020c */
[----:B------:R-:W-:-:S02]  /*13070*/  IADD3 R2, R7, 0x28, RZ ;  /* 0x0000002807027810 */ /* 0x000fc40007ffe0ff */
[----:B------:R-:W-:Y:S02]  /*13080*/  @!P0 LEA.HI R11, R11, R11, RZ, 0x1 ;  /* 0x0000000b0b0b8211 */ /* 0x000fe400078f08ff */
[----:B------:R-:W-:Y:S01]  /*13090*/  IADD3 R0, R7, 0x30, RZ ;  /* 0x0000003007007810 */ /* 0x000fe20007ffe0ff */
[----:B------:R1:W-:Y:S01]  /*130a0*/  @!P1 ST.E.64 [R14.64], R146 ;  /* 0x000000920e009985 */ /* 0x0003e2000c101b0c */
[----:B------:R-:W-:Y:S02]  /*130b0*/  @!P0 LOP3.LUT R11, R11, 0xfffffffe, RZ, 0xc0, !PT ;  /* 0xfffffffe0b0b8812 */ /* 0x000fe400078ec0ff */
[----:B------:R-:W-:Y:S02]  /*130c0*/  ISETP.GE.AND P2, PT, R8, c[0x0][0x3c8], PT ;  /* 0x0000f20008007a0c */ /* 0x000fe40003f46270 */
[----:B------:R-:W-:Y:S01]  /*130d0*/  ISETP.GE.AND P1, PT, R2, c[0x0][0x3c8], PT ;  /* 0x0000f20002007a0c */ /* 0x000fe20003f26270 */
[----:B------:R-:W-:Y:S01]  /*130e0*/  @!P0 IMAD.WIDE R16, R11, 0x4, R12 ;  /* 0x000000040b108825 */ /* 0x000fe200078e020c */
[----:B------:R-:W-:-:S02]  /*130f0*/  @!P4 LEA.HI R10, R10, R10, RZ, 0x1 ;  /* 0x0000000a0a0ac211 */ /* 0x000fc400078f08ff */
[----:B------:R-:W-:Y:S02]  /*13100*/  @!P3 LEA.HI R9, R9, R9, RZ, 0x1 ;  /* 0x000000090909b211 */ /* 0x000fe400078f08ff */
[----:B------:R2:W-:Y:S01]  /*13110*/  @!P0 ST.E.64 [R16.64], R134 ;  /* 0x0000008610008985 */ /* 0x0005e2000c101b0c */
[----:B------:R-:W-:Y:S02]  /*13120*/  ISETP.GE.AND P0, PT, R0, c[0x0][0x3c8], PT ;  /* 0x0000f20000007a0c */ /* 0x000fe40003f06270 */
[----:B------:R-:W-:Y:S02]  /*13130*/  @!P4 LOP3.LUT R11, R10, 0xfffffffe, RZ, 0xc0, !PT ;  /* 0xfffffffe0a0bc812 */ /* 0x000fe400078ec0ff */
[----:B------:R-:W-:Y:S02]  /*13140*/  @!P2 LEA.HI R8, R8, R8, RZ, 0x1 ;  /* 0x000000080808a211 */ /* 0x000fe400078f08ff */
[----:B------:R-:W-:Y:S01]  /*13150*/  @!P3 LOP3.LUT R9, R9, 0xfffffffe, RZ, 0xc0, !PT ;  /* 0xfffffffe0909b812 */ /* 0x000fe200078ec0ff */
[----:B------:R-:W-:Y:S01]  /*13160*/  @!P4 IMAD.WIDE R18, R11, 0x4, R12 ;  /* 0x000000040b12c825 */ /* 0x000fe200078e020c */
[----:B------:R-:W-:-:S02]  /*13170*/  @!P1 LEA.HI R2, R2, R2, RZ, 0x1 ;  /* 0x0000000202029211 */ /* 0x000fc400078f08ff */
[C---:B------:R-:W-:Y:S02]  /*13180*/  IADD3 R21, R7.reuse, 0x48, RZ ;  /* 0x0000004807157810 */ /* 0x040fe40007ffe0ff */
[----:B------:R-:W-:Y:S01]  /*13190*/  @!P1 LOP3.LUT R11, R2, 0xfffffffe, RZ, 0xc0, !PT ;  /* 0xfffffffe020b9812 */ /* 0x000fe200078ec0ff */
[----:B------:R3:W-:Y:S01]  /*131a0*/  @!P4 ST.E.64 [R18.64], R130 ;  /* 0x000000821200c985 */ /* 0x0007e2000c101b0c */
[----:B------:R-:W-:Y:S02]  /*131b0*/  @!P0 LEA.HI R0, R0, R0, RZ, 0x1 ;  /* 0x0000000000008211 */ /* 0x000fe400078f08ff */
[----:B------:R-:W-:Y:S01]  /*131c0*/  IADD3 R2, R7, 0x40, RZ ;  /* 0x0000004007027810 */ /* 0x000fe20007ffe0ff */
[----:B------:R-:W-:Y:S01]  /*131d0*/  @!P1 IMAD.WIDE R10, R11, 0x4, R12 ;  /* 0x000000040b0a9825 */ /* 0x000fe200078e020c */
[----:B-1----:R-:W-:Y:S02]  /*131e0*/  @!P2 LOP3.LUT R15, R8, 0xfffffffe, RZ, 0xc0, !PT ;  /* 0xfffffffe080fa812 */ /* 0x002fe400078ec0ff */
[----:B------:R-:W-:-:S03]  /*131f0*/  IADD3 R20, R7, 0x50, RZ ;  /* 0x0000005007147810 */ /* 0x000fc60007ffe0ff */
[----:B------:R-:W-:-:S04]  /*13200*/  @!P2 IMAD.WIDE R14, R15, 0x4, R12 ;  /* 0x000000040f0ea825 */ /* 0x000fc800078e020c */
[--C-:B--2---:R-:W-:Y:S01]  /*13210*/  @!P3 IMAD.WIDE R16, R9, 0x4, R12.reuse ;  /* 0x000000040910b825 */ /* 0x104fe200078e020c */
[----:B------:R-:W-:Y:S02]  /*13220*/  @!P0 LOP3.LUT R9, R0, 0xfffffffe, RZ, 0xc0, !PT ;  /* 0xfffffffe00098812 */ /* 0x000fe400078ec0ff */
[----:B------:R-:W-:Y:S02]  /*13230*/  IADD3 R0, R7, 0x38, RZ ;  /* 0x0000003807007810 */ /* 0x000fe40007ffe0ff */
[----:B------:R1:W-:Y:S01]  /*13240*/  @!P3 ST.E.64 [R16.64], R118 ;  /* 0x000000761000b985 */ /* 0x0003e2000c101b0c */
[----:B------:R-:W-:Y:S01]  /*13250*/  @!P0 IMAD.WIDE R8, R9, 0x4, R12 ;  /* 0x0000000409088825 */ /* 0x000fe200078e020c */
[----:B------:R-:W-:Y:S02]  /*13260*/  ISETP.GE.AND P4, PT, R0, c[0x0][0x3c8], PT ;  /* 0x0000f20000007a0c */ /* 0x000fe40003f86270 */
[----:B------:R2:W-:Y:S01]  /*13270*/  @!P2 ST.E.64 [R14.64], R114 ;  /* 0x000000720e00a985 */ /* 0x0005e2000c101b0c */
[----:B------:R-:W-:-:S02]  /*13280*/  ISETP.GE.AND P3, PT, R2, c[0x0][0x3c8], PT ;  /* 0x0000f20002007a0c */ /* 0x000fc40003f66270 */
[----:B------:R-:W-:Y:S01]  /*13290*/  ISETP.GE.AND P2, PT, R21, c[0x0][0x3c8], PT ;  /* 0x0000f20015007a0c */ /* 0x000fe20003f46270 */
[----:B------:R5:W-:Y:S01]  /*132a0*/  @!P1 ST.E.64 [R10.64], R102 ;  /* 0x000000660a009985 */ /* 0x000be2000c101b0c */
[----:B---3--:R-:W-:Y:S02]  /*132b0*/  IADD3 R18, R7, 0x58, RZ ;  /* 0x0000005807127810 */ /* 0x008fe40007ffe0ff */
[----:B------:R-:W-:Y:S01]  /*132c0*/  ISETP.GE.AND P1, PT, R20, c[0x0][0x3c8], PT ;  /* 0x0000f20014007a0c */ /* 0x000fe20003f26270 */
[----:B------:R3:W-:Y:S01]  /*132d0*/  @!P0 ST.E.64 [R8.64], R54 ;  /* 0x0000003608008985 */ /* 0x0007e2000c101b0c */
[----:B------:R-:W-:Y:S02]  /*132e0*/  ISETP.GE.AND P0, PT, R18, c[0x0][0x3c8], PT ;  /* 0x0000f20012007a0c */ /* 0x000fe40003f06270 */
[----:B------:R-:W-:-:S03]  /*132f0*/  @!P4 LEA.HI R0, R0, R0, RZ, 0x1 ;  /* 0x000000000000c211 */ /* 0x000fc600078f08ff */
[----:B------:R-:W-:Y:S02]  /*13300*/  @!P3 LEA.HI R2, R2, R2, RZ, 0x1 ;  /* 0x000000020202b211 */ /* 0x000fe400078f08ff */
[----:B------:R-:W-:-:S04]  /*13310*/  @!P2 LEA.HI R21, R21, R21, RZ, 0x1 ;  /* 0x000000151515a211 */ /* 0x000fc800078f08ff */
[----:B------:R-:W-:Y:S02]  /*13320*/  @!P1 LEA.HI R20, R20, R20, RZ, 0x1 ;  /* 0x0000001414149211 */ /* 0x000fe400078f08ff */
[----:B------:R-:W-:Y:S02]  /*13330*/  @!P0 LEA.HI R18, R18, R18, RZ, 0x1 ;  /* 0x0000001212128211 */ /* 0x000fe400078f08ff */
[----:B------:R-:W-:Y:S02]  /*13340*/  @!P2 LOP3.LUT R21, R21, 0xfffffffe, RZ, 0xc0, !PT ;  /* 0xfffffffe1515a812 */ /* 0x000fe400078ec0ff */
[----:B-1----:R-:W-:Y:S02]  /*13350*/  @!P0 LOP3.LUT R17, R18, 0xfffffffe, RZ, 0xc0, !PT ;  /* 0xfffffffe12118812 */ /* 0x002fe400078ec0ff */
[----:B--2---:R-:W-:Y:S01]  /*13360*/  @!P1 LOP3.LUT R15, R20, 0xfffffffe, RZ, 0xc0, !PT ;  /* 0xfffffffe140f9812 */ /* 0x004fe200078ec0ff */
[----:B------:R-:W-:Y:S01]  /*13370*/  @!P2 IMAD.WIDE R18, R21, 0x4, R12 ;  /* 0x000000041512a825 */ /* 0x000fe200078e020c */
[----:B-----5:R-:W-:-:S03]  /*13380*/  @!P3 LOP3.LUT R11, R2, 0xfffffffe, RZ, 0xc0, !PT ;  /* 0xfffffffe020bb812 */ /* 0x020fc600078ec0ff */
[----:B------:R-:W-:Y:S01]  /*13390*/  @!P1 IMAD.WIDE R14, R15, 0x4, R12 ;  /* 0x000000040f0e9825 */ /* 0x000fe200078e020c */
[----:B---3--:R-:W-:-:S03]  /*133a0*/  @!P4 LOP3.LUT R9, R0, 0xfffffffe, RZ, 0xc0, !PT ;  /* 0xfffffffe0009c812 */ /* 0x008fc600078ec0ff */
[----:B------:R-:W-:-:S04]  /*133b0*/  @!P3 IMAD.WIDE R10, R11, 0x4, R12 ;  /* 0x000000040b0ab825 */ /* 0x000fc800078e020c */
[----:B------:R-:W-:-:S04]  /*133c0*/  @!P4 IMAD.WIDE R8, R9, 0x4, R12 ;  /* 0x000000040908c825 */ /* 0x000fc800078e020c */
[----:B------:R-:W-:Y:S01]  /*133d0*/  @!P0 IMAD.WIDE R12, R17, 0x4, R12 ;  /* 0x00000004110c8825 */ /* 0x000fe200078e020c */
[----:B------:R1:W-:Y:S04]  /*133e0*/  @!P4 ST.E.64 [R8.64], R66 ;  /* 0x000000420800c985 */ /* 0x0003e8000c101b0c */
[----:B------:R1:W-:Y:S04]  /*133f0*/  @!P3 ST.E.64 [R10.64], R70 ;  /* 0x000000460a00b985 */ /* 0x0003e8000c101b0c */
[----:B------:R1:W-:Y:S04]  /*13400*/  @!P2 ST.E.64 [R18.64], R82 ;  /* 0x000000521200a985 */ /* 0x0003e8000c101b0c */
[----:B------:R1:W-:Y:S04]  /*13410*/  @!P1 ST.E.64 [R14.64], R86 ;  /* 0x000000560e009985 */ /* 0x0003e8000c101b0c */
[----:B------:R1:W-:Y:S02]  /*13420*/  @!P0 ST.E.64 [R12.64], R98 ;  /* 0x000000620c008985 */ /* 0x0003e4000c101b0c */
.L_x_456:
[----:B------:R-:W-:Y:S05]  /*13430*/  BSYNC B0 ;  /* 0x0000000000007941 */ /* 0x000fea0003800000 */
.L_x_455:
[----:B-1----:R1:W4:Y:S01]  /*13440*/  SHFL.IDX PT, R13, R3, 0x2, 0x1c1f ;  /* 0x005c1f00030d7f89 */ /* 0x00232200000e0000 */
[----:B------:R-:W-:Y:S03]  /*13450*/  BSSY B0, `(.L_x_457) ;  /* 0x0000048000007945 */ /* 0x000fe60003800000 */
[----:B---3--:R1:W3:Y:S01]  /*13460*/  SHFL.IDX PT, R12, R6, 0x2, 0x1c1f ;  /* 0x005c1f00060c7f89 */ /* 0x0082e200000e0000 */
[----:B------:R-:W-:Y:S05]  /*13470*/  @P5 BRA `(.L_x_458) ;  /* 0x0000045000005947 */ /* 0x000fea0003800000 */
[C---:B--2---:R-:W-:Y:S02]  /*13480*/  IADD3 R10, R7.reuse, 0x8, RZ ;  /* 0x00000008070a7810 */ /* 0x044fe40007ffe0ff */
[----:B------:R-:W-:-:S02]  /*13490*/  IADD3 R9, R7, 0x10, RZ ;  /* 0x0000001007097810 */ /* 0x000fc40007ffe0ff */
[----:B------:R-:W-:Y:S02]  /*134a0*/  ISETP.GE.AND P4, PT, R10, c[0x0][0x3c8], PT ;  /* 0x0000f2000a007a0c */ /* 0x000fe40003f86270 */
[----:B------:R-:W-:Y:S02]  /*134b0*/  IADD3 R8, R7, 0x18, RZ ;  /* 0x0000001807087810 */ /* 0x000fe40007ffe0ff */
[----:B------:R-:W-:Y:S02]  /*134c0*/  ISETP.GE.AND P3, PT, R9, c[0x0][0x3c8], PT ;  /* 0x0000f20009007a0c */ /* 0x000fe40003f66270 */
[C---:B------:R-:W-:Y:S02]  /*134d0*/  IADD3 R2, R7.reuse, 0x20, RZ ;  /* 0x0000002007027810 */ /* 0x040fe40007ffe0ff */
[----:B------:R-:W-:Y:S02]  /*134e0*/  IADD3 R0, R7, 0x28, RZ ;  /* 0x0000002807007810 */ /* 0x000fe40007ffe0ff */
[----:B------:R-:W-:-:S02]  /*134f0*/  ISETP.GE.AND P2, PT, R8, c[0x0][0x3c8], PT ;  /* 0x0000f20008007a0c */ /* 0x000fc40003f46270 */
[----:B------:R-:W-:Y:S02]  /*13500*/  ISETP.GE.AND P1, PT, R2, c[0x0][0x3c8], PT ;  /* 0x0000f20002007a0c */ /* 0x000fe40003f26270 */
[----:B------:R-:W-:Y:S02]  /*13510*/  ISETP.GE.AND P0, PT, R0, c[0x0][0x3c8], PT ;  /* 0x0000f20000007a0c */ /* 0x000fe40003f06270 */
[----:B------:R-:W-:Y:S02]  /*13520*/  ISETP.GE.AND P5, PT, R7, c[0x0][0x3c8], PT ;  /* 0x0000f20007007a0c */ /* 0x000fe40003fa6270 */
[----:B------:R-:W-:Y:S02]  /*13530*/  @!P4 LEA.HI R10, R10, R10, RZ, 0x1 ;  /* 0x0000000a0a0ac211 */ /* 0x000fe400078f08ff */
[----:B------:R-:W-:Y:S02]  /*13540*/  @!P3 LEA.HI R9, R9, R9, RZ, 0x1 ;  /* 0x000000090909b211 */ /* 0x000fe400078f08ff */
[----:B------:R-:W-:-:S02]  /*13550*/  @!P4 LOP3.LUT R11, R10, 0xfffffffe, RZ, 0xc0, !PT ;  /* 0xfffffffe0a0bc812 */ /* 0x000fc400078ec0ff */
[----:B------:R-:W-:Y:S02]  /*13560*/  @!P2 LEA.HI R8, R8, R8, RZ, 0x1 ;  /* 0x000000080808a211 */ /* 0x000fe400078f08ff */
[----:B------:R-:W-:Y:S01]  /*13570*/  @!P3 LOP3.LUT R9, R9, 0xfffffffe, RZ, 0xc0, !PT ;  /* 0xfffffffe0909b812 */ /* 0x000fe200078ec0ff */
[--C-:B---34-:R-:W-:Y:S01]  /*13580*/  @!P4 IMAD.WIDE R18, R11, 0x4, R12.reuse ;  /* 0x000000040b12c825 */ /* 0x118fe200078e020c */
[----:B------:R-:W-:Y:S02]  /*13590*/  @!P1 LEA.HI R2, R2, R2, RZ, 0x1 ;  /* 0x0000000202029211 */ /* 0x000fe400078f08ff */
[----:B------:R-:W-:Y:S01]  /*135a0*/  @!P0 LEA.HI R0, R0, R0, RZ, 0x1 ;  /* 0x0000000000008211 */ /* 0x000fe200078f08ff */
[--C-:B------:R-:W-:Y:S01]  /*135b0*/  @!P5 IMAD.WIDE R14, R7, 0x4, R12.reuse ;  /* 0x00000004070ed825 */ /* 0x100fe200078e020c */
[----:B------:R-:W-:Y:S02]  /*135c0*/  @!P2 LOP3.LUT R17, R8, 0xfffffffe, RZ, 0xc0, !PT ;  /* 0xfffffffe0811a812 */ /* 0x000fe400078ec0ff */
[----:B------:R-:W-:Y:S01]  /*135d0*/  @!P1 LOP3.LUT R11, R2, 0xfffffffe, RZ, 0xc0, !PT ;  /* 0xfffffffe020b9812 */ /* 0x000fe200078ec0ff */
[--C-:B------:R-:W-:Y:S01]  /*135e0*/  @!P3 IMAD.WIDE R20, R9, 0x4, R12.reuse ;  /* 0x000000040914b825 */ /* 0x100fe200078e020c */
[----:B------:R-:W-:Y:S01]  /*135f0*/  @!P0 LOP3.LUT R9, R0, 0xfffffffe, RZ, 0xc0, !PT ;  /* 0xfffffffe00098812 */ /* 0x000fe200078ec0ff */
[----:B------:R2:W-:Y:S01]  /*13600*/  @!P5 ST.E.64 [R14.64], R140 ;  /* 0x0000008c0e00d985 */ /* 0x0005e2000c101b0c */
[----:B------:R-:W-:Y:S01]  /*13610*/  IADD3 R0, R7, 0x30, RZ ;  /* 0x0000003007007810 */ /* 0x000fe20007ffe0ff */
[--C-:B------:R-:W-:Y:S01]  /*13620*/  @!P1 IMAD.WIDE R10, R11, 0x4, R12.reuse ;  /* 0x000000040b0a9825 */ /* 0x100fe200078e020c */
[C---:B------:R-:W-:Y:S01]  /*13630*/  IADD3 R2, R7.reuse, 0x38, RZ ;  /* 0x0000003807027810 */ /* 0x040fe20007ffe0ff */
[----:B------:R-:W-:Y:S01]  /*13640*/  @!P4 ST.E.64 [R18.64], R136 ;  /* 0x000000881200c985 */ /* 0x000fe2000c101b0c */
[----:B------:R-:W-:Y:S01]  /*13650*/  IADD3 R23, R7, 0x40, RZ ;  /* 0x0000004007177810 */ /* 0x000fe20007ffe0ff */
[----:B------:R-:W-:Y:S01]  /*13660*/  @!P0 IMAD.WIDE R8, R9, 0x4, R12 ;  /* 0x0000000409088825 */ /* 0x000fe200078e020c */
[----:B------:R-:W-:Y:S01]  /*13670*/  IADD3 R22, R7, 0x48, RZ ;  /* 0x0000004807167810 */ /* 0x000fe20007ffe0ff */
[----:B------:R3:W-:Y:S01]  /*13680*/  @!P3 ST.E.64 [R20.64], R124 ;  /* 0x0000007c1400b985 */ /* 0x0007e2000c101b0c */
[----:B------:R-:W-:-:S02]  /*13690*/  ISETP.GE.AND P5, PT, R0, c[0x0][0x3c8], PT ;  /* 0x0000f20000007a0c */ /* 0x000fc40003fa6270 */
[----:B------:R-:W-:Y:S02]  /*136a0*/  IADD3 R16, R7, 0x58, RZ ;  /* 0x0000005807107810 */ /* 0x000fe40007ffe0ff */
[----:B------:R-:W-:Y:S02]  /*136b0*/  ISETP.GE.AND P4, PT, R2, c[0x0][0x3c8], PT ;  /* 0x0000f20002007a0c */ /* 0x000fe40003f86270 */
[----:B------:R-:W-:-:S07]  /*136c0*/  ISETP.GE.AND P3, PT, R23, c[0x0][0x3c8], PT ;  /* 0x0000f20017007a0c */ /* 0x000fce0003f66270 */
[----:B------:R-:W-:-:S04]  /*136d0*/  @!P5 LEA.HI R0, R0, R0, RZ, 0x1 ;  /* 0x000000000000d211 */ /* 0x000fc800078f08ff */
[----:B------:R-:W-:Y:S02]  /*136e0*/  @!P4 LEA.HI R2, R2, R2, RZ, 0x1 ;  /* 0x000000020202c211 */ /* 0x000fe400078f08ff */
[----:B------:R-:W-:Y:S01]  /*136f0*/  @!P3 LEA.HI R23, R23, R23, RZ, 0x1 ;  /* 0x000000171717b211 */ /* 0x000fe200078f08ff */
[--C-:B--2---:R-:W-:Y:S01]  /*13700*/  @!P2 IMAD.WIDE R14, R17, 0x4, R12.reuse ;  /* 0x00000004110ea825 */ /* 0x104fe200078e020c */
[----:B------:R-:W-:Y:S02]  /*13710*/  IADD3 R17, R7, 0x50, RZ ;  /* 0x0000005007117810 */ /* 0x000fe40007ffe0ff */
[----:B------:R-:W-:Y:S02]  /*13720*/  @!P3 LOP3.LUT R23, R23, 0xfffffffe, RZ, 0xc0, !PT ;  /* 0xfffffffe1717b812 */ /* 0x000fe400078ec0ff */
[----:B------:R2:W-:Y:S01]  /*13730*/  @!P2 ST.E.64 [R14.64], R120 ;  /* 0x000000780e00a985 */ /* 0x0005e2000c101b0c */
[----:B------:R-:W-:Y:S02]  /*13740*/  ISETP.GE.AND P2, PT, R22, c[0x0][0x3c8], PT ;  /* 0x0000f20016007a0c */ /* 0x000fe40003f46270 */
[----:B---3--:R-:W-:Y:S01]  /*13750*/  @!P3 IMAD.WIDE R20, R23, 0x4, R12 ;  /* 0x000000041714b825 */ /* 0x008fe200078e020c */
[----:B------:R3:W-:Y:S01]  /*13760*/  @!P1 ST.E.64 [R10.64], R108 ;  /* 0x0000006c0a009985 */ /* 0x0007e2000c101b0c */
[----:B------:R-:W-:-:S03]  /*13770*/  ISETP.GE.AND P1, PT, R17, c[0x0][0x3c8], PT ;  /* 0x0000f20011007a0c */ /* 0x000fc60003f26270 */
[----:B------:R4:W-:Y:S01]  /*13780*/  @!P0 ST.E.64 [R8.64], R104 ;  /* 0x0000006808008985 */ /* 0x0009e2000c101b0c */
[----:B------:R-:W-:-:S05]  /*13790*/  ISETP.GE.AND P0, PT, R16, c[0x0][0x3c8], PT ;  /* 0x0000f20010007a0c */ /* 0x000fca0003f06270 */
[----:B------:R-:W-:-:S04]  /*137a0*/  @!P2 LEA.HI R22, R22, R22, RZ, 0x1 ;  /* 0x000000161616a211 */ /* 0x000fc800078f08ff */
[----:B------:R-:W-:-:S04]  /*137b0*/  @!P1 LEA.HI R17, R17, R17, RZ, 0x1 ;  /* 0x0000001111119211 */ /* 0x000fc800078f08ff */
[----:B------:R-:W-:Y:S02]  /*137c0*/  @!P0 LEA.HI R16, R16, R16, RZ, 0x1 ;  /* 0x0000001010108211 */ /* 0x000fe400078f08ff */
[----:B------:R-:W-:Y:S02]  /*137d0*/  @!P1 LOP3.LUT R17, R17, 0xfffffffe, RZ, 0xc0, !PT ;  /* 0xfffffffe11119812 */ /* 0x000fe400078ec0ff */
[----:B------:R-:W-:Y:S02]  /*137e0*/  @!P0 LOP3.LUT R19, R16, 0xfffffffe, RZ, 0xc0, !PT ;  /* 0xfffffffe10138812 */ /* 0x000fe400078ec0ff */
[----:B--2---:R-:W-:Y:S01]  /*137f0*/  @!P2 LOP3.LUT R15, R22, 0xfffffffe, RZ, 0xc0, !PT ;  /* 0xfffffffe160fa812 */ /* 0x004fe200078ec0ff */
[----:B------:R-:W-:Y:S01]  /*13800*/  @!P1 IMAD.WIDE R16, R17, 0x4, R12 ;  /* 0x0000000411109825 */ /* 0x000fe200078e020c */
[----:B---3--:R-:W-:-:S03]  /*13810*/  @!P4 LOP3.LUT R11, R2, 0xfffffffe, RZ, 0xc0, !PT ;  /* 0xfffffffe020bc812 */ /* 0x008fc600078ec0ff */
[----:B------:R-:W-:Y:S01]  /*13820*/  @!P2 IMAD.WIDE R14, R15, 0x4, R12 ;  /* 0x000000040f0ea825 */ /* 0x000fe200078e020c */
[----:B----4-:R-:W-:-:S03]  /*13830*/  @!P5 LOP3.LUT R9, R0, 0xfffffffe, RZ, 0xc0, !PT ;  /* 0xfffffffe0009d812 */ /* 0x010fc600078ec0ff */
[----:B------:R-:W-:-:S04]  /*13840*/  @!P4 IMAD.WIDE R10, R11, 0x4, R12 ;  /* 0x000000040b0ac825 */ /* 0x000fc800078e020c */
[----:B------:R-:W-:-:S04]  /*13850*/  @!P5 IMAD.WIDE R8, R9, 0x4, R12 ;  /* 0x000000040908d825 */ /* 0x000fc800078e020c */
[----:B------:R-:W-:Y:S01]  /*13860*/  @!P0 IMAD.WIDE R12, R19, 0x4, R12 ;  /* 0x00000004130c8825 */ /* 0x000fe200078e020c */
[----:B------:R2:W-:Y:S04]  /*13870*/  @!P5 ST.E.64 [R8.64], R56 ;  /* 0x000000380800d985 */ /* 0x0005e8000c101b0c */
[----:B------:R2:W-:Y:S04]  /*13880*/  @!P4 ST.E.64 [R10.64], R60 ;  /* 0x0000003c0a00c985 */ /* 0x0005e8000c101b0c */
[----:B------:R2:W-:Y:S04]  /*13890*/  @!P3 ST.E.64 [R20.64], R72 ;  /* 0x000000481400b985 */ /* 0x0005e8000c101b0c */
[----:B------:R2:W-:Y:S04]  /*138a0*/  @!P2 ST.E.64 [R14.64], R76 ;  /* 0x0000004c0e00a985 */ /* 0x0005e8000c101b0c */
[----:B------:R2:W-:Y:S04]  /*138b0*/  @!P1 ST.E.64 [R16.64], R88 ;  /* 0x0000005810009985 */ /* 0x0005e8000c101b0c */
[----:B------:R2:W-:Y:S02]  /*138c0*/  @!P0 ST.E.64 [R12.64], R4 ;  /* 0x000000040c008985 */ /* 0x0005e4000c101b0c */
.L_x_458:
[----:B------:R-:W-:Y:S05]  /*138d0*/  BSYNC B0 ;  /* 0x0000000000007941 */ /* 0x000fea0003800000 */
.L_x_457:
[----:B--2---:R2:W1:Y:S04]  /*138e0*/  SHFL.IDX PT, R9, R3, 0x3, 0x1c1f ;  /* 0x007c1f0003097f89 */ /* 0x00446800000e0000 */
[----:B------:R2:W4:Y:S01]  /*138f0*/  SHFL.IDX PT, R8, R6, 0x3, 0x1c1f ;  /* 0x007c1f0006087f89 */ /* 0x00052200000e0000 */
[----:B------:R-:W-:Y:S05]  /*13900*/  @P6 EXIT ;  /* 0x000000000000694d */ /* 0x000fea0003800000 */
[C---:B------:R-:W-:Y:S02]  /*13910*/  IADD3 R5, R7.reuse, 0x8, RZ ;  /* 0x0000000807057810 */ /* 0x040fe40007ffe0ff */
[----:B------:R-:W-:-:S02]  /*13920*/  IADD3 R4, R7, 0x10, RZ ;  /* 0x0000001007047810 */ /* 0x000fc40007ffe0ff */
[----:B-12-4-:R-:W-:Y:S02]  /*13930*/  IADD3 R3, R7, 0x18, RZ ;  /* 0x0000001807037810 */ /* 0x016fe40007ffe0ff */
        /* <DEDUP_REMOVED lines=10> */
[----:B------:R-:W-:Y:S01]  /*139e0*/  @!P3 IMAD.WIDE R10, R7, 0x4, R8 ;  /* 0x00000004070ab825 */ /* 0x000fe200078e0208 */
[----:B------:R-:W-:-:S02]  /*139f0*/  @!P2 LOP3.LUT R5, R5, 0xfffffffe, RZ, 0xc0, !PT ;  /* 0xfffffffe0505a812 */ /* 0x000fc400078ec0ff */
[----:B------:R-:W-:Y:S02]  /*13a00*/  @!P1 LOP3.LUT R4, R4, 0xfffffffe, RZ, 0xc0, !PT ;  /* 0xfffffffe04049812 */ /* 0x000fe400078ec0ff */
[----:B------:R-:W-:Y:S01]  /*13a10*/  @!P0 LOP3.LUT R3, R3, 0xfffffffe, RZ, 0xc0, !PT ;  /* 0xfffffffe03038812 */ /* 0x000fe200078ec0ff */
[--C-:B---3--:R-:W-:Y:S01]  /*13a20*/  @!P2 IMAD.WIDE R12, R5, 0x4, R8.reuse ;  /* 0x00000004050ca825 */ /* 0x108fe200078e0208 */
[----:B------:R-:W-:Y:S01]  /*13a30*/  ISETP.GE.AND P5, PT, R0, c[0x0][0x3c8], PT ;  /* 0x0000f20000007a0c */ /* 0x000fe20003fa6270 */
[----:B------:R1:W-:Y:S01]  /*13a40*/  @!P3 ST.E.64 [R10.64], R142 ;  /* 0x0000008e0a00b985 */ /* 0x0003e2000c101b0c */
[C---:B------:R-:W-:Y:S01]  /*13a50*/  IADD3 R18, R7.reuse, 0x30, RZ ;  /* 0x0000003007127810 */ /* 0x040fe20007ffe0ff */
[--C-:B------:R-:W-:Y:S01]  /*13a60*/  @!P1 IMAD.WIDE R4, R4, 0x4, R8.reuse ;  /* 0x0000000404049825 */ /* 0x100fe200078e0208 */
[C---:B------:R-:W-:Y:S01]  /*13a70*/  IADD3 R17, R7.reuse, 0x38, RZ ;  /* 0x0000003807117810 */ /* 0x040fe20007ffe0ff */
[----:B------:R-:W-:Y:S01]  /*13a80*/  @!P2 ST.E.64 [R12.64], R138 ;  /* 0x0000008a0c00a985 */ /* 0x000fe2000c101b0c */
[----:B------:R-:W-:Y:S01]  /*13a90*/  IADD3 R16, R7, 0x40, RZ ;  /* 0x0000004007107810 */ /* 0x000fe20007ffe0ff */
[----:B------:R-:W-:Y:S01]  /*13aa0*/  @!P0 IMAD.WIDE R14, R3, 0x4, R8 ;  /* 0x00000004030e8825 */ /* 0x000fe200078e0208 */
[C---:B------:R-:W-:Y:S01]  /*13ab0*/  IADD3 R6, R7.reuse, 0x48, RZ ;  /* 0x0000004807067810 */ /* 0x040fe20007ffe0ff */
[----:B------:R2:W-:Y:S01]  /*13ac0*/  @!P1 ST.E.64 [R4.64], R126 ;  /* 0x0000007e04009985 */ /* 0x0005e2000c101b0c */
[----:B------:R-:W-:-:S02]  /*13ad0*/  IADD3 R3, R7, 0x50, RZ ;  /* 0x0000005007037810 */ /* 0x000fc40007ffe0ff */
[----:B------:R-:W-:Y:S01]  /*13ae0*/  ISETP.GE.AND P4, PT, R18, c[0x0][0x3c8], PT ;  /* 0x0000f20012007a0c */ /* 0x000fe20003f86270 */
[----:B------:R3:W-:Y:S01]  /*13af0*/  @!P0 ST.E.64 [R14.64], R122 ;  /* 0x0000007a0e008985 */ /* 0x0007e2000c101b0c */
[----:B------:R-:W-:Y:S02]  /*13b00*/  ISETP.GE.AND P3, PT, R17, c[0x0][0x3c8], PT ;  /* 0x0000f20011007a0c */ /* 0x000fe40003f66270 */
[----:B------:R-:W-:Y:S02]  /*13b10*/  ISETP.GE.AND P2, PT, R16, c[0x0][0x3c8], PT ;  /* 0x0000f20010007a0c */ /* 0x000fe40003f46270 */
[----:B------:R-:W-:Y:S02]  /*13b20*/  ISETP.GE.AND P1, PT, R6, c[0x0][0x3c8], PT ;  /* 0x0000f20006007a0c */ /* 0x000fe40003f26270 */
[----:B------:R-:W-:Y:S02]  /*13b30*/  ISETP.GE.AND P0, PT, R3, c[0x0][0x3c8], PT ;  /* 0x0000f20003007a0c */ /* 0x000fe40003f06270 */
[----:B------:R-:W-:-:S02]  /*13b40*/  @!P6 LEA.HI R2, R2, R2, RZ, 0x1 ;  /* 0x000000020202e211 */ /* 0x000fc400078f08ff */
[----:B------:R-:W-:Y:S02]  /*13b50*/  @!P5 LEA.HI R0, R0, R0, RZ, 0x1 ;  /* 0x000000000000d211 */ /* 0x000fe400078f08ff */
[----:B------:R-:W-:Y:S02]  /*13b60*/  @!P4 LEA.HI R18, R18, R18, RZ, 0x1 ;  /* 0x000000121212c211 */ /* 0x000fe400078f08ff */
[----:B------:R-:W-:Y:S02]  /*13b70*/  @!P3 LEA.HI R17, R17, R17, RZ, 0x1 ;  /* 0x000000111111b211 */ /* 0x000fe400078f08ff */
[----:B-1----:R-:W-:Y:S02]  /*13b80*/  @!P5 LOP3.LUT R11, R0, 0xfffffffe, RZ, 0xc0, !PT ;  /* 0xfffffffe000bd812 */ /* 0x002fe400078ec0ff */
[----:B------:R-:W-:Y:S02]  /*13b90*/  @!P2 LEA.HI R16, R16, R16, RZ, 0x1 ;  /* 0x000000101010a211 */ /* 0x000fe400078f08ff */
[----:B------:R-:W-:Y:S01]  /*13ba0*/  @!P1 LEA.HI R6, R6, R6, RZ, 0x1 ;  /* 0x0000000606069211 */ /* 0x000fe200078f08ff */
[----:B------:R-:W-:Y:S01]  /*13bb0*/  @!P5 IMAD.WIDE R10, R11, 0x4, R8 ;  /* 0x000000040b0ad825 */ /* 0x000fe200078e0208 */
[----:B------:R-:W-:-:S02]  /*13bc0*/  @!P0 LEA.HI R3, R3, R3, RZ, 0x1 ;  /* 0x0000000303038211 */ /* 0x000fc400078f08ff */
[----:B--2---:R-:W-:Y:S02]  /*13bd0*/  @!P6 LOP3.LUT R5, R2, 0xfffffffe, RZ, 0xc0, !PT ;  /* 0xfffffffe0205e812 */ /* 0x004fe400078ec0ff */
[----:B------:R-:W-:Y:S02]  /*13be0*/  @!P4 LOP3.LUT R13, R18, 0xfffffffe, RZ, 0xc0, !PT ;  /* 0xfffffffe120dc812 */ /* 0x000fe400078ec0ff */
[----:B------:R-:W-:Y:S01]  /*13bf0*/  @!P3 LOP3.LUT R17, R17, 0xfffffffe, RZ, 0xc0, !PT ;  /* 0xfffffffe1111b812 */ /* 0x000fe200078ec0ff */
[----:B------:R-:W-:Y:S01]  /*13c00*/  @!P6 IMAD.WIDE R4, R5, 0x4, R8 ;  /* 0x000000040504e825 */ /* 0x000fe200078e0208 */
[----:B---3--:R-:W-:Y:S02]  /*13c10*/  @!P2 LOP3.LUT R15, R16, 0xfffffffe, RZ, 0xc0, !PT ;  /* 0xfffffffe100fa812 */ /* 0x008fe400078ec0ff */
[----:B------:R-:W-:Y:S02]  /*13c20*/  @!P1 LOP3.LUT R19, R6, 0xfffffffe, RZ, 0xc0, !PT ;  /* 0xfffffffe06139812 */ /* 0x000fe400078ec0ff */
[----:B------:R1:W-:Y:S01]  /*13c30*/  @!P6 ST.E.64 [R4.64], R110 ;  /* 0x0000006e0400e985 */ /* 0x0003e2000c101b0c */
[----:B------:R-:W-:-:S02]  /*13c40*/  @!P0 LOP3.LUT R3, R3, 0xfffffffe, RZ, 0xc0, !PT ;  /* 0xfffffffe03038812 */ /* 0x000fc400078ec0ff */
[----:B------:R-:W-:Y:S01]  /*13c50*/  IADD3 R7, R7, 0x58, RZ ;  /* 0x0000005807077810 */ /* 0x000fe20007ffe0ff */
[----:B------:R2:W-:Y:S02]  /*13c60*/  @!P5 ST.E.64 [R10.64], R106 ;  /* 0x0000006a0a00d985 */ /* 0x0005e4000c101b0c */
[----:B------:R-:W-:-:S04]  /*13c70*/  @!P0 IMAD.WIDE R2, R3, 0x4, R8 ;  /* 0x0000000403028825 */ /* 0x000fc800078e0208 */
[----:B-1----:R-:W-:-:S04]  /*13c80*/  @!P4 IMAD.WIDE R4, R13, 0x4, R8 ;  /* 0x000000040d04c825 */ /* 0x002fc800078e0208 */
[--C-:B--2---:R-:W-:Y:S01]  /*13c90*/  @!P3 IMAD.WIDE R10, R17, 0x4, R8.reuse ;  /* 0x00000004110ab825 */ /* 0x104fe200078e0208 */
[----:B------:R1:W-:Y:S03]  /*13ca0*/  @!P4 ST.E.64 [R4.64], R58 ;  /* 0x0000003a0400c985 */ /* 0x0003e6000c101b0c */
[--C-:B------:R-:W-:Y:S01]  /*13cb0*/  @!P2 IMAD.WIDE R12, R15, 0x4, R8.reuse ;  /* 0x000000040f0ca825 */ /* 0x100fe200078e0208 */
[----:B------:R1:W-:Y:S03]  /*13cc0*/  @!P3 ST.E.64 [R10.64], R62 ;  /* 0x0000003e0a00b985 */ /* 0x0003e6000c101b0c */
[----:B------:R-:W-:Y:S01]  /*13cd0*/  @!P1 IMAD.WIDE R14, R19, 0x4, R8 ;  /* 0x00000004130e9825 */ /* 0x000fe200078e0208 */
[----:B------:R1:W-:Y:S04]  /*13ce0*/  @!P2 ST.E.64 [R12.64], R74 ;  /* 0x0000004a0c00a985 */ /* 0x0003e8000c101b0c */
[----:B------:R1:W-:Y:S04]  /*13cf0*/  @!P1 ST.E.64 [R14.64], R78 ;  /* 0x0000004e0e009985 */ /* 0x0003e8000c101b0c */
[----:B------:R1:W-:Y:S01]  /*13d00*/  @!P0 ST.E.64 [R2.64], R90 ;  /* 0x0000005a02008985 */ /* 0x0003e2000c101b0c */
[----:B------:R-:W-:-:S13]  /*13d10*/  ISETP.GE.AND P0, PT, R7, c[0x0][0x3c8], PT ;  /* 0x0000f20007007a0c */ /* 0x000fda0003f06270 */
[----:B------:R-:W-:Y:S05]  /*13d20*/  @P0 EXIT ;  /* 0x000000000000094d */ /* 0x000fea0003800000 */
[----:B-1----:R-:W-:-:S04]  /*13d30*/  LEA.HI R3, R7, R7, RZ, 0x1 ;  /* 0x0000000707037211 */ /* 0x002fc800078f08ff */
[----:B------:R-:W-:-:S05]  /*13d40*/  LOP3.LUT R3, R3, 0xfffffffe, RZ, 0xc0, !PT ;  /* 0xfffffffe03037812 */ /* 0x000fca00078ec0ff */
[----:B------:R-:W-:-:S05]  /*13d50*/  IMAD.WIDE R8, R3, 0x4, R8 ;  /* 0x0000000403087825 */ /* 0x000fca00078e0208 */
[----:B------:R-:W-:Y:S01]  /*13d60*/  ST.E.64 [R8.64], R94 ;  /* 0x0000005e08007985 */ /* 0x000fe2000c101b0c */
[----:B------:R-:W-:Y:S05]  /*13d70*/  EXIT ;  /* 0x000000000000794d */ /* 0x000fea0003800000 */
.L_x_452:
        /* <DEDUP_REMOVED lines=9> */
[----:B------:R-:W1:Y:S01]  /*13e10*/  S2R R5, SR_CTAID.Z ;  /* 0x0000000000057919 */ /* 0x000e620000002700 */
[----:B------:R-:W-:Y:S01]  /*13e20*/  USHF.R.S32.HI UR6, URZ, 0x1f, UR10 ;  /* 0x0000001f3f067899 */ /* 0x000fe2000801140a */
[----:B------:R-:W-:Y:S01]  /*13e30*/  ISETP.NE.AND P0, PT, R0, 0x1, PT ;  /* 0x000000010000780c */ /* 0x000fe20003f05270 */
[----:B------:R-:W-:Y:S01]  /*13e40*/  ULDC.64 UR4, c[0x0][0x4d0] ;  /* 0x0001340000047ab9 */ /* 0x000fe20000000a00 */
[----:B------:R-:W2:Y:S01]  /*13e50*/  S2R R3, SR_CTAID.Y ;  /* 0x0000000000037919 */ /* 0x000ea20000002600 */
[----:B------:R-:W-:Y:S01]  /*13e60*/  UIMAD UR6, UR6, UR4, URZ ;  /* 0x00000004060672a4 */ /* 0x000fe2000f8e023f */
[----:B------:R-:W-:Y:S01]  /*13e70*/  IADD3 R2, RZ, -UR10, RZ ;  /* 0x8000000aff027c10 */ /* 0x000fe2000fffe0ff */
[----:B------:R-:W-:Y:S01]  /*13e80*/  UIMAD.WIDE.U32 UR8, UR10, UR4, URZ ;  /* 0x000000040a0872a5 */ /* 0x000fe2000f8e003f */
[----:B------:R-:W-:Y:S01]  /*13e90*/  MOV R6, R7 ;  /* 0x0000000700067202 */ /* 0x000fe20000000f00 */
[----:B------:R-:W-:-:S04]  /*13ea0*/  UIMAD UR4, UR10, UR5, UR6 ;  /* 0x000000050a0472a4 */ /* 0x000fc8000f8e0206 */
[----:B------:R-:W-:Y:S01]  /*13eb0*/  UIADD3 UR4, UR9, UR4, URZ ;  /* 0x0000000409047290 */ /* 0x000fe2000fffe03f */
[----:B------:R-:W-:Y:S01]  /*13ec0*/  MOV R9, UR9 ;  /* 0x0000000900097c02 */ /* 0x000fe20008000f00 */
[----:B------:R-:W-:-:S04]  /*13ed0*/  @P0 IMAD.HI.U32 R4, R7, c[0x0][0x4ec], RZ ;  /* 0x00013b0007040a27 */ /* 0x000fc800078e00ff */
[----:B------:R-:W-:Y:S01]  /*13ee0*/  IMAD.U32 R8, RZ, RZ, UR8 ;  /* 0x00000008ff087e24 */ /* 0x000fe2000f8e00ff */
[----:B------:R-:W-:Y:S01]  /*13ef0*/  @P0 SHF.R.U32.HI R6, RZ, c[0x0][0x4f0], R4 ;  /* 0x00013c00ff060a19 */ /* 0x000fe20000011604 */
[----:B------:R-:W-:Y:S01]  /*13f00*/  IMAD.U32 R9, RZ, RZ, UR4 ;  /* 0x00000004ff097e24 */ /* 0x000fe2000f8e00ff */
[----:B-1----:R-:W-:-:S03]  /*13f10*/  SHF.R.S32.HI R0, RZ, 0x1f, R5 ;  /* 0x0000001fff007819 */ /* 0x002fc60000011405 */
[----:B------:R-:W-:Y:S01]  /*13f20*/  IMAD.WIDE.U32 R8, R5, c[0x0][0x4d8], R8 ;  /* 0x0001360005087a25 */ /* 0x000fe200078e0008 */
[----:B------:R-:W-:-:S03]  /*13f30*/  IADD3 R4, -R6, RZ, RZ ;  /* 0x000000ff06047210 */ /* 0x000fc60007ffe1ff */
[----:B------:R-:W-:Y:S02]  /*13f40*/  IMAD R0, R0, c[0x0][0x4d8], RZ ;  /* 0x0001360000007a24 */ /* 0x000fe400078e02ff */
[----:B--2---:R-:W-:Y:S02]  /*13f50*/  IMAD R2, R2, c[0x0][0x550], R3 ;  /* 0x0001540002027a24 */ /* 0x004fe400078e0203 */
[----:B------:R-:W-:Y:S02]  /*13f60*/  IMAD R0, R5, c[0x0][0x4dc], R0 ;  /* 0x0001370005007a24 */ /* 0x000fe400078e0200 */
[----:B------:R-:W-:Y:S01]  /*13f70*/  IMAD R4, R4, c[0x0][0x4e8], R7 ;  /* 0x00013a0004047a24 */ /* 0x000fe200078e0207 */
[----:B------:R-:W-:Y:S01]  /*13f80*/  SHF.R.S32.HI R3, RZ, 0x1f, R2 ;  /* 0x0000001fff037819 */ /* 0x000fe20000011402 */
[----:B------:R-:W-:Y:S01]  /*13f90*/  IMAD.IADD R9, R0, 0x1, R9 ;  /* 0x0000000100097824 */ /* 0x000fe200078e0209 */
[----:B------:R-:W-:-:S03]  /*13fa0*/  SHF.R.S32.HI R0, RZ, 0x1f, R6 ;  /* 0x0000001fff007819 */ /* 0x000fc60000011406 */
[----:B------:R-:W-:Y:S02]  /*13fb0*/  IMAD R3, R3, c[0x0][0x4e0], RZ ;  /* 0x0001380003037a24 */ /* 0x000fe400078e02ff */
[----:B------:R-:W-:-:S04]  /*13fc0*/  IMAD.WIDE.U32 R8, R2, c[0x0][0x4e0], R8 ;  /* 0x0001380002087a25 */ /* 0x000fc800078e0008 */
[----:B------:R-:W-:Y:S01]  /*13fd0*/  IMAD R3, R2, c[0x0][0x4e4], R3 ;  /* 0x0001390002037a24 */ /* 0x000fe200078e0203 */
[----:B------:R-:W-:Y:S02]  /*13fe0*/  SHF.R.S32.HI R2, RZ, 0x1f, R4 ;  /* 0x0000001fff027819 */ /* 0x000fe40000011404 */
[----:B------:R-:W-:-:S03]  /*13ff0*/  IADD3 R6, P0, R6, R8, RZ ;  /* 0x0000000806067210 */ /* 0x000fc60007f1e0ff */
[----:B------:R-:W-:Y:S01]  /*14000*/  IMAD R5, R2, c[0x0][0x4c8], RZ ;  /* 0x0001320002057a24 */ /* 0x000fe200078e02ff */
[----:B------:R-:W-:-:S03]  /*14010*/  IADD3.X R7, R0, R9, R3, P0, !PT ;  /* 0x0000000900077210 */ /* 0x000fc600007fe403 */
[C---:B------:R-:W-:Y:S02]  /*14020*/  IMAD R5, R4.reuse, c[0x0][0x4cc], R5 ;  /* 0x0001330004057a24 */ /* 0x040fe400078e0205 */
[----:B------:R-:W-:-:S05]  /*14030*/  IMAD.WIDE.U32 R6, R4, c[0x0][0x4c8], R6 ;  /* 0x0001320004067a25 */ /* 0x000fca00078e0006 */
[----:B------:R-:W-:Y:S02]  /*14040*/  IADD3 R5, R7, R5, RZ ;  /* 0x0000000507057210 */ /* 0x000fe40007ffe0ff */
[----:B------:R-:W-:-:S04]  /*14050*/  LEA R2, P0, R6, c[0x0][0x4a8], 0x2 ;  /* 0x00012a0006027a11 */ /* 0x000fc800078010ff */
[----:B------:R-:W-:Y:S02]  /*14060*/  LEA.HI.X R3, R6, c[0x0][0x4ac], R5, 0x2, P0 ;  /* 0x00012b0006037a11 */ /* 0x000fe400000f1405 */
[----:B------:R-:W-:-:S05]  /*14070*/  MOV R5, 0xff800000 ;  /* 0xff80000000057802 */ /* 0x000fca0000000f00 */
[----:B------:R-:W-:Y:S01]  /*14080*/  STG.E [R2.64], R5 ;  /* 0x0000000502007986 */ /* 0x000fe2000c10190c */
[----:B------:R-:W-:Y:S05]  /*14090*/  EXIT ;  /* 0x000000000000794d */ /* 0x000fea0003800000 */
.L_x_459:
        /* <DEDUP_REMOVED lines=14> */
.L_x_1435:


//--------------------- .text._ZN7cutlass13device_kernelIN5flash19enable_sm80_to_sm89INS1_16FlashAttnFwdSm80INS1_25CollectiveMainloopFwdSm80ILi4ELi1ELb0EN4cute5tupleIJNS5_1CILi128EEENS7_ILi48EEENS7_ILi96EEEEEELi96ENS_6half_tEfNS_4arch4Sm80ELb0ELb1ELb1ELb1ELb0ELb0ELb1ELb1EEENS1_21CollectiveEpilogueFwdINS6_IJS8_SA_S9_EEENS6_IJNS7_ILi1EEESI_SI_EEESC_SE_Li128ELb1ELb1ELb1ELb0EEENS1_36VarlenDynamicPersistentTileSchedulerILi128ELi48ELi128ELi128ELb1ELb1ELb0ELb1ELb0ELb1EEEEEEEEEvNT_6ParamsE --------------------------
	.section	.text._ZN7cutlass13device_kernelIN5flash19enable_sm80_to_sm89INS1_16FlashAttnFwdSm80INS1_25CollectiveMainloopFwdSm80ILi4ELi1ELb0EN4cute5tupleIJNS5_1CILi128EEENS7_ILi48EEENS7_ILi96EEEEEELi96ENS_6half_tEfNS_4arch4Sm80ELb0ELb1ELb1ELb1ELb0ELb0ELb1ELb1EEENS1_21CollectiveEpilogueFwdINS6_IJS8_SA_S9_EEENS6_IJNS7_ILi1EEESI_SI_EEESC_SE_Li128ELb1ELb1ELb1ELb0EEENS1_36VarlenDynamicPersistentTileSchedulerILi128ELi48ELi128ELi128ELb1ELb1ELb0ELb1ELb0ELb1EEEEEEEEEvNT_6ParamsE,"ax",@progbits
	.sectioninfo	@"SHI_REGISTERS=255"
	.align	128
.text._ZN7cutlass13device_kernelIN5flash19enable_sm80_to_sm89INS1_16FlashAttnFwdSm80INS1_25CollectiveMainloopFwdSm80ILi4ELi1ELb0EN4cute5tupleIJNS5_1CILi128EEENS7_ILi48EEENS7_ILi96EEEEEELi96ENS_6half_tEfNS_4arch4Sm80ELb0ELb1ELb1ELb1ELb0ELb0ELb1ELb1EEENS1_21CollectiveEpilogueFwdINS6_IJS8_SA_S9_EEENS6_IJNS7_ILi1EEESI_SI_EEESC_SE_Li128ELb1ELb1ELb1ELb0EEENS1_36VarlenDynamicPersistentTileSchedulerILi128ELi48ELi128ELi128ELb1ELb1ELb0ELb1ELb0ELb1EEEEEEEEEvNT_6ParamsE:
        .type           _ZN7cutlass13device_kernelIN5flash19enable_sm80_to_sm89INS1_16FlashAttnFwdSm80INS1_25CollectiveMainloopFwdSm80ILi4ELi1ELb0EN4cute5tupleIJNS5_1CILi128EEENS7_ILi48EEENS7_ILi96EEEEEELi96ENS_6half_tEfNS_4arch4Sm80ELb0ELb1ELb1ELb1ELb0ELb0ELb1ELb1EEENS1_21CollectiveEpilogueFwdINS6_IJS8_SA_S9_EEENS6_IJNS7_ILi1EEESI_SI_EEESC_SE_Li128ELb1ELb1ELb1ELb0EEENS1_36VarlenDynamicPersistentTileSchedulerILi128ELi48ELi128ELi128ELb1ELb1ELb0ELb1ELb0ELb1EEEEEEEEEvNT_6ParamsE,@function
        .size           _ZN7cutlass13device_kernelIN5flash19enable_sm80_to_sm89INS1_16FlashAttnFwdSm80INS1_25CollectiveMainloopFwdSm80ILi4ELi1ELb0EN4cute5tupleIJNS5_1CILi128EEENS7_ILi48EEENS7_ILi96EEEEEELi96ENS_6half_tEfNS_4arch4Sm80ELb0ELb1ELb1ELb1ELb0ELb0ELb1ELb1EEENS1_21CollectiveEpilogueFwdINS6_IJS8_SA_S9_EEENS6_IJNS7_ILi1EEESI_SI_EEESC_SE_Li128ELb1ELb1ELb1ELb0EEENS1_36VarlenDynamicPersistentTileSchedulerILi128ELi48ELi128ELi128ELb1ELb1ELb0ELb1ELb0ELb1EEEEEEEEEvNT_6ParamsE,(.L_x_1436 - _ZN7cutlass13device_kernelIN5flash19enable_sm80_to_sm89INS1_16FlashAttnFwdSm80INS1_25CollectiveMainloopFwdSm80ILi4ELi1ELb0EN4cute5tupleIJNS5_1CILi128EEENS7_ILi48EEENS7_ILi96EEEEEELi96ENS_6half_tEfNS_4arch4Sm80ELb0ELb1ELb1ELb1ELb0ELb0ELb1ELb1EEENS1_21CollectiveEpilogueFwdINS6_IJS8_SA_S9_EEENS6_IJNS7_ILi1EEESI_SI_EEESC_SE_Li128ELb1ELb1ELb1ELb0EEENS1_36VarlenDynamicPersistentTileSchedulerILi128ELi48ELi128ELi128ELb1ELb1ELb0ELb1ELb0ELb1EEEEEEEEEvNT_6ParamsE)
        .other          _ZN7cutlass13device_kernelIN5flash19enable_sm80_to_sm89INS1_16FlashAttnFwdSm80INS1_25CollectiveMainloopFwdSm80ILi4ELi1ELb0EN4cute5tupleIJNS5_1CILi128EEENS7_ILi48EEENS7_ILi96EEEEEELi96ENS_6half_tEfNS_4arch4Sm80ELb0ELb1ELb1ELb1ELb0ELb0ELb1ELb1EEENS1_21CollectiveEpilogueFwdINS6_IJS8_SA_S9_EEENS6_IJNS7_ILi1EEESI_SI_EEESC_SE_Li128ELb1ELb1ELb1ELb0EEENS1_36VarlenDynamicPersistentTileSchedulerILi128ELi48ELi128ELi128ELb1ELb1ELb0ELb1ELb0ELb1EEEEEEEEEvNT_6ParamsE,@"STO_CUDA_ENTRY STV_DEFAULT"
_ZN7cutlass13device_kernelIN5flash19enable_sm80_to_sm89INS1_16FlashAttnFwdSm80INS1_25CollectiveMainloopFwdSm80ILi4ELi1ELb0EN4cute5tupleIJNS5_1CILi128EEENS7_ILi48EEENS7_ILi96EEEEEELi96ENS_6half_tEfNS_4arch4Sm80ELb0ELb1ELb1ELb1ELb0ELb0ELb1ELb1EEENS1_21CollectiveEpilogueFwdINS6_IJS8_SA_S9_EEENS6_IJNS7_ILi1EEESI_SI_EEESC_SE_Li128ELb1ELb1ELb1ELb0EEENS1_36VarlenDynamicPersistentTileSchedulerILi128ELi48ELi128ELi128ELb1ELb1ELb0ELb1ELb0ELb1EEEEEEEEEvNT_6ParamsE:
        /* <DEDUP_REMOVED lines=15> */
[----:B------:R-:W-:-:S03]  /*00f0*/  CS2R R8, SRZ ;  /* 0x0000000000087805 */ /* 0x000fc6000001ff00 */
[----:B------:R-:W-:-:S04]  /*0100*/  ISETP.NE.AND P6, PT, R13, 0x1f, PT ;  /* 0x0000001f0d00780c */ /* 0x000fc80003fc5270 */
[----:B------:R-:W-:-:S13]  /*0110*/  ISETP.GE.OR P0, PT, R13, c[0x0][0x53c], !P6 ;  /* 0x00014f000d007a0c */ /* 0x000fda0007706670 */
[----:B-1----:R-:W-:Y:S02]  /*0120*/  @!P0 IMAD.MOV.U32 R4, RZ, RZ, 0x4 ;  /* 0x00000004ff048424 */ /* 0x002fe400078e00ff */
[----:B------:R-:W-:Y:S02]  /*0130*/  @!P0 IMAD.MOV.U32 R2, RZ, RZ, 0x4 ;  /* 0x00000004ff028424 */ /* 0x000fe400078e00ff */
[----:B------:R-:W-:-:S04]  /*0140*/  @!P0 IMAD.WIDE.U32 R4, R13, R4, c[0x0][0x580] ;  /* 0x000160000d048625 */ /* 0x000fc800078e0004 */
[C---:B------:R-:W-:Y:S01]  /*0150*/  @!P0 IMAD.WIDE.U32 R2, R13.reuse, R2, c[0x0][0x578] ;  /* 0x00015e000d028625 */ /* 0x040fe200078e0002 */
[----:B------:R-:W2:Y:S04]  /*0160*/  @!P0 LDG.E R9, [R4.64] ;  /* 0x0000000604098981 */ /* 0x000ea8000c1e1900 */
[----:B------:R-:W2:Y:S01]  /*0170*/  @!P0 LDG.E R8, [R2.64] ;  /* 0x0000000602088981 */ /* 0x000ea2000c1e1900 */
[C---:B------:R-:W-:Y:S01]  /*0180*/  ISETP.NE.AND P5, PT, R13.reuse, RZ, PT ;  /* 0x000000ff0d00720c */ /* 0x040fe20003fa5270 */
[----:B------:R-:W1:Y:S01]  /*0190*/  S2UR UR4, SR_CTAID.X ;  /* 0x00000000000479c3 */ /* 0x000e620000002500 */
[C---:B------:R-:W-:Y:S01]  /*01a0*/  ISETP.GE.U32.AND P4, PT, R13.reuse, 0x2, PT ;  /* 0x000000020d00780c */ /* 0x040fe20003f86070 */
[----:B------:R-:W-:Y:S01]  /*01b0*/  IMAD.MOV.U32 R7, RZ, RZ, RZ ;  /* 0x000000ffff077224 */ /* 0x000fe200078e00ff */
        /* <DEDUP_REMOVED lines=26> */
.L_x_465:
[----:B------:R-:W-:-:S04]  /*0360*/  IADD3 R0, R7, 0x1f, RZ ;  /* 0x0000001f07007810 */ /* 0x000fc80007ffe0ff */
[----:B------:R-:W-:-:S13]  /*0370*/  ISETP.GE.AND P0, PT, R0, c[0x0][0x53c], PT ;  /* 0x00014f0000007a0c */ /* 0x000fda0003f06270 */
[----:B------:R-:W-:Y:S05]  /*0380*/  @P0 BRA `(.L_x_462) ;  /* 0x00000c4000000947 */ /* 0x000fea0003800000 */
[----:B------:R-:W-:Y:S01]  /*0390*/  MOV R7, R0 ;  /* 0x0000000000077202 */ /* 0x000fe20000000f00 */
[----:B------:R-:W-:-:S03]  /*03a0*/  CS2R R8, SRZ ;  /* 0x0000000000087805 */ /* 0x000fc6000001ff00 */
[----:B------:R-:W-:-:S04]  /*03b0*/  IADD3 R0, R13, R7, RZ ;  /* 0x000000070d007210 */ /* 0x000fc80007ffe0ff */
[----:B------:R-:W-:-:S13]  /*03c0*/  ISETP.GE.OR P0, PT, R0, c[0x0][0x53c], !P6 ;  /* 0x00014f0000007a0c */ /* 0x000fda0007706670 */
[----:B------:R-:W-:Y:S02]  /*03d0*/  @!P0 MOV R2, 0x4 ;  /* 0x0000000400028802 */ /* 0x000fe40000000f00 */
        /* <DEDUP_REMOVED lines=8> */
.L_x_645:
        /* <DEDUP_REMOVED lines=16> */
.L_x_646:
[----:B--2---:R-:W-:-:S05]  /*0560*/  IMAD R0, R0, c[0x0][0x538], RZ ;  /* 0x00014e0000007a24 */ /* 0x004fca00078e02ff */
[----:B------:R-:W-:-:S04]  /*0570*/  IADD3 R6, R0, R6, RZ ;  /* 0x0000000600067210 */ /* 0x000fc80007ffe0ff */
[----:B------:R-:W-:-:S13]  /*0580*/  ISETP.GT.AND P0, PT, R6, UR4, PT ;  /* 0x0000000406007c0c */ /* 0x000fda000bf04270 */
[----:B-1----:R-:W-:Y:S05]  /*0590*/  @!P0 BRA `(.L_x_465) ;  /* 0xfffffdc000008947 */ /* 0x002fea000383ffff */
.L_x_461:
[----:B------:R-:W-:-:S05]  /*05a0*/  IADD3 R11, -R0, R6, RZ ;  /* 0x00000006000b7210 */ /* 0x000fca0007ffe1ff */
[----:B------:R-:W-:-:S05]  /*05b0*/  IMAD R0, R4, c[0x0][0x538], R11 ;  /* 0x00014e0004007a24 */ /* 0x000fca00078e020b */
[----:B------:R-:W-:Y:S01]  /*05c0*/  ISETP.GT.AND P0, PT, R0, UR4, PT ;  /* 0x0000000400007c0c */ /* 0x000fe2000bf04270 */
[----:B------:R-:W-:-:S12]  /*05d0*/  BRA.DIV ~URZ, `(.L_x_466) ;  /* 0x000184227f007947 */ /* 0x000fd8000b800000 */
[----:B------:R-:W-:-:S04]  /*05e0*/  VOTE.ANY R10, PT, !P0 ;  /* 0x00000000000a7806 */ /* 0x000fc800040e0100 */
.L_x_647:
[----:B------:R-:W1:Y:S02]  /*05f0*/  POPC R6, R10 ;  /* 0x0000000a00067309 */ /* 0x000e640000000000 */
[----:B-1----:R-:W-:-:S05]  /*0600*/  IADD3 R0, R6, R7, RZ ;  /* 0x0000000706007210 */ /* 0x002fca0007ffe0ff */
[----:B------:R1:W-:Y:S01]  /*0610*/  STL [R1+0x2c], R0 ;  /* 0x00002c0001007387 */ /* 0x0003e20000100800 */
[----:B------:R-:W-:Y:S05]  /*0620*/  BRA.DIV ~URZ, `(.L_x_467) ;  /* 0x000184227f007947 */ /* 0x000fea000b800000 */
[----:B------:R2:W3:Y:S01]  /*0630*/  SHFL.IDX PT, R12, R9, R6, 0x1f ;  /* 0x00001f06090c7589 */ /* 0x0004e200000e0000 */
[----:B------:R-:W-:-:S03]  /*0640*/  MOV R7, RZ ;  /* 0x000000ff00077202 */ /* 0x000fc60000000f00 */
[----:B------:R2:W4:Y:S04]  /*0650*/  SHFL.IDX PT, R9, R8, R6, 0x1f ;  /* 0x00001f0608097589 */ /* 0x00052800000e0000 */
.L_x_648:
[----:B------:R-:W-:Y:S01]  /*0660*/  ISETP.NE.AND P0, PT, R10, RZ, PT ;  /* 0x000000ff0a00720c */ /* 0x000fe20003f05270 */
[----:B------:R-:W-:-:S12]  /*0670*/  BSSY B0, `(.L_x_468) ;  /* 0x0000005000007945 */ /* 0x000fd80003800000 */
[----:B------:R-:W-:Y:S05]  /*0680*/  @!P0 BRA `(.L_x_469) ;  /* 0x0000003000008947 */ /* 0x000fea0003800000 */
[----:B------:R-:W-:Y:S01]  /*0690*/  IADD3 R3, R6, -0x1, RZ ;  /* 0xffffffff06037810 */ /* 0x000fe20007ffe0ff */
[----:B------:R-:W-:Y:S05]  /*06a0*/  BRA.DIV ~URZ, `(.L_x_470) ;  /* 0x000184827f007947 */ /* 0x000fea000b800000 */
[----:B------:R1:W2:Y:S02]  /*06b0*/  SHFL.IDX PT, R7, R4, R3, 0x1f ;  /* 0x00001f0304077589 */ /* 0x0002a400000e0000 */
.L_x_469:
[----:B------:R-:W-:Y:S05]  /*06c0*/  BSYNC B0 ;  /* 0x0000000000007941 */ /* 0x000fea0003800000 */
.L_x_468:
[----:B-12---:R-:W-:Y:S01]  /*06d0*/  IMAD R0, R7, c[0x0][0x538], R11 ;  /* 0x00014e0007007a24 */ /* 0x006fe200078e020b */
[----:B----4-:R-:W-:Y:S01]  /*06e0*/  ISETP.NE.AND P0, PT, R9, 0x1, PT ;  /* 0x000000010900780c */ /* 0x010fe20003f05270 */
[----:B------:R-:W-:Y:S03]  /*06f0*/  BSSY B0, `(.L_x_471) ;  /* 0x0000089000007945 */ /* 0x000fe60003800000 */
[----:B------:R1:W-:Y:S01]  /*0700*/  STL [R1+0x20], R0 ;  /* 0x0000200001007387 */ /* 0x0003e20000100800 */
[----:B------:R-:W-:-:S08]  /*0710*/  IADD3 R11, -R0, UR4, RZ ;  /* 0x00000004000b7c10 */ /* 0x000fd0000fffe1ff */
[----:B------:R-:W-:Y:S05]  /*0720*/  @!P0 BRA `(.L_x_472) ;  /* 0x000003f000008947 */ /* 0x000fea0003800000 */
[-C--:B-1-3--:R-:W-:Y:S02]  /*0730*/  IABS R0, R12.reuse ;  /* 0x0000000c00007213 */ /* 0x08afe40000000000 */
[----:B------:R-:W-:-:S03]  /*0740*/  IABS R6, R12 ;  /* 0x0000000c00067213 */ /* 0x000fc60000000000 */
[----:B------:R-:W-:Y:S01]  /*0750*/  IMAD.MOV.U32 R5, RZ, RZ, R0 ;  /* 0x000000ffff057224 */ /* 0x000fe200078e0000 */
[----:B------:R-:W-:-:S03]  /*0760*/  IABS R0, R9 ;  /* 0x0000000900007213 */ /* 0x000fc60000000000 */
[----:B------:R-:W1:Y:S02]  /*0770*/  I2F.RP R2, R5 ;  /* 0x0000000500027306 */ /* 0x000e640000209400 */
[----:B------:R-:W-:Y:S01]  /*0780*/  IMAD.MOV.U32 R8, RZ, RZ, R0 ;  /* 0x000000ffff087224 */ /* 0x000fe200078e0000 */
[----:B------:R-:W-:-:S05]  /*0790*/  IABS R0, R11 ;  /* 0x0000000b00007213 */ /* 0x000fca0000000000 */
[----:B------:R-:W-:Y:S08]  /*07a0*/  I2F.RP R7, R8 ;  /* 0x0000000800077306 */ /* 0x000ff00000209400 */
[----:B-1----:R-:W1:Y:S02]  /*07b0*/  MUFU.RCP R2, R2 ;  /* 0x0000000200027308 */ /* 0x002e640000001000 */
[----:B-1----:R-:W-:-:S06]  /*07c0*/  IADD3 R2, R2, 0xffffffe, RZ ;  /* 0x0ffffffe02027810 */ /* 0x002fcc0007ffe0ff */
[----:B------:R-:W1:Y:S02]  /*07d0*/  F2I.FTZ.U32.TRUNC.NTZ R3, R2 ;  /* 0x0000000200037305 */ /* 0x000e64000021f000 */
[----:B-1----:R-:W-:-:S04]  /*07e0*/  IMAD.MOV R2, RZ, RZ, -R3 ;  /* 0x000000ffff027224 */ /* 0x002fc800078e0a03 */
[----:B------:R-:W-:Y:S02]  /*07f0*/  IMAD R4, R2, R5, RZ ;  /* 0x0000000502047224 */ /* 0x000fe400078e02ff */
[----:B------:R-:W-:-:S04]  /*0800*/  IMAD.MOV.U32 R2, RZ, RZ, RZ ;  /* 0x000000ffff027224 */ /* 0x000fc800078e00ff */
[----:B------:R-:W-:Y:S01]  /*0810*/  IMAD.HI.U32 R2, R3, R4, R2 ;  /* 0x0000000403027227 */ /* 0x000fe200078e0002 */
[----:B------:R-:W-:-:S03]  /*0820*/  MOV R3, R0 ;  /* 0x0000000000037202 */ /* 0x000fc60000000f00 */
[----:B------:R-:W-:Y:S02]  /*0830*/  IMAD.MOV R0, RZ, RZ, -R6 ;  /* 0x000000ffff007224 */ /* 0x000fe400078e0a06 */
        /* <DEDUP_REMOVED lines=28> */
[----:B------:R-:W-:-:S03]  /*0a00*/  IMAD.MOV R5, RZ, RZ, -R4 ;  /* 0x000000ffff057224 */ /* 0x000fc600078e0a04 */
        /* <DEDUP_REMOVED lines=10> */
[----:B------:R-:W-:-:S04]  /*0ab0*/  IMAD.MOV R2, RZ, RZ, -R0 ;  /* 0x000000ffff027224 */ /* 0x000fc800078e0a00 */
[C---:B------:R-:W-:Y:S01]  /*0ac0*/  IMAD R3, R9.reuse, R2, R4 ;  /* 0x0000000209037224 */ /* 0x040fe200078e0204 */
[----:B------:R-:W-:Y:S01]  /*0ad0*/  LEA R2, R9, R0, 0x18 ;  /* 0x0000000009027211 */ /* 0x000fe200078ec0ff */
[----:B------:R-:W-:-:S04]  /*0ae0*/  IMAD R0, R12, R5, R11 ;  /* 0x000000050c007224 */ /* 0x000fc800078e020b */
[----:B------:R-:W-:-:S05]  /*0af0*/  IMAD R2, R3, 0x10000, R2 ;  /* 0x0001000003027824 */ /* 0x000fca00078e0202 */
[----:B------:R1:W-:Y:S01]  /*0b00*/  STL [R1+0x28], R2 ;  /* 0x0000280201007387 */ /* 0x0003e20000100800 */
[----:B------:R-:W-:Y:S05]  /*0b10*/  BRA `(.L_x_473) ;  /* 0x0000046000007947 */ /* 0x000fea0003800000 */
.L_x_472:
[----:B------:R-:W2:Y:S01]  /*0b20*/  LDL R3, [R1+0x2c] ;  /* 0x00002c0001037983 */ /* 0x000ea20000100800 */
[----:B------:R-:W-:-:S04]  /*0b30*/  IMAD.MOV.U32 R2, RZ, RZ, 0x4 ;  /* 0x00000004ff027424 */ /* 0x000fc800078e00ff */
[----:B--2---:R-:W-:-:S05]  /*0b40*/  IMAD.WIDE R2, R3, R2, c[0x0][0x590] ;  /* 0x0001640003027625 */ /* 0x004fca00078e0202 */
[----:B------:R-:W2:Y:S02]  /*0b50*/  LDG.E R7, [R2.64] ;  /* 0x0000000602077981 */ /* 0x000ea4000c1e1900 */
[----:B--23--:R-:W-:-:S05]  /*0b60*/  IMAD R9, R7, R12, RZ ;  /* 0x0000000c07097224 */ /* 0x00cfca00078e02ff */
[-C--:B-1----:R-:W-:Y:S02]  /*0b70*/  IABS R0, R9.reuse ;  /* 0x0000000900007213 */ /* 0x082fe40000000000 */
[----:B------:R-:W-:-:S03]  /*0b80*/  IABS R8, R9 ;  /* 0x0000000900087213 */ /* 0x000fc60000000000 */
[----:B------:R-:W-:-:S04]  /*0b90*/  IMAD.MOV.U32 R6, RZ, RZ, R0 ;  /* 0x000000ffff067224 */ /* 0x000fc800078e0000 */
[----:B------:R-:W1:Y:S08]  /*0ba0*/  I2F.RP R2, R6 ;  /* 0x0000000600027306 */ /* 0x000e700000209400 */
[----:B-1----:R-:W1:Y:S02]  /*0bb0*/  MUFU.RCP R2, R2 ;  /* 0x0000000200027308 */ /* 0x002e640000001000 */
[----:B-1----:R-:W-:-:S06]  /*0bc0*/  IADD3 R2, R2, 0xffffffe, RZ ;  /* 0x0ffffffe02027810 */ /* 0x002fcc0007ffe0ff */
[----:B------:R-:W1:Y:S02]  /*0bd0*/  F2I.FTZ.U32.TRUNC.NTZ R3, R2 ;  /* 0x0000000200037305 */ /* 0x000e64000021f000 */
[----:B-1----:R-:W-:-:S04]  /*0be0*/  IMAD.MOV R0, RZ, RZ, -R3 ;  /* 0x000000ffff007224 */ /* 0x002fc800078e0a03 */
[----:B------:R-:W-:Y:S01]  /*0bf0*/  IMAD.MOV.U32 R2, RZ, RZ, R0 ;  /* 0x000000ffff027224 */ /* 0x000fe200078e0000 */
[----:B------:R-:W-:-:S03]  /*0c00*/  IABS R0, R11 ;  /* 0x0000000b00007213 */ /* 0x000fc60000000000 */
[----:B------:R-:W-:Y:S01]  /*0c10*/  IMAD R4, R2, R6, RZ ;  /* 0x0000000602047224 */ /* 0x000fe200078e02ff */
[----:B------:R-:W-:Y:S01]  /*0c20*/  MOV R5, R0 ;  /* 0x0000000000057202 */ /* 0x000fe20000000f00 */
[----:B------:R-:W-:-:S04]  /*0c30*/  IMAD.MOV.U32 R2, RZ, RZ, RZ ;  /* 0x000000ffff027224 */ /* 0x000fc800078e00ff */
[----:B------:R-:W-:-:S04]  /*0c40*/  IMAD.HI.U32 R0, R3, R4, R2 ;  /* 0x0000000403007227 */ /* 0x000fc800078e0002 */
[----:B------:R-:W-:Y:S02]  /*0c50*/  IMAD.MOV R2, RZ, RZ, -R8 ;  /* 0x000000ffff027224 */ /* 0x000fe400078e0a08 */
        /* <DEDUP_REMOVED lines=9> */
[----:B------:R-:W-:-:S04]  /*0cf0*/  @P2 IADD3 R0, R0, 0x1, RZ ;  /* 0x0000000100002810 */ /* 0x000fc80007ffe0ff */
[----:B------:R-:W-:-:S05]  /*0d00*/  MOV R4, R0 ;  /* 0x0000000000047202 */ /* 0x000fca0000000f00 */
[----:B------:R-:W-:Y:S01]  /*0d10*/  @!P1 IMAD.MOV R4, RZ, RZ, -R4 ;  /* 0x000000ffff049224 */ /* 0x000fe200078e0a04 */
[----:B------:R-:W-:-:S05]  /*0d20*/  @!P0 LOP3.LUT R4, RZ, R9, RZ, 0x33, !PT ;  /* 0x00000009ff048212 */ /* 0x000fca00078e33ff */
[----:B------:R-:W-:-:S05]  /*0d30*/  IMAD R10, R7, R4, RZ ;  /* 0x00000004070a7224 */ /* 0x000fca00078e02ff */
[----:B------:R-:W-:-:S04]  /*0d40*/  IADD3 R0, -R10, c[0x0][0x538], RZ ;  /* 0x00014e000a007a10 */ /* 0x000fc80007ffe1ff */
[----:B------:R-:W-:-:S04]  /*0d50*/  IMNMX R6, R7, R0, PT ;  /* 0x0000000007067217 */ /* 0x000fc80003800200 */
[----:B------:R-:W-:-:S05]  /*0d60*/  IABS R0, R6 ;  /* 0x0000000600007213 */ /* 0x000fca0000000000 */
[----:B------:R-:W-:-:S04]  /*0d70*/  IMAD.MOV.U32 R5, RZ, RZ, R0 ;  /* 0x000000ffff057224 */ /* 0x000fc800078e0000 */
[----:B------:R-:W1:Y:S08]  /*0d80*/  I2F.RP R2, R5 ;  /* 0x0000000500027306 */ /* 0x000e700000209400 */
[----:B-1----:R-:W1:Y:S02]  /*0d90*/  MUFU.RCP R2, R2 ;  /* 0x0000000200027308 */ /* 0x002e640000001000 */
[----:B-1----:R-:W-:-:S06]  /*0da0*/  IADD3 R2, R2, 0xffffffe, RZ ;  /* 0x0ffffffe02027810 */ /* 0x002fcc0007ffe0ff */
[----:B------:R1:W2:Y:S02]  /*0db0*/  F2I.FTZ.U32.TRUNC.NTZ R3, R2 ;  /* 0x0000000200037305 */ /* 0x0002a4000021f000 */
[----:B-1----:R-:W-:Y:S01]  /*0dc0*/  IMAD.MOV R2, RZ, RZ, -R4 ;  /* 0x000000ffff027224 */ /* 0x002fe200078e0a04 */
[----:B--2---:R-:W-:-:S03]  /*0dd0*/  IADD3 R0, RZ, -R3, RZ ;  /* 0x80000003ff007210 */ /* 0x004fc60007ffe0ff */
[----:B------:R-:W-:Y:S01]  /*0de0*/  IMAD R8, R9, R2, R11 ;  /* 0x0000000209087224 */ /* 0x000fe200078e020b */
[----:B------:R-:W-:Y:S01]  /*0df0*/  IABS R9, R6 ;  /* 0x0000000600097213 */ /* 0x000fe20000000000 */
[----:B------:R-:W-:Y:S02]  /*0e00*/  IMAD.MOV.U32 R7, RZ, RZ, R0 ;  /* 0x000000ffff077224 */ /* 0x000fe400078e0000 */
[----:B------:R-:W-:Y:S01]  /*0e10*/  IMAD.MOV.U32 R2, RZ, RZ, RZ ;  /* 0x000000ffff027224 */ /* 0x000fe200078e00ff */
[----:B------:R-:W-:Y:S01]  /*0e20*/  IABS R0, R8 ;  /* 0x0000000800007213 */ /* 0x000fe20000000000 */
[----:B------:R-:W-:-:S04]  /*0e30*/  IMAD R7, R7, R5, RZ ;  /* 0x0000000507077224 */ /* 0x000fc800078e02ff */
[----:B------:R-:W-:Y:S01]  /*0e40*/  IMAD.MOV.U32 R4, RZ, RZ, R0 ;  /* 0x000000ffff047224 */ /* 0x000fe200078e0000 */
[----:B------:R-:W-:Y:S01]  /*0e50*/  IADD3 R0, RZ, -R9, RZ ;  /* 0x80000009ff007210 */ /* 0x000fe20007ffe0ff */
[----:B------:R-:W-:-:S04]  /*0e60*/  IMAD.HI.U32 R3, R3, R7, R2 ;  /* 0x0000000703037227 */ /* 0x000fc800078e0002 */
[----:B------:R-:W-:Y:S02]  /*0e70*/  IMAD.MOV.U32 R2, RZ, RZ, R0 ;  /* 0x000000ffff027224 */ /* 0x000fe400078e0000 */
[----:B------:R-:W-:Y:S01]  /*0e80*/  IMAD.HI.U32 R0, R3, R4, RZ ;  /* 0x0000000403007227 */ /* 0x000fe200078e00ff */
[----:B------:R-:W-:-:S03]  /*0e90*/  IADD3 R3, R10, 0x1000000, R8 ;  /* 0x010000000a037810 */ /* 0x000fc60007ffe008 */
[----:B------:R-:W-:-:S05]  /*0ea0*/  IMAD R2, R0, R2, R4 ;  /* 0x0000000200027224 */ /* 0x000fca00078e0204 */
[----:B------:R-:W-:-:S13]  /*0eb0*/  ISETP.GT.U32.AND P0, PT, R5, R2, PT ;  /* 0x000000020500720c */ /* 0x000fda0003f04070 */
[----:B------:R-:W-:Y:S01]  /*0ec0*/  @!P0 IMAD.IADD R2, R2, 0x1, -R5 ;  /* 0x0000000102028824 */ /* 0x000fe200078e0a05 */
[----:B------:R-:W-:Y:S02]  /*0ed0*/  @!P0 IADD3 R0, R0, 0x1, RZ ;  /* 0x0000000100008810 */ /* 0x000fe40007ffe0ff */
[----:B------:R-:W-:Y:S02]  /*0ee0*/  ISETP.NE.AND P0, PT, R6, RZ, PT ;  /* 0x000000ff0600720c */ /* 0x000fe40003f05270 */
[----:B------:R-:W-:Y:S02]  /*0ef0*/  ISETP.GE.U32.AND P2, PT, R2, R5, PT ;  /* 0x000000050200720c */ /* 0x000fe40003f46070 */
[----:B------:R-:W-:-:S04]  /*0f00*/  LOP3.LUT R2, R8, R6, RZ, 0x3c, !PT ;  /* 0x0000000608027212 */ /* 0x000fc800078e3cff */
[----:B------:R-:W-:Y:S01]  /*0f10*/  ISETP.GE.AND P1, PT, R2, RZ, PT ;  /* 0x000000ff0200720c */ /* 0x000fe20003f26270 */
[----:B------:R-:W-:-:S06]  /*0f20*/  IMAD.MOV R2, RZ, RZ, -R6 ;  /* 0x000000ffff027224 */ /* 0x000fcc00078e0a06 */
[----:B------:R-:W-:-:S06]  /*0f30*/  @P2 IADD3 R0, R0, 0x1, RZ ;  /* 0x0000000100002810 */ /* 0x000fcc0007ffe0ff */
[----:B------:R-:W-:Y:S02]  /*0f40*/  @!P1 IADD3 R0, -R0, RZ, RZ ;  /* 0x000000ff00009210 */ /* 0x000fe40007ffe1ff */
[----:B------:R-:W-:-:S05]  /*0f50*/  @!P0 LOP3.LUT R0, RZ, R6, RZ, 0x33, !PT ;  /* 0x00000006ff008212 */ /* 0x000fca00078e33ff */
[----:B------:R-:W-:-:S05]  /*0f60*/  IMAD R2, R0, R2, R3 ;  /* 0x0000000200027224 */ /* 0x000fca00078e0203 */
[----:B------:R1:W-:Y:S02]  /*0f70*/  STL [R1+0x28], R2 ;  /* 0x0000280201007387 */ /* 0x0003e40000100800 */
.L_x_473:
[----:B------:R-:W-:Y:S05]  /*0f80*/  BSYNC B0 ;  /* 0x0000000000007941 */ /* 0x000fea0003800000 */
.L_x_471:
[----:B------:R-:W-:-:S04]  /*0f90*/  LOP3.LUT R0, RZ, R0, RZ, 0x33, !PT ;  /* 0x00000000ff007212 */ /* 0x000fc800078e33ff */
[----:B------:R-:W-:-:S05]  /*0fa0*/  IADD3 R0, R0, R12, RZ ;  /* 0x0000000c00007210 */ /* 0x000fca0007ffe0ff */
[----:B------:R2:W-:Y:S01]  /*0fb0*/  STL [R1+0x24], R0 ;  /* 0x0000240001007387 */ /* 0x0005e20000100800 */
[----:B------:R-:W-:Y:S05]  /*0fc0*/  BRA `(.L_x_474) ;  /* 0x0000006000007947 */ /* 0x000fea0003800000 */
.L_x_462:
[----:B------:R-:W-:Y:S01]  /*0fd0*/  MOV R0, UR4 ;  /* 0x0000000400007c02 */ /* 0x000fe20008000f00 */
[----:B------:R-:W-:Y:S04]  /*0fe0*/  STL [R1+0x24], RZ ;  /* 0x000024ff01007387 */ /* 0x000fe80000100800 */
[----:B------:R-:W-:Y:S04]  /*0ff0*/  STL [R1+0x28], RZ ;  /* 0x000028ff01007387 */ /* 0x000fe80000100800 */
[----:B------:R1:W-:Y:S02]  /*1000*/  STL [R1+0x20], R0 ;  /* 0x0000200001007387 */ /* 0x0003e40000100800 */
[----:B-1----:R-:W-:-:S05]  /*1010*/  MOV R0, c[0x0][0x53c] ;  /* 0x00014f0000007a02 */ /* 0x002fca0000000f00 */
[----:B------:R1:W-:Y:S02]  /*1020*/  STL [R1+0x2c], R0 ;  /* 0x00002c0001007387 */ /* 0x0003e40000100800 */
.L_x_474:
[----:B------:R-:W3:Y:S04]  /*1030*/  LDL R4, [R1+0x20] ;  /* 0x0000200001047983 */ /* 0x000ee80000100800 */
[----:B------:R-:W3:Y:S04]  /*1040*/  LDL R5, [R1+0x24] ;  /* 0x0000240001057983 */ /* 0x000ee80000100800 */
[----:B------:R-:W3:Y:S04]  /*1050*/  LDL R6, [R1+0x28] ;  /* 0x0000280001067983 */ /* 0x000ee80000100800 */
[----:B------:R-:W3:Y:S01]  /*1060*/  LDL R7, [R1+0x2c] ;  /* 0x00002c0001077983 */ /* 0x000ee20000100800 */
[----:B------:R-:W-:Y:S01]  /*1070*/  ISETP.NE.AND P0, PT, R13, RZ, PT ;  /* 0x000000ff0d00720c */ /* 0x000fe20003f05270 */
[----:B------:R-:W-:-:S12]  /*1080*/  WARPSYNC 0xffffffff ;  /* 0xffffffff00007948 */ /* 0x000fd80003800000 */
[----:B---3--:R3:W-:Y:S04]  /*1090*/  @!P0 STS.128 [0xc080], R4 ;  /* 0x00c08004ff008388 */ /* 0x0087e80000000c00 */
[----:B------:R-:W-:Y:S06]  /*10a0*/  BAR.ARV 0x5, 0x80 ;  /* 0x0142000000007b1d */ /* 0x000fec0000002000 */
.L_x_460:
[----:B-12---:R-:W2:Y:S02]  /*10b0*/  LDL R0, [R1+0x2c] ;  /* 0x00002c0001007983 */ /* 0x006ea40000100800 */
[----:B--2---:R-:W-:-:S13]  /*10c0*/  ISETP.GE.AND P0, PT, R0, c[0x0][0x53c], PT ;  /* 0x00014f0000007a0c */ /* 0x004fda0003f06270 */
[----:B------:R-:W-:Y:S05]  /*10d0*/  @P0 EXIT ;  /* 0x000000000000094d */ /* 0x000fea0003800000 */
[----:B------:R-:W1:Y:S02]  /*10e0*/  S2R R11, SR_TID.X ;  /* 0x00000000000b7919 */ /* 0x000e640000002100 */
[----:B-1----:R-:W-:-:S04]  /*10f0*/  SHF.R.S32.HI R8, RZ, 0x1f, R11 ;  /* 0x0000001fff087819 */ /* 0x002fc8000001140b */
[CC--:B------:R-:W-:Y:S02]  /*1100*/  LEA.HI R17, R8.reuse, R11.reuse, RZ, 0x3 ;  /* 0x0000000b08117211 */ /* 0x0c0fe400078f18ff */
[----:B------:R-:W-:Y:S02]  /*1110*/  LEA.HI R3, R8, R11, RZ, 0x4 ;  /* 0x0000000b08037211 */ /* 0x000fe400078f20ff */
[----:B------:R-:W-:Y:S02]  /*1120*/  LOP3.LUT R2, R17, 0xfffffff8, RZ, 0xc0, !PT ;  /* 0xfffffff811027812 */ /* 0x000fe400078ec0ff */
[----:B---3--:R-:W-:Y:S02]  /*1130*/  SHF.R.S32.HI R5, RZ, 0x4, R3 ;  /* 0x00000004ff057819 */ /* 0x008fe40000011403 */
[----:B------:R-:W-:Y:S01]  /*1140*/  LOP3.LUT R0, R3, 0xfffffff0, RZ, 0xc0, !PT ;  /* 0xfffffff003007812 */ /* 0x000fe200078ec0ff */
[----:B------:R-:W-:Y:S01]  /*1150*/  IMAD.IADD R2, R11, 0x1, -R2 ;  /* 0x000000010b027824 */ /* 0x000fe200078e0a02 */
[----:B------:R-:W-:-:S02]  /*1160*/  LEA.HI R3, R3, R5, RZ, 0x1 ;  /* 0x0000000503037211 */ /* 0x000fc400078f08ff */
[----:B------:R-:W-:Y:S01]  /*1170*/  LEA.HI R6, R8, R11, RZ, 0x2 ;  /* 0x0000000b08067211 */ /* 0x000fe200078f10ff */
[----:B------:R-:W-:Y:S01]  /*1180*/  IMAD.IADD R0, R11, 0x1, -R0 ;  /* 0x000000010b007824 */ /* 0x000fe200078e0a00 */
[----:B------:R-:W-:Y:S02]  /*1190*/  LEA.HI R7, R2, R2, RZ, 0x1 ;  /* 0x0000000202077211 */ /* 0x000fe400078f08ff */
[----:B------:R-:W-:Y:S02]  /*11a0*/  LOP3.LUT R4, R3, 0xfffffffe, RZ, 0xc0, !PT ;  /* 0xfffffffe03047812 */ /* 0x000fe400078ec0ff */
[----:B------:R-:W-:Y:S02]  /*11b0*/  LOP3.LUT R3, R7, 0x3fffffe, RZ, 0xc0, !PT ;  /* 0x03fffffe07037812 */ /* 0x000fe400078ec0ff */
[----:B------:R-:W-:Y:S01]  /*11c0*/  LEA.HI R10, R0, R0, RZ, 0x1 ;  /* 0x00000000000a7211 */ /* 0x000fe200078f08ff */
[----:B------:R-:W-:Y:S01]  /*11d0*/  IMAD.IADD R12, R5, 0x1, -R4 ;  /* 0x00000001050c7824 */ /* 0x000fe200078e0a04 */
[----:B------:R-:W-:Y:S01]  /*11e0*/  SHF.R.S32.HI R4, RZ, 0x3, R17 ;  /* 0x00000003ff047819 */ /* 0x000fe20000011411 */
[----:B------:R-:W-:Y:S01]  /*11f0*/  IMAD.IADD R15, R2, 0x1, -R3 ;  /* 0x00000001020f7824 */ /* 0x000fe200078e0a03 */
[----:B------:R-:W-:-:S02]  /*1200*/  LOP3.LUT R2, R10, 0x7fffffe, RZ, 0xc0, !PT ;  /* 0x07fffffe0a027812 */ /* 0x000fc400078ec0ff */
[----:B------:R-:W-:Y:S02]  /*1210*/  SHF.R.S32.HI R3, RZ, 0x1f, R0 ;  /* 0x0000001fff037819 */ /* 0x000fe40000011400 */
[----:B------:R-:W-:Y:S01]  /*1220*/  LOP3.LUT R5, R6, 0xfffffffc, RZ, 0xc0, !PT ;  /* 0xfffffffc06057812 */ /* 0x000fe200078ec0ff */
[----:B------:R-:W-:Y:S01]  /*1230*/  IMAD.IADD R13, R0, 0x1, -R2 ;  /* 0x00000001000d7824 */ /* 0x000fe200078e0a02 */
[----:B------:R-:W-:Y:S01]  /*1240*/  LEA.HI R16, R3, R0, RZ, 0x3 ;  /* 0x0000000003107211 */ /* 0x000fe200078f18ff */
[----:B------:R-:W-:Y:S01]  /*1250*/  IMAD.SHL.U32 R0, R4, 0x40, RZ ;  /* 0x0000004004007824 */ /* 0x000fe200078e00ff */
[----:B------:R-:W-:Y:S01]  /*1260*/  LEA.HI R8, R8, R11, RZ, 0x5 ;  /* 0x0000000b08087211 */ /* 0x000fe200078f28ff */
[----:B------:R-:W-:Y:S01]  /*1270*/  IMAD.IADD R18, R11, 0x1, -R5 ;  /* 0x000000010b127824 */ /* 0x000fe200078e0a05 */
[----:B------:R-:W-:Y:S02]  /*1280*/  SHF.R.S32.HI R14, RZ, 0x2, R6 ;  /* 0x00000002ff0e7819 */ /* 0x000fe40000011406 */
[----:B------:R-:W-:Y:S01]  /*1290*/  LOP3.LUT R2, R8, 0xffffffe0, RZ, 0xc0, !PT ;  /* 0xffffffe008027812 */ /* 0x000fe200078ec0ff */
[----:B------:R-:W-:Y:S01]  /*12a0*/  IMAD.SHL.U32 R22, R18, 0x8, RZ ;  /* 0x0000000812167824 */ /* 0x000fe200078e00ff */
[----:B------:R-:W-:-:S02]  /*12b0*/  LOP3.LUT R0, R0, 0xc0, RZ, 0xc0, !PT ;  /* 0x000000c000007812 */ /* 0x000fc400078ec0ff */
[----:B------:R-:W-:Y:S01]  /*12c0*/  LEA.HI R5, R6, R14, RZ, 0x1 ;  /* 0x0000000e06057211 */ /* 0x000fe200078f08ff */
[----:B------:R-:W-:Y:S01]  /*12d0*/  IMAD.IADD R21, R11, 0x1, -R2 ;  /* 0x000000010b157824 */ /* 0x000fe200078e0a02 */
[----:B------:R-:W-:Y:S02]  /*12e0*/  SHF.R.U32.HI R4, RZ, 0x3, R0 ;  /* 0x00000003ff047819 */ /* 0x000fe40000011600 */
[----:B------:R-:W-:Y:S02]  /*12f0*/  LOP3.LUT R3, R0, 0x18, R22, 0xf8, !PT ;  /* 0x0000001800037812 */ /* 0x000fe400078ef816 */
[--C-:B------:R-:W-:Y:S02]  /*1300*/  SHF.R.S32.HI R9, RZ, 0x5, R8.reuse ;  /* 0x00000005ff097819 */ /* 0x100fe40000011408 */
[----:B------:R-:W-:Y:S02]  /*1310*/  SHF.R.S32.HI R0, RZ, 0x1f, R8 ;  /* 0x0000001fff007819 */ /* 0x000fe40000011408 */
[----:B------:R-:W-:-:S02]  /*1320*/  LOP3.LUT R2, R5, 0x7fffffe, RZ, 0xc0, !PT ;  /* 0x07fffffe05027812 */ /* 0x000fc400078ec0ff */
[----:B------:R-:W-:Y:S02]  /*1330*/  LEA.HI R0, R0, R9, RZ, 0x2 ;  /* 0x0000000900007211 */ /* 0x000fe400078f10ff */
[----:B------:R-:W-:Y:S01]  /*1340*/  LOP3.LUT R5, R3, R4, RZ, 0x3c, !PT ;  /* 0x0000000403057212 */ /* 0x000fe200078e3cff */
[----:B------:R-:W-:Y:S01]  /*1350*/  IMAD.IADD R2, R14, 0x1, -R2 ;  /* 0x000000010e027824 */ /* 0x000fe200078e0a02 */
[----:B------:R-:W-:Y:S02]  /*1360*/  SHF.R.S32.HI R4, RZ, 0x1f, R6 ;  /* 0x0000001fff047819 */ /* 0x000fe40000011406 */
[----:B------:R-:W-:Y:S02]  /*1370*/  SHF.R.S32.HI R8, RZ, 0x1f, R21 ;  /* 0x0000001fff087819 */ /* 0x000fe40000011415 */
[----:B------:R-:W-:Y:S01]  /*1380*/  LOP3.LUT R3, R0, 0xffffffc, RZ, 0xc0, !PT ;  /* 0x0ffffffc00037812 */ /* 0x000fe200078ec0ff */
[----:B------:R-:W-:Y:S01]  /*1390*/  IMAD R0, R9, 0x8, R2 ;  /* 0x0000000809007824 */ /* 0x000fe200078e0202 */
[----:B------:R-:W-:-:S02]  /*13a0*/  LEA.HI R2, R4, R14, RZ, 0x3 ;  /* 0x0000000e04027211 */ /* 0x000fc400078f18ff */
[----:B------:R-:W-:Y:S01]  /*13b0*/  LEA.HI R11, R8, R21, RZ, 0x2 ;  /* 0x00000015080b7211 */ /* 0x000fe200078f10ff */
[C---:B------:R-:W-:Y:S01]  /*13c0*/  IMAD.IADD R4, R9.reuse, 0x1, -R3 ;  /* 0x0000000109047824 */ /* 0x040fe200078e0a03 */
[----:B------:R-:W-:Y:S01]  /*13d0*/  LOP3.LUT R2, R2, 0xfffffff8, RZ, 0xc0, !PT ;  /* 0xfffffff802027812 */ /* 0x000fe200078ec0ff */
[----:B------:R-:W-:Y:S01]  /*13e0*/  IMAD.U32 R5, R0, 0x20, R5 ;  /* 0x0000002000057824 */ /* 0x000fe200078e0005 */
[----:B------:R-:W-:Y:S01]  /*13f0*/  SHF.R.S32.HI R3, RZ, 0x2, R11 ;  /* 0x00000002ff037819 */ /* 0x000fe2000001140b */
[----:B------:R-:W-:Y:S01]  /*1400*/  IMAD.SHL.U32 R9, R9, 0x200, RZ ;  /* 0x0000020009097824 */ /* 0x000fe200078e00ff */
[----:B------:R-:W-:Y:S01]  /*1410*/  LEA.HI R0, R18, R18, RZ, 0x1 ;  /* 0x0000001212007211 */ /* 0x000fe200078f08ff */
[----:B------:R-:W-:Y:S01]  /*1420*/  IMAD.IADD R6, R14, 0x1, -R2 ;  /* 0x000000010e067824 */ /* 0x000fe200078e0a02 */
[----:B------:R-:W-:Y:S01]  /*1430*/  SHF.R.S32.HI R8, RZ, 0x1, R10 ;  /* 0x00000001ff087819 */ /* 0x000fe2000001140a */
[----:B------:R-:W-:Y:S01]  /*1440*/  IMAD R19, R4, 0x10, R3 ;  /* 0x0000001004137824 */ /* 0x000fe200078e0203 */
[C---:B------:R-:W-:Y:S01]  /*1450*/  LOP3.LUT R2, R0.reuse, 0x1ffffffe, RZ, 0xc0, !PT ;  /* 0x1ffffffe00027812 */ /* 0x040fe200078ec0ff */
[----:B------:R-:W-:Y:S01]  /*1460*/  IMAD.SHL.U32 R0, R0, 0x20, RZ ;  /* 0x0000002000007824 */ /* 0x000fe200078e00ff */
[----:B------:R-:W-:Y:S01]  /*1470*/  SHF.R.S32.HI R3, RZ, 0x1, R7 ;  /* 0x00000001ff037819 */ /* 0x000fe20000011407 */
[----:B------:R1:W-:Y:S01]  /*1480*/  STL [R1+0x5c], R5 ;  /* 0x00005c0501007387 */ /* 0x0003e20000100800 */
[----:B------:R-:W-:Y:S01]  /*1490*/  LEA.HI R7, R6, R6, RZ, 0x1 ;  /* 0x0000000606077211 */ /* 0x000fe200078f08ff */
[----:B------:R-:W-:Y:S01]  /*14a0*/  IMAD.IADD R4, R18, 0x1, -R2 ;  /* 0x0000000112047824 */ /* 0x000fe200078e0a02 */
[----:B------:R-:W-:Y:S01]  /*14b0*/  LOP3.LUT R0, R0, 0xffffffc0, RZ, 0xc0, !PT ;  /* 0xffffffc000007812 */ /* 0x000fe200078ec0ff */
[C---:B------:R-:W-:Y:S01]  /*14c0*/  IMAD.SHL.U32 R2, R3.reuse, 0x40, RZ ;  /* 0x0000004003027824 */ /* 0x040fe200078e00ff */
[----:B------:R-:W-:Y:S01]  /*14d0*/  SHF.R.S32.HI R10, RZ, 0x1f, R10 ;  /* 0x0000001fff0a7819 */ /* 0x000fe2000001140a */
[----:B------:R-:W-:Y:S01]  /*14e0*/  STL [R1+0x64], R19 ;  /* 0x0000641301007387 */ /* 0x000fe20000100800 */
[----:B------:R-:W-:Y:S01]  /*14f0*/  LOP3.LUT P2, RZ, R3, 0x2, RZ, 0xc0, !PT ;  /* 0x0000000203ff7812 */ /* 0x000fe2000784c0ff */
[----:B------:R-:W-:Y:S01]  /*1500*/  IMAD R14, R4, 0x8, R0 ;  /* 0x00000008040e7824 */ /* 0x000fe200078e0200 */
[----:B------:R-:W-:-:S02]  /*1510*/  LEA.HI R3, R10, R8, RZ, 0x2 ;  /* 0x000000080a037211 */ /* 0x000fc400078f10ff */
[----:B------:R-:W-:Y:S02]  /*1520*/  LOP3.LUT R0, R2, 0xc0, RZ, 0xc0, !PT ;  /* 0x000000c002007812 */ /* 0x000fe400078ec0ff */
[----:B------:R-:W-:Y:S01]  /*1530*/  LOP3.LUT R2, R3, 0xfffffffc, RZ, 0xc0, !PT ;  /* 0xfffffffc03027812 */ /* 0x000fe200078ec0ff */
[----:B------:R-:W-:Y:S01]  /*1540*/  IMAD R3, R18, 0x2, R9 ;  /* 0x0000000212037824 */ /* 0x000fe200078e0209 */
[----:B------:R-:W-:Y:S02]  /*1550*/  SHF.R.U32.HI R4, RZ, 0x3, R0 ;  /* 0x00000003ff047819 */ /* 0x000fe40000011600 */
[----:B------:R-:W-:Y:S01]  /*1560*/  IADD3 R20, R22, 0x20, RZ ;  /* 0x0000002016147810 */ /* 0x000fe20007ffe0ff */
[----:B------:R-:W-:Y:S01]  /*1570*/  IMAD.IADD R2, R8, 0x1, -R2 ;  /* 0x0000000108027824 */ /* 0x000fe200078e0a02 */
[----:B------:R-:W-:Y:S01]  /*1580*/  SHF.R.S32.HI R23, RZ, 0x1f, R22 ;  /* 0x0000001fff177819 */ /* 0x000fe20000011416 */
[----:B------:R-:W-:-:S03]  /*1590*/  IMAD R8, R12, 0x8, R15 ;  /* 0x000000080c087824 */ /* 0x000fc600078e020f */
[C---:B------:R-:W-:Y:S01]  /*15a0*/  LOP3.LUT P3, RZ, R2.reuse, 0x2, RZ, 0xc0, !PT ;  /* 0x0000000202ff7812 */ /* 0x040fe2000786c0ff */
[----:B------:R-:W-:Y:S01]  /*15b0*/  IMAD.SHL.U32 R2, R2, 0x40, RZ ;  /* 0x0000004002027824 */ /* 0x000fe200078e00ff */
[----:B-1----:R-:W-:-:S04]  /*15c0*/  LOP3.LUT R5, R7, 0x3fffffe, RZ, 0xc0, !PT ;  /* 0x03fffffe07057812 */ /* 0x002fc800078ec0ff */
[----:B------:R-:W-:Y:S01]  /*15d0*/  LOP3.LUT R2, R2, 0xc0, RZ, 0xc0, !PT ;  /* 0x000000c002027812 */ /* 0x000fe200078ec0ff */
[----:B------:R-:W-:Y:S01]  /*15e0*/  IMAD.IADD R6, R6, 0x1, -R5 ;  /* 0x0000000106067824 */ /* 0x000fe200078e0a05 */
[----:B------:R-:W-:Y:S02]  /*15f0*/  LOP3.LUT R5, R0, 0x8, R17, 0xf8, !PT ;  /* 0x0000000800057812 */ /* 0x000fe400078ef811 */
[----:B------:R-:W-:Y:S01]  /*1600*/  SHF.R.S32.HI R0, RZ, 0x1, R7 ;  /* 0x00000001ff007819 */ /* 0x000fe20000011407 */
[----:B------:R-:W-:Y:S01]  /*1610*/  IMAD R6, R6, 0x20, R3 ;  /* 0x0000002006067824 */ /* 0x000fe200078e0203 */
[----:B------:R-:W-:Y:S01]  /*1620*/  LOP3.LUT R10, R5, R4, RZ, 0x3c, !PT ;  /* 0x00000004050a7212 */ /* 0x000fe200078e3cff */
[----:B------:R-:W-:Y:S01]  /*1630*/  IMAD.SHL.U32 R5, R16, 0x20, RZ ;  /* 0x0000002010057824 */ /* 0x000fe200078e00ff */
[C---:B------:R-:W-:Y:S01]  /*1640*/  LOP3.LUT P0, RZ, R0.reuse, 0x2, RZ, 0xc0, !PT ;  /* 0x0000000200ff7812 */ /* 0x040fe2000780c0ff */
[C---:B------:R-:W-:Y:S01]  /*1650*/  IMAD.SHL.U32 R3, R0.reuse, 0x40, RZ ;  /* 0x0000004000037824 */ /* 0x040fe200078e00ff */
[----:B------:R-:W-:Y:S01]  /*1660*/  LOP3.LUT R4, R0, 0x1, RZ, 0xc0, !PT ;  /* 0x0000000100047812 */ /* 0x000fe200078ec0ff */
[----:B------:R-:W-:Y:S01]  /*1670*/  IMAD.SHL.U32 R7, R12, 0x8, RZ ;  /* 0x000000080c077824 */ /* 0x000fe200078e00ff */
[----:B------:R-:W-:-:S02]  /*1680*/  LOP3.LUT R0, R5, 0xffffff00, RZ, 0xc0, !PT ;  /* 0xffffff0005007812 */ /* 0x000fc400078ec0ff */
[----:B------:R-:W-:Y:S02]  /*1690*/  LOP3.LUT R3, R3, 0xc0, RZ, 0xc0, !PT ;  /* 0x000000c003037812 */ /* 0x000fe400078ec0ff */
[----:B------:R-:W-:Y:S01]  /*16a0*/  ISETP.NE.U32.AND P1, PT, R4, 0x1, PT ;  /* 0x000000010400780c */ /* 0x000fe20003f25070 */
[----:B------:R-:W-:Y:S01]  /*16b0*/  IMAD.IADD R4, R0, 0x1, R9 ;  /* 0x0000000100047824 */ /* 0x000fe200078e0209 */
[----:B------:R-:W-:Y:S02]  /*16c0*/  LEA.HI R3, R3, R3, RZ, 0x1d ;  /* 0x0000000303037211 */ /* 0x000fe400078fe8ff */
[----:B------:R-:W-:-:S03]  /*16d0*/  SHF.R.U32.HI R5, RZ, 0x3, R2 ;  /* 0x00000003ff057819 */ /* 0x000fc60000011602 */
[----:B------:R-:W-:Y:S01]  /*16e0*/  IMAD.IADD R3, R3, 0x1, R6 ;  /* 0x0000000103037824 */ /* 0x000fe200078e0206 */
[----:B------:R-:W-:Y:S01]  /*16f0*/  LOP3.LUT R6, R2, 0x8, R7, 0xf8, !PT ;  /* 0x0000000802067812 */ /* 0x000fe200078ef807 */
[----:B------:R-:W-:Y:S01]  /*1700*/  IMAD R2, R13, 0x20, R4 ;  /* 0x000000200d027824 */ /* 0x000fe200078e0204 */
[----:B------:R-:W-:Y:S01]  /*1710*/  LOP3.LUT R4, R11, 0x7ffffffc, RZ, 0xc0, !PT ;  /* 0x7ffffffc0b047812 */ /* 0x000fe200078ec0ff */
[----:B------:R-:W-:Y:S01]  /*1720*/  IMAD.SHL.U32 R18, R3, 0x2, RZ ;  /* 0x0000000203127824 */ /* 0x000fe200078e00ff */
[----:B------:R-:W-:Y:S01]  /*1730*/  LOP3.LUT R3, R6, R5, RZ, 0x3c, !PT ;  /* 0x0000000506037212 */ /* 0x000fe200078e3cff */
[----:B------:R-:W-:Y:S02]  /*1740*/  IMAD R7, R13, 0x20, R0 ;  /* 0x000000200d077824 */ /* 0x000fe400078e0200 */
[----:B------:R-:W-:Y:S01]  /*1750*/  IMAD.IADD R4, R21, 0x1, -R4 ;  /* 0x0000000115047824 */ /* 0x000fe200078e0a04 */
[C---:B------:R-:W-:Y:S01]  /*1760*/  IADD3 R5, R18.reuse, 0x80, RZ ;  /* 0x0000008012057810 */ /* 0x040fe20007ffe0ff */
[----:B------:R-:W-:Y:S01]  /*1770*/  IMAD.MOV.U32 R6, RZ, RZ, 0x20 ;  /* 0x00000020ff067424 */ /* 0x000fe200078e00ff */
[----:B------:R-:W-:Y:S01]  /*1780*/  IADD3 R17, R18, 0x70, RZ ;  /* 0x0000007012117810 */ /* 0x000fe20007ffe0ff */
[----:B------:R-:W-:Y:S01]  /*1790*/  IMAD.SHL.U32 R236, R4, 0x2, RZ ;  /* 0x0000000204ec7824 */ /* 0x000fe200078e00ff */
[----:B------:R-:W-:Y:S01]  /*17a0*/  @P1 IADD3 R17, R5, 0x10, RZ ;  /* 0x0000001005111810 */ /* 0x000fe20007ffe0ff */
[----:B------:R-:W-:Y:S01]  /*17b0*/  STL [R1+0x44], R18 ;  /* 0x0000441201007387 */ /* 0x000fe20000100800 */
[----:B------:R-:W-:Y:S01]  /*17c0*/  IADD3 R5, R22, 0x40, RZ ;  /* 0x0000004016057810 */ /* 0x000fe20007ffe0ff */
[C---:B------:R-:W-:Y:S01]  /*17d0*/  IMAD.IADD R2, R3.reuse, 0x1, R2 ;  /* 0x0000000103027824 */ /* 0x040fe200078e0202 */
[----:B------:R-:W-:Y:S01]  /*17e0*/  IADD3 R16, R236, 0x10, RZ ;  /* 0x00000010ec107810 */ /* 0x000fe20007ffe0ff */
[----:B------:R-:W-:Y:S01]  /*17f0*/  IMAD.U32 R0, R8, 0x20, R10 ;  /* 0x0000002008007824 */ /* 0x000fe200078e000a */
[----:B------:R-:W-:Y:S01]  /*1800*/  STL [R1+0x48], R17 ;  /* 0x0000481101007387 */ /* 0x000fe20000100800 */
[----:B------:R-:W-:Y:S01]  /*1810*/  IMAD.IADD R3, R3, 0x1, R7 ;  /* 0x0000000103037824 */ /* 0x000fe200078e0207 */
[----:B------:R-:W-:-:S02]  /*1820*/  SHF.R.S32.HI R7, RZ, 0x1f, R20 ;  /* 0x0000001fff077819 */ /* 0x000fc40000011414 */
[----:B------:R-:W-:Y:S01]  /*1830*/  STL [R1+0x1c], R20 ;  /* 0x00001c1401007387 */ /* 0x000fe20000100800 */
[----:B------:R-:W-:Y:S02]  /*1840*/  SHF.R.S32.HI R4, RZ, 0x1f, R5 ;  /* 0x0000001fff047819 */ /* 0x000fe40000011405 */
[C---:B------:R-:W-:Y:S01]  /*1850*/  IADD3 R10, R236.reuse, 0x40, RZ ;  /* 0x00000040ec0a7810 */ /* 0x040fe20007ffe0ff */
[----:B------:R1:W-:Y:S01]  /*1860*/  STL [R1+0x38], R5 ;  /* 0x0000380501007387 */ /* 0x0003e20000100800 */
[----:B------:R-:W-:Y:S02]  /*1870*/  IADD3 R8, R236, 0x50, RZ ;  /* 0x00000050ec087810 */ /* 0x000fe40007ffe0ff */
[----:B------:R-:W-:Y:S01]  /*1880*/  LEA R184, R0, 0x3c80, 0x1 ;  /* 0x00003c8000b87811 */ /* 0x000fe200078e08ff */
[----:B------:R-:W-:Y:S01]  /*1890*/  STL.64 [R1+0x30], R22 ;  /* 0x0000301601007387 */ /* 0x000fe20000100a00 */
[----:B------:R-:W-:Y:S02]  /*18a0*/  SHF.R.S32.HI R0, RZ, 0x1f, R10 ;  /* 0x0000001fff007819 */ /* 0x000fe4000001140a */
[----:B------:R-:W-:Y:S01]  /*18b0*/  SHF.R.S32.HI R0, RZ, 0x1f, R8 ;  /* 0x0000001fff007819 */ /* 0x000fe20000011408 */
[----:B------:R2:W-:Y:S01]  /*18c0*/  STL [R1+0x58], R7 ;  /* 0x0000580701007387 */ /* 0x0005e20000100800 */
[----:B------:R-:W-:-:S02]  /*18d0*/  IADD3 R13, R236, 0x28, RZ ;  /* 0x00000028ec0d7810 */ /* 0x000fc40007ffe0ff */
[----:B------:R-:W-:Y:S01]  /*18e0*/  IADD3 R11, R236, 0x38, RZ ;  /* 0x00000038ec0b7810 */ /* 0x000fe20007ffe0ff */
[----:B------:R3:W-:Y:S01]  /*18f0*/  STL [R1+0x54], R4 ;  /* 0x0000540401007387 */ /* 0x0007e20000100800 */
[----:B------:R-:W-:Y:S02]  /*1900*/  IADD3 R189, R184, 0x20, RZ ;  /* 0x00000020b8bd7810 */ /* 0x000fe40007ffe0ff */
[----:B------:R-:W-:Y:S02]  /*1910*/  LEA R187, R2, 0x6080, 0x1 ;  /* 0x0000608002bb7811 */ /* 0x000fe400078e08ff */
[----:B------:R-:W-:Y:S02]  /*1920*/  LEA R185, R3, 0x1880, 0x1 ;  /* 0x0000188003b97811 */ /* 0x000fe400078e08ff */
[C---:B------:R-:W-:Y:S02]  /*1930*/  IADD3 R15, R236.reuse, 0x18, RZ ;  /* 0x00000018ec0f7810 */ /* 0x040fe40007ffe0ff */
[----:B------:R-:W-:-:S02]  /*1940*/  IADD3 R12, R236, 0x30, RZ ;  /* 0x00000030ec0c7810 */ /* 0x000fc40007ffe0ff */
[----:B------:R-:W-:Y:S02]  /*1950*/  IADD3 R9, R236, 0x48, RZ ;  /* 0x00000048ec097810 */ /* 0x000fe40007ffe0ff */
[----:B-1----:R-:W-:Y:S02]  /*1960*/  SEL R5, R6, 0xffffffe0, !P0 ;  /* 0xffffffe006057807 */ /* 0x002fe40004000000 */
[----:B------:R-:W-:Y:S02]  /*1970*/  @P2 IADD3 R189, R184, -0x20, RZ ;  /* 0xffffffe0b8bd2810 */ /* 0x000fe40007ffe0ff */
[----:B------:R-:W-:Y:S01]  /*1980*/  SHF.R.S32.HI R15, RZ, 0x1f, R15 ;  /* 0x0000001fff0f7819 */ /* 0x000fe2000001140f */
[----:B------:R-:W-:Y:S01]  /*1990*/  IMAD.IADD R0, R18, 0x1, R5 ;  /* 0x0000000112007824 */ /* 0x000fe200078e0205 */
[----:B------:R-:W-:Y:S01]  /*19a0*/  SHF.R.S32.HI R12, RZ, 0x1f, R12 ;  /* 0x0000001fff0c7819 */ /* 0x000fe2000001140c */
[----:B--2---:R-:W-:Y:S01]  /*19b0*/  IMAD.IADD R7, R19, 0x1, R14 ;  /* 0x0000000113077824 */ /* 0x004fe200078e020e */
[----:B------:R-:W-:-:S02]  /*19c0*/  IADD3 R19, R236, 0x8, RZ ;  /* 0x00000008ec137810 */ /* 0x000fc40007ffe0ff */
[----:B------:R-:W-:Y:S02]  /*19d0*/  IADD3 R14, R236, 0x20, RZ ;  /* 0x00000020ec0e7810 */ /* 0x000fe40007ffe0ff */
[----:B------:R1:W-:Y:S01]  /*19e0*/  STL [R1+0x3c], R7 ;  /* 0x00003c0701007387 */ /* 0x0003e20000100800 */
[----:B---3--:R-:W-:Y:S02]  /*19f0*/  SHF.R.S32.HI R4, RZ, 0x1f, R236 ;  /* 0x0000001fff047819 */ /* 0x008fe400000114ec */
[----:B------:R-:W-:Y:S01]  /*1a00*/  SEL R4, R6, 0xffffffe0, !P3 ;  /* 0xffffffe006047807 */ /* 0x000fe20005800000 */
[----:B------:R2:W-:Y:S01]  /*1a10*/  STL [R1+0x50], R0 ;  /* 0x0000500001007387 */ /* 0x0005e20000100800 */
[----:B------:R-:W-:Y:S02]  /*1a20*/  SHF.R.S32.HI R6, RZ, 0x1f, R16 ;  /* 0x0000001fff067819 */ /* 0x000fe40000011410 */
[----:B------:R-:W-:Y:S01]  /*1a30*/  SHF.R.S32.HI R6, RZ, 0x1f, R13 ;  /* 0x0000001fff067819 */ /* 0x000fe2000001140d */
[----:B------:R-:W-:Y:S01]  /*1a40*/  IMAD.IADD R188, R187, 0x1, R4 ;  /* 0x00000001bbbc7824 */ /* 0x000fe200078e0204 */
[----:B------:R-:W-:Y:S01]  /*1a50*/  SHF.R.S32.HI R6, RZ, 0x1f, R11 ;  /* 0x0000001fff067819 */ /* 0x000fe2000001140b */
[----:B------:R-:W-:Y:S01]  /*1a60*/  IMAD.IADD R186, R4, 0x1, R185 ;  /* 0x0000000104ba7824 */ /* 0x000fe200078e02b9 */
[----:B------:R-:W-:-:S02]  /*1a70*/  SHF.R.S32.HI R19, RZ, 0x1f, R19 ;  /* 0x0000001fff137819 */ /* 0x000fc40000011413 */
[----:B------:R-:W-:Y:S02]  /*1a80*/  SHF.R.S32.HI R14, RZ, 0x1f, R14 ;  /* 0x0000001fff0e7819 */ /* 0x000fe4000001140e */
[----:B------:R-:W-:Y:S02]  /*1a90*/  SHF.R.S32.HI R9, RZ, 0x1f, R9 ;  /* 0x0000001fff097819 */ /* 0x000fe40000011409 */
[C---:B------:R-:W-:Y:S02]  /*1aa0*/  IADD3 R197, R189.reuse, 0x400, RZ ;  /* 0x00000400bdc57810 */ /* 0x040fe40007ffe0ff */
[C---:B------:R-:W-:Y:S02]  /*1ab0*/  IADD3 R196, R189.reuse, 0x800, RZ ;  /* 0x00000800bdc47810 */ /* 0x040fe40007ffe0ff */
[C---:B------:R-:W-:Y:S02]  /*1ac0*/  IADD3 R195, R189.reuse, 0xc00, RZ ;  /* 0x00000c00bdc37810 */ /* 0x040fe40007ffe0ff */
[----:B------:R-:W-:-:S02]  /*1ad0*/  IADD3 R194, R189, 0x1000, RZ ;  /* 0x00001000bdc27810 */ /* 0x000fc40007ffe0ff */
[----:B-1----:R-:W-:Y:S02]  /*1ae0*/  IADD3 R7, R236, 0x58, RZ ;  /* 0x00000058ec077810 */ /* 0x002fe40007ffe0ff */
[----:B------:R-:W-:Y:S01]  /*1af0*/  IADD3 R193, R189, 0x1400, RZ ;  /* 0x00001400bdc17810 */ /* 0x000fe20007ffe0ff */
[----:B--2---:R-:W-:Y:S01]  /*1b00*/  IMAD.IADD R0, R5, 0x1, R17 ;  /* 0x0000000105007824 */ /* 0x004fe200078e0211 */
[----:B------:R-:W-:Y:S02]  /*1b10*/  SHF.R.S32.HI R6, RZ, 0x1f, R7 ;  /* 0x0000001fff067819 */ /* 0x000fe40000011407 */
[C---:B------:R-:W-:Y:S02]  /*1b20*/  IADD3 R192, R189.reuse, 0x1800, RZ ;  /* 0x00001800bdc07810 */ /* 0x040fe40007ffe0ff */
[----:B------:R1:W-:Y:S01]  /*1b30*/  STL [R1+0x4c], R0 ;  /* 0x00004c0001007387 */ /* 0x0003e20000100800 */
[C---:B------:R-:W-:Y:S02]  /*1b40*/  IADD3 R191, R189.reuse, 0x1c00, RZ ;  /* 0x00001c00bdbf7810 */ /* 0x040fe40007ffe0ff */
[----:B------:R-:W-:-:S02]  /*1b50*/  IADD3 R190, R189, 0x2000, RZ ;  /* 0x00002000bdbe7810 */ /* 0x000fc40007ffe0ff */
.L_x_644:
[----:B------:R-:W2:Y:S04]  /*1b60*/  LDL R77, [R1+0x2c] ;  /* 0x00002c00014d7983 */ /* 0x000ea80000100800 */
[----:B------:R-:W3:Y:S01]  /*1b70*/  LDL R15, [R1+0x28] ;  /* 0x00002800010f7983 */ /* 0x000ee20000100800 */
[----:B------:R-:W-:-:S02]  /*1b80*/  ISETP.NE.U32.AND P0, PT, RZ, c[0x0][0x370], PT ;  /* 0x0000dc00ff007a0c */ /* 0x000fc40003f05070 */
[----:B------:R-:W-:Y:S02]  /*1b90*/  ISETP.NE.U32.AND P2, PT, RZ, c[0x0][0x360], PT ;  /* 0x0000d800ff007a0c */ /* 0x000fe40003f45070 */
[----:B------:R-:W-:Y:S02]  /*1ba0*/  ISETP.NE.AND.EX P1, PT, RZ, c[0x0][0x374], PT, P0 ;  /* 0x0000dd00ff007a0c */ /* 0x000fe40003f25300 */
[----:B------:R-:W-:Y:S02]  /*1bb0*/  ISETP.NE.AND.EX P0, PT, RZ, c[0x0][0x364], PT, P2 ;  /* 0x0000d900ff007a0c */ /* 0x000fe40003f05320 */
[----:B------:R-:W-:Y:S02]  /*1bc0*/  ISETP.NE.U32.AND P3, PT, RZ, c[0x0][0x348], PT ;  /* 0x0000d200ff007a0c */ /* 0x000fe40003f65070 */
[----:B------:R-:W-:Y:S02]  /*1bd0*/  ISETP.NE.U32.AND P4, PT, RZ, c[0x0][0x350], PT ;  /* 0x0000d400ff007a0c */ /* 0x000fe40003f85070 */
[----:B------:R-:W-:-:S02]  /*1be0*/  ISETP.NE.AND.EX P3, PT, RZ, c[0x0][0x34c], PT, P3 ;  /* 0x0000d300ff007a0c */ /* 0x000fc40003f65330 */
[----:B------:R-:W-:Y:S01]  /*1bf0*/  ISETP.NE.AND.EX P4, PT, RZ, c[0x0][0x354], PT, P4 ;  /* 0x0000d500ff007a0c */ /* 0x000fe20003f85340 */
[----:B------:R-:W-:Y:S01]  /*1c00*/  IMAD.MOV.U32 R14, RZ, RZ, 0x4 ;  /* 0x00000004ff0e7424 */ /* 0x000fe200078e00ff */
[----:B------:R-:W-:Y:S01]  /*1c10*/  CS2R R12, SRZ ;  /* 0x00000000000c7805 */ /* 0x000fe2000001ff00 */
[----:B------:R-:W-:Y:S02]  /*1c20*/  IMAD.MOV.U32 R4, RZ, RZ, RZ ;  /* 0x000000ffff047224 */ /* 0x000fe400078e00ff */
[----:B--2---:R-:W-:-:S04]  /*1c30*/  @P1 IMAD.WIDE R10, R77, R14, c[0x0][0x370] ;  /* 0x0000dc004d0a1625 */ /* 0x004fc800078e020e */
[CC--:B------:R-:W-:Y:S01]  /*1c40*/  @P0 IMAD.WIDE R8, R77.reuse, R14.reuse, c[0x0][0x360] ;  /* 0x0000d8004d080625 */ /* 0x0c0fe200078e020e */
[----:B------:R2:W5:Y:S03]  /*1c50*/  @P1 LDG.E R4, [R10.64] ;  /* 0x000000060a041981 */ /* 0x000566000c1e1900 */
[CC--:B------:R-:W-:Y:S01]  /*1c60*/  IMAD.WIDE R6, R77.reuse, R14.reuse, c[0x0][0x348] ;  /* 0x0000d2004d067625 */ /* 0x0c0fe200078e020e */
[----:B------:R2:W5:Y:S03]  /*1c70*/  @P0 LDG.E R226, [R8.64] ;  /* 0x0000000608e20981 */ /* 0x000566000c1e1900 */
[----:B------:R-:W-:Y:S01]  /*1c80*/  IMAD.WIDE R2, R77, R14, c[0x0][0x350] ;  /* 0x0000d4004d027625 */ /* 0x000fe200078e020e */
[----:B------:R2:W5:Y:S04]  /*1c90*/  @P3 LDG.E R13, [R6.64] ;  /* 0x00000006060d3981 */ /* 0x000568000c1e1900 */
[----:B------:R2:W5:Y:S01]  /*1ca0*/  @P4 LDG.E R12, [R2.64] ;  /* 0x00000006020c4981 */ /* 0x000562000c1e1900 */
[----:B---3--:R-:W-:-:S05]  /*1cb0*/  LOP3.LUT R76, R15, 0xffff, RZ, 0xc0, !PT ;  /* 0x0000ffff0f4c7812 */ /* 0x008fca00078ec0ff */
[----:B------:R2:W-:Y:S01]  /*1cc0*/  STL [R1+0x40], R76 ;  /* 0x0000404c01007387 */ /* 0x0005e20000100800 */
[----:B------:R-:W-:Y:S01]  /*1cd0*/  YIELD ;  /* 0x0000000000007946 */ /* 0x000fe20003800000 */
[----:B------:R-:W-:Y:S05]  /*1ce0*/  @P0 BRA `(.L_x_475) ;  /* 0x0000005000000947 */ /* 0x000fea0003800000 */
[----:B-----5:R-:W-:Y:S01]  /*1cf0*/  MOV R226, c[0x0][0x168] ;  /* 0x00005a0000e27a02 */ /* 0x020fe20000000f00 */
[----:B------:R-:W-:Y:S05]  /*1d00*/  @!P3 BRA `(.L_x_475) ;  /* 0x000000300000b947 */ /* 0x000fea0003800000 */
[----:B------:R-:W3:Y:S04]  /*1d10*/  LDG.E R5, [R6.64] ;  /* 0x0000000606057981 */ /* 0x000ee8000c1e1900 */
[----:B-1----:R-:W3:Y:S02]  /*1d20*/  LDG.E R0, [R6.64+0x4] ;  /* 0x0000040606007981 */ /* 0x002ee4000c1e1900 */
[----:B---3--:R-:W-:Y:S02]  /*1d30*/  IADD3 R226, -R5, R0, RZ ;  /* 0x0000000005e27210 */ /* 0x008fe40007ffe1ff */
.L_x_475:
[----:B------:R-:W-:-:S04]  /*1d40*/  ISETP.NE.U32.AND P0, PT, RZ, c[0x0][0x368], PT ;  /* 0x0000da00ff007a0c */ /* 0x000fc80003f05070 */
[----:B------:R-:W-:-:S13]  /*1d50*/  ISETP.NE.AND.EX P0, PT, RZ, c[0x0][0x36c], PT, P0 ;  /* 0x0000db00ff007a0c */ /* 0x000fda0003f05300 */
[----:B------:R-:W-:Y:S05]  /*1d60*/  @!P0 BRA `(.L_x_476) ;  /* 0x0000003000008947 */ /* 0x000fea0003800000 */
[----:B--2---:R-:W-:-:S05]  /*1d70*/  IMAD.WIDE R2, R77, R14, c[0x0][0x368] ;  /* 0x0000da004d027625 */ /* 0x004fca00078e020e */
[----:B-1----:R1:W5:Y:S01]  /*1d80*/  LDG.E R0, [R2.64] ;  /* 0x0000000602007981 */ /* 0x002362000c1e1900 */
[----:B------:R-:W-:Y:S05]  /*1d90*/  BRA `(.L_x_477) ;  /* 0x0000005000007947 */ /* 0x000fea0003800000 */
.L_x_476:
[----:B-1----:R-:W-:Y:S01]  /*1da0*/  MOV R0, c[0x0][0x1d0] ;  /* 0x0000740000007a02 */ /* 0x002fe20000000f00 */
[----:B------:R-:W-:Y:S05]  /*1db0*/  @!P4 BRA `(.L_x_477) ;  /* 0x000000300000c947 */ /* 0x000fea0003800000 */
[----:B------:R-:W3:Y:S04]  /*1dc0*/  LDG.E R5, [R2.64] ;  /* 0x0000000602057981 */ /* 0x000ee8000c1e1900 */
[----:B------:R-:W3:Y:S02]  /*1dd0*/  LDG.E R0, [R2.64+0x4] ;  /* 0x0000040602007981 */ /* 0x000ee4000c1e1900 */
[----:B---3--:R-:W-:Y:S02]  /*1de0*/  IADD3 R0, -R5, R0, RZ ;  /* 0x0000000005007210 */ /* 0x008fe40007ffe1ff */
.L_x_477:
[----:B-12---:R-:W2:Y:S01]  /*1df0*/  LDL.LU R2, [R1+0x24] ;  /* 0x0000240001027983 */ /* 0x006ea20000300800 */
[----:B------:R-:W-:Y:S01]  /*1e00*/  IMAD.MOV.U32 R3, RZ, RZ, c[0x0][0x2c4] ;  /* 0x0000b100ff037624 */ /* 0x000fe200078e00ff */
[----:B------:R-:W-:Y:S01]  /*1e10*/  LOP3.LUT R198, R198, 0xfffff7ff, RZ, 0xc0, !PT ;  /* 0xfffff7ffc6c67812 */ /* 0x000fe200078ec0ff */
[----:B------:R-:W-:-:S02]  /*1e20*/  IMAD.MOV.U32 R6, RZ, RZ, c[0x0][0x32c] ;  /* 0x0000cb00ff067624 */ /* 0x000fc400078e00ff */
[--C-:B-----5:R-:W-:Y:S01]  /*1e30*/  IMAD.IADD R227, R0, 0x1, -R4.reuse ;  /* 0x0000000100e37824 */ /* 0x120fe200078e0a04 */
[----:B------:R-:W-:Y:S01]  /*1e40*/  ISETP.NE.AND P5, PT, R3, 0x1, PT ;  /* 0x000000010300780c */ /* 0x000fe20003fa5270 */
[----:B------:R-:W-:Y:S01]  /*1e50*/  IMAD.IADD R12, R12, 0x1, R4 ;  /* 0x000000010c0c7824 */ /* 0x000fe200078e0204 */
[----:B------:R-:W-:-:S11]  /*1e60*/  ISETP.GE.AND P1, PT, R6, 0x1, PT ;  /* 0x000000010600780c */ /* 0x000fd60003f26270 */
[----:B------:R-:W-:-:S04]  /*1e70*/  @P5 LOP3.LUT R198, R198, 0x800, RZ, 0xfc, !PT ;  /* 0x00000800c6c65812 */ /* 0x000fc800078efcff */
[----:B------:R-:W-:-:S04]  /*1e80*/  LOP3.LUT R198, R198, 0xfffffbff, RZ, 0xc0, !PT ;  /* 0xfffffbffc6c67812 */ /* 0x000fc800078ec0ff */
[----:B------:R-:W-:Y:S01]  /*1e90*/  @P1 LOP3.LUT R198, R198, 0x400, RZ, 0xfc, !PT ;  /* 0x00000400c6c61812 */ /* 0x000fe200078efcff */
[----:B--2---:R-:W-:-:S05]  /*1ea0*/  IMAD.SHL.U32 R20, R2, 0x80, RZ ;  /* 0x0000008002147824 */ /* 0x004fca00078e00ff */
[----:B------:R1:W-:Y:S01]  /*1eb0*/  STL [R1+0x18], R20 ;  /* 0x0000181401007387 */ /* 0x0003e20000100800 */
[----:B------:R-:W-:-:S05]  /*1ec0*/  IADD3 R2, R20, 0x7f, RZ ;  /* 0x0000007f14027810 */ /* 0x000fca0007ffe0ff */
[----:B------:R-:W-:-:S04]  /*1ed0*/  @P5 IMAD.HI.U32 R3, R2, c[0x0][0x2c8], RZ ;  /* 0x0000b20002035a27 */ /* 0x000fc800078e00ff */
[----:B------:R-:W-:Y:S01]  /*1ee0*/  IMAD.MOV.U32 R0, RZ, RZ, R2 ;  /* 0x000000ffff007224 */ /* 0x000fe200078e0002 */
[----:B------:R-:W-:Y:S02]  /*1ef0*/  IADD3 R2, R227, 0x1, -R226 ;  /* 0x00000001e3027810 */ /* 0x000fe40007ffe8e2 */
[----:B------:R-:W-:-:S05]  /*1f00*/  @P5 SHF.R.U32.HI R0, RZ, c[0x0][0x2cc], R3 ;  /* 0x0000b300ff005a19 */ /* 0x000fca0000011603 */
[----:B------:R-:W-:-:S05]  /*1f10*/  IMAD.IADD R0, R2, 0x1, R0 ;  /* 0x0000000102007824 */ /* 0x000fca00078e0200 */
[----:B------:R-:W-:Y:S01]  /*1f20*/  IADD3 R3, R0, c[0x0][0x328], RZ ;  /* 0x0000ca0000037a10 */ /* 0x000fe20007ffe0ff */
[----:B------:R-:W-:Y:S05]  /*1f30*/  @!P1 BRA `(.L_x_478) ;  /* 0x0000010000009947 */ /* 0x000fea0003800000 */
[C---:B------:R-:W-:Y:S01]  /*1f40*/  ISETP.GT.AND P0, PT, R0.reuse, RZ, PT ;  /* 0x000000ff0000720c */ /* 0x040fe20003f04270 */
[----:B------:R-:W-:Y:S01]  /*1f50*/  BSSY B0, `(.L_x_479) ;  /* 0x000000c000007945 */ /* 0x000fe20003800000 */
[----:B------:R-:W-:-:S11]  /*1f60*/  IADD3 R2, R0, -0x1, RZ ;  /* 0xffffffff00027810 */ /* 0x000fd60007ffe0ff */
[----:B------:R-:W-:Y:S05]  /*1f70*/  @P0 BRA `(.L_x_480) ;  /* 0x0000006000000947 */ /* 0x000fea0003800000 */
[----:B------:R-:W-:Y:S01]  /*1f80*/  ISETP.NE.AND P0, PT, R6, 0x1, PT ;  /* 0x000000010600780c */ /* 0x000fe20003f05270 */
[----:B------:R-:W-:-:S12]  /*1f90*/  IMAD.MOV R0, RZ, RZ, -R0 ;  /* 0x000000ffff007224 */ /* 0x000fd800078e0a00 */
[----:B------:R-:W-:-:S05]  /*1fa0*/  @P0 IMAD.HI.U32 R2, R0, c[0x0][0x330], RZ ;  /* 0x0000cc0000020a27 */ /* 0x000fca00078e00ff */
[----:B------:R-:W-:-:S04]  /*1fb0*/  @P0 SHF.R.U32.HI R0, RZ, c[0x0][0x334], R2 ;  /* 0x0000cd00ff000a19 */ /* 0x000fc80000011602 */
[----:B------:R-:W-:Y:S01]  /*1fc0*/  LOP3.LUT R2, RZ, R0, RZ, 0x33, !PT ;  /* 0x00000000ff027212 */ /* 0x000fe200078e33ff */
[----:B------:R-:W-:Y:S05]  /*1fd0*/  BRA `(.L_x_481) ;  /* 0x0000003000007947 */ /* 0x000fea0003800000 */
.L_x_480:
[----:B------:R-:W-:-:S13]  /*1fe0*/  ISETP.NE.AND P0, PT, R6, 0x1, PT ;  /* 0x000000010600780c */ /* 0x000fda0003f05270 */
[----:B------:R-:W-:-:S05]  /*1ff0*/  @P0 IMAD.HI.U32 R0, R2, c[0x0][0x330], RZ ;  /* 0x0000cc0002000a27 */ /* 0x000fca00078e00ff */
[----:B------:R-:W-:Y:S02]  /*2000*/  @P0 SHF.R.U32.HI R2, RZ, c[0x0][0x334], R0 ;  /* 0x0000cd00ff020a19 */ /* 0x000fe40000011600 */
.L_x_481:
[----:B------:R-:W-:Y:S05]  /*2010*/  BSYNC B0 ;  /* 0x0000000000007941 */ /* 0x000fea0003800000 */
.L_x_479:
[----:B------:R-:W-:-:S05]  /*2020*/  IMAD R2, R2, R6, c[0x0][0x32c] ;  /* 0x0000cb0002027624 */ /* 0x000fca00078e0206 */
[----:B------:R-:W-:-:S04]  /*2030*/  IMNMX R3, R3, R2, PT ;  /* 0x0000000203037217 */ /* 0x000fc80003800200 */
.L_x_478:
[----:B------:R-:W-:Y:S01]  /*2040*/  IADD3 R3, R3, 0x2f, RZ ;  /* 0x0000002f03037810 */ /* 0x000fe20007ffe0ff */
[----:B------:R-:W-:Y:S01]  /*2050*/  @P5 IMAD.HI.U32 R4, R20, c[0x0][0x2c8], RZ ;  /* 0x0000b20014045a27 */ /* 0x000fe200078e00ff */
[----:B------:R-:W-:-:S03]  /*2060*/  IADD3 R2, R227, 0x2f, RZ ;  /* 0x0000002fe3027810 */ /* 0x000fc60007ffe0ff */
[----:B------:R-:W-:-:S04]  /*2070*/  IMAD.HI R5, R3, 0x2aaaaaab, RZ ;  /* 0x2aaaaaab03057827 */ /* 0x000fc800078e02ff */
[----:B------:R-:W-:-:S04]  /*2080*/  IMAD.HI R2, R2, 0x2aaaaaab, RZ ;  /* 0x2aaaaaab02027827 */ /* 0x000fc800078e02ff */
[----:B------:R-:W-:Y:S01]  /*2090*/  IMAD.MOV.U32 R0, RZ, RZ, R20 ;  /* 0x000000ffff007224 */ /* 0x000fe200078e0014 */
[----:B------:R-:W-:Y:S01]  /*20a0*/  @P5 SHF.R.U32.HI R0, RZ, c[0x0][0x2cc], R4 ;  /* 0x0000b300ff005a19 */ /* 0x000fe20000011604 */
[----:B------:R-:W-:Y:S01]  /*20b0*/  IMAD.IADD R240, R227, 0x1, -R226 ;  /* 0x00000001e3f07824 */ /* 0x000fe200078e0ae2 */
[----:B------:R-:W-:Y:S02]  /*20c0*/  SHF.R.U32.HI R4, RZ, 0x1f, R5 ;  /* 0x0000001fff047819 */ /* 0x000fe40000011605 */
[----:B------:R-:W-:Y:S01]  /*20d0*/  SHF.R.U32.HI R3, RZ, 0x1f, R2 ;  /* 0x0000001fff037819 */ /* 0x000fe20000011602 */
[----:B------:R-:W-:Y:S01]  /*20e0*/  IMAD.IADD R0, R240, 0x1, R0 ;  /* 0x00000001f0007824 */ /* 0x000fe200078e0200 */
[----:B------:R-:W-:Y:S02]  /*20f0*/  LEA.HI.SX32 R4, R5, R4, 0x1d ;  /* 0x0000000405047211 */ /* 0x000fe400078feaff */
[----:B------:R-:W-:Y:S02]  /*2100*/  LEA.HI.SX32 R3, R2, R3, 0x1d ;  /* 0x0000000302037211 */ /* 0x000fe400078feaff */
[----:B------:R-:W-:-:S02]  /*2110*/  IADD3 R2, R0, -c[0x0][0x324], RZ ;  /* 0x8000c90000027a10 */ /* 0x000fc40007ffe0ff */
[----:B------:R-:W-:Y:S01]  /*2120*/  IMNMX R10, R3, R4, PT ;  /* 0x00000004030a7217 */ /* 0x000fe20003800200 */
[----:B------:R-:W-:Y:S05]  /*2130*/  @!P1 BRA `(.L_x_482) ;  /* 0x000000f000009947 */ /* 0x000fea0003800000 */
[----:B------:R-:W-:Y:S01]  /*2140*/  ISETP.GT.AND P0, PT, R0, -0x1, PT ;  /* 0xffffffff0000780c */ /* 0x000fe20003f04270 */
[----:B------:R-:W-:-:S12]  /*2150*/  BSSY B0, `(.L_x_483) ;  /* 0x000000b000007945 */ /* 0x000fd80003800000 */
[----:B------:R-:W-:Y:S05]  /*2160*/  @P0 BRA `(.L_x_484) ;  /* 0x0000006000000947 */ /* 0x000fea0003800000 */
[----:B------:R-:W-:Y:S02]  /*2170*/  ISETP.NE.AND P0, PT, R6, 0x1, PT ;  /* 0x000000010600780c */ /* 0x000fe40003f05270 */
[----:B------:R-:W-:-:S11]  /*2180*/  LOP3.LUT R0, RZ, R0, RZ, 0x33, !PT ;  /* 0x00000000ff007212 */ /* 0x000fd600078e33ff */
[----:B------:R-:W-:-:S05]  /*2190*/  @P0 IMAD.HI.U32 R3, R0, c[0x0][0x330], RZ ;  /* 0x0000cc0000030a27 */ /* 0x000fca00078e00ff */
[----:B------:R-:W-:-:S04]  /*21a0*/  @P0 SHF.R.U32.HI R0, RZ, c[0x0][0x334], R3 ;  /* 0x0000cd00ff000a19 */ /* 0x000fc80000011603 */
[----:B------:R-:W-:Y:S01]  /*21b0*/  LOP3.LUT R0, RZ, R0, RZ, 0x33, !PT ;  /* 0x00000000ff007212 */ /* 0x000fe200078e33ff */
[----:B------:R-:W-:Y:S05]  /*21c0*/  BRA `(.L_x_485) ;  /* 0x0000003000007947 */ /* 0x000fea0003800000 */
.L_x_484:
[----:B------:R-:W-:-:S13]  /*21d0*/  ISETP.NE.AND P0, PT, R6, 0x1, PT ;  /* 0x000000010600780c */ /* 0x000fda0003f05270 */
[----:B------:R-:W-:-:S05]  /*21e0*/  @P0 IMAD.HI.U32 R3, R0, c[0x0][0x330], RZ ;  /* 0x0000cc0000030a27 */ /* 0x000fca00078e00ff */
[----:B------:R-:W-:Y:S02]  /*21f0*/  @P0 SHF.R.U32.HI R0, RZ, c[0x0][0x334], R3 ;  /* 0x0000cd00ff000a19 */ /* 0x000fe40000011603 */
.L_x_485:
[----:B------:R-:W-:Y:S05]  /*2200*/  BSYNC B0 ;  /* 0x0000000000007941 */ /* 0x000fea0003800000 */
.L_x_483:
[----:B------:R-:W-:-:S05]  /*2210*/  IMAD R0, R0, c[0x0][0x32c], RZ ;  /* 0x0000cb0000007a24 */ /* 0x000fca00078e02ff */
[----:B------:R-:W-:-:S05]  /*2220*/  IMNMX R2, R2, R0, !PT ;  /* 0x0000000002027217 */ /* 0x000fca0007800200 */
.L_x_482:
[----:B------:R-:W-:Y:S01]  /*2230*/  IMAD.HI R2, R2, 0x2aaaaaab, RZ ;  /* 0x2aaaaaab02027827 */ /* 0x000fe200078e02ff */
[C---:B------:R-:W-:Y:S01]  /*2240*/  LOP3.LUT R3, R15.reuse, 0xff000000, RZ, 0xc0, !PT ;  /* 0xff0000000f037812 */ /* 0x040fe200078ec0ff */
[----:B------:R-:W-:Y:S03]  /*2250*/  BSSY B0, `(.L_x_486) ;  /* 0x000002d000007945 */ /* 0x000fe60003800000 */
[----:B------:R-:W-:Y:S02]  /*2260*/  SHF.R.U32.HI R0, RZ, 0x1f, R2 ;  /* 0x0000001fff007819 */ /* 0x000fe40000011602 */
[----:B------:R-:W-:Y:S02]  /*2270*/  SHF.R.U32.HI R3, RZ, 0x8, R3 ;  /* 0x00000008ff037819 */ /* 0x000fe40000011603 */
[----:B------:R-:W-:Y:S02]  /*2280*/  LEA.HI.SX32 R2, R2, R0, 0x1d ;  /* 0x0000000002027211 */ /* 0x000fe400078feaff */
[----:B------:R-:W-:-:S02]  /*2290*/  LOP3.LUT R0, R15, 0xff0000, RZ, 0xc0, !PT ;  /* 0x00ff00000f007812 */ /* 0x000fc400078ec0ff */
[----:B------:R-:W-:Y:S01]  /*22a0*/  IMNMX R6, RZ, R2, !PT ;  /* 0x00000002ff067217 */ /* 0x000fe20007800200 */
[----:B------:R-:W-:Y:S01]  /*22b0*/  IMAD.MOV.U32 R2, RZ, RZ, RZ ;  /* 0x000000ffff027224 */ /* 0x000fe200078e00ff */
[----:B------:R-:W-:Y:S02]  /*22c0*/  LEA.HI R0, R0, R3, RZ, 0x10 ;  /* 0x0000000300007211 */ /* 0x000fe400078f80ff */
[----:B------:R-:W-:Y:S02]  /*22d0*/  ISETP.GT.AND P0, PT, R10, R6, PT ;  /* 0x000000060a00720c */ /* 0x000fe40003f04270 */
[----:B------:R-:W-:Y:S02]  /*22e0*/  LOP3.LUT R15, R0, 0xff, RZ, 0xc0, !PT ;  /* 0x000000ff000f7812 */ /* 0x000fe400078ec0ff */
[----:B------:R-:W-:-:S03]  /*22f0*/  SHF.R.U32.HI R5, RZ, 0x10, R0 ;  /* 0x00000010ff057819 */ /* 0x000fc60000011600 */
[----:B------:R2:W-:Y:S04]  /*2300*/  STL [R1+0x28], R15 ;  /* 0x0000280f01007387 */ /* 0x0005e80000100800 */
[----:B------:R2:W-:Y:S02]  /*2310*/  STL [R1+0x24], R5 ;  /* 0x0000240501007387 */ /* 0x0005e40000100800 */
[----:B------:R-:W-:Y:S05]  /*2320*/  @!P0 BRA `(.L_x_487) ;  /* 0x000001f000008947 */ /* 0x000fea0003800000 */
[----:B------:R-:W-:-:S04]  /*2330*/  ISETP.NE.AND P0, PT, R5, RZ, PT ;  /* 0x000000ff0500720c */ /* 0x000fc80003f05270 */
[----:B------:R-:W-:-:S04]  /*2340*/  SEL R0, R5, c[0x0][0x338], P0 ;  /* 0x0000ce0005007a07 */ /* 0x000fc80000000000 */
[----:B------:R-:W-:Y:S02]  /*2350*/  IABS R3, R0 ;  /* 0x0000000000037213 */ /* 0x000fe40000000000 */
[----:B------:R-:W-:Y:S02]  /*2360*/  IADD3 R7, R0, -0x1, R10 ;  /* 0xffffffff00077810 */ /* 0x000fe40007ffe00a */
[----:B------:R-:W3:Y:S03]  /*2370*/  I2F.RP R2, R3 ;  /* 0x0000000300027306 */ /* 0x000ee60000209400 */
[----:B------:R-:W-:-:S05]  /*2380*/  IMAD.IADD R7, R7, 0x1, -R6 ;  /* 0x0000000107077824 */ /* 0x000fca00078e0a06 */
[----:B------:R-:W-:Y:S01]  /*2390*/  IABS R11, R7 ;  /* 0x00000007000b7213 */ /* 0x000fe20000000000 */
[----:B---3--:R-:W3:Y:S02]  /*23a0*/  MUFU.RCP R2, R2 ;  /* 0x0000000200027308 */ /* 0x008ee40000001000 */
[----:B---3--:R-:W-:-:S06]  /*23b0*/  IADD3 R2, R2, 0xffffffe, RZ ;  /* 0x0ffffffe02027810 */ /* 0x008fcc0007ffe0ff */
[----:B--2---:R-:W2:Y:S02]  /*23c0*/  F2I.FTZ.U32.TRUNC.NTZ R5, R2 ;  /* 0x0000000200057305 */ /* 0x004ea4000021f000 */
[----:B--2---:R-:W-:-:S04]  /*23d0*/  IMAD.MOV R2, RZ, RZ, -R5 ;  /* 0x000000ffff027224 */ /* 0x004fc800078e0a05 */
        /* <DEDUP_REMOVED lines=20> */
.L_x_487:
[----:B------:R-:W-:Y:S05]  /*2520*/  BSYNC B0 ;  /* 0x0000000000007941 */ /* 0x000fea0003800000 */
.L_x_486:
[----:B------:R-:W-:Y:S01]  /*2530*/  IMAD R3, R15, R2, R6 ;  /* 0x000000020f037224 */ /* 0x000fe200078e0206 */
        /* <DEDUP_REMOVED lines=56> */
[----:B---3--:R-:W-:Y:S01]  /*28c0*/  ISETP.NE.U32.AND P0, PT, RZ, c[0x0][0x340], PT ;  /* 0x0000d000ff007a0c */ /* 0x008fe20003f05070 */
[----:B------:R-:W3:Y:S03]  /*28d0*/  LDL.64 R74, [R1+0x30] ;  /* 0x00003000014a7983 */ /* 0x000ee60000100a00 */
[----:B------:R-:W-:Y:S01]  /*28e0*/  ISETP.NE.AND.EX P0, PT, RZ, c[0x0][0x344], PT, P0 ;  /* 0x0000d100ff007a0c */ /* 0x000fe20003f05300 */
[----:B------:R-:W4:Y:S04]  /*28f0*/  LDL R21, [R1+0x1c] ;  /* 0x00001c0001157983 */ /* 0x000f280000100800 */
[----:B------:R-:W5:Y:S04]  /*2900*/  LDL R18, [R1+0x38] ;  /* 0x0000380001127983 */ /* 0x000f680000100800 */
[----:B--2---:R-:W2:Y:S04]  /*2910*/  S2R R5, SR_TID.X ;  /* 0x0000000000057919 */ /* 0x004ea80000002100 */
[----:B------:R-:W-:-:S05]  /*2920*/  @P0 IMAD.WIDE R2, R77, R14, c[0x0][0x340] ;  /* 0x0000d0004d020625 */ /* 0x000fca00078e020e */
[----:B------:R1:W5:Y:S01]  /*2930*/  @P0 LDG.E R16, [R2.64] ;  /* 0x0000000602100981 */ /* 0x000362000c1e1900 */
[----:B------:R-:W-:-:S05]  /*2940*/  SHF.R.S32.HI R0, RZ, 0x1f, R13 ;  /* 0x0000001fff007819 */ /* 0x000fca000001140d */
[----:B------:R-:W-:Y:S01]  /*2950*/  IMAD R0, R0, c[0x0][0x178], RZ ;  /* 0x00005e0000007a24 */ /* 0x000fe200078e02ff */
[--C-:B--2---:R-:W-:Y:S02]  /*2960*/  SHF.R.S32.HI R7, RZ, 0x1f, R5.reuse ;  /* 0x0000001fff077819 */ /* 0x104fe40000011405 */
[----:B------:R-:W-:Y:S02]  /*2970*/  SHF.R.S32.HI R19, RZ, 0x1f, R5 ;  /* 0x0000001fff137819 */ /* 0x000fe40000011405 */
[-C--:B------:R-:W-:Y:S02]  /*2980*/  LEA.HI R7, R7, R5.reuse, RZ, 0x2 ;  /* 0x0000000507077211 */ /* 0x080fe400078f10ff */
[----:B------:R-:W-:Y:S02]  /*2990*/  LEA.HI R19, R19, R5, RZ, 0x2 ;  /* 0x0000000513137211 */ /* 0x000fe400078f10ff */
[----:B------:R-:W-:Y:S01]  /*29a0*/  LOP3.LUT R7, R7, 0xfffffffc, RZ, 0xc0, !PT ;  /* 0xfffffffc07077812 */ /* 0x000fe200078ec0ff */
[C---:B------:R-:W-:Y:S01]  /*29b0*/  IMAD R0, R13.reuse, c[0x0][0x17c], R0 ;  /* 0x00005f000d007a24 */ /* 0x040fe200078e0200 */
[----:B------:R-:W-:Y:S01]  /*29c0*/  SHF.R.S32.HI R19, RZ, 0x2, R19 ;  /* 0x00000002ff137819 */ /* 0x000fe20000011413 */
[----:B-1----:R-:W-:-:S04]  /*29d0*/  IMAD.WIDE.U32 R2, R13, c[0x0][0x178], RZ ;  /* 0x00005e000d027a25 */ /* 0x002fc800078e00ff */
[----:B------:R-:W-:Y:S02]  /*29e0*/  IMAD.IADD R7, R5, 0x1, -R7 ;  /* 0x0000000105077824 */ /* 0x000fe400078e0a07 */
[----:B------:R-:W-:Y:S01]  /*29f0*/  IMAD.IADD R5, R3, 0x1, R0 ;  /* 0x0000000103057824 */ /* 0x000fe200078e0200 */
[----:B------:R-:W-:Y:S02]  /*2a00*/  SHF.R.S32.HI R14, RZ, 0x1f, R77 ;  /* 0x0000001fff0e7819 */ /* 0x000fe4000001144d */
[----:B------:R-:W-:Y:S01]  /*2a10*/  LEA R0, R7, R19, 0x5 ;  /* 0x0000001307007211 */ /* 0x000fe200078e28ff */
[----:B------:R-:W-:Y:S01]  /*2a20*/  IMAD.MOV.U32 R4, RZ, RZ, R2 ;  /* 0x000000ffff047224 */ /* 0x000fe200078e0002 */
[----:B------:R-:W-:Y:S02]  /*2a30*/  SEL R6, R14, RZ, !P3 ;  /* 0x000000ff0e067207 */ /* 0x000fe40005800000 */
[----:B------:R-:W-:Y:S01]  /*2a40*/  SHF.R.S32.HI R9, RZ, 0x1f, R12 ;  /* 0x0000001fff097819 */ /* 0x000fe2000001140c */
[----:B------:R-:W-:Y:S01]  /*2a50*/  IMAD.IADD R8, R20, 0x1, R0 ;  /* 0x0000000114087824 */ /* 0x000fe200078e0200 */
[----:B------:R-:W-:Y:S01]  /*2a60*/  IADD3 R2, P1, R19, R12, RZ ;  /* 0x0000000c13027210 */ /* 0x000fe20007f3e0ff */
[----:B------:R-:W-:Y:S01]  /*2a70*/  IMAD.WIDE.U32 R4, R76, c[0x0][0x1b8], R4 ;  /* 0x00006e004c047a25 */ /* 0x000fe200078e0004 */
[----:B------:R-:W-:-:S02]  /*2a80*/  SEL R3, R77, RZ, !P3 ;  /* 0x000000ff4d037207 */ /* 0x000fc40005800000 */
[----:B------:R-:W-:Y:S01]  /*2a90*/  LEA.HI.X.SX32 R9, R19, R9, 0x1, P1 ;  /* 0x0000000913097211 */ /* 0x000fe200008f0eff */
[----:B------:R-:W-:Y:S01]  /*2aa0*/  @P5 IMAD.HI.U32 R7, R8, c[0x0][0x2c8], RZ ;  /* 0x0000b20008075a27 */ /* 0x000fe200078e00ff */
[----:B------:R-:W-:-:S03]  /*2ab0*/  MOV R0, R8 ;  /* 0x0000000800007202 */ /* 0x000fc60000000f00 */
[----:B------:R-:W-:Y:S02]  /*2ac0*/  IMAD R5, R76, c[0x0][0x1bc], R5 ;  /* 0x00006f004c057a24 */ /* 0x000fe400078e0205 */
[----:B------:R-:W-:Y:S01]  /*2ad0*/  IMAD R6, R6, c[0x0][0x1c0], RZ ;  /* 0x0000700006067a24 */ /* 0x000fe200078e02ff */
[----:B------:R-:W-:Y:S01]  /*2ae0*/  @P5 SHF.R.U32.HI R0, RZ, c[0x0][0x2cc], R7 ;  /* 0x0000b300ff005a19 */ /* 0x000fe20000011607 */
[----:B------:R-:W-:-:S04]  /*2af0*/  IMAD.WIDE.U32 R4, R3, c[0x0][0x1c0], R4 ;  /* 0x0000700003047a25 */ /* 0x000fc800078e0004 */
[----:B------:R-:W-:Y:S02]  /*2b00*/  IMAD R12, R3, c[0x0][0x1c4], R6 ;  /* 0x00007100030c7a24 */ /* 0x000fe400078e0206 */
[C---:B------:R-:W-:Y:S02]  /*2b10*/  IMAD R13, R9.reuse, c[0x0][0x1e0], RZ ;  /* 0x00007800090d7a24 */ /* 0x040fe400078e02ff */
[----:B------:R-:W-:Y:S02]  /*2b20*/  IMAD R3, R9, c[0x0][0x208], RZ ;  /* 0x0000820009037a24 */ /* 0x000fe400078e02ff */
[C---:B------:R-:W-:Y:S02]  /*2b30*/  IMAD R13, R2.reuse, c[0x0][0x1e4], R13 ;  /* 0x00007900020d7a24 */ /* 0x040fe400078e020d */
[----:B------:R-:W-:Y:S02]  /*2b40*/  IMAD.MOV R9, RZ, RZ, -R0 ;  /* 0x000000ffff097224 */ /* 0x000fe400078e0a00 */
[----:B------:R-:W-:-:S02]  /*2b50*/  IMAD R15, R2, c[0x0][0x20c], R3 ;  /* 0x00008300020f7a24 */ /* 0x000fc400078e0203 */
[----:B------:R-:W-:Y:S02]  /*2b60*/  IMAD.IADD R3, R5, 0x1, R12 ;  /* 0x0000000105037824 */ /* 0x000fe400078e020c */
[----:B------:R-:W-:Y:S01]  /*2b70*/  IMAD R12, R9, c[0x0][0x2c4], R8 ;  /* 0x0000b100090c7a24 */ /* 0x000fe200078e0208 */
[----:B------:R-:W-:Y:S02]  /*2b80*/  LOP3.LUT R198, R198, 0xffffff7f, RZ, 0xc0, !PT ;  /* 0xffffff7fc6c67812 */ /* 0x000fe400078ec0ff */
[----:B------:R-:W-:Y:S01]  /*2b90*/  IADD3 R96, R200, -0x1, RZ ;  /* 0xffffffffc8607810 */ /* 0x000fe20007ffe0ff */
[----:B---3--:R-:W-:-:S04]  /*2ba0*/  IMAD.WIDE.U32 R6, R2, c[0x0][0x1e0], R74 ;  /* 0x0000780002067a25 */ /* 0x008fc800078e004a */
[----:B------:R-:W-:Y:S01]  /*2bb0*/  IMAD.WIDE.U32 R10, R2, c[0x0][0x208], R74 ;  /* 0x00008200020a7a25 */ /* 0x000fe200078e004a */
[----:B----4-:R-:W-:Y:S02]  /*2bc0*/  ISETP.GE.AND P3, PT, R21, c[0x0][0x1d4], PT ;  /* 0x0000750015007a0c */ /* 0x010fe40003f66270 */
[----:B------:R-:W-:Y:S02]  /*2bd0*/  SHF.R.S32.HI R2, RZ, 0x1f, R0 ;  /* 0x0000001fff027819 */ /* 0x000fe40000011400 */
[----:B------:R-:W-:Y:S02]  /*2be0*/  SEL R8, RZ, 0xffffffff, P3 ;  /* 0xffffffffff087807 */ /* 0x000fe40001800000 */
[----:B------:R-:W-:Y:S01]  /*2bf0*/  ISETP.GE.AND P2, PT, R74, c[0x0][0x1d4], PT ;  /* 0x000075004a007a0c */ /* 0x000fe20003f46270 */
[----:B------:R-:W-:Y:S01]  /*2c00*/  IMAD R5, R2, c[0x0][0x1b0], RZ ;  /* 0x00006c0002057a24 */ /* 0x000fe200078e02ff */
[----:B------:R-:W-:Y:S01]  /*2c10*/  MOV R2, R4 ;  /* 0x0000000400027202 */ /* 0x000fe20000000f00 */
[----:B------:R-:W-:Y:S01]  /*2c20*/  IMAD.SHL.U32 R8, R8, 0x2, RZ ;  /* 0x0000000208087824 */ /* 0x000fe200078e00ff */
[----:B------:R-:W-:Y:S01]  /*2c30*/  SEL R4, RZ, 0x1, P2 ;  /* 0x00000001ff047807 */ /* 0x000fe20001000000 */
[----:B------:R-:W-:-:S02]  /*2c40*/  IMAD R5, R0, c[0x0][0x1b4], R5 ;  /* 0x00006d0000057a24 */ /* 0x000fc400078e0205 */
[----:B------:R-:W-:Y:S01]  /*2c50*/  IMAD.WIDE.U32 R2, R0, c[0x0][0x1b0], R2 ;  /* 0x00006c0000027a25 */ /* 0x000fe200078e0002 */
[----:B------:R-:W-:Y:S02]  /*2c60*/  SHF.R.S32.HI R0, RZ, 0x1f, R12 ;  /* 0x0000001fff007819 */ /* 0x000fe4000001140c */
[----:B------:R-:W-:Y:S01]  /*2c70*/  LOP3.LUT R17, R8, 0x2, R4, 0xe2, !PT ;  /* 0x0000000208117812 */ /* 0x000fe200078ee204 */
[----:B------:R-:W-:Y:S01]  /*2c80*/  IMAD.IADD R9, R7, 0x1, R13 ;  /* 0x0000000107097824 */ /* 0x000fe200078e020d */
[----:B------:R-:W-:Y:S01]  /*2c90*/  IADD3 R7, R11, R15, RZ ;  /* 0x0000000f0b077210 */ /* 0x000fe20007ffe0ff */
[----:B------:R-:W-:Y:S01]  /*2ca0*/  IMAD.MOV.U32 R8, RZ, RZ, R6 ;  /* 0x000000ffff087224 */ /* 0x000fe200078e0006 */
[----:B------:R-:W-:Y:S01]  /*2cb0*/  MOV R6, R10 ;  /* 0x0000000a00067202 */ /* 0x000fe20000000f00 */
[----:B------:R-:W-:Y:S02]  /*2cc0*/  IMAD.IADD R5, R3, 0x1, R5 ;  /* 0x0000000103057824 */ /* 0x000fe400078e0205 */
[----:B------:R-:W-:Y:S01]  /*2cd0*/  IMAD.MOV.U32 R4, RZ, RZ, R2 ;  /* 0x000000ffff047224 */ /* 0x000fe200078e0002 */
[----:B-----5:R-:W-:Y:S01]  /*2ce0*/  @P0 SHF.R.S32.HI R3, RZ, 0x1f, R16 ;  /* 0x0000001fff030819 */ /* 0x020fe20000011410 */
[----:B------:R-:W-:-:S02]  /*2cf0*/  IMAD R0, R0, c[0x0][0x1a8], RZ ;  /* 0x00006a0000007a24 */ /* 0x000fc400078e02ff */
[----:B------:R-:W-:Y:S01]  /*2d00*/  @P0 IMAD.MOV.U32 R2, RZ, RZ, R16 ;  /* 0x000000ffff020224 */ /* 0x000fe200078e0010 */
[----:B------:R-:W-:Y:S01]  /*2d10*/  @!P0 MOV R2, R77 ;  /* 0x0000004d00028202 */ /* 0x000fe20000000f00 */
[----:B------:R-:W-:Y:S01]  /*2d20*/  @!P0 IMAD.MOV.U32 R3, RZ, RZ, R14 ;  /* 0x000000ffff038224 */ /* 0x000fe200078e000e */
[----:B------:R-:W-:Y:S01]  /*2d30*/  ISETP.GE.AND P1, PT, R18, c[0x0][0x1d4], PT ;  /* 0x0000750012007a0c */ /* 0x000fe20003f26270 */
[----:B------:R-:W-:Y:S01]  /*2d40*/  IMAD.WIDE.U32 R10, R12, c[0x0][0x1a8], R4 ;  /* 0x00006a000c0a7a25 */ /* 0x000fe200078e0004 */
[----:B------:R-:W-:-:S03]  /*2d50*/  @P3 LOP3.LUT R198, R198, 0x80, RZ, 0xfc, !PT ;  /* 0x00000080c6c63812 */ /* 0x000fc600078efcff */
[----:B------:R-:W-:Y:S02]  /*2d60*/  IMAD R13, R12, c[0x0][0x1ac], R0 ;  /* 0x00006b000c0d7a24 */ /* 0x000fe400078e0200 */
[----:B------:R-:W-:Y:S01]  /*2d70*/  IMAD.WIDE.U32 R4, R76, c[0x0][0x1e8], R8 ;  /* 0x00007a004c047a25 */ /* 0x000fe200078e0008 */
[----:B------:R-:W-:-:S03]  /*2d80*/  SEL R8, R2, RZ, !P4 ;  /* 0x000000ff02087207 */ /* 0x000fc60006000000 */
[C---:B------:R-:W-:Y:S01]  /*2d90*/  IMAD.WIDE.U32 R6, R76.reuse, c[0x0][0x210], R6 ;  /* 0x000084004c067a25 */ /* 0x040fe200078e0006 */
[----:B------:R-:W-:Y:S02]  /*2da0*/  SEL R2, RZ, 0x4, P1 ;  /* 0x00000004ff027807 */ /* 0x000fe40000800000 */
[----:B------:R-:W-:Y:S01]  /*2db0*/  SEL R0, R3, RZ, !P4 ;  /* 0x000000ff03007207 */ /* 0x000fe20006000000 */
[----:B------:R-:W-:Y:S01]  /*2dc0*/  IMAD R3, R76, c[0x0][0x214], R7 ;  /* 0x000085004c037a24 */ /* 0x000fe200078e0207 */
[----:B------:R-:W-:Y:S02]  /*2dd0*/  IADD3 R7, R11, R13, RZ ;  /* 0x0000000d0b077210 */ /* 0x000fe40007ffe0ff */
[----:B------:R-:W-:Y:S02]  /*2de0*/  LOP3.LUT R198, R198, 0xfffffeff, RZ, 0xc0, !PT ;  /* 0xfffffeffc6c67812 */ /* 0x000fe400078ec0ff */
[----:B------:R-:W-:Y:S01]  /*2df0*/  LOP3.LUT R13, R17, R2, RZ, 0xfc, !PT ;  /* 0x00000002110d7212 */ /* 0x000fe200078efcff */
[----:B------:R-:W-:-:S02]  /*2e00*/  IMAD.MOV.U32 R2, RZ, RZ, R6 ;  /* 0x000000ffff027224 */ /* 0x000fc400078e0006 */
[----:B------:R-:W-:Y:S01]  /*2e10*/  IMAD R6, R0, c[0x0][0x1f0], RZ ;  /* 0x00007c0000067a24 */ /* 0x000fe200078e02ff */
[----:B------:R-:W-:Y:S01]  /*2e20*/  @P2 LOP3.LUT R198, R198, 0x100, RZ, 0xfc, !PT ;  /* 0x00000100c6c62812 */ /* 0x000fe200078efcff */
[----:B------:R-:W-:Y:S02]  /*2e30*/  IMAD R0, R0, c[0x0][0x218], RZ ;  /* 0x0000860000007a24 */ /* 0x000fe400078e02ff */
[----:B------:R-:W-:Y:S01]  /*2e40*/  IMAD R5, R76, c[0x0][0x1ec], R5 ;  /* 0x00007b004c057a24 */ /* 0x000fe200078e0205 */
[----:B------:R-:W-:Y:S01]  /*2e50*/  LOP3.LUT R198, R198, 0xffffffbf, RZ, 0xc0, !PT ;  /* 0xffffffbfc6c67812 */ /* 0x000fe200078ec0ff */
[----:B------:R-:W-:Y:S01]  /*2e60*/  IMAD.WIDE.U32 R228, R8, c[0x0][0x218], R2 ;  /* 0x0000860008e47a25 */ /* 0x000fe200078e0002 */
[----:B------:R-:W-:-:S03]  /*2e70*/  LEA R12, P0, R10, c[0x0][0x160], 0x1 ;  /* 0x000058000a0c7a11 */ /* 0x000fc600078008ff */
[C---:B------:R-:W-:Y:S02]  /*2e80*/  IMAD R0, R8.reuse, c[0x0][0x21c], R0 ;  /* 0x0000870008007a24 */ /* 0x040fe400078e0200 */
[----:B------:R-:W-:-:S04]  /*2e90*/  IMAD.WIDE.U32 R246, R8, c[0x0][0x1f0], R4 ;  /* 0x00007c0008f67a25 */ /* 0x000fc800078e0004 */
[----:B------:R-:W-:Y:S01]  /*2ea0*/  IMAD R2, R8, c[0x0][0x1f4], R6 ;  /* 0x00007d0008027a24 */ /* 0x000fe200078e0206 */
[----:B------:R-:W-:Y:S02]  /*2eb0*/  @P1 LOP3.LUT R198, R198, 0x40, RZ, 0xfc, !PT ;  /* 0x00000040c6c61812 */ /* 0x000fe400078efcff */
[----:B------:R-:W-:Y:S01]  /*2ec0*/  LEA.HI.X R11, R10, c[0x0][0x164], R7, 0x1, P0 ;  /* 0x000059000a0b7a11 */ /* 0x000fe200000f0c07 */
[----:B------:R-:W-:Y:S01]  /*2ed0*/  IMAD.IADD R252, R247, 0x1, R2 ;  /* 0x00000001f7fc7824 */ /* 0x000fe200078e0202 */
[----:B------:R-:W-:Y:S02]  /*2ee0*/  ISETP.GE.AND P4, PT, R74, c[0x0][0x198], PT ;  /* 0x000066004a007a0c */ /* 0x000fe40003f86270 */
[----:B------:R-:W-:Y:S02]  /*2ef0*/  ISETP.GE.AND P3, PT, R21, c[0x0][0x198], PT ;  /* 0x0000660015007a0c */ /* 0x000fe40003f66270 */
[----:B------:R-:W-:Y:S02]  /*2f00*/  IADD3 R9, R19, R20, RZ ;  /* 0x0000001413097210 */ /* 0x000fe40007ffe0ff */
[----:B------:R-:W-:-:S02]  /*2f10*/  IADD3 R232, R229, R0, RZ ;  /* 0x00000000e5e87210 */ /* 0x000fc40007ffe0ff */
[----:B------:R-:W-:Y:S01]  /*2f20*/  ISETP.GE.AND P2, PT, R18, c[0x0][0x198], PT ;  /* 0x0000660012007a0c */ /* 0x000fe20003f46270 */
[----:B------:R-:W-:Y:S10]  /*2f30*/  BRA.DIV ~URZ, `(.L_x_489) ;  /* 0x00015c527f007947 */ /* 0x000ff4000b800000 */
[----:B------:R1:W2:Y:S02]  /*2f40*/  SHFL.IDX PT, R8, R11, RZ, 0x1c1f ;  /* 0x001c1fff0b087589 */ /* 0x0002a400000e0000 */
.L_x_649:
[----:B------:R-:W-:Y:S05]  /*2f50*/  BRA.DIV ~URZ, `(.L_x_490) ;  /* 0x00015ca27f007947 */ /* 0x000fea000b800000 */
[----:B------:R3:W4:Y:S02]  /*2f60*/  SHFL.IDX PT, R0, R12, RZ, 0x1c1f ;  /* 0x001c1fff0c007589 */ /* 0x00072400000e0000 */
.L_x_650:
[----:B------:R-:W-:Y:S01]  /*2f70*/  IMAD R10, R226, c[0x0][0x2c4], RZ ;  /* 0x0000b100e20a7a24 */ /* 0x000fe200078e02ff */
[----:B------:R-:W-:Y:S04]  /*2f80*/  BSSY B0, `(.L_x_491) ;  /* 0x0000016000007945 */ /* 0x000fe80003800000 */
[----:B------:R-:W-:-:S13]  /*2f90*/  ISETP.GE.AND P0, PT, R9, R10, PT ;  /* 0x0000000a0900720c */ /* 0x000fda0003f06270 */
[----:B------:R-:W-:Y:S05]  /*2fa0*/  @P0 BRA `(.L_x_492) ;  /* 0x0000013000000947 */ /* 0x000fea0003800000 */
[----:B------:R-:W5:Y:S04]  /*2fb0*/  LDL.64 R4, [R1+0x30] ;  /* 0x0000300001047983 */ /* 0x000f680000100a00 */
[----:B---3--:R-:W3:Y:S04]  /*2fc0*/  LDL R2, [R1+0x1c] ;  /* 0x00001c0001027983 */ /* 0x008ee80000100800 */
[----:B----4-:R-:W4:Y:S04]  /*2fd0*/  LDL R3, [R1+0x58] ;  /* 0x0000580001037983 */ /* 0x010f280000100800 */
[----:B--2---:R-:W2:Y:S04]  /*2fe0*/  LDL R15, [R1+0x38] ;  /* 0x00003800010f7983 */ /* 0x004ea80000100800 */
[----:B------:R-:W2:Y:S04]  /*2ff0*/  LDL R14, [R1+0x5c] ;  /* 0x00005c00010e7983 */ /* 0x000ea80000100800 */
[----:B------:R-:W2:Y:S01]  /*3000*/  LDL R16, [R1+0x54] ;  /* 0x0000540001107983 */ /* 0x000ea20000100800 */
[----:B-----5:R-:W-:-:S04]  /*3010*/  LEA R6, P0, R4, R0, 0x1 ;  /* 0x0000000004067211 */ /* 0x020fc800078008ff */
[----:B------:R-:W-:Y:S02]  /*3020*/  LEA.HI.X R7, R4, R8, R5, 0x1, P0 ;  /* 0x0000000804077211 */ /* 0x000fe400000f0c05 */
[----:B---3--:R-:W-:-:S04]  /*3030*/  LEA R4, P0, R2, R0, 0x1 ;  /* 0x0000000002047211 */ /* 0x008fc800078008ff */
[----:B----4-:R-:W-:Y:S02]  /*3040*/  LEA.HI.X R5, R2, R8, R3, 0x1, P0 ;  /* 0x0000000802057211 */ /* 0x010fe400000f0c03 */
[----:B--2---:R-:W-:Y:S01]  /*3050*/  LEA R2, P0, R15, R0, 0x1 ;  /* 0x000000000f027211 */ /* 0x004fe200078008ff */
[----:B------:R-:W-:-:S03]  /*3060*/  IMAD.SHL.U32 R0, R14, 0x2, RZ ;  /* 0x000000020e007824 */ /* 0x000fc600078e00ff */
[----:B------:R-:W-:Y:S02]  /*3070*/  LEA.HI.X R3, R15, R8, R16, 0x1, P0 ;  /* 0x000000080f037211 */ /* 0x000fe400000f0c10 */
[----:B------:R-:W-:Y:S01]  /*3080*/  @!PT LDS RZ, [RZ] ;  /* 0x00000000fffff984 */ /* 0x000fe20000000800 */
[----:B------:R-:W-:Y:S01]  /*3090*/  @!PT LDS RZ, [RZ] ;  /* 0x00000000fffff984 */ /* 0x000fe20000000800 */
[----:B------:R-:W-:Y:S01]  /*30a0*/  @!PT LDS RZ, [RZ] ;  /* 0x00000000fffff984 */ /* 0x000fe20000000800 */
[----:B------:R2:W-:Y:S04]  /*30b0*/  LDGSTS.E.BYPASS.LTC128B.128 [R0+0x6080], [R6.64], !P4 ;  /* 0x0608000006007fae */ /* 0x0005e8000e101d46 */
[----:B------:R2:W-:Y:S04]  /*30c0*/  LDGSTS.E.BYPASS.LTC128B.128 [R0+0x8080], [R4.64], !P3 ;  /* 0x0808000004007fae */ /* 0x0005e8000d901d46 */
[----:B------:R2:W-:Y:S02]  /*30d0*/  LDGSTS.E.BYPASS.LTC128B.128 [R0+0xa080], [R2.64], !P2 ;  /* 0x0a08000002007fae */ /* 0x0005e4000d101d46 */
.L_x_492:
[----:B------:R-:W-:Y:S05]  /*30e0*/  BSYNC B0 ;  /* 0x0000000000007941 */ /* 0x000fea0003800000 */
.L_x_491:
[----:B------:R-:W-:Y:S05]  /*30f0*/  BRA.DIV ~URZ, `(.L_x_493) ;  /* 0x00015b627f007947 */ /* 0x000fea000b800000 */
[----:B--2---:R2:W1:Y:S04]  /*3100*/  SHFL.IDX PT, R8, R11, 0x1, 0x1c1f ;  /* 0x003c1f000b087f89 */ /* 0x00446800000e0000 */
[----:B----4-:R2:W4:Y:S02]  /*3110*/  SHFL.IDX PT, R0, R12, 0x1, 0x1c1f ;  /* 0x003c1f000c007f89 */ /* 0x01052400000e0000 */
.L_x_651:
[----:B------:R-:W-:Y:S01]  /*3120*/  IADD3 R2, R9, 0x20, RZ ;  /* 0x0000002009027810 */ /* 0x000fe20007ffe0ff */
[----:B------:R-:W-:Y:S03]  /*3130*/  BSSY B0, `(.L_x_494) ;  /* 0x0000016000007945 */ /* 0x000fe60003800000 */
[----:B------:R-:W-:-:S13]  /*3140*/  ISETP.GE.AND P0, PT, R2, R10, PT ;  /* 0x0000000a0200720c */ /* 0x000fda0003f06270 */
[----:B------:R-:W-:Y:S05]  /*3150*/  @P0 BRA `(.L_x_495) ;  /* 0x0000013000000947 */ /* 0x000fea0003800000 */
[----:B------:R-:W5:Y:S04]  /*3160*/  LDL.64 R4, [R1+0x30] ;  /* 0x0000300001047983 */ /* 0x000f680000100a00 */
[----:B--2---:R-:W2:Y:S04]  /*3170*/  LDL R3, [R1+0x1c] ;  /* 0x00001c0001037983 */ /* 0x004ea80000100800 */
[----:B---3--:R-:W3:Y:S04]  /*3180*/  LDL R17, [R1+0x58] ;  /* 0x0000580001117983 */ /* 0x008ee80000100800 */
[----:B----4-:R-:W4:Y:S04]  /*3190*/  LDL R15, [R1+0x38] ;  /* 0x00003800010f7983 */ /* 0x010f280000100800 */
[----:B------:R-:W4:Y:S04]  /*31a0*/  LDL R14, [R1+0x5c] ;  /* 0x00005c00010e7983 */ /* 0x000f280000100800 */
[----:B------:R-:W4:Y:S01]  /*31b0*/  LDL R16, [R1+0x54] ;  /* 0x0000540001107983 */ /* 0x000f220000100800 */
[----:B-----5:R-:W-:-:S04]  /*31c0*/  LEA R6, P0, R4, R0, 0x1 ;  /* 0x0000000004067211 */ /* 0x020fc800078008ff */
[----:B-1----:R-:W-:Y:S02]  /*31d0*/  LEA.HI.X R7, R4, R8, R5, 0x1, P0 ;  /* 0x0000000804077211 */ /* 0x002fe400000f0c05 */
[----:B--2---:R-:W-:-:S04]  /*31e0*/  LEA R4, P0, R3, R0, 0x1 ;  /* 0x0000000003047211 */ /* 0x004fc800078008ff */
[----:B---3--:R-:W-:Y:S02]  /*31f0*/  LEA.HI.X R5, R3, R8, R17, 0x1, P0 ;  /* 0x0000000803057211 */ /* 0x008fe400000f0c11 */
[----:B----4-:R-:W-:Y:S01]  /*3200*/  LEA R2, P0, R15, R0, 0x1 ;  /* 0x000000000f027211 */ /* 0x010fe200078008ff */
        /* <DEDUP_REMOVED lines=8> */
.L_x_495:
[----:B------:R-:W-:Y:S05]  /*3290*/  BSYNC B0 ;  /* 0x0000000000007941 */ /* 0x000fea0003800000 */
.L_x_494:
[----:B------:R-:W-:Y:S05]  /*32a0*/  BRA.DIV ~URZ, `(.L_x_496) ;  /* 0x00015a727f007947 */ /* 0x000fea000b800000 */
[----:B-1----:R1:W2:Y:S02]  /*32b0*/  SHFL.IDX PT, R8, R11, 0x2, 0x1c1f ;  /* 0x005c1f000b087f89 */ /* 0x0022a400000e0000 */
.L_x_652:
[----:B------:R-:W-:Y:S05]  /*32c0*/  BRA.DIV ~URZ, `(.L_x_497) ;  /* 0x00015ac27f007947 */ /* 0x000fea000b800000 */
[----:B----4-:R4:W1:Y:S02]  /*32d0*/  SHFL.IDX PT, R0, R12, 0x2, 0x1c1f ;  /* 0x005c1f000c007f89 */ /* 0x01086400000e0000 */
.L_x_653:
[----:B------:R-:W-:Y:S01]  /*32e0*/  IADD3 R2, R9, 0x40, RZ ;  /* 0x0000004009027810 */ /* 0x000fe20007ffe0ff */
[----:B------:R-:W-:Y:S03]  /*32f0*/  BSSY B0, `(.L_x_498) ;  /* 0x0000016000007945 */ /* 0x000fe60003800000 */
        /* <DEDUP_REMOVED lines=8> */
[----:B-1---5:R-:W-:-:S04]  /*3380*/  LEA R6, P0, R4, R0, 0x1 ;  /* 0x0000000004067211 */ /* 0x022fc800078008ff */
        /* <DEDUP_REMOVED lines=12> */
.L_x_499:
[----:B------:R-:W-:Y:S05]  /*3450*/  BSYNC B0 ;  /* 0x0000000000007941 */ /* 0x000fea0003800000 */
.L_x_498:
[----:B------:R-:W-:Y:S05]  /*3460*/  BRA.DIV ~URZ, `(.L_x_500) ;  /* 0x000159827f007947 */ /* 0x000fea000b800000 */
[----:B-1----:R1:W3:Y:S04]  /*3470*/  SHFL.IDX PT, R7, R11, 0x3, 0x1c1f ;  /* 0x007c1f000b077f89 */ /* 0x0022e800000e0000 */
[----:B------:R1:W4:Y:S02]  /*3480*/  SHFL.IDX PT, R0, R12, 0x3, 0x1c1f ;  /* 0x007c1f000c007f89 */ /* 0x00032400000e0000 */
.L_x_654:
[----:B------:R-:W5:Y:S04]  /*3490*/  LDL.64 R16, [R1+0x30] ;  /* 0x0000300001107983 */ /* 0x000f680000100a00 */
[----:B----4-:R-:W4:Y:S04]  /*34a0*/  LDL R6, [R1+0x1c] ;  /* 0x00001c0001067983 */ /* 0x010f280000100800 */
[----:B---3--:R-:W3:Y:S04]  /*34b0*/  LDL R14, [R1+0x58] ;  /* 0x00005800010e7983 */ /* 0x008ee80000100800 */
[----:B-12---:R-:W2:Y:S04]  /*34c0*/  LDL R11, [R1+0x38] ;  /* 0x00003800010b7983 */ /* 0x006ea80000100800 */
[----:B------:R-:W2:Y:S04]  /*34d0*/  LDL R8, [R1+0x5c] ;  /* 0x00005c0001087983 */ /* 0x000ea80000100800 */
[----:B------:R-:W2:Y:S01]  /*34e0*/  LDL R12, [R1+0x54] ;  /* 0x00005400010c7983 */ /* 0x000ea20000100800 */
[----:B------:R-:W-:-:S03]  /*34f0*/  IADD3 R2, R9, 0x60, RZ ;  /* 0x0000006009027810 */ /* 0x000fc60007ffe0ff */
[----:B------:R-:W1:Y:S01]  /*3500*/  S2R R24, SR_TID.X ;  /* 0x0000000000187919 */ /* 0x000e620000002100 */
[----:B------:R-:W-:Y:S02]  /*3510*/  ISETP.GE.AND P0, PT, R2, R10, PT ;  /* 0x0000000a0200720c */ /* 0x000fe40003f06270 */
[----:B------:R-:W-:Y:S01]  /*3520*/  SHF.R.S32.HI R9, RZ, 0x1f, R96 ;  /* 0x0000001fff097819 */ /* 0x000fe20000011460 */
[----:B------:R-:W2:Y:S01]  /*3530*/  LDL R241, [R1+0x10] ;  /* 0x0000100001f17983 */ /* 0x000ea20000100800 */
[----:B------:R-:W-:Y:S02]  /*3540*/  MOV R98, R246 ;  /* 0x000000f600627202 */ /* 0x000fe40000000f00 */
[----:B-1----:R-:W-:-:S04]  /*3550*/  SHF.R.S32.HI R132, RZ, 0x1f, R24 ;  /* 0x0000001fff847819 */ /* 0x002fc80000011418 */
[----:B------:R-:W-:-:S04]  /*3560*/  LEA.HI R132, R132, R24, RZ, 0x2 ;  /* 0x0000001884847211 */ /* 0x000fc800078f10ff */
[----:B------:R-:W-:Y:S02]  /*3570*/  SHF.R.S32.HI R132, RZ, 0x2, R132 ;  /* 0x00000002ff847819 */ /* 0x000fe40000011484 */
[----:B------:R-:W-:Y:S02]  /*3580*/  MOV R99, R252 ;  /* 0x000000fc00637202 */ /* 0x000fe40000000f00 */
[C---:B------:R-:W-:Y:S02]  /*3590*/  LOP3.LUT P6, RZ, R198.reuse, 0x80, RZ, 0xc0, !PT ;  /* 0x00000080c6ff7812 */ /* 0x040fe400078cc0ff */
[----:B------:R-:W-:Y:S02]  /*35a0*/  LOP3.LUT P5, RZ, R198, 0x40, RZ, 0xc0, !PT ;  /* 0x00000040c6ff7812 */ /* 0x000fe400078ac0ff */
[----:B-----5:R-:W-:-:S04]  /*35b0*/  @!P0 LEA R4, P1, R16, R0, 0x1 ;  /* 0x0000000010048211 */ /* 0x020fc800078208ff */
[----:B------:R-:W-:Y:S02]  /*35c0*/  @!P0 LEA.HI.X R5, R16, R7, R17, 0x1, P1 ;  /* 0x0000000710058211 */ /* 0x000fe400008f0c11 */
[----:B----4-:R-:W-:-:S04]  /*35d0*/  @!P0 LEA R2, P1, R6, R0, 0x1 ;  /* 0x0000000006028211 */ /* 0x010fc800078208ff */
[----:B---3--:R-:W-:Y:S02]  /*35e0*/  @!P0 LEA.HI.X R3, R6, R7, R14, 0x1, P1 ;  /* 0x0000000706038211 */ /* 0x008fe400008f0c0e */
[----:B--2---:R-:W-:Y:S02]  /*35f0*/  @!P0 LEA R6, P1, R11, R0, 0x1 ;  /* 0x000000000b068211 */ /* 0x004fe400078208ff */
[----:B------:R-:W-:Y:S02]  /*3600*/  MOV R0, 0x30 ;  /* 0x0000003000007802 */ /* 0x000fe40000000f00 */
[----:B------:R-:W-:-:S03]  /*3610*/  SHF.L.U32 R199, R8, 0x1, RZ ;  /* 0x0000000108c77819 */ /* 0x000fc600000006ff */
[----:B------:R-:W-:Y:S02]  /*3620*/  IMAD R0, R200, -0x30, R0 ;  /* 0xffffffd0c8007824 */ /* 0x000fe400078e0200 */
[----:B------:R-:W-:Y:S01]  /*3630*/  @!PT LDS RZ, [RZ] ;  /* 0x00000000fffff984 */ /* 0x000fe20000000800 */
[----:B------:R-:W-:Y:S01]  /*3640*/  @!PT LDS RZ, [RZ] ;  /* 0x00000000fffff984 */ /* 0x000fe20000000800 */
[----:B------:R-:W-:Y:S01]  /*3650*/  @!PT LDS RZ, [RZ] ;  /* 0x00000000fffff984 */ /* 0x000fe20000000800 */
[----:B------:R1:W-:Y:S03]  /*3660*/  @!P0 LDGSTS.E.BYPASS.LTC128B.128 [R199+0x7880], [R4.64], !P4 ;  /* 0x0788000004c78fae */ /* 0x0003e6000e101d46 */
[----:B------:R-:W-:Y:S01]  /*3670*/  IADD3 R97, R227, R0, RZ ;  /* 0x00000000e3617210 */ /* 0x000fe20007ffe0ff */
[----:B------:R2:W-:Y:S01]  /*3680*/  @!P0 LDGSTS.E.BYPASS.LTC128B.128 [R199+0x9880], [R2.64], !P3 ;  /* 0x0988000002c78fae */ /* 0x0005e2000d901d46 */
[----:B------:R-:W-:-:S05]  /*3690*/  @!P0 LEA.HI.X R7, R11, R7, R12, 0x1, P1 ;  /* 0x000000070b078211 */ /* 0x000fca00008f0c0c */
[----:B------:R3:W-:Y:S04]  /*36a0*/  @!P0 LDGSTS.E.BYPASS.LTC128B.128 [R199+0xb880], [R6.64], !P2 ;  /* 0x0b88000006c78fae */ /* 0x0007e8000d101d46 */
[----:B------:R-:W0:Y:S01]  /*36b0*/  LDGDEPBAR ;  /* 0x00000000000079af */ /* 0x000e220000000000 */
[----:B------:R-:W-:Y:S03]  /*36c0*/  WARPSYNC 0xffffffff ;  /* 0xffffffff00007948 */ /* 0x000fe60003800000 */
[----:B------:R-:W-:Y:S01]  /*36d0*/  BAR.SYNC.DEFER_BLOCKING 0x0 ;  /* 0x0000000000007b1d */ /* 0x000fe20000010000 */
[----:B-1----:R-:W-:Y:S01]  /*36e0*/  IMNMX R4, R97, 0x30, PT ;  /* 0x0000003061047817 */ /* 0x002fe20003800200 */
[----:B------:R-:W-:-:S03]  /*36f0*/  IMAD R5, R9, c[0x0][0x1e0], RZ ;  /* 0x0000780009057a24 */ /* 0x000fc600078e02ff */
[----:B------:R-:W-:Y:S01]  /*3700*/  IADD3 R8, -R132, R4, RZ ;  /* 0x0000000484087210 */ /* 0x000fe20007ffe1ff */
[----:B--2---:R-:W-:-:S04]  /*3710*/  IMAD.WIDE.U32 R2, R96, c[0x0][0x1e0], RZ ;  /* 0x0000780060027a25 */ /* 0x004fc800078e00ff */
[----:B------:R-:W-:Y:S01]  /*3720*/  IMAD R4, R96, c[0x0][0x1e4], R5 ;  /* 0x0000790060047a24 */ /* 0x000fe200078e0205 */
[----:B------:R-:W-:-:S04]  /*3730*/  ISETP.GE.AND P1, PT, R8, 0x1, PT ;  /* 0x000000010800780c */ /* 0x000fc80003f26270 */
[----:B------:R-:W-:Y:S01]  /*3740*/  IADD3 R4, R3, R4, RZ ;  /* 0x0000000403047210 */ /* 0x000fe20007ffe0ff */
[----:B------:R-:W-:-:S04]  /*3750*/  IMAD.WIDE.U32 R2, R2, 0x30, R98 ;  /* 0x0000003002027825 */ /* 0x000fc800078e0062 */
[----:B------:R-:W-:Y:S01]  /*3760*/  IMAD R4, R4, 0x30, RZ ;  /* 0x0000003004047824 */ /* 0x000fe200078e02ff */
[----:B------:R-:W-:-:S04]  /*3770*/  LOP3.LUT P4, RZ, R198, 0x100, RZ, 0xc0, !PT ;  /* 0x00000100c6ff7812 */ /* 0x000fc8000788c0ff */
[----:B------:R-:W-:Y:S02]  /*3780*/  IADD3 R3, R3, R4, RZ ;  /* 0x0000000403037210 */ /* 0x000fe40007ffe0ff */
[----:B------:R-:W-:-:S04]  /*3790*/  @P1 LEA R4, P0, R2, c[0x0][0x1c8], 0x1 ;  /* 0x0000720002041a11 */ /* 0x000fc800078008ff */
[----:B------:R-:W-:Y:S02]  /*37a0*/  @P1 LEA.HI.X R5, R2, c[0x0][0x1cc], R3, 0x1, P0 ;  /* 0x0000730002051a11 */ /* 0x000fe400000f0c03 */
[----:B------:R-:W-:Y:S02]  /*37b0*/  ISETP.GE.AND P0, PT, R8, 0x21, PT ;  /* 0x000000210800780c */ /* 0x000fe40003f06270 */
[----:B---3--:R-:W-:Y:S01]  /*37c0*/  MOV R6, 0x20 ;  /* 0x0000002000067802 */ /* 0x008fe20000000f00 */
[----:B------:R-:W-:Y:S01]  /*37d0*/  @!PT LDS RZ, [RZ] ;  /* 0x00000000fffff984 */ /* 0x000fe20000000800 */
[----:B------:R-:W-:Y:S01]  /*37e0*/  @!PT LDS RZ, [RZ] ;  /* 0x00000000fffff984 */ /* 0x000fe20000000800 */
[----:B------:R-:W-:Y:S01]  /*37f0*/  @!PT LDS RZ, [RZ] ;  /* 0x00000000fffff984 */ /* 0x000fe20000000800 */
[----:B------:R1:W-:Y:S04]  /*3800*/  @P1 LDGSTS.E.BYPASS.LTC128B.128 [R199+0x3c80], [R4.64], !P4 ;  /* 0x03c8000004c71fae */ /* 0x0003e8000e101d46 */
[C---:B------:R-:W-:Y:S01]  /*3810*/  IMAD.WIDE.U32 R10, R6.reuse, c[0x0][0x1e0], RZ ;  /* 0x00007800060a7a25 */ /* 0x040fe200078e00ff */
[----:B------:R1:W-:Y:S04]  /*3820*/  @P1 LDGSTS.E.BYPASS.LTC128B.128 [R199+0x4880], [R4.64+0x40], !P6 ;  /* 0x0488004004c71fae */ /* 0x0003e8000f101d46 */
[----:B------:R1:W-:Y:S02]  /*3830*/  @P1 LDGSTS.E.BYPASS.LTC128B.128 [R199+0x5480], [R4.64+0x80], !P5 ;  /* 0x0548008004c71fae */ /* 0x0003e4000e901d46 */
[----:B-1----:R-:W-:Y:S01]  /*3840*/  IMAD R4, R6, c[0x0][0x1e4], RZ ;  /* 0x0000790006047a24 */ /* 0x002fe200078e02ff */
[----:B------:R-:W-:-:S04]  /*3850*/  @P0 IADD3 R6, P1, R2, R10, RZ ;  /* 0x0000000a02060210 */ /* 0x000fc80007f3e0ff */
[----:B------:R-:W-:Y:S02]  /*3860*/  @P0 IADD3.X R3, R3, R11, R4, P1, !PT ;  /* 0x0000000b03030210 */ /* 0x000fe40000ffe404 */
[----:B------:R-:W-:-:S04]  /*3870*/  @P0 LEA R2, P1, R6, c[0x0][0x1c8], 0x1 ;  /* 0x0000720006020a11 */ /* 0x000fc800078208ff */
[----:B------:R-:W-:-:S05]  /*3880*/  @P0 LEA.HI.X R3, R6, c[0x0][0x1cc], R3, 0x1, P1 ;  /* 0x0000730006030a11 */ /* 0x000fca00008f0c03 */
        /* <DEDUP_REMOVED lines=8> */
[----:B------:R-:W-:Y:S02]  /*3910*/  IADD3 R7, R5, R7, RZ ;  /* 0x0000000705077210 */ /* 0x000fe40007ffe0ff */
[----:B-1----:R-:W-:Y:S01]  /*3920*/  MOV R2, R228 ;  /* 0x000000e400027202 */ /* 0x002fe20000000f00 */
[----:B------:R-:W-:-:S04]  /*3930*/  DEPBAR.LE SB0, 0x1 ;  /* 0x000080400000791a */ /* 0x000fc80000000000 */
[----:B------:R-:W-:Y:S01]  /*3940*/  MOV R3, R232 ;  /* 0x000000e800037202 */ /* 0x000fe20000000f00 */
[----:B------:R-:W-:-:S04]  /*3950*/  DEPBAR.LE SB0, 0x0 ;  /* 0x000080000000791a */ /* 0x000fc80000000000 */
[----:B------:R-:W-:Y:S01]  /*3960*/  IMAD.WIDE.U32 R4, R4, 0x30, R2 ;  /* 0x0000003004047825 */ /* 0x000fe200078e0002 */
[----:B------:R-:W-:Y:S03]  /*3970*/  BAR.SYNC.DEFER_BLOCKING 0x0 ;  /* 0x0000000000007b1d */ /* 0x000fe60000010000 */
[----:B------:R-:W-:Y:S01]  /*3980*/  IMAD R3, R7, 0x30, RZ ;  /* 0x0000003007037824 */ /* 0x000fe200078e02ff */
[----:B------:R-:W-:-:S04]  /*3990*/  LEA R2, P0, R4, c[0x0][0x1f8], 0x1 ;  /* 0x00007e0004027a11 */ /* 0x000fc800078008ff */
[----:B------:R-:W-:Y:S02]  /*39a0*/  IADD3 R3, R5, R3, RZ ;  /* 0x0000000305037210 */ /* 0x000fe40007ffe0ff */
[----:B------:R-:W-:Y:S02]  /*39b0*/  @!P3 MOV R5, c[0x0][0x208] ;  /* 0x000082000005ba02 */ /* 0x000fe40000000f00 */
[----:B------:R-:W-:Y:S02]  /*39c0*/  LEA.HI.X R3, R4, c[0x0][0x1fc], R3, 0x1, P0 ;  /* 0x00007f0004037a11 */ /* 0x000fe400000f0c03 */
[----:B------:R-:W-:Y:S02]  /*39d0*/  @!P3 MOV R4, c[0x0][0x20c] ;  /* 0x000083000004ba02 */ /* 0x000fe40000000f00 */
[----:B------:R-:W-:Y:S02]  /*39e0*/  @!P3 LEA R14, P0, R5, R2, 0x6 ;  /* 0x00000002050eb211 */ /* 0x000fe400078030ff */
[----:B------:R-:W-:-:S02]  /*39f0*/  LOP3.LUT P2, RZ, R13, 0x1, RZ, 0xc0, !PT ;  /* 0x000000010dff7812 */ /* 0x000fc4000784c0ff */
[----:B------:R-:W-:Y:S02]  /*3a00*/  IADD3 R12, R0, R227, -R132 ;  /* 0x000000e3000c7210 */ /* 0x000fe40007ffe884 */
[----:B------:R-:W-:Y:S02]  /*3a10*/  @!P3 LEA.HI.X R15, R5, R3, R4, 0x6, P0 ;  /* 0x00000003050fb211 */ /* 0x000fe400000f3404 */
[----:B------:R-:W-:Y:S01]  /*3a20*/  ISETP.LT.OR P0, PT, R12, 0x1, !P2 ;  /* 0x000000010c00780c */ /* 0x000fe20005701670 */
        /* <DEDUP_REMOVED lines=14> */
[----:B------:R-:W-:-:S04]  /*3b10*/  LOP3.LUT P0, RZ, R13, 0x2, RZ, 0xc0, !PT ;  /* 0x000000020dff7812 */ /* 0x000fc8000780c0ff */
[----:B------:R-:W-:Y:S02]  /*3b20*/  ISETP.LT.OR P1, PT, R12, 0x1, !P0 ;  /* 0x000000010c00780c */ /* 0x000fe40004721670 */
[----:B------:R-:W-:-:S04]  /*3b30*/  LOP3.LUT R198, R198, 0xfffffdff, RZ, 0xc0, !PT ;  /* 0xfffffdffc6c67812 */ /* 0x000fc800078ec0ff */
[----:B------:R-:W-:-:S07]  /*3b40*/  @P3 LOP3.LUT R198, R198, 0x200, RZ, 0xfc, !PT ;  /* 0x00000200c6c63812 */ /* 0x000fce00078efcff */
[----:B------:R5:W-:Y:S01]  /*3b50*/  LDGSTS.E.BYPASS.LTC128B.128 [R199+0x2480], [R2.64+0x40], !P1 ;  /* 0x0248004002c77fae */ /* 0x000be2000c901d46 */
[----:B------:R-:W-:-:S04]  /*3b60*/  LOP3.LUT P1, RZ, R13, 0x4, RZ, 0xc0, !PT ;  /* 0x000000040dff7812 */ /* 0x000fc8000782c0ff */
[----:B------:R-:W-:-:S13]  /*3b70*/  ISETP.LT.OR P3, PT, R12, 0x1, !P1 ;  /* 0x000000010c00780c */ /* 0x000fda0004f61670 */
[----:B------:R5:W-:Y:S01]  /*3b80*/  LDGSTS.E.BYPASS.LTC128B.128 [R199+0x3080], [R2.64+0x80], !P3 ;  /* 0x0308008002c77fae */ /* 0x000be2000d901d46 */
[----:B------:R-:W-:-:S13]  /*3b90*/  ISETP.GT.AND P3, PT, R24, 0x3f, PT ;  /* 0x0000003f1800780c */ /* 0x000fda0003f64270 */
[C---:B------:R-:W-:Y:S02]  /*3ba0*/  @!P3 ISETP.LT.OR P2, PT, R12.reuse, 0x21, !P2 ;  /* 0x000000210c00b80c */ /* 0x040fe40005741670 */
[C---:B------:R-:W-:Y:S01]  /*3bb0*/  @!P3 ISETP.LT.OR P0, PT, R12.reuse, 0x21, !P0 ;  /* 0x000000210c00b80c */ /* 0x040fe20004701670 */
[-C--:B-1----:R-:W-:Y:S10]  /*3bc0*/  HMMA.16816.F32 R24, R8, R16.reuse, RZ ;  /* 0x000000100818723c */ /* 0x082ff400000018ff */
[----:B------:R1:W-:Y:S04]  /*3bd0*/  @!P3 LDGSTS.E.BYPASS.LTC128B.128 [R199+0x2080], [R14.64], !P2 ;  /* 0x020800000ec7bfae */ /* 0x0003e8000d101d46 */
[----:B------:R1:W-:Y:S01]  /*3be0*/  @!P3 LDGSTS.E.BYPASS.LTC128B.128 [R199+0x2c80], [R14.64+0x40], !P0 ;  /* 0x02c800400ec7bfae */ /* 0x0003e2000c101d46 */
[----:B------:R-:W-:Y:S01]  /*3bf0*/  @!P3 ISETP.LT.OR P0, PT, R12, 0x21, !P1 ;  /* 0x000000210c00b80c */ /* 0x000fe20004f01670 */
[C---:B------:R-:W-:Y:S11]  /*3c00*/  HMMA.16816.F32 R52, R4.reuse, R16, RZ ;  /* 0x000000100434723c */ /* 0x040ff600000018ff */
[----:B------:R-:W-:Y:S01]  /*3c10*/  @!UPT UIADD3 URZ, URZ, URZ, URZ ;  /* 0x0000003f3f3ff290 */ /* 0x000fe2000fffe03f */
[----:B------:R1:W-:Y:S04]  /*3c20*/  @!P3 LDGSTS.E.BYPASS.LTC128B.128 [R199+0x3880], [R14.64+0x80], !P0 ;  /* 0x038800800ec7bfae */ /* 0x0003e8000c101d46 */
[----:B------:R-:W-:Y:S04]  /*3c30*/  LDSM.16.M88.4 R60, [R184+0xc00] ;  /* 0x000c0000b83c783b */ /* 0x000fe80000000200 */
[----:B------:R-:W4:Y:S01]  /*3c40*/  LDSM.16.M88.4 R36, [R187+0x2000] ;  /* 0x00200000bb24783b */ /* 0x000f220000000200 */
[C---:B--2---:R-:W-:Y:S03]  /*3c50*/  HMMA.16816.F32 R76, R4.reuse, R20, RZ ;  /* 0x00000014044c723c */ /* 0x044fe600000018ff */
[----:B------:R-:W2:Y:S04]  /*3c60*/  LDSM.16.M88.4 R28, [R187+0x3000] ;  /* 0x00300000bb1c783b */ /* 0x000ea80000000200 */
[----:B------:R-:W-:Y:S01]  /*3c70*/  LDSM.16.M88.4 R56, [R195] ;  /* 0x00000000c338783b */ /* 0x000fe20000000200 */
[C---:B---3--:R-:W-:Y:S03]  /*3c80*/  HMMA.16816.F32 R64, R4.reuse, R44, RZ ;  /* 0x0000002c0440723c */ /* 0x048fe600000018ff */
[----:B------:R-:W0:Y:S05]  /*3c90*/  LDGDEPBAR ;  /* 0x00000000000079af */ /* 0x000e2a0000000000 */
[C---:B------:R-:W-:Y:S08]  /*3ca0*/  HMMA.16816.F32 R68, R4.reuse, R22, RZ ;  /* 0x000000160444723c */ /* 0x040ff000000018ff */
[C---:B-1----:R-:W-:Y:S08]  /*3cb0*/  HMMA.16816.F32 R12, R4.reuse, R18, RZ ;  /* 0x00000012040c723c */ /* 0x042ff000000018ff */
[----:B------:R-:W-:Y:S08]  /*3cc0*/  HMMA.16816.F32 R80, R4, R46, RZ ;  /* 0x0000002e0450723c */ /* 0x000ff000000018ff */
[----:B----4-:R-:W-:Y:S01]  /*3cd0*/  HMMA.16816.F32 R4, R40, R48, R24 ;  /* 0x000000302804723c */ /* 0x010fe20000001818 */
[----:B------:R-:W1:Y:S07]  /*3ce0*/  LDSM.16.M88.4 R24, [R188+0x2000] ;  /* 0x00200000bc18783b */ /* 0x000e6e0000000200 */
[C---:B------:R-:W-:Y:S01]  /*3cf0*/  HMMA.16816.F32 R72, R8.reuse, R18, RZ ;  /* 0x000000120848723c */ /* 0x040fe200000018ff */
[----:B------:R-:W-:Y:S07]  /*3d00*/  LDSM.16.M88.4 R16, [R187+0x4000] ;  /* 0x00400000bb10783b */ /* 0x000fee0000000200 */
[C---:B------:R-:W-:Y:S08]  /*3d10*/  HMMA.16816.F32 R92, R8.reuse, R20, RZ ;  /* 0x00000014085c723c */ /* 0x040ff000000018ff */
[C---:B------:R-:W-:Y:S01]  /*3d20*/  HMMA.16816.F32 R116, R8.reuse, R22, RZ ;  /* 0x000000160874723c */ /* 0x040fe200000018ff */
[----:B------:R-:W3:Y:S07]  /*3d30*/  LDSM.16.M88.4 R20, [R188+0x3000] ;  /* 0x00300000bc14783b */ /* 0x000eee0000000200 */
[C---:B------:R-:W-:Y:S08]  /*3d40*/  HMMA.16816.F32 R104, R8.reuse, R44, RZ ;  /* 0x0000002c0868723c */ /* 0x040ff000000018ff */
[----:B------:R-:W-:Y:S01]  /*3d50*/  HMMA.16816.F32 R112, R8, R46, RZ ;  /* 0x0000002e0870723c */ /* 0x000fe200000018ff */
[----:B------:R-:W-:Y:S07]  /*3d60*/  LDSM.16.M88.4 R44, [R192] ;  /* 0x00000000c02c783b */ /* 0x000fee0000000200 */
[----:B------:R-:W-:Y:S01]  /*3d70*/  HMMA.16816.F32 R8, R32, R48, R52 ;  /* 0x000000302008723c */ /* 0x000fe20000001834 */
[----:B------:R-:W4:Y:S07]  /*3d80*/  LDSM.16.M88.4 R52, [R184+0x1800] ;  /* 0x00180000b834783b */ /* 0x000f2e0000000200 */
[----:B------:R-:W-:Y:S08]  /*3d90*/  HMMA.16816.F32 R4, R36, R60, R4 ;  /* 0x0000003c2404723c */ /* 0x000ff00000001804 */
[-C--:B------:R-:W-:Y:S01]  /*3da0*/  HMMA.16816.F32 R100, R32, R50.reuse, R12 ;  /* 0x000000322064723c */ /* 0x080fe2000000180c */
[----:B------:R-:W3:Y:S07]  /*3db0*/  LDSM.16.M88.4 R12, [R187+0x5000] ;  /* 0x00500000bb0c783b */ /* 0x000eee0000000200 */
[----:B------:R-:W-:Y:S08]  /*3dc0*/  HMMA.16816.F32 R72, R40, R50, R72 ;  /* 0x000000322848723c */ /* 0x000ff00000001848 */
[----:B--2---:R-:W-:Y:S01]  /*3dd0*/  HMMA.16816.F32 R48, R28, R60, R8 ;  /* 0x0000003c1c30723c */ /* 0x004fe20000001808 */
[----:B------:R-:W2:Y:S07]  /*3de0*/  LDSM.16.M88.4 R8, [R188+0x4000] ;  /* 0x00400000bc08783b */ /* 0x000eae0000000200 */
[----:B------:R-:W-:Y:S08]  /*3df0*/  HMMA.16816.F32 R124, R32, R84, R64 ;  /* 0x00000054207c723c */ /* 0x000ff00000001840 */
[----:B-1----:R-:W-:Y:S01]  /*3e00*/  HMMA.16816.F32 R64, R24, R56, R4 ;  /* 0x000000381840723c */ /* 0x002fe20000001804 */
[----:B------:R-:W-:Y:S07]  /*3e10*/  LDSM.16.M88.4 R4, [R188+0x5000] ;  /* 0x00500000bc04783b */ /* 0x000fee0000000200 */
[C---:B------:R-:W-:Y:S08]  /*3e20*/  HMMA.16816.F32 R108, R32.reuse, R88, R76 ;  /* 0x00000058206c723c */ /* 0x040ff0000000184c */
[C---:B------:R-:W-:Y:S08]  /*3e30*/  HMMA.16816.F32 R120, R32.reuse, R90, R68 ;  /* 0x0000005a2078723c */ /* 0x040ff00000001844 */
[----:B------:R-:W-:Y:S08]  /*3e40*/  HMMA.16816.F32 R128, R32, R86, R80 ;  /* 0x000000562080723c */ /* 0x000ff00000001850 */
[----:B---3--:R-:W-:Y:S01]  /*3e50*/  HMMA.16816.F32 R32, R20, R56, R48 ;  /* 0x000000381420723c */ /* 0x008fe20000001830 */
[----:B------:R-:W1:Y:S07]  /*3e60*/  LDSM.16.M88.4 R48, [R184+0x1000] ;  /* 0x00100000b830783b */ /* 0x000e6e0000000200 */
[-C--:B------:R-:W-:Y:S08]  /*3e70*/  HMMA.16816.F32 R72, R36, R62.reuse, R72 ;  /* 0x0000003e2448723c */ /* 0x080ff00000001848 */
[----:B------:R-:W-:Y:S01]  /*3e80*/  HMMA.16816.F32 R76, R28, R62, R100 ;  /* 0x0000003e1c4c723c */ /* 0x000fe20000001864 */
[----:B------:R-:W3:Y:S07]  /*3e90*/  LDSM.16.M88.4 R60, [R194] ;  /* 0x00000000c23c783b */ /* 0x000eee0000000200 */
[----:B----4-:R-:W-:Y:S08]  /*3ea0*/  HMMA.16816.F32 R68, R16, R52, R64 ;  /* 0x000000341044723c */ /* 0x010ff00000001840 */
[----:B------:R-:W-:Y:S08]  /*3eb0*/  HMMA.16816.F32 R92, R40, R88, R92 ;  /* 0x00000058285c723c */ /* 0x000ff0000000185c */
[----:B------:R-:W-:Y:S08]  /*3ec0*/  HMMA.16816.F32 R32, R12, R52, R32 ;  /* 0x000000340c20723c */ /* 0x000ff00000001820 */
[-C--:B------:R-:W-:Y:S08]  /*3ed0*/  HMMA.16816.F32 R64, R24, R58.reuse, R72 ;  /* 0x0000003a1840723c */ /* 0x080ff00000001848 */
[----:B------:R-:W-:Y:S08]  /*3ee0*/  HMMA.16816.F32 R72, R20, R58, R76 ;  /* 0x0000003a1448723c */ /* 0x000ff0000000184c */
[----:B--2---:R-:W-:Y:S08]  /*3ef0*/  HMMA.16816.F32 R80, R8, R44, R68 ;  /* 0x0000002c0850723c */ /* 0x004ff00000001844 */
[----:B-1----:R-:W-:Y:S08]  /*3f00*/  HMMA.16816.F32 R68, R36, R48, R92 ;  /* 0x000000302444723c */ /* 0x002ff0000000185c */
[C---:B------:R-:W-:Y:S08]  /*3f10*/  HMMA.16816.F32 R104, R40.reuse, R84, R104 ;  /* 0x000000542868723c */ /* 0x040ff00000001868 */
[----:B------:R-:W-:Y:S08]  /*3f20*/  HMMA.16816.F32 R112, R40, R86, R112 ;  /* 0x000000562870723c */ /* 0x000ff00000001870 */
[----:B------:R-:W-:Y:S01]  /*3f30*/  HMMA.16816.F32 R84, R4, R44, R32 ;  /* 0x0000002c0454723c */ /* 0x000fe20000001820 */
[----:B------:R-:W1:Y:S07]  /*3f40*/  LDSM.16.M88.4 R32, [R184+0x1c00] ;  /* 0x001c0000b820783b */ /* 0x000e6e0000000200 */
[----:B------:R-:W-:Y:S01]  /*3f50*/  HMMA.16816.F32 R56, R16, R54, R64 ;  /* 0x000000361038723c */ /* 0x000fe20000001840 */
[----:B-----5:R-:W-:-:S07]  /*3f60*/  FMUL.FTZ R2, R80, c[0x0][0x320] ;  /* 0x0000c80050027a20 */ /* 0x020fce0000410000 */
[----:B------:R-:W-:Y:S01]  /*3f70*/  HMMA.16816.F32 R100, R40, R90, R116 ;  /* 0x0000005a2864723c */ /* 0x000fe20000001874 */
[----:B------:R2:W4:Y:S07]  /*3f80*/  MUFU.TANH R116, R2 ;  /* 0x0000000200747308 */ /* 0x00052e0000002400 */
[----:B------:R-:W-:Y:S08]  /*3f90*/  HMMA.16816.F32 R40, R28, R48, R108 ;  /* 0x000000301c28723c */ /* 0x000ff0000000186c */
[----:B------:R-:W-:Y:S01]  /*3fa0*/  HMMA.16816.F32 R52, R12, R54, R72 ;  /* 0x000000360c34723c */ /* 0x000fe20000001848 */
[----:B--2---:R-:W-:-:S04]  /*3fb0*/  FMUL.FTZ R2, R81, c[0x0][0x320] ;  /* 0x0000c80051027a20 */ /* 0x004fc80000410000 */
[----:B------:R2:W1:Y:S03]  /*3fc0*/  MUFU.TANH R108, R2 ;  /* 0x00000002006c7308 */ /* 0x0004660000002400 */
[----:B---3--:R-:W-:Y:S08]  /*3fd0*/  HMMA.16816.F32 R68, R24, R60, R68 ;  /* 0x0000003c1844723c */ /* 0x008ff00000001844 */
[----:B------:R-:W-:Y:S01]  /*3fe0*/  HMMA.16816.F32 R76, R8, R46, R56 ;  /* 0x0000002e084c723c */ /* 0x000fe20000001838 */
[----:B------:R-:W-:Y:S01]  /*3ff0*/  LDSM.16.M88.4 R56, [R191] ;  /* 0x00000000bf38783b */ /* 0x000fe20000000200 */
[----:B--2---:R-:W-:-:S04]  /*4000*/  FMUL.FTZ R2, R82, c[0x0][0x320] ;  /* 0x0000c80052027a20 */ /* 0x004fc80000410000 */
[----:B------:R2:W3:Y:S02]  /*4010*/  MUFU.TANH R111, R2 ;  /* 0x00000002006f7308 */ /* 0x0004e40000002400 */
[----:B------:R-:W-:Y:S01]  /*4020*/  HMMA.16816.F32 R40, R20, R60, R40 ;  /* 0x0000003c1428723c */ /* 0x000fe20000001828 */
[----:B--2---:R-:W-:-:S05]  /*4030*/  FMUL.FTZ R2, R83, c[0x0][0x320] ;  /* 0x0000c80053027a20 */ /* 0x004fca0000410000 */
[----:B------:R2:W1:Y:S02]  /*4040*/  MUFU.TANH R109, R2 ;  /* 0x00000002006d7308 */ /* 0x0004640000002400 */
        /* <DEDUP_REMOVED lines=127> */
[----:B------:R-:W-:Y:S02]  /*4840*/  IADD3 R4, R200, -0x2, RZ ;  /* 0xfffffffec8047810 */ /* 0x000fe40007ffe0ff */
[----:B------:R-:W-:-:S02]  /*4850*/  ISETP.GE.AND P0, PT, R6, 0x21, PT ;  /* 0x000000210600780c */ /* 0x000fc40003f06270 */
[----:B-1----:R-:W-:-:S05]  /*4860*/  SHF.R.S32.HI R2, RZ, 0x1f, R4 ;  /* 0x0000001fff027819 */ /* 0x002fca0000011404 */
[----:B------:R-:W-:-:S04]  /*4870*/  IMAD R2, R2, c[0x0][0x1e0], RZ ;  /* 0x0000780002027a24 */ /* 0x000fc800078e02ff */
[----:B------:R-:W-:Y:S02]  /*4880*/  IMAD R7, R4, c[0x0][0x1e4], R2 ;  /* 0x0000790004077a24 */ /* 0x000fe400078e0202 */
[----:B------:R-:W-:Y:S02]  /*4890*/  @P0 IMAD.MOV.U32 R5, RZ, RZ, c[0x0][0x1e0] ;  /* 0x00007800ff050624 */ /* 0x000fe400078e00ff */
[----:B------:R-:W-:Y:S02]  /*48a0*/  @P0 IMAD.MOV.U32 R3, RZ, RZ, 0x5 ;  /* 0x00000005ff030424 */ /* 0x000fe400078e00ff */
[----:B------:R-:W-:-:S03]  /*48b0*/  @P0 IMAD.SHL.U32 R2, R5, 0x20, RZ ;  /* 0x0000002005020824 */ /* 0x000fc600078e00ff */
[----:B------:R-:W-:Y:S01]  /*48c0*/  @P0 SHF.L.U64.HI R3, R5, R3, c[0x0][0x1e4] ;  /* 0x0000790005030619 */ /* 0x000fe20000010203 */
[----:B------:R-:W-:-:S04]  /*48d0*/  IMAD.WIDE.U32 R4, R4, c[0x0][0x1e0], RZ ;  /* 0x0000780004047a25 */ /* 0x000fc800078e00ff */
[----:B------:R-:W-:Y:S02]  /*48e0*/  IMAD.IADD R5, R5, 0x1, R7 ;  /* 0x0000000105057824 */ /* 0x000fe400078e0207 */
[----:B------:R-:W-:-:S04]  /*48f0*/  @P0 IMAD.WIDE.U32 R2, R4, 0x30, R2 ;  /* 0x0000003004020825 */ /* 0x000fc800078e0002 */
[----:B------:R-:W-:Y:S01]  /*4900*/  @P0 IMAD R8, R5, 0x30, RZ ;  /* 0x0000003005080824 */ /* 0x000fe200078e02ff */
[----:B------:R-:W-:-:S04]  /*4910*/  @P0 IADD3 R7, P1, R246, R2, RZ ;  /* 0x00000002f6070210 */ /* 0x000fc80007f3e0ff */
[----:B------:R-:W-:Y:S02]  /*4920*/  @P0 IADD3.X R8, R252, R8, R3, P1, !PT ;  /* 0x00000008fc080210 */ /* 0x000fe40000ffe403 */
[----:B------:R-:W-:-:S13]  /*4930*/  ISETP.GE.AND P1, PT, R6, 0x1, PT ;  /* 0x000000010600780c */ /* 0x000fda0003f26270 */
[----:B------:R-:W-:-:S04]  /*4940*/  @P1 IMAD.WIDE.U32 R2, R4, 0x30, R98 ;  /* 0x0000003004021825 */ /* 0x000fc800078e0062 */
[----:B------:R-:W-:Y:S01]  /*4950*/  @P1 IMAD R5, R5, 0x30, RZ ;  /* 0x0000003005051824 */ /* 0x000fe200078e02ff */
[----:B------:R-:W-:-:S03]  /*4960*/  @P1 LEA R4, P2, R2, c[0x0][0x1c8], 0x1 ;  /* 0x0000720002041a11 */ /* 0x000fc600078408ff */
[----:B------:R-:W-:-:S05]  /*4970*/  @P1 IMAD.IADD R3, R3, 0x1, R5 ;  /* 0x0000000103031824 */ /* 0x000fca00078e0205 */
[----:B------:R-:W-:Y:S02]  /*4980*/  @P1 LEA.HI.X R5, R2, c[0x0][0x1cc], R3, 0x1, P2 ;  /* 0x0000730002051a11 */ /* 0x000fe400010f0c03 */
[----:B------:R-:W-:-:S03]  /*4990*/  @P0 LEA R2, P2, R7, c[0x0][0x1c8], 0x1 ;  /* 0x0000720007020a11 */ /* 0x000fc600078408ff */
[----:B------:R-:W-:Y:S01]  /*49a0*/  @!PT LDS RZ, [RZ] ;  /* 0x00000000fffff984 */ /* 0x000fe20000000800 */
[----:B------:R-:W-:Y:S01]  /*49b0*/  @!PT LDS RZ, [RZ] ;  /* 0x00000000fffff984 */ /* 0x000fe20000000800 */
[----:B------:R-:W-:Y:S01]  /*49c0*/  @!PT LDS RZ, [RZ] ;  /* 0x00000000fffff984 */ /* 0x000fe20000000800 */
[----:B------:R1:W-:Y:S01]  /*49d0*/  @P1 LDGSTS.E.BYPASS.LTC128B.128 [R199+0x3c80], [R4.64], !P4 ;  /* 0x03c8000004c71fae */ /* 0x0003e2000e101d46 */
[----:B------:R-:W-:-:S03]  /*49e0*/  @P0 LEA.HI.X R3, R7, c[0x0][0x1cc], R8, 0x1, P2 ;  /* 0x0000730007030a11 */ /* 0x000fc600010f0c08 */
[----:B------:R1:W-:Y:S04]  /*49f0*/  @P1 LDGSTS.E.BYPASS.LTC128B.128 [R199+0x4880], [R4.64+0x40], !P6 ;  /* 0x0488004004c71fae */ /* 0x0003e8000f101d46 */
[----:B------:R1:W-:Y:S04]  /*4a00*/  @P1 LDGSTS.E.BYPASS.LTC128B.128 [R199+0x5480], [R4.64+0x80], !P5 ;  /* 0x0548008004c71fae */ /* 0x0003e8000e901d46 */
[----:B------:R1:W-:Y:S04]  /*4a10*/  @P0 LDGSTS.E.BYPASS.LTC128B.128 [R199+0x4480], [R2.64], !P4 ;  /* 0x0448000002c70fae */ /* 0x0003e8000e101d46 */
[----:B------:R1:W-:Y:S04]  /*4a20*/  @P0 LDGSTS.E.BYPASS.LTC128B.128 [R199+0x5080], [R2.64+0x40], !P6 ;  /* 0x0508004002c70fae */ /* 0x0003e8000f101d46 */
[----:B------:R1:W-:Y:S02]  /*4a30*/  @P0 LDGSTS.E.BYPASS.LTC128B.128 [R199+0x5c80], [R2.64+0x80], !P5 ;  /* 0x05c8008002c70fae */ /* 0x0003e4000e901d46 */
.L_x_502:
[----:B--234-:R-:W-:Y:S05]  /*4a40*/  BSYNC B0 ;  /* 0x0000000000007941 */ /* 0x01cfea0003800000 */
.L_x_501:
[----:B-1----:R-:W2:Y:S01]  /*4a50*/  LDL R2, [R1+0x3c] ;  /* 0x00003c0001027983 */ /* 0x002ea20000100800 */
[----:B------:R-:W-:-:S03]  /*4a60*/  IMAD.MOV.U32 R244, RZ, RZ, c[0x0][0x2c4] ;  /* 0x0000b100fff47624 */ /* 0x000fc600078e00ff */
[----:B------:R-:W2:Y:S01]  /*4a70*/  LDL R243, [R1+0x18] ;  /* 0x0000180001f37983 */ /* 0x000ea20000100800 */
[----:B------:R-:W-:Y:S01]  /*4a80*/  IMAD.MOV.U32 R242, RZ, RZ, c[0x0][0x32c] ;  /* 0x0000cb00fff27624 */ /* 0x000fe200078e00ff */
[----:B------:R-:W-:Y:S01]  /*4a90*/  ISETP.NE.AND P0, PT, R244, 0x1, PT ;  /* 0x00000001f400780c */ /* 0x000fe20003f05270 */
[----:B------:R-:W-:Y:S01]  /*4aa0*/  ULDC UR4, c[0x0][0x324] ;  /* 0x0000c90000047ab9 */ /* 0x000fe20000000800 */
[--C-:B------:R-:W-:Y:S01]  /*4ab0*/  IMAD.IADD R8, R97, 0x1, -R236.reuse ;  /* 0x0000000161087824 */ /* 0x100fe200078e0aec */
[----:B------:R-:W-:Y:S01]  /*4ac0*/  ULOP3.LUT UR4, URZ, UR4, URZ, 0x33, !UPT ;  /* 0x000000043f047292 */ /* 0x000fe2000f8e333f */
[----:B------:R-:W0:Y:S01]  /*4ad0*/  LDGDEPBAR ;  /* 0x00000000000079af */ /* 0x000e220000000000 */
[----:B------:R-:W-:Y:S02]  /*4ae0*/  IMAD.IADD R9, R0, 0x1, -R236 ;  /* 0x0000000100097824 */ /* 0x000fe400078e0aec */
[----:B--2---:R-:W-:-:S06]  /*4af0*/  IMAD.IADD R2, R2, 0x1, R243 ;  /* 0x0000000102027824 */ /* 0x004fcc00078e02f3 */
[----:B------:R-:W-:-:S04]  /*4b00*/  @P0 IMAD.HI.U32 R3, R2, c[0x0][0x2c8], RZ ;  /* 0x0000b20002030a27 */ /* 0x000fc800078e00ff */
[----:B------:R-:W-:Y:S01]  /*4b10*/  IMAD.MOV.U32 R5, RZ, RZ, R2 ;  /* 0x000000ffff057224 */ /* 0x000fe200078e0002 */
[----:B------:R-:W-:Y:S02]  /*4b20*/  @P0 SHF.R.U32.HI R5, RZ, c[0x0][0x2cc], R3 ;  /* 0x0000b300ff050a19 */ /* 0x000fe40000011603 */
[----:B------:R-:W-:Y:S02]  /*4b30*/  IADD3 R2, -R236, 0x1, R97 ;  /* 0x00000001ec027810 */ /* 0x000fe40007ffe161 */
[----:B------:R-:W-:Y:S01]  /*4b40*/  ISETP.GE.AND P0, PT, R242, 0x1, PT ;  /* 0x00000001f200780c */ /* 0x000fe20003f06270 */
[----:B------:R-:W1:Y:S01]  /*4b50*/  SHFL.IDX PT, R4, R5, RZ, 0x1c1f ;  /* 0x001c1fff05047589 */ /* 0x000e6200000e0000 */
[----:B------:R-:W-:-:S04]  /*4b60*/  IADD3 R2, R2, -R226, RZ ;  /* 0x800000e202027210 */ /* 0x000fc80007ffe0ff */
[C---:B------:R-:W-:Y:S02]  /*4b70*/  IADD3 R6, R2.reuse, c[0x0][0x328], RZ ;  /* 0x0000ca0002067a10 */ /* 0x040fe40007ffe0ff */
[----:B------:R-:W-:Y:S02]  /*4b80*/  IADD3 R7, R2, UR4, RZ ;  /* 0x0000000402077c10 */ /* 0x000fe4000fffe0ff */
[-C--:B-1----:R-:W-:Y:S02]  /*4b90*/  IADD3 R3, R6, R4.reuse, RZ ;  /* 0x0000000406037210 */ /* 0x082fe40007ffe0ff */
[----:B------:R-:W-:Y:S02]  /*4ba0*/  IADD3 R2, R7, R4, RZ ;  /* 0x0000000407027210 */ /* 0x000fe40007ffe0ff */
[----:B------:R-:W-:Y:S01]  /*4bb0*/  IMNMX R3, R8, R3, PT ;  /* 0x0000000308037217 */ /* 0x000fe20003800200 */
[----:B------:R-:W-:Y:S05]  /*4bc0*/  @!P0 BRA `(.L_x_503) ;  /* 0x0000014000008947 */ /* 0x000fea0003800000 */
[----:B------:R-:W-:Y:S01]  /*4bd0*/  IADD3 R4, -R226, R227, R4 ;  /* 0x000000e3e2047210 */ /* 0x000fe20007ffe104 */
[----:B------:R-:W-:Y:S03]  /*4be0*/  BSSY B0, `(.L_x_504) ;  /* 0x000000e000007945 */ /* 0x000fe60003800000 */
        /* <DEDUP_REMOVED lines=9> */
.L_x_505:
[----:B------:R-:W-:-:S04]  /*4c80*/  MOV R10, c[0x0][0x32c] ;  /* 0x0000cb00000a7a02 */ /* 0x000fc80000000f00 */
[----:B------:R-:W-:-:S13]  /*4c90*/  ISETP.NE.AND P0, PT, R10, 0x1, PT ;  /* 0x000000010a00780c */ /* 0x000fda0003f05270 */
[----:B------:R-:W-:-:S05]  /*4ca0*/  @P0 IMAD.HI.U32 R10, R4, c[0x0][0x330], RZ ;  /* 0x0000cc00040a0a27 */ /* 0x000fca00078e00ff */
[----:B------:R-:W-:Y:S02]  /*4cb0*/  @P0 SHF.R.U32.HI R4, RZ, c[0x0][0x334], R10 ;  /* 0x0000cd00ff040a19 */ /* 0x000fe4000001160a */
.L_x_506:
[----:B------:R-:W-:Y:S05]  /*4cc0*/  BSYNC B0 ;  /* 0x0000000000007941 */ /* 0x000fea0003800000 */
.L_x_504:
[----:B------:R-:W-:-:S05]  /*4cd0*/  IMAD R4, R4, c[0x0][0x32c], R9 ;  /* 0x0000cb0004047a24 */ /* 0x000fca00078e0209 */
[----:B------:R-:W-:Y:S02]  /*4ce0*/  IADD3 R10, R4, c[0x0][0x32c], RZ ;  /* 0x0000cb00040a7a10 */ /* 0x000fe40007ffe0ff */
[----:B------:R-:W-:Y:S02]  /*4cf0*/  IMNMX R2, R2, R4, !PT ;  /* 0x0000000402027217 */ /* 0x000fe40007800200 */
[----:B------:R-:W-:Y:S02]  /*4d00*/  IMNMX R3, R3, R10, PT ;  /* 0x0000000a03037217 */ /* 0x000fe40003800200 */
.L_x_503:
[C---:B------:R-:W-:Y:S02]  /*4d10*/  ISETP.GE.AND P0, PT, R0.reuse, 0x2, PT ;  /* 0x000000020000780c */ /* 0x040fe40003f06270 */
[----:B------:R-:W-:Y:S02]  /*4d20*/  ISETP.GE.AND P1, PT, R0, 0x9, PT ;  /* 0x000000090000780c */ /* 0x000fe40003f26270 */
[----:B------:R-:W-:Y:S02]  /*4d30*/  P2R R13, PR, RZ, 0x1 ;  /* 0x00000001ff0d7803 */ /* 0x000fe40000000000 */
[----:B------:R-:W-:-:S02]  /*4d40*/  ISETP.GT.AND P0, PT, R2, 0x1, !P0 ;  /* 0x000000010200780c */ /* 0x000fc40004704270 */
[----:B------:R-:W-:Y:S02]  /*4d50*/  P2R R12, PR, RZ, 0x2 ;  /* 0x00000002ff0c7803 */ /* 0x000fe40000000000 */
[----:B------:R-:W-:Y:S02]  /*4d60*/  ISETP.LT.OR P0, PT, R3, 0x2, P0 ;  /* 0x000000020300780c */ /* 0x000fe40000701670 */
[----:B------:R-:W-:Y:S02]  /*4d70*/  ISETP.GE.AND P6, PT, R0, 0x12, PT ;  /* 0x000000120000780c */ /* 0x000fe40003fc6270 */
[----:B------:R-:W-:Y:S02]  /*4d80*/  FSEL R17, R108, -INF , !P0 ;  /* 0xff8000006c117808 */ /* 0x000fe40004000000 */
[----:B------:R-:W-:Y:S02]  /*4d90*/  ISETP.GT.AND P0, PT, R2, 0x8, !P1 ;  /* 0x000000080200780c */ /* 0x000fe40004f04270 */
[----:B------:R-:W-:-:S02]  /*4da0*/  ISETP.GE.AND P1, PT, R0, 0xa, PT ;  /* 0x0000000a0000780c */ /* 0x000fc40003f26270 */
[----:B------:R-:W-:Y:S02]  /*4db0*/  ISETP.LT.OR P0, PT, R3, 0x9, P0 ;  /* 0x000000090300780c */ /* 0x000fe40000701670 */
[----:B------:R-:W-:Y:S02]  /*4dc0*/  P2R R11, PR, RZ, 0x2 ;  /* 0x00000002ff0b7803 */ /* 0x000fe40000000000 */
[----:B------:R-:W-:Y:S02]  /*4dd0*/  FSEL R18, R93, -INF , !P0 ;  /* 0xff8000005d127808 */ /* 0x000fe40004000000 */
[----:B------:R-:W-:Y:S02]  /*4de0*/  ISETP.GT.AND P0, PT, R2, 0x9, !P1 ;  /* 0x000000090200780c */ /* 0x000fe40004f04270 */
[----:B------:R-:W-:Y:S02]  /*4df0*/  ISETP.GE.AND P1, PT, R0, 0x11, PT ;  /* 0x000000110000780c */ /* 0x000fe40003f26270 */
[----:B------:R-:W-:-:S02]  /*4e00*/  ISETP.LT.OR P0, PT, R3, 0xa, P0 ;  /* 0x0000000a0300780c */ /* 0x000fc40000701670 */
[----:B------:R-:W-:Y:S02]  /*4e10*/  ISETP.GE.AND P5, PT, R0, 0x19, PT ;  /* 0x000000190000780c */ /* 0x000fe40003fa6270 */
[----:B------:R-:W-:Y:S02]  /*4e20*/  FSEL R19, R92, -INF , !P0 ;  /* 0xff8000005c137808 */ /* 0x000fe40004000000 */
[----:B------:R-:W-:Y:S02]  /*4e30*/  ISETP.GT.AND P0, PT, R2, 0x10, !P1 ;  /* 0x000000100200780c */ /* 0x000fe40004f04270 */
[C---:B------:R-:W-:Y:S02]  /*4e40*/  ISETP.GE.AND P4, PT, R0.reuse, 0x1a, PT ;  /* 0x0000001a0000780c */ /* 0x040fe40003f86270 */
[----:B------:R-:W-:Y:S02]  /*4e50*/  ISETP.LT.OR P0, PT, R3, 0x11, P0 ;  /* 0x000000110300780c */ /* 0x000fe40000701670 */
[----:B------:R-:W-:-:S02]  /*4e60*/  ISETP.GE.AND P3, PT, R0, 0x21, PT ;  /* 0x000000210000780c */ /* 0x000fc40003f66270 */
[----:B------:R-:W-:Y:S02]  /*4e70*/  FSEL R21, R85, -INF , !P0 ;  /* 0xff80000055157808 */ /* 0x000fe40004000000 */
[----:B------:R-:W-:Y:S02]  /*4e80*/  ISETP.GT.AND P0, PT, R2, 0x11, !P6 ;  /* 0x000000110200780c */ /* 0x000fe40007704270 */
[----:B------:R-:W-:Y:S02]  /*4e90*/  ISETP.GE.AND P2, PT, R0, 0x22, PT ;  /* 0x000000220000780c */ /* 0x000fe40003f46270 */
[----:B------:R-:W-:Y:S02]  /*4ea0*/  ISETP.LT.OR P0, PT, R3, 0x12, P0 ;  /* 0x000000120300780c */ /* 0x000fe40000701670 */
[----:B------:R-:W-:Y:S02]  /*4eb0*/  P2R R10, PR, RZ, 0x2 ;  /* 0x00000002ff0a7803 */ /* 0x000fe40000000000 */
[----:B------:R-:W-:-:S02]  /*4ec0*/  FSEL R23, R84, -INF , !P0 ;  /* 0xff80000054177808 */ /* 0x000fc40004000000 */
[----:B------:R-:W-:Y:S02]  /*4ed0*/  ISETP.GT.AND P0, PT, R2, 0x18, !P5 ;  /* 0x000000180200780c */ /* 0x000fe40006f04270 */
[----:B------:R-:W-:Y:S02]  /*4ee0*/  ISETP.GE.AND P1, PT, R0, 0x29, PT ;  /* 0x000000290000780c */ /* 0x000fe40003f26270 */
[----:B------:R-:W-:-:S04]  /*4ef0*/  ISETP.LT.OR P0, PT, R3, 0x19, P0 ;  /* 0x000000190300780c */ /* 0x000fc80000701670 */
[----:B------:R-:W-:Y:S02]  /*4f00*/  FSEL R25, R53, -INF , !P0 ;  /* 0xff80000035197808 */ /* 0x000fe40004000000 */
[----:B------:R-:W-:-:S04]  /*4f10*/  ISETP.GT.AND P0, PT, R2, 0x19, !P4 ;  /* 0x000000190200780c */ /* 0x000fc80006704270 */
        /* <DEDUP_REMOVED lines=11> */
[----:B------:R-:W-:-:S04]  /*4fd0*/  ISETP.GE.AND P0, PT, R0, 0x1, PT ;  /* 0x000000010000780c */ /* 0x000fc80003f06270 */
[----:B------:R-:W-:Y:S02]  /*4fe0*/  P2R R14, PR, RZ, 0x1 ;  /* 0x00000001ff0e7803 */ /* 0x000fe40000000000 */
[----:B------:R-:W-:-:S04]  /*4ff0*/  ISETP.GT.AND P0, PT, R2, RZ, !P0 ;  /* 0x000000ff0200720c */ /* 0x000fc80004704270 */
[----:B------:R-:W-:-:S04]  /*5000*/  ISETP.LT.OR P0, PT, R3, 0x1, P0 ;  /* 0x000000010300780c */ /* 0x000fc80000701670 */
[----:B------:R-:W-:Y:S02]  /*5010*/  FSEL R16, R116, -INF , !P0 ;  /* 0xff80000074107808 */ /* 0x000fe40004000000 */
[----:B------:R-:W-:-:S04]  /*5020*/  ISETP.GE.AND P0, PT, R0, 0x2a, PT ;  /* 0x0000002a0000780c */ /* 0x000fc80003f06270 */
[----:B------:R-:W-:Y:S02]  /*5030*/  P2R R4, PR, RZ, 0x1 ;  /* 0x00000001ff047803 */ /* 0x000fe40000000000 */
[----:B------:R-:W-:-:S04]  /*5040*/  ISETP.GT.AND P0, PT, R2, 0x29, !P0 ;  /* 0x000000290200780c */ /* 0x000fc80004704270 */
[----:B------:R-:W-:Y:S02]  /*5050*/  ISETP.LT.OR P0, PT, R3, 0x2a, P0 ;  /* 0x0000002a0300780c */ /* 0x000fe40000701670 */
[----:B------:R-:W1:Y:S02]  /*5060*/  SHFL.IDX PT, R3, R5, 0x1, 0x1c1f ;  /* 0x003c1f0005037f89 */ /* 0x000e6400000e0000 */
[----:B------:R-:W-:Y:S02]  /*5070*/  FSEL R123, R15, -INF , !P0 ;  /* 0xff8000000f7b7808 */ /* 0x000fe40004000000 */
[----:B------:R-:W-:Y:S01]  /*5080*/  ISETP.GE.AND P0, PT, R242, 0x1, PT ;  /* 0x00000001f200780c */ /* 0x000fe20003f06270 */
[--C-:B-1----:R-:W-:Y:S02]  /*5090*/  IMAD.IADD R2, R6, 0x1, R3.reuse ;  /* 0x0000000106027824 */ /* 0x102fe400078e0203 */
[----:B------:R-:W-:-:S03]  /*50a0*/  IMAD.IADD R0, R7, 0x1, R3 ;  /* 0x0000000107007824 */ /* 0x000fc600078e0203 */
[----:B------:R-:W-:-:S07]  /*50b0*/  IMNMX R2, R8, R2, PT ;  /* 0x0000000208027217 */ /* 0x000fce0003800200 */
        /* <DEDUP_REMOVED lines=12> */
.L_x_509:
[----:B------:R-:W-:-:S04]  /*5180*/  MOV R15, c[0x0][0x32c] ;  /* 0x0000cb00000f7a02 */ /* 0x000fc80000000f00 */
[----:B------:R-:W-:-:S13]  /*5190*/  ISETP.NE.AND P0, PT, R15, 0x1, PT ;  /* 0x000000010f00780c */ /* 0x000fda0003f05270 */
[----:B------:R-:W-:-:S05]  /*51a0*/  @P0 IMAD.HI.U32 R15, R3, c[0x0][0x330], RZ ;  /* 0x0000cc00030f0a27 */ /* 0x000fca00078e00ff */
[----:B------:R-:W-:Y:S02]  /*51b0*/  @P0 SHF.R.U32.HI R3, RZ, c[0x0][0x334], R15 ;  /* 0x0000cd00ff030a19 */ /* 0x000fe4000001160f */
.L_x_510:
[----:B------:R-:W-:Y:S05]  /*51c0*/  BSYNC B0 ;  /* 0x0000000000007941 */ /* 0x000fea0003800000 */
.L_x_508:
[----:B------:R-:W-:-:S05]  /*51d0*/  IMAD R3, R3, c[0x0][0x32c], R9 ;  /* 0x0000cb0003037a24 */ /* 0x000fca00078e0209 */
[----:B------:R-:W-:Y:S02]  /*51e0*/  IADD3 R15, R3, c[0x0][0x32c], RZ ;  /* 0x0000cb00030f7a10 */ /* 0x000fe40007ffe0ff */
[----:B------:R-:W-:Y:S02]  /*51f0*/  IMNMX R0, R0, R3, !PT ;  /* 0x0000000300007217 */ /* 0x000fe40007800200 */
[----:B------:R-:W-:Y:S02]  /*5200*/  IMNMX R2, R2, R15, PT ;  /* 0x0000000f02027217 */ /* 0x000fe40003800200 */
.L_x_507:
[----:B------:R-:W-:Y:S01]  /*5210*/  ISETP.NE.AND P0, PT, R13, RZ, PT ;  /* 0x000000ff0d00720c */ /* 0x000fe20003f05270 */
[----:B------:R-:W1:Y:S03]  /*5220*/  SHFL.IDX PT, R3, R5, 0x2, 0x1c1f ;  /* 0x005c1f0005037f89 */ /* 0x000e6600000e0000 */
[----:B------:R-:W-:-:S04]  /*5230*/  ISETP.GT.AND P0, PT, R0, 0x1, !P0 ;  /* 0x000000010000780c */ /* 0x000fc80004704270 */
[----:B------:R-:W-:-:S04]  /*5240*/  ISETP.LT.OR P0, PT, R2, 0x2, P0 ;  /* 0x000000020200780c */ /* 0x000fc80000701670 */
[----:B------:R-:W-:Y:S02]  /*5250*/  FSEL R24, R109, -INF , !P0 ;  /* 0xff8000006d187808 */ /* 0x000fe40004000000 */
        /* <DEDUP_REMOVED lines=34> */
[----:B------:R-:W-:-:S04]  /*5480*/  ISETP.NE.AND P0, PT, R4, RZ, PT ;  /* 0x000000ff0400720c */ /* 0x000fc80003f05270 */
[----:B------:R-:W-:Y:S01]  /*5490*/  ISETP.GT.AND P0, PT, R0, 0x29, !P0 ;  /* 0x000000290000780c */ /* 0x000fe20004704270 */
[----:B-1----:R-:W-:-:S03]  /*54a0*/  IMAD.IADD R0, R7, 0x1, R3 ;  /* 0x0000000107007824 */ /* 0x002fc600078e0203 */
[----:B------:R-:W-:Y:S01]  /*54b0*/  ISETP.LT.OR P0, PT, R2, 0x2a, P0 ;  /* 0x0000002a0200780c */ /* 0x000fe20000701670 */
[----:B------:R-:W-:-:S03]  /*54c0*/  IMAD.IADD R2, R6, 0x1, R3 ;  /* 0x0000000106027824 */ /* 0x000fc600078e0203 */
[----:B------:R-:W-:Y:S02]  /*54d0*/  FSEL R111, R20, -INF , !P0 ;  /* 0xff800000146f7808 */ /* 0x000fe40004000000 */
[----:B------:R-:W-:Y:S02]  /*54e0*/  ISETP.GE.AND P0, PT, R242, 0x1, PT ;  /* 0x00000001f200780c */ /* 0x000fe40003f06270 */
[----:B------:R-:W-:-:S11]  /*54f0*/  IMNMX R2, R8, R2, PT ;  /* 0x0000000208027217 */ /* 0x000fd60003800200 */
        /* <DEDUP_REMOVED lines=12> */
.L_x_513:
[----:B------:R-:W-:-:S04]  /*55c0*/  MOV R15, c[0x0][0x32c] ;  /* 0x0000cb00000f7a02 */ /* 0x000fc80000000f00 */
[----:B------:R-:W-:-:S13]  /*55d0*/  ISETP.NE.AND P0, PT, R15, 0x1, PT ;  /* 0x000000010f00780c */ /* 0x000fda0003f05270 */
[----:B------:R-:W-:-:S05]  /*55e0*/  @P0 IMAD.HI.U32 R15, R3, c[0x0][0x330], RZ ;  /* 0x0000cc00030f0a27 */ /* 0x000fca00078e00ff */
[----:B------:R-:W-:Y:S02]  /*55f0*/  @P0 SHF.R.U32.HI R3, RZ, c[0x0][0x334], R15 ;  /* 0x0000cd00ff030a19 */ /* 0x000fe4000001160f */
.L_x_514:
[----:B------:R-:W-:Y:S05]  /*5600*/  BSYNC B0 ;  /* 0x0000000000007941 */ /* 0x000fea0003800000 */
.L_x_512:
[----:B------:R-:W-:-:S05]  /*5610*/  IMAD R3, R3, c[0x0][0x32c], R9 ;  /* 0x0000cb0003037a24 */ /* 0x000fca00078e0209 */
[----:B------:R-:W-:Y:S02]  /*5620*/  IADD3 R15, R3, c[0x0][0x32c], RZ ;  /* 0x0000cb00030f7a10 */ /* 0x000fe40007ffe0ff */
[----:B------:R-:W-:Y:S02]  /*5630*/  IMNMX R0, R0, R3, !PT ;  /* 0x0000000300007217 */ /* 0x000fe40007800200 */
[----:B------:R-:W-:Y:S02]  /*5640*/  IMNMX R2, R2, R15, PT ;  /* 0x0000000f02027217 */ /* 0x000fe40003800200 */
.L_x_511:
        /* <DEDUP_REMOVED lines=59> */
.L_x_517:
[----:B------:R-:W-:-:S04]  /*5a00*/  MOV R5, c[0x0][0x32c] ;  /* 0x0000cb0000057a02 */ /* 0x000fc80000000f00 */
[----:B------:R-:W-:-:S13]  /*5a10*/  ISETP.NE.AND P0, PT, R5, 0x1, PT ;  /* 0x000000010500780c */ /* 0x000fda0003f05270 */
[----:B------:R-:W-:-:S05]  /*5a20*/  @P0 IMAD.HI.U32 R5, R3, c[0x0][0x330], RZ ;  /* 0x0000cc0003050a27 */ /* 0x000fca00078e00ff */
[----:B------:R-:W-:Y:S02]  /*5a30*/  @P0 SHF.R.U32.HI R3, RZ, c[0x0][0x334], R5 ;  /* 0x0000cd00ff030a19 */ /* 0x000fe40000011605 */
.L_x_518:
[----:B------:R-:W-:Y:S05]  /*5a40*/  BSYNC B0 ;  /* 0x0000000000007941 */ /* 0x000fea0003800000 */
.L_x_516:
[----:B------:R-:W-:-:S05]  /*5a50*/  IMAD R3, R3, c[0x0][0x32c], R9 ;  /* 0x0000cb0003037a24 */ /* 0x000fca00078e0209 */
[----:B------:R-:W-:Y:S02]  /*5a60*/  IADD3 R5, R3, c[0x0][0x32c], RZ ;  /* 0x0000cb0003057a10 */ /* 0x000fe40007ffe0ff */
[----:B------:R-:W-:Y:S02]  /*5a70*/  IMNMX R0, R0, R3, !PT ;  /* 0x0000000300007217 */ /* 0x000fe40007800200 */
[----:B------:R-:W-:Y:S02]  /*5a80*/  IMNMX R2, R2, R5, PT ;  /* 0x0000000502027217 */ /* 0x000fe40003800200 */
.L_x_515:
[----:B------:R-:W-:Y:S01]  /*5a90*/  ISETP.NE.AND P0, PT, R13, RZ, PT ;  /* 0x000000ff0d00720c */ /* 0x000fe20003f05270 */
[----:B------:R-:W-:Y:S01]  /*5aa0*/  LDSM.16.MT88.4 R64, [R186+0xc00] ;  /* 0x000c0000ba40783b */ /* 0x000fe20000004200 */
[----:B------:R-:W-:Y:S02]  /*5ab0*/  FMNMX.FTZ R3, R16, R17, !PT ;  /* 0x0000001110037209 */ /* 0x000fe40007810000 */
[----:B------:R-:W-:Y:S01]  /*5ac0*/  ISETP.GT.AND P0, PT, R0, 0x1, !P0 ;  /* 0x000000010000780c */ /* 0x000fe20004704270 */
[----:B------:R-:W-:Y:S01]  /*5ad0*/  LDSM.16.MT88.4 R60, [R185+0x1800] ;  /* 0x00180000b93c783b */ /* 0x000fe20000004200 */
[----:B------:R-:W-:-:S02]  /*5ae0*/  FMNMX.FTZ R3, R18, R3, !PT ;  /* 0x0000000312037209 */ /* 0x000fc40007810000 */
[----:B------:R-:W-:Y:S01]  /*5af0*/  ISETP.LT.OR P0, PT, R2, 0x2, P0 ;  /* 0x000000020200780c */ /* 0x000fe20000701670 */
[----:B------:R-:W-:Y:S01]  /*5b00*/  LDSM.16.MT88.4 R152, [R185+0x1400] ;  /* 0x00140000b998783b */ /* 0x000fe20000004200 */
[----:B------:R-:W-:Y:S02]  /*5b10*/  FMNMX.FTZ R3, R19, R3, !PT ;  /* 0x0000000313037209 */ /* 0x000fe40007810000 */
[----:B------:R-:W-:Y:S01]  /*5b20*/  FSEL R9, R102, -INF , !P0 ;  /* 0xff80000066097808 */ /* 0x000fe20004000000 */
[----:B------:R-:W-:Y:S01]  /*5b30*/  LDSM.16.MT88.4 R136, [R186+0x800] ;  /* 0x00080000ba88783b */ /* 0x000fe20000004200 */
        /* <DEDUP_REMOVED lines=15> */
[----:B------:R-:W-:Y:S02]  /*5c30*/  FMNMX.FTZ R3, R128, R3, !PT ;  /* 0x0000000380037209 */ /* 0x000fe40007810000 */
[----:B------:R-:W-:Y:S02]  /*5c40*/  ISETP.GT.AND P0, PT, R0, 0x10, !P0 ;  /* 0x000000100000780c */ /* 0x000fe40004704270 */
[----:B------:R-:W-:Y:S02]  /*5c50*/  FMNMX.FTZ R3, R123, R3, !PT ;  /* 0x000000037b037209 */ /* 0x000fe40007810000 */
[----:B------:R-:W-:Y:S02]  /*5c60*/  ISETP.LT.OR P0, PT, R2, 0x11, P0 ;  /* 0x000000110200780c */ /* 0x000fe40000701670 */
[----:B------:R-:W-:Y:S02]  /*5c70*/  IADD3 R200, R200, -0x2, RZ ;  /* 0xfffffffec8c87810 */ /* 0x000fe40007ffe0ff */
[----:B------:R-:W-:-:S02]  /*5c80*/  FSEL R37, R72, -INF , !P0 ;  /* 0xff80000048257808 */ /* 0x000fc40004000000 */
[----:B------:R-:W-:Y:S02]  /*5c90*/  ISETP.GT.AND P0, PT, R0, 0x11, !P6 ;  /* 0x000000110000780c */ /* 0x000fe40007704270 */
[----:B------:R-:W-:Y:S02]  /*5ca0*/  ISETP.NE.AND P6, PT, R14, RZ, PT ;  /* 0x000000ff0e00720c */ /* 0x000fe40003fc5270 */
[----:B------:R-:W-:-:S04]  /*5cb0*/  ISETP.LT.OR P0, PT, R2, 0x12, P0 ;  /* 0x000000120200780c */ /* 0x000fc80000701670 */
[----:B------:R-:W-:Y:S02]  /*5cc0*/  FSEL R10, R59, -INF , !P0 ;  /* 0xff8000003b0a7808 */ /* 0x000fe40004000000 */
[----:B------:R-:W-:-:S04]  /*5cd0*/  ISETP.GT.AND P0, PT, R0, 0x18, !P5 ;  /* 0x000000180000780c */ /* 0x000fc80006f04270 */
[----:B------:R-:W-:-:S04]  /*5ce0*/  ISETP.LT.OR P0, PT, R2, 0x19, P0 ;  /* 0x000000190200780c */ /* 0x000fc80000701670 */
[----:B------:R-:W-:Y:S02]  /*5cf0*/  FSEL R68, R58, -INF , !P0 ;  /* 0xff8000003a447808 */ /* 0x000fe40004000000 */
[----:B------:R-:W-:Y:S01]  /*5d00*/  ISETP.GT.AND P0, PT, R0, 0x19, !P4 ;  /* 0x000000190000780c */ /* 0x000fe20006704270 */
[----:B------:R-:W-:Y:S03]  /*5d10*/  LDSM.16.MT88.4 R56, [R185+0xc00] ;  /* 0x000c0000b938783b */ /* 0x000fe60000004200 */
[----:B------:R-:W-:-:S04]  /*5d20*/  ISETP.LT.OR P0, PT, R2, 0x1a, P0 ;  /* 0x0000001a0200780c */ /* 0x000fc80000701670 */
[----:B------:R-:W-:Y:S02]  /*5d30*/  FSEL R69, R54, -INF , !P0 ;  /* 0xff80000036457808 */ /* 0x000fe40004000000 */
[----:B------:R-:W-:Y:S01]  /*5d40*/  ISETP.GT.AND P0, PT, R0, 0x20, !P3 ;  /* 0x000000200000780c */ /* 0x000fe20005f04270 */
[----:B------:R-:W-:Y:S03]  /*5d50*/  LDSM.16.MT88.4 R52, [R185+0x400] ;  /* 0x00040000b934783b */ /* 0x000fe60000004200 */
        /* <DEDUP_REMOVED lines=8> */
[----:B------:R-:W-:Y:S01]  /*5de0*/  ISETP.GT.AND P0, PT, R0, RZ, !P6 ;  /* 0x000000ff0000720c */ /* 0x000fe20007704270 */
[----:B------:R-:W-:Y:S01]  /*5df0*/  LDSM.16.MT88.4 R40, [R186] ;  /* 0x00000000ba28783b */ /* 0x000fe20000004200 */
[----:B------:R-:W-:Y:S02]  /*5e00*/  ISETP.NE.AND P6, PT, R4, RZ, PT ;  /* 0x000000ff0400720c */ /* 0x000fe40003fc5270 */
[----:B------:R-:W-:Y:S01]  /*5e10*/  ISETP.LT.OR P0, PT, R2, 0x1, P0 ;  /* 0x000000010200780c */ /* 0x000fe20000701670 */
[----:B------:R-:W1:Y:S03]  /*5e20*/  SHFL.BFLY PT, R4, R3, 0x2, 0x1f ;  /* 0x0c401f0003047f89 */ /* 0x000e6600000e0000 */
[----:B------:R-:W-:-:S02]  /*5e30*/  FSEL R8, R118, -INF , !P0 ;  /* 0xff80000076087808 */ /* 0x000fc40004000000 */
[----:B-1----:R-:W-:-:S05]  /*5e40*/  FMNMX.FTZ R3, R3, R4, !PT ;  /* 0x0000000403037209 */ /* 0x002fca0007810000 */
[----:B------:R-:W1:Y:S02]  /*5e50*/  SHFL.BFLY PT, R4, R3, 0x1, 0x1f ;  /* 0x0c201f0003047f89 */ /* 0x000e6400000e0000 */
[----:B-1----:R-:W-:-:S04]  /*5e60*/  FMNMX.FTZ R108, R3, R4, !PT ;  /* 0x00000004036c7209 */ /* 0x002fc80007810000 */
[C---:B------:R-:W-:Y:S01]  /*5e70*/  FSETP.NEU.FTZ.AND P0, PT, R108.reuse, -INF , PT ;  /* 0xff8000006c00780b */ /* 0x040fe20003f1d000 */
[----:B------:R-:W-:-:S05]  /*5e80*/  FMUL.FTZ R3, R108, c[0x0][0x2d0] ;  /* 0x0000b4006c037a20 */ /* 0x000fca0000410000 */
[----:B------:R-:W-:Y:S02]  /*5e90*/  FSEL R20, R3, RZ, P0 ;  /* 0x000000ff03147208 */ /* 0x000fe40000000000 */
[----:B------:R-:W-:-:S03]  /*5ea0*/  FMNMX.FTZ R3, R22, R24, !PT ;  /* 0x0000001816037209 */ /* 0x000fc60007810000 */
[--C-:B------:R-:W-:Y:S01]  /*5eb0*/  FFMA.FTZ R5, R16, c[0x0][0x2d0], -R20.reuse ;  /* 0x0000b40010057a23 */ /* 0x100fe20000010814 */
[----:B------:R-:W-:Y:S01]  /*5ec0*/  FMNMX.FTZ R3, R26, R3, !PT ;  /* 0x000000031a037209 */ /* 0x000fe20007810000 */
[----:B------:R-:W-:Y:S02]  /*5ed0*/  FFMA.FTZ R6, R21, c[0x0][0x2d0], -R20 ;  /* 0x0000b40015067a23 */ /* 0x000fe40000010814 */
[----:B------:R1:W-:Y:S01]  /*5ee0*/  MUFU.EX2 R237, R5 ;  /* 0x0000000500ed7308 */ /* 0x0003e20000000800 */
[----:B------:R-:W-:-:S04]  /*5ef0*/  FMNMX.FTZ R3, R27, R3, !PT ;  /* 0x000000031b037209 */ /* 0x000fc80007810000 */
[----:B------:R-:W-:-:S03]  /*5f00*/  FMNMX.FTZ R3, R29, R3, !PT ;  /* 0x000000031d037209 */ /* 0x000fc60007810000 */
[----:B------:R-:W-:Y:S01]  /*5f10*/  MUFU.EX2 R235, R6 ;  /* 0x0000000600eb7308 */ /* 0x000fe20000000800 */
[----:B------:R-:W-:-:S04]  /*5f20*/  FMNMX.FTZ R3, R31, R3, !PT ;  /* 0x000000031f037209 */ /* 0x000fc80007810000 */
[----:B------:R-:W-:Y:S01]  /*5f30*/  FMNMX.FTZ R3, R32, R3, !PT ;  /* 0x0000000320037209 */ /* 0x000fe20007810000 */
[----:B-1----:R-:W-:-:S03]  /*5f40*/  FFMA.FTZ R5, R17, c[0x0][0x2d0], -R20 ;  /* 0x0000b40011057a23 */ /* 0x002fc60000010814 */
[----:B------:R-:W-:Y:S01]  /*5f50*/  FMNMX.FTZ R3, R34, R3, !PT ;  /* 0x0000000322037209 */ /* 0x000fe20007810000 */
[----:B------:R1:W2:Y:S03]  /*5f60*/  MUFU.EX2 R233, R5 ;  /* 0x0000000500e97308 */ /* 0x0002a60000000800 */
[----:B------:R-:W-:-:S04]  /*5f70*/  FMNMX.FTZ R3, R122, R3, !PT ;  /* 0x000000037a037209 */ /* 0x000fc80007810000 */
[----:B------:R-:W-:-:S04]  /*5f80*/  FMNMX.FTZ R3, R121, R3, !PT ;  /* 0x0000000379037209 */ /* 0x000fc80007810000 */
[----:B------:R-:W-:-:S04]  /*5f90*/  FMNMX.FTZ R3, R120, R3, !PT ;  /* 0x0000000378037209 */ /* 0x000fc80007810000 */
[----:B------:R-:W-:Y:S01]  /*5fa0*/  FMNMX.FTZ R3, R111, R3, !PT ;  /* 0x000000036f037209 */ /* 0x000fe20007810000 */
[----:B-1----:R-:W-:Y:S01]  /*5fb0*/  FFMA.FTZ R5, R18, c[0x0][0x2d0], -R20 ;  /* 0x0000b40012057a23 */ /* 0x002fe20000010814 */
[----:B--2---:R-:W-:-:S03]  /*5fc0*/  F2FP.PACK_AB R16, R233, R237 ;  /* 0x000000ede910723e */ /* 0x004fc600000000ff */
[----:B------:R-:W1:Y:S01]  /*5fd0*/  SHFL.BFLY PT, R4, R3, 0x2, 0x1f ;  /* 0x0c401f0003047f89 */ /* 0x000e6200000e0000 */
[----:B------:R2:W-:Y:S02]  /*5fe0*/  MUFU.EX2 R231, R5 ;  /* 0x0000000500e77308 */ /* 0x0005e40000000800 */
[----:B--2---:R-:W-:-:S06]  /*5ff0*/  FFMA.FTZ R5, R19, c[0x0][0x2d0], -R20 ;  /* 0x0000b40013057a23 */ /* 0x004fcc0000010814 */
[----:B------:R2:W3:Y:S01]  /*6000*/  MUFU.EX2 R230, R5 ;  /* 0x0000000500e67308 */ /* 0x0004e20000000800 */
[----:B-1----:R-:W-:-:S05]  /*6010*/  FMNMX.FTZ R3, R3, R4, !PT ;  /* 0x0000000403037209 */ /* 0x002fca0007810000 */
[----:B------:R-:W1:Y:S01]  /*6020*/  SHFL.BFLY PT, R4, R3, 0x1, 0x1f ;  /* 0x0c201f0003047f89 */ /* 0x000e6200000e0000 */
[----:B--2---:R-:W-:Y:S02]  /*6030*/  FMNMX.FTZ R5, R8, R9, !PT ;  /* 0x0000000908057209 */ /* 0x004fe40007810000 */
[----:B---3--:R-:W-:Y:S02]  /*6040*/  F2FP.PACK_AB R18, R230, R231 ;  /* 0x000000e7e612723e */ /* 0x008fe400000000ff */
[----:B------:R-:W-:-:S04]  /*6050*/  FMNMX.FTZ R5, R12, R5, !PT ;  /* 0x000000050c057209 */ /* 0x000fc80007810000 */
[----:B------:R-:W-:Y:S01]  /*6060*/  FMNMX.FTZ R6, R11, R5, !PT ;  /* 0x000000050b067209 */ /* 0x000fe20007810000 */
[----:B------:R-:W-:-:S03]  /*6070*/  FFMA.FTZ R5, R23, c[0x0][0x2d0], -R20 ;  /* 0x0000b40017057a23 */ /* 0x000fc60000010814 */
[----:B------:R-:W-:Y:S01]  /*6080*/  FMNMX.FTZ R6, R37, R6, !PT ;  /* 0x0000000625067209 */ /* 0x000fe20007810000 */
[----:B------:R2:W-:Y:S01]  /*6090*/  MUFU.EX2 R234, R5 ;  /* 0x0000000500ea7308 */ /* 0x0005e20000000800 */
[----:B-1----:R-:W-:Y:S02]  /*60a0*/  FMNMX.FTZ R107, R3, R4, !PT ;  /* 0x00000004036b7209 */ /* 0x002fe40007810000 */
[----:B------:R-:W-:Y:S02]  /*60b0*/  FMNMX.FTZ R4, R15, R30, !PT ;  /* 0x0000001e0f047209 */ /* 0x000fe40007810000 */
[----:B------:R-:W-:Y:S01]  /*60c0*/  FMNMX.FTZ R6, R10, R6, !PT ;  /* 0x000000060a067209 */ /* 0x000fe20007810000 */
[----:B------:R-:W-:Y:S01]  /*60d0*/  FMUL.FTZ R3, R107, c[0x0][0x2d0] ;  /* 0x0000b4006b037a20 */ /* 0x000fe20000410000 */
[----:B------:R-:W-:Y:S02]  /*60e0*/  FMNMX.FTZ R4, R33, R4, !PT ;  /* 0x0000000421047209 */ /* 0x000fe40007810000 */
[----:B------:R-:W-:-:S02]  /*60f0*/  FMNMX.FTZ R6, R68, R6, !PT ;  /* 0x0000000644067209 */ /* 0x000fc40007810000 */
[----:B------:R-:W-:Y:S02]  /*6100*/  FMNMX.FTZ R4, R35, R4, !PT ;  /* 0x0000000423047209 */ /* 0x000fe40007810000 */
[----:B------:R-:W-:Y:S02]  /*6110*/  FSETP.NEU.FTZ.AND P0, PT, R107, -INF , PT ;  /* 0xff8000006b00780b */ /* 0x000fe40003f1d000 */
[----:B------:R-:W-:Y:S01]  /*6120*/  FMNMX.FTZ R4, R36, R4, !PT ;  /* 0x0000000424047209 */ /* 0x000fe20007810000 */
[----:B--2---:R-:W-:Y:S01]  /*6130*/  FFMA.FTZ R5, R25, c[0x0][0x2d0], -R20 ;  /* 0x0000b40019057a23 */ /* 0x004fe20000010814 */
[----:B------:R-:W-:Y:S02]  /*6140*/  FMNMX.FTZ R6, R69, R6, !PT ;  /* 0x0000000645067209 */ /* 0x000fe40007810000 */
[----:B------:R-:W-:Y:S01]  /*6150*/  FMNMX.FTZ R4, R38, R4, !PT ;  /* 0x0000000426047209 */ /* 0x000fe20007810000 */
[----:B------:R1:W-:Y:S01]  /*6160*/  MUFU.EX2 R238, R5 ;  /* 0x0000000500ee7308 */ /* 0x0003e20000000800 */
[----:B------:R-:W-:-:S02]  /*6170*/  FSEL R3, R3, RZ, P0 ;  /* 0x000000ff03037208 */ /* 0x000fc40000000000 */
[----:B------:R-:W-:Y:S02]  /*6180*/  FMNMX.FTZ R4, R48, R4, !PT ;  /* 0x0000000430047209 */ /* 0x000fe40007810000 */
[----:B------:R-:W-:Y:S02]  /*6190*/  ISETP.GT.AND P0, PT, R0, 0x29, !P6 ;  /* 0x000000290000780c */ /* 0x000fe40007704270 */
[----:B------:R-:W-:Y:S02]  /*61a0*/  FMNMX.FTZ R4, R49, R4, !PT ;  /* 0x0000000431047209 */ /* 0x000fe40007810000 */
[----:B------:R-:W-:Y:S02]  /*61b0*/  FMNMX.FTZ R0, R100, R6, !PT ;  /* 0x0000000664007209 */ /* 0x000fe40007810000 */
[----:B------:R-:W-:Y:S02]  /*61c0*/  FMNMX.FTZ R4, R110, R4, !PT ;  /* 0x000000046e047209 */ /* 0x000fe40007810000 */
[----:B------:R-:W-:-:S02]  /*61d0*/  ISETP.LT.OR P0, PT, R2, 0x2a, P0 ;  /* 0x0000002a0200780c */ /* 0x000fc40000701670 */
[----:B------:R-:W-:Y:S01]  /*61e0*/  FMNMX.FTZ R4, R109, R4, !PT ;  /* 0x000000046d047209 */ /* 0x000fe20007810000 */
[----:B-1----:R-:W-:Y:S01]  /*61f0*/  FFMA.FTZ R5, R28, c[0x0][0x2d0], -R20 ;  /* 0x0000b4001c057a23 */ /* 0x002fe20000010814 */
[----:B------:R-:W-:Y:S01]  /*6200*/  FMNMX.FTZ R2, R101, R0, !PT ;  /* 0x0000000065027209 */ /* 0x000fe20007810000 */
[----:B------:R-:W-:Y:S01]  /*6210*/  FFMA.FTZ R0, R22, c[0x0][0x2d0], -R3 ;  /* 0x0000b40016007a23 */ /* 0x000fe20000010803 */
[----:B------:R-:W-:Y:S01]  /*6220*/  FMNMX.FTZ R4, R105, R4, !PT ;  /* 0x0000000469047209 */ /* 0x000fe20007810000 */
[----:B------:R1:W-:Y:S01]  /*6230*/  MUFU.EX2 R239, R5 ;  /* 0x0000000500ef7308 */ /* 0x0003e20000000800 */
[----:B------:R-:W-:Y:S02]  /*6240*/  FSEL R21, R46, -INF , !P0 ;  /* 0xff8000002e157808 */ /* 0x000fe40004000000 */
[----:B------:R-:W-:Y:S01]  /*6250*/  FMNMX.FTZ R4, R104, R4, !PT ;  /* 0x0000000468047209 */ /* 0x000fe20007810000 */
[----:B------:R-:W-:Y:S01]  /*6260*/  LDSM.16.MT88.4 R44, [R185] ;  /* 0x00000000b92c783b */ /* 0x000fe20000004200 */
[----:B------:R-:W-:-:S02]  /*6270*/  FMNMX.FTZ R2, R103, R2, !PT ;  /* 0x0000000267027209 */ /* 0x000fc40007810000 */
[----:B------:R-:W-:Y:S01]  /*6280*/  ISETP.NE.AND P6, PT, R244, 0x1, PT ;  /* 0x00000001f400780c */ /* 0x000fe20003fc5270 */
[----:B------:R-:W2:Y:S01]  /*6290*/  SHFL.BFLY PT, R7, R4, 0x2, 0x1f ;  /* 0x0c401f0004077f89 */ /* 0x000ea200000e0000 */
[----:B------:R2:W-:Y:S01]  /*62a0*/  MUFU.EX2 R221, R0 ;  /* 0x0000000000dd7308 */ /* 0x0005e20000000800 */
[----:B------:R-:W-:-:S05]  /*62b0*/  FMNMX.FTZ R2, R21, R2, !PT ;  /* 0x0000000215027209 */ /* 0x000fca0007810000 */
[----:B-1----:R-:W-:Y:S01]  /*62c0*/  SHFL.BFLY PT, R5, R2, 0x2, 0x1f ;  /* 0x0c401f0002057f89 */ /* 0x002fe200000e0000 */
[----:B--2---:R-:W-:Y:S01]  /*62d0*/  FMNMX.FTZ R0, R4, R7, !PT ;  /* 0x0000000704007209 */ /* 0x004fe20007810000 */
[----:B------:R-:W-:-:S04]  /*62e0*/  FFMA.FTZ R4, R24, c[0x0][0x2d0], -R3 ;  /* 0x0000b40018047a23 */ /* 0x000fc80000010803 */
[----:B------:R-:W1:Y:S01]  /*62f0*/  SHFL.BFLY PT, R6, R0, 0x1, 0x1f ;  /* 0x0c201f0000067f89 */ /* 0x000e6200000e0000 */
[----:B------:R2:W3:Y:S02]  /*6300*/  MUFU.EX2 R218, R4 ;  /* 0x0000000400da7308 */ /* 0x0004e40000000800 */
[----:B--2---:R-:W-:Y:S01]  /*6310*/  FFMA.FTZ R4, R26, c[0x0][0x2d0], -R3 ;  /* 0x0000b4001a047a23 */ /* 0x004fe20000010803 */
[----:B---3--:R-:W-:-:S05]  /*6320*/  F2FP.PACK_AB R17, R218, R221 ;  /* 0x000000ddda11723e */ /* 0x008fca00000000ff */
[----:B------:R2:W-:Y:S01]  /*6330*/  MUFU.EX2 R219, R4 ;  /* 0x0000000400db7308 */ /* 0x0005e20000000800 */
[----:B-1----:R-:W-:Y:S02]  /*6340*/  FMNMX.FTZ R106, R0, R6, !PT ;  /* 0x00000006006a7209 */ /* 0x002fe40007810000 */
[----:B------:R-:W-:Y:S02]  /*6350*/  FMNMX.FTZ R0, R2, R5, !PT ;  /* 0x0000000502007209 */ /* 0x000fe40007810000 */
[C---:B------:R-:W-:Y:S01]  /*6360*/  FSETP.NEU.FTZ.AND P0, PT, R106.reuse, -INF , PT ;  /* 0xff8000006a00780b */ /* 0x040fe20003f1d000 */
[----:B------:R-:W-:Y:S02]  /*6370*/  FMUL.FTZ R2, R106, c[0x0][0x2d0] ;  /* 0x0000b4006a027a20 */ /* 0x000fe40000410000 */
[----:B------:R-:W1:Y:S03]  /*6380*/  SHFL.BFLY PT, R5, R0, 0x1, 0x1f ;  /* 0x0c201f0000057f89 */ /* 0x000e6600000e0000 */
[----:B------:R-:W-:Y:S01]  /*6390*/  FSEL R2, R2, RZ, P0 ;  /* 0x000000ff02027208 */ /* 0x000fe20000000000 */
[----:B--2---:R-:W-:-:S02]  /*63a0*/  FFMA.FTZ R4, R27, c[0x0][0x2d0], -R3 ;  /* 0x0000b4001b047a23 */ /* 0x004fc40000010803 */
[----:B------:R-:W-:Y:S02]  /*63b0*/  LDSM.16.MT88.4 R24, [R186+0x1800] ;  /* 0x00180000ba18783b */ /* 0x000fe40000004200 */
[----:B------:R-:W2:Y:S01]  /*63c0*/  MUFU.EX2 R220, R4 ;  /* 0x0000000400dc7308 */ /* 0x000ea20000000800 */
[----:B-1----:R-:W-:Y:S01]  /*63d0*/  FMNMX.FTZ R102, R0, R5, !PT ;  /* 0x0000000500667209 */ /* 0x002fe20007810000 */
[----:B------:R-:W-:Y:S01]  /*63e0*/  FFMA.FTZ R0, R35, c[0x0][0x2d0], -R2 ;  /* 0x0000b40023007a23 */ /* 0x000fe20000010802 */
[----:B--2---:R-:W-:Y:S01]  /*63f0*/  F2FP.PACK_AB R19, R220, R219 ;  /* 0x000000dbdc13723e */ /* 0x004fe200000000ff */
[----:B------:R-:W-:Y:S01]  /*6400*/  FFMA.FTZ R4, R29, c[0x0][0x2d0], -R3 ;  /* 0x0000b4001d047a23 */ /* 0x000fe20000010803 */
[----:B------:R-:W-:-:S03]  /*6410*/  FSETP.NEU.FTZ.AND P0, PT, R102, -INF , PT ;  /* 0xff8000006600780b */ /* 0x000fc60003f1d000 */
[----:B------:R1:W-:Y:S01]  /*6420*/  MUFU.EX2 R215, R0 ;  /* 0x0000000000d77308 */ /* 0x0003e20000000800 */
[----:B------:R-:W-:Y:S01]  /*6430*/  FFMA.FTZ R5, R49, c[0x0][0x2d0], -R2 ;  /* 0x0000b40031057a23 */ /* 0x000fe20000010802 */
[C---:B------:R-:W-:Y:S06]  /*6440*/  HMMA.16816.F32 R96, R16.reuse, R56, RZ ;  /* 0x000000381060723c */ /* 0x040fec00000018ff */
[----:B------:R2:W-:Y:S02]  /*6450*/  MUFU.EX2 R222, R4 ;  /* 0x0000000400de7308 */ /* 0x0005e40000000800 */
[----:B------:R-:W-:Y:S01]  /*6460*/  HMMA.16816.F32 R92, R16, R64, RZ ;  /* 0x00000040105c723c */ /* 0x000fe200000018ff */
[----:B-1----:R-:W-:-:S05]  /*6470*/  FMUL.FTZ R0, R102, c[0x0][0x2d0] ;  /* 0x0000b40066007a20 */ /* 0x002fca0000410000 */
[----:B------:R-:W-:Y:S02]  /*6480*/  MUFU.EX2 R217, R5 ;  /* 0x0000000500d97308 */ /* 0x000fe40000000800 */
[----:B------:R-:W-:Y:S01]  /*6490*/  HMMA.16816.F32 R88, R16, R60, RZ ;  /* 0x0000003c1058723c */ /* 0x000fe200000018ff */
[----:B------:R-:W-:Y:S01]  /*64a0*/  FSEL R0, R0, RZ, P0 ;  /* 0x000000ff00007208 */ /* 0x000fe20000000000 */
[----:B--2---:R-:W-:-:S04]  /*64b0*/  FFMA.FTZ R4, R31, c[0x0][0x2d0], -R3 ;  /* 0x0000b4001f047a23 */ /* 0x004fc80000010803 */
[----:B------:R1:W-:Y:S02]  /*64c0*/  MUFU.EX2 R224, R4 ;  /* 0x0000000400e07308 */ /* 0x0003e40000000800 */
[C---:B------:R-:W-:Y:S08]  /*64d0*/  HMMA.16816.F32 R116, R16.reuse, R44, RZ ;  /* 0x0000002c1074723c */ /* 0x040ff000000018ff */
[----:B------:R-:W-:Y:S01]  /*64e0*/  HMMA.16816.F32 R112, R16, R40, RZ ;  /* 0x000000281070723c */ /* 0x000fe200000018ff */
[----:B-1----:R-:W-:-:S04]  /*64f0*/  FFMA.FTZ R4, R32, c[0x0][0x2d0], -R3 ;  /* 0x0000b40020047a23 */ /* 0x002fc80000010803 */
[----:B------:R1:W-:Y:S02]  /*6500*/  MUFU.EX2 R223, R4 ;  /* 0x0000000400df7308 */ /* 0x0003e40000000800 */
[----:B-1----:R-:W-:-:S06]  /*6510*/  FFMA.FTZ R4, R34, c[0x0][0x2d0], -R3 ;  /* 0x0000b40022047a23 */ /* 0x002fcc0000010803 */
[----:B------:R1:W-:Y:S02]  /*6520*/  MUFU.EX2 R225, R4 ;  /* 0x0000000400e17308 */ /* 0x0003e40000000800 */
[----:B-1----:R-:W-:-:S06]  /*6530*/  FFMA.FTZ R4, R15, c[0x0][0x2d0], -R2 ;  /* 0x0000b4000f047a23 */ /* 0x002fcc0000010802 */
[----:B------:R1:W-:Y:S02]  /*6540*/  MUFU.EX2 R212, R4 ;  /* 0x0000000400d47308 */ /* 0x0003e40000000800 */
[--C-:B-1----:R-:W-:Y:S02]  /*6550*/  FFMA.FTZ R4, R30, c[0x0][0x2d0], -R2.reuse ;  /* 0x0000b4001e047a23 */ /* 0x102fe40000010802 */
[----:B------:R-:W1:Y:S04]  /*6560*/  LDSM.16.MT88.4 R28, [R185+0x1000] ;  /* 0x00100000b91c783b */ /* 0x000e680000004200 */
[----:B------:R2:W-:Y:S02]  /*6570*/  MUFU.EX2 R210, R4 ;  /* 0x0000000400d27308 */ /* 0x0005e40000000800 */
[----:B--2---:R-:W-:-:S02]  /*6580*/  FFMA.FTZ R4, R33, c[0x0][0x2d0], -R2 ;  /* 0x0000b40021047a23 */ /* 0x004fc40000010802 */
[----:B------:R-:W-:Y:S04]  /*6590*/  LDSM.16.MT88.4 R32, [R186+0x400] ;  /* 0x00040000ba20783b */ /* 0x000fe80000004200 */
[----:B------:R2:W3:Y:S02]  /*65a0*/  MUFU.EX2 R211, R4 ;  /* 0x0000000400d37308 */ /* 0x0004e40000000800 */
[----:B--2---:R-:W-:Y:S01]  /*65b0*/  FFMA.FTZ R4, R36, c[0x0][0x2d0], -R2 ;  /* 0x0000b40024047a23 */ /* 0x004fe20000010802 */
[----:B---3--:R-:W-:-:S05]  /*65c0*/  F2FP.PACK_AB R14, R215, R211 ;  /* 0x000000d3d70e723e */ /* 0x008fca00000000ff */
[----:B------:R2:W-:Y:S02]  /*65d0*/  MUFU.EX2 R216, R4 ;  /* 0x0000000400d87308 */ /* 0x0005e40000000800 */
[----:B--2---:R-:W-:Y:S01]  /*65e0*/  FFMA.FTZ R4, R8, c[0x0][0x2d0], -R0 ;  /* 0x0000b40008047a23 */ /* 0x004fe20000010800 */
[----:B------:R-:W-:-:S05]  /*65f0*/  F2FP.PACK_AB R8, R234, R235 ;  /* 0x000000ebea08723e */ /* 0x000fca00000000ff */
[----:B------:R2:W-:Y:S02]  /*6600*/  MUFU.EX2 R22, R4 ;  /* 0x0000000400167308 */ /* 0x0005e40000000800 */
[----:B--2---:R-:W-:Y:S01]  /*6610*/  FFMA.FTZ R4, R9, c[0x0][0x2d0], -R0 ;  /* 0x0000b40009047a23 */ /* 0x004fe20000010800 */
[----:B------:R-:W-:-:S05]  /*6620*/  F2FP.PACK_AB R9, R224, R222 ;  /* 0x000000dee009723e */ /* 0x000fca00000000ff */
[----:B------:R2:W3:Y:S02]  /*6630*/  MUFU.EX2 R207, R4 ;  /* 0x0000000400cf7308 */ /* 0x0004e40000000800 */
[----:B--2---:R-:W-:Y:S01]  /*6640*/  FFMA.FTZ R4, R12, c[0x0][0x2d0], -R0 ;  /* 0x0000b4000c047a23 */ /* 0x004fe20000010800 */
[----:B------:R-:W-:Y:S02]  /*6650*/  F2FP.PACK_AB R12, R210, R212 ;  /* 0x000000d4d20c723e */ /* 0x000fe400000000ff */
[----:B---3--:R-:W-:-:S03]  /*6660*/  F2FP.PACK_AB R13, R207, R22 ;  /* 0x00000016cf0d723e */ /* 0x008fc600000000ff */
[----:B------:R2:W-:Y:S02]  /*6670*/  MUFU.EX2 R208, R4 ;  /* 0x0000000400d07308 */ /* 0x0005e40000000800 */
[----:B--2---:R-:W-:Y:S01]  /*6680*/  FFMA.FTZ R4, R11, c[0x0][0x2d0], -R0 ;  /* 0x0000b4000b047a23 */ /* 0x004fe20000010800 */
[----:B------:R-:W-:-:S05]  /*6690*/  F2FP.PACK_AB R11, R225, R223 ;  /* 0x000000dfe10b723e */ /* 0x000fca00000000ff */
[----:B------:R2:W3:Y:S02]  /*66a0*/  MUFU.EX2 R209, R4 ;  /* 0x0000000400d17308 */ /* 0x0004e40000000800 */
[----:B--2---:R-:W-:Y:S01]  /*66b0*/  FFMA.FTZ R4, R38, c[0x0][0x2d0], -R2 ;  /* 0x0000b40026047a23 */ /* 0x004fe20000010802 */
[----:B---3--:R-:W-:-:S05]  /*66c0*/  F2FP.PACK_AB R15, R209, R208 ;  /* 0x000000d0d10f723e */ /* 0x008fca00000000ff */
[----:B------:R2:W-:Y:S02]  /*66d0*/  MUFU.EX2 R213, R4 ;  /* 0x0000000400d57308 */ /* 0x0005e40000000800 */
[C---:B------:R-:W-:Y:S08]  /*66e0*/  HMMA.16816.F32 R84, R12.reuse, R44, RZ ;  /* 0x0000002c0c54723c */ /* 0x040ff000000018ff */
[----:B------:R-:W-:Y:S01]  /*66f0*/  HMMA.16816.F32 R80, R12, R40, RZ ;  /* 0x000000280c50723c */ /* 0x000fe200000018ff */
[----:B--2---:R-:W-:-:S02]  /*6700*/  FFMA.FTZ R4, R48, c[0x0][0x2d0], -R2 ;  /* 0x0000b40030047a23 */ /* 0x004fc40000010802 */
[----:B------:R-:W2:Y:S02]  /*6710*/  LDSM.16.MT88.4 R48, [R185+0x1c00] ;  /* 0x001c0000b930783b */ /* 0x000ea40000004200 */
[----:B------:R3:W4:Y:S03]  /*6720*/  MUFU.EX2 R214, R4 ;  /* 0x0000000400d67308 */ /* 0x0007260000000800 */
[C---:B------:R-:W-:Y:S08]  /*6730*/  HMMA.16816.F32 R76, R12.reuse, R56, RZ ;  /* 0x000000380c4c723c */ /* 0x040ff000000018ff */
[----:B------:R-:W-:Y:S01]  /*6740*/  HMMA.16816.F32 R72, R12, R64, RZ ;  /* 0x000000400c48723c */ /* 0x000fe200000018ff */
[--C-:B---3--:R-:W-:Y:S01]  /*6750*/  FFMA.FTZ R4, R37, c[0x0][0x2d0], -R0.reuse ;  /* 0x0000b40025047a23 */ /* 0x108fe20000010800 */
[----:B----4-:R-:W-:Y:S01]  /*6760*/  F2FP.PACK_AB R6, R217, R214 ;  /* 0x000000d6d906723e */ /* 0x010fe200000000ff */
[----:B------:R-:W3:Y:S02]  /*6770*/  LDSM.16.MT88.4 R36, [R186+0x1000] ;  /* 0x00100000ba24783b */ /* 0x000ee40000004200 */
[----:B------:R4:W-:Y:S02]  /*6780*/  MUFU.EX2 R160, R4 ;  /* 0x0000000400a07308 */ /* 0x0009e40000000800 */
[----:B----4-:R-:W-:Y:S01]  /*6790*/  FFMA.FTZ R4, R10, c[0x0][0x2d0], -R0 ;  /* 0x0000b4000a047a23 */ /* 0x010fe20000010800 */
[----:B------:R-:W-:-:S05]  /*67a0*/  F2FP.PACK_AB R10, R239, R238 ;  /* 0x000000eeef0a723e */ /* 0x000fca00000000ff */
[----:B------:R4:W5:Y:S02]  /*67b0*/  MUFU.EX2 R23, R4 ;  /* 0x0000000400177308 */ /* 0x0009640000000800 */
[C---:B-1----:R-:W-:Y:S08]  /*67c0*/  HMMA.16816.F32 R144, R8.reuse, R28, R96 ;  /* 0x0000001c0890723c */ /* 0x042ff00000001860 */
[----:B--2---:R-:W-:Y:S01]  /*67d0*/  HMMA.16816.F32 R168, R8, R48, R88 ;  /* 0x0000003008a8723c */ /* 0x004fe20000001858 */
[----:B----4-:R-:W-:Y:S01]  /*67e0*/  FFMA.FTZ R4, R68, c[0x0][0x2d0], -R0 ;  /* 0x0000b40044047a23 */ /* 0x010fe20000010800 */
[----:B-----5:R-:W-:-:S03]  /*67f0*/  F2FP.PACK_AB R5, R23, R160 ;  /* 0x000000a01705723e */ /* 0x020fc600000000ff */
[----:B------:R1:W-:Y:S03]  /*6800*/  MUFU.EX2 R162, R4 ;  /* 0x0000000400a27308 */ /* 0x0003e60000000800 */
[----:B---3--:R-:W-:Y:S08]  /*6810*/  HMMA.16816.F32 R172, R8, R36, R92 ;  /* 0x0000002408ac723c */ /* 0x008ff0000000185c */
[----:B------:R-:W-:Y:S01]  /*6820*/  HMMA.16816.F32 R88, R12, R66, RZ ;  /* 0x000000420c58723c */ /* 0x000fe200000018ff */
[----:B-1----:R-:W-:-:S07]  /*6830*/  FFMA.FTZ R4, R69, c[0x0][0x2d0], -R0 ;  /* 0x0000b40045047a23 */ /* 0x002fce0000010800 */
[C---:B------:R-:W-:Y:S01]  /*6840*/  HMMA.16816.F32 R96, R12.reuse, R62, RZ ;  /* 0x0000003e0c60723c */ /* 0x040fe200000018ff */
[----:B------:R1:W2:Y:S07]  /*6850*/  MUFU.EX2 R161, R4 ;  /* 0x0000000400a17308 */ /* 0x0002ae0000000800 */
[C---:B------:R-:W-:Y:S08]  /*6860*/  HMMA.16816.F32 R68, R12.reuse, R60, RZ ;  /* 0x0000003c0c44723c */ /* 0x040ff000000018ff */
[----:B------:R-:W-:Y:S01]  /*6870*/  HMMA.16816.F32 R92, R12, R26, RZ ;  /* 0x0000001a0c5c723c */ /* 0x000fe200000018ff */
[----:B-1----:R-:W-:-:S02]  /*6880*/  F2FP.PACK_AB R4, R213, R216 ;  /* 0x000000d8d504723e */ /* 0x002fc400000000ff */
[----:B--2---:R-:W-:-:S05]  /*6890*/  F2FP.PACK_AB R7, R161, R162 ;  /* 0x000000a2a107723e */ /* 0x004fca00000000ff */
[----:B------:R-:W-:Y:S08]  /*68a0*/  HMMA.16816.F32 R64, R16, R66, RZ ;  /* 0x000000421040723c */ /* 0x000ff000000018ff */
[C---:B------:R-:W-:Y:S08]  /*68b0*/  HMMA.16816.F32 R124, R4.reuse, R52, R84 ;  /* 0x00000034047c723c */ /* 0x040ff00000001854 */
[C---:B------:R-:W-:Y:S08]  /*68c0*/  HMMA.16816.F32 R132, R4.reuse, R32, R80 ;  /* 0x000000200484723c */ /* 0x040ff00000001850 */
[C---:B------:R-:W-:Y:S08]  /*68d0*/  HMMA.16816.F32 R148, R4.reuse, R28, R76 ;  /* 0x0000001c0494723c */ /* 0x040ff0000000184c */
[----:B------:R-:W-:Y:S08]  /*68e0*/  HMMA.16816.F32 R180, R4, R36, R72 ;  /* 0x0000002404b4723c */ /* 0x000ff00000001848 */
[C---:B------:R-:W-:Y:S08]  /*68f0*/  HMMA.16816.F32 R72, R12.reuse, R24, RZ ;  /* 0x000000180c48723c */ /* 0x040ff000000018ff */
[C---:B------:R-:W-:Y:S08]  /*6900*/  HMMA.16816.F32 R76, R12.reuse, R46, RZ ;  /* 0x0000002e0c4c723c */ /* 0x040ff000000018ff */
[C---:B------:R-:W-:Y:S08]  /*6910*/  HMMA.16816.F32 R80, R12.reuse, R42, RZ ;  /* 0x0000002a0c50723c */ /* 0x040ff000000018ff */
[----:B------:R-:W-:Y:S01]  /*6920*/  HMMA.16816.F32 R84, R12, R58, RZ ;  /* 0x0000003a0c54723c */ /* 0x000fe200000018ff */
[----:B------:R-:W1:Y:S07]  /*6930*/  LDSM.16.MT88.4 R12, [R186+0x1c00] ;  /* 0x001c0000ba0c783b */ /* 0x000e6e0000004200 */
[----:B------:R-:W-:Y:S08]  /*6940*/  HMMA.16816.F32 R176, R4, R48, R68 ;  /* 0x0000003004b0723c */ /* 0x000ff00000001844 */
[C---:B------:R-:W-:Y:S08]  /*6950*/  HMMA.16816.F32 R68, R16.reuse, R46, RZ ;  /* 0x0000002e1044723c */ /* 0x040ff000000018ff */
[C---:B------:R-:W-:Y:S08]  /*6960*/  HMMA.16816.F32 R44, R16.reuse, R42, RZ ;  /* 0x0000002a102c723c */ /* 0x040ff000000018ff */
[C---:B------:R-:W-:Y:S08]  /*6970*/  HMMA.16816.F32 R56, R16.reuse, R58, RZ ;  /* 0x0000003a1038723c */ /* 0x040ff000000018ff */
[C---:B------:R-:W-:Y:S08]  /*6980*/  HMMA.16816.F32 R60, R16.reuse, R62, RZ ;  /* 0x0000003e103c723c */ /* 0x040ff000000018ff */
[C---:B------:R-:W-:Y:S08]  /*6990*/  HMMA.16816.F32 R40, R16.reuse, R24, RZ ;  /* 0x000000181028723c */ /* 0x040ff000000018ff */
[----:B------:R-:W-:Y:S08]  /*69a0*/  HMMA.16816.F32 R16, R16, R26, RZ ;  /* 0x0000001a1010723c */ /* 0x000ff000000018ff */
[C---:B------:R-:W-:Y:S08]  /*69b0*/  HMMA.16816.F32 R116, R8.reuse, R52, R116 ;  /* 0x000000340874723c */ /* 0x040ff00000001874 */
[C---:B-1----:R-:W-:Y:S08]  /*69c0*/  HMMA.16816.F32 R156, R8.reuse, R12, R40 ;  /* 0x0000000c089c723c */ /* 0x042ff00000001828 */
[C---:B------:R-:W-:Y:S08]  /*69d0*/  HMMA.16816.F32 R140, R8.reuse, R32, R112 ;  /* 0x00000020088c723c */ /* 0x040ff00000001870 */
[C---:B------:R-:W-:Y:S08]  /*69e0*/  HMMA.16816.F32 R68, R8.reuse, R54, R68 ;  /* 0x000000360844723c */ /* 0x040ff00000001844 */
[C---:B------:R-:W-:Y:S08]  /*69f0*/  HMMA.16816.F32 R44, R8.reuse, R34, R44 ;  /* 0x00000022082c723c */ /* 0x040ff0000000182c */
[C---:B------:R-:W-:Y:S08]  /*6a00*/  HMMA.16816.F32 R56, R8.reuse, R30, R56 ;  /* 0x0000001e0838723c */ /* 0x040ff00000001838 */
[C---:B------:R-:W-:Y:S08]  /*6a10*/  HMMA.16816.F32 R64, R8.reuse, R38, R64 ;  /* 0x000000260840723c */ /* 0x040ff00000001840 */
[C---:B------:R-:W-:Y:S01]  /*6a20*/  HMMA.16816.F32 R40, R8.reuse, R50, R60 ;  /* 0x000000320828723c */ /* 0x040fe2000000183c */
[----:B------:R-:W-:Y:S07]  /*6a30*/  LDSM.16.MT88.4 R60, [R186+0x1400] ;  /* 0x00140000ba3c783b */ /* 0x000fee0000004200 */
[----:B------:R-:W-:Y:S07]  /*6a40*/  HMMA.16816.F32 R24, R8, R14, R16 ;  /* 0x0000000e0818723c */ /* 0x000fee0000001810 */
[----:B------:R-:W-:Y:S01]  /*6a50*/  FFMA.FTZ R8, R130, c[0x0][0x2d0], -R20 ;  /* 0x0000b40082087a23 */ /* 0x000fe20000010814 */
[----:B------:R-:W-:Y:S01]  /*6a60*/  HMMA.16816.F32 R88, R4, R38, R88 ;  /* 0x000000260458723c */ /* 0x000fe20000001858 */
[----:B------:R-:W-:-:S02]  /*6a70*/  FADD.FTZ R11, R237, R233 ;  /* 0x000000e9ed0b7221 */ /* 0x000fc40000010000 */
[----:B------:R1:W-:Y:S02]  /*6a80*/  MUFU.EX2 R204, R8 ;  /* 0x0000000800cc7308 */ /* 0x0003e40000000800 */
[----:B------:R-:W-:-:S03]  /*6a90*/  FADD.FTZ R11, R231, R11 ;  /* 0x0000000be70b7221 */ /* 0x000fc60000010000 */
[----:B------:R-:W-:Y:S01]  /*6aa0*/  HMMA.16816.F32 R164, R4, R12, R72 ;  /* 0x0000000c04a4723c */ /* 0x000fe20000001848 */
[----:B------:R-:W-:-:S04]  /*6ab0*/  FADD.FTZ R11, R230, R11 ;  /* 0x0000000be60b7221 */ /* 0x000fc80000010000 */
[----:B------:R-:W-:Y:S02]  /*6ac0*/  FADD.FTZ R11, R235, R11 ;  /* 0x0000000beb0b7221 */ /* 0x000fe40000010000 */
[----:B------:R-:W-:Y:S01]  /*6ad0*/  FADD.FTZ R13, R221, R218 ;  /* 0x000000dadd0d7221 */ /* 0x000fe20000010000 */
[C---:B------:R-:W-:Y:S01]  /*6ae0*/  HMMA.16816.F32 R52, R4.reuse, R54, R76 ;  /* 0x000000360434723c */ /* 0x040fe2000000184c */
[----:B------:R-:W-:Y:S01]  /*6af0*/  LDSM.16.MT88.4 R76, [R185+0x2000] ;  /* 0x00200000b94c783b */ /* 0x000fe20000004200 */
[----:B------:R-:W-:Y:S02]  /*6b00*/  FADD.FTZ R12, R212, R210 ;  /* 0x000000d2d40c7221 */ /* 0x000fe40000010000 */
[----:B-1----:R-:W-:Y:S02]  /*6b10*/  FFMA.FTZ R8, R129, c[0x0][0x2d0], -R20 ;  /* 0x0000b40081087a23 */ /* 0x002fe40000010814 */
[----:B------:R-:W-:Y:S02]  /*6b20*/  FADD.FTZ R13, R219, R13 ;  /* 0x0000000ddb0d7221 */ /* 0x000fe40000010000 */
[----:B------:R1:W2:Y:S01]  /*6b30*/  MUFU.EX2 R205, R8 ;  /* 0x0000000800cd7308 */ /* 0x0002a20000000800 */
        /* <DEDUP_REMOVED lines=8> */
[----:B-1----:R-:W-:-:S03]  /*6bc0*/  FFMA.FTZ R8, R128, c[0x0][0x2d0], -R20 ;  /* 0x0000b40080087a23 */ /* 0x002fc60000010814 */
[C---:B------:R-:W-:Y:S01]  /*6bd0*/  HMMA.16816.F32 R48, R4.reuse, R50, R96 ;  /* 0x000000320430723c */ /* 0x040fe20000001860 */
[----:B------:R1:W-:Y:S06]  /*6be0*/  MUFU.EX2 R206, R8 ;  /* 0x0000000800ce7308 */ /* 0x0003ec0000000800 */
[----:B--2---:R-:W-:Y:S01]  /*6bf0*/  F2FP.PACK_AB R96, R205, R204 ;  /* 0x000000cccd60723e */ /* 0x004fe200000000ff */
[----:B------:R-:W-:Y:S01]  /*6c00*/  HMMA.16816.F32 R16, R4, R14, R92 ;  /* 0x0000000e0410723c */ /* 0x000fe2000000185c */
[----:B------:R-:W2:Y:S01]  /*6c10*/  LDSM.16.MT88.4 R4, [R186+0x2000] ;  /* 0x00200000ba04783b */ /* 0x000ea20000004200 */
[----:B-1----:R-:W-:-:S04]  /*6c20*/  FFMA.FTZ R8, R123, c[0x0][0x2d0], -R20 ;  /* 0x0000b4007b087a23 */ /* 0x002fc80000010814 */
[----:B------:R1:W3:Y:S02]  /*6c30*/  MUFU.EX2 R203, R8 ;  /* 0x0000000800cb7308 */ /* 0x0002e40000000800 */
[----:B-1----:R-:W-:Y:S01]  /*6c40*/  FFMA.FTZ R8, R122, c[0x0][0x2d0], -R3 ;  /* 0x0000b4007a087a23 */ /* 0x002fe20000010803 */
[----:B---3--:R-:W-:-:S05]  /*6c50*/  F2FP.PACK_AB R98, R203, R206 ;  /* 0x000000cecb62723e */ /* 0x008fca00000000ff */
[----:B------:R1:W-:Y:S02]  /*6c60*/  MUFU.EX2 R163, R8 ;  /* 0x0000000800a37308 */ /* 0x0003e40000000800 */
[----:B-1----:R-:W-:-:S06]  /*6c70*/  FFMA.FTZ R8, R121, c[0x0][0x2d0], -R3 ;  /* 0x0000b40079087a23 */ /* 0x002fcc0000010803 */
[----:B------:R1:W3:Y:S02]  /*6c80*/  MUFU.EX2 R201, R8 ;  /* 0x0000000800c97308 */ /* 0x0002e40000000800 */
[--C-:B-1----:R-:W-:Y:S01]  /*6c90*/  FFMA.FTZ R8, R120, c[0x0][0x2d0], -R3.reuse ;  /* 0x0000b40078087a23 */ /* 0x102fe20000010803 */
[----:B---3--:R-:W-:Y:S01]  /*6ca0*/  F2FP.PACK_AB R97, R201, R163 ;  /* 0x000000a3c961723e */ /* 0x008fe200000000ff */
[----:B------:R-:W-:Y:S01]  /*6cb0*/  FFMA.FTZ R3, R111, c[0x0][0x2d0], -R3 ;  /* 0x0000b4006f037a23 */ /* 0x000fe20000010803 */
[----:B------:R-:W1:Y:S03]  /*6cc0*/  LDSM.16.MT88.4 R120, [R185+0x800] ;  /* 0x00080000b978783b */ /* 0x000e660000004200 */
[----:B------:R-:W-:Y:S08]  /*6cd0*/  MUFU.EX2 R202, R8 ;  /* 0x0000000800ca7308 */ /* 0x000ff00000000800 */
[----:B------:R3:W4:Y:S02]  /*6ce0*/  MUFU.EX2 R39, R3 ;  /* 0x0000000300277308 */ /* 0x0007240000000800 */
[----:B---3--:R-:W-:Y:S01]  /*6cf0*/  FFMA.FTZ R3, R110, c[0x0][0x2d0], -R2 ;  /* 0x0000b4006e037a23 */ /* 0x008fe20000010802 */
[----:B----4-:R-:W-:-:S05]  /*6d00*/  F2FP.PACK_AB R99, R39, R202 ;  /* 0x000000ca2763723e */ /* 0x010fca00000000ff */
[----:B------:R3:W-:Y:S02]  /*6d10*/  MUFU.EX2 R20, R3 ;  /* 0x0000000300147308 */ /* 0x0007e40000000800 */
[C---:B--2---:R-:W-:Y:S08]  /*6d20*/  HMMA.16816.F32 R84, R96.reuse, R4, R156 ;  /* 0x000000046054723c */ /* 0x044ff0000000189c */
[----:B-1----:R-:W-:Y:S01]  /*6d30*/  HMMA.16816.F32 R112, R96, R120, R116 ;  /* 0x000000786070723c */ /* 0x002fe20000001874 */
[----:B---3--:R-:W-:-:S04]  /*6d40*/  FFMA.FTZ R3, R109, c[0x0][0x2d0], -R2 ;  /* 0x0000b4006d037a23 */ /* 0x008fc80000010802 */
[----:B------:R1:W2:Y:S03]  /*6d50*/  MUFU.EX2 R36, R3 ;  /* 0x0000000300247308 */ /* 0x0002a60000000800 */
[C---:B------:R-:W-:Y:S08]  /*6d60*/  HMMA.16816.F32 R156, R96.reuse, R154, R56 ;  /* 0x0000009a609c723c */ /* 0x040ff00000001838 */
[----:B------:R-:W-:Y:S01]  /*6d70*/  HMMA.16816.F32 R64, R96, R62, R64 ;  /* 0x0000003e6040723c */ /* 0x000fe20000001840 */
[--C-:B-1----:R-:W-:Y:S01]  /*6d80*/  FFMA.FTZ R3, R105, c[0x0][0x2d0], -R2.reuse ;  /* 0x0000b40069037a23 */ /* 0x102fe20000010802 */
[----:B--2---:R-:W-:Y:S01]  /*6d90*/  F2FP.PACK_AB R92, R36, R20 ;  /* 0x00000014245c723e */ /* 0x004fe200000000ff */
[----:B------:R-:W-:-:S05]  /*6da0*/  FFMA.FTZ R2, R104, c[0x0][0x2d0], -R2 ;  /* 0x0000b40068027a23 */ /* 0x000fca0000010802 */
[C---:B------:R-:W-:Y:S01]  /*6db0*/  HMMA.16816.F32 R128, R96.reuse, R136, R140 ;  /* 0x000000886080723c */ /* 0x040fe2000000188c */
[----:B------:R-:W-:Y:S07]  /*6dc0*/  MUFU.EX2 R37, R3 ;  /* 0x0000000300257308 */ /* 0x000fee0000000800 */
[C---:B------:R-:W-:Y:S01]  /*6dd0*/  HMMA.16816.F32 R140, R96.reuse, R138, R44 ;  /* 0x0000008a608c723c */ /* 0x040fe2000000182c */
[----:B------:R1:W2:Y:S07]  /*6de0*/  MUFU.EX2 R38, R2 ;  /* 0x0000000200267308 */ /* 0x0002ae0000000800 */
[C---:B------:R-:W-:Y:S08]  /*6df0*/  HMMA.16816.F32 R144, R96.reuse, R152, R144 ;  /* 0x000000986090723c */ /* 0x040ff00000001890 */
[----:B------:R-:W-:Y:S01]  /*6e00*/  HMMA.16816.F32 R80, R96, R78, R40 ;  /* 0x0000004e6050723c */ /* 0x000fe20000001828 */
[----:B-1----:R-:W-:Y:S01]  /*6e10*/  FFMA.FTZ R2, R100, c[0x0][0x2d0], -R0 ;  /* 0x0000b40064027a23 */ /* 0x002fe20000010800 */
[----:B--2---:R-:W-:-:S03]  /*6e20*/  F2FP.PACK_AB R94, R38, R37 ;  /* 0x00000025265e723e */ /* 0x004fc600000000ff */
[----:B------:R1:W-:Y:S02]  /*6e30*/  MUFU.EX2 R10, R2 ;  /* 0x00000002000a7308 */ /* 0x0003e40000000800 */
[----:B-1----:R-:W-:-:S06]  /*6e40*/  FFMA.FTZ R2, R101, c[0x0][0x2d0], -R0 ;  /* 0x0000b40065027a23 */ /* 0x002fcc0000010800 */
[----:B------:R1:W2:Y:S02]  /*6e50*/  MUFU.EX2 R9, R2 ;  /* 0x0000000200097308 */ /* 0x0002a40000000800 */
[--C-:B-1----:R-:W-:Y:S01]  /*6e60*/  FFMA.FTZ R2, R103, c[0x0][0x2d0], -R0.reuse ;  /* 0x0000b40067027a23 */ /* 0x102fe20000010800 */
[----:B--2---:R-:W-:Y:S01]  /*6e70*/  F2FP.PACK_AB R93, R9, R10 ;  /* 0x0000000a095d723e */ /* 0x004fe200000000ff */
[----:B------:R-:W-:-:S04]  /*6e80*/  FFMA.FTZ R0, R21, c[0x0][0x2d0], -R0 ;  /* 0x0000b40015007a23 */ /* 0x000fc80000010800 */
[----:B------:R1:W-:Y:S08]  /*6e90*/  MUFU.EX2 R3, R2 ;  /* 0x0000000200037308 */ /* 0x0003f00000000800 */
[----:B------:R2:W3:Y:S01]  /*6ea0*/  MUFU.EX2 R8, R0 ;  /* 0x0000000000087308 */ /* 0x0004e20000000800 */
[----:B-1----:R-:W-:-:S04]  /*6eb0*/  @P6 IMAD.HI.U32 R2, R243, c[0x0][0x2c8], RZ ;  /* 0x0000b200f3026a27 */ /* 0x002fc800078e00ff */
[----:B--2---:R-:W-:Y:S01]  /*6ec0*/  IMAD.MOV.U32 R0, RZ, RZ, R243 ;  /* 0x000000ffff007224 */ /* 0x004fe200078e00f3 */
[----:B------:R-:W-:Y:S02]  /*6ed0*/  @P6 SHF.R.U32.HI R0, RZ, c[0x0][0x2cc], R2 ;  /* 0x0000b300ff006a19 */ /* 0x000fe40000011602 */
[----:B---3--:R-:W-:Y:S02]  /*6ee0*/  F2FP.PACK_AB R95, R8, R3 ;  /* 0x00000003085f723e */ /* 0x008fe400000000ff */
[----:B------:R-:W-:Y:S01]  /*6ef0*/  ISETP.GE.AND P6, PT, R242, 0x1, PT ;  /* 0x00000001f200780c */ /* 0x000fe20003fc6270 */
[----:B------:R-:W-:Y:S02]  /*6f00*/  IMAD.IADD R2, R240, 0x1, R0 ;  /* 0x00000001f0027824 */ /* 0x000fe400078e0200 */
[----:B------:R-:W-:Y:S02]  /*6f10*/  FADD.FTZ R0, R22, R207 ;  /* 0x000000cf16007221 */ /* 0x000fe40000010000 */
[----:B------:R-:W-:Y:S02]  /*6f20*/  HMMA.16816.F32 R116, R92, R120, R124 ;  /* 0x000000785c74723c */ /* 0x000fe4000000187c */
[----:B------:R-:W-:-:S04]  /*6f30*/  FADD.FTZ R0, R208, R0 ;  /* 0x00000000d0007221 */ /* 0x000fc80000010000 */
[----:B------:R-:W-:Y:S02]  /*6f40*/  FADD.FTZ R0, R209, R0 ;  /* 0x00000000d1007221 */ /* 0x000fe40000010000 */
[-C--:B------:R-:W-:Y:S08]  /*6f50*/  HMMA.16816.F32 R124, R96, R122.reuse, R68 ;  /* 0x0000007a607c723c */ /* 0x080ff00000001844 */
[----:B------:R-:W-:Y:S08]  /*6f60*/  HMMA.16816.F32 R120, R92, R122, R52 ;  /* 0x0000007a5c78723c */ /* 0x000ff00000001834 */
[-C--:B------:R-:W-:Y:S08]  /*6f70*/  HMMA.16816.F32 R52, R96, R60.reuse, R172 ;  /* 0x0000003c6034723c */ /* 0x080ff000000018ac */
        /* <DEDUP_REMOVED lines=14> */
[-C--:B------:R-:W-:Y:S01]  /*7060*/  HMMA.16816.F32 R68, R96, R76.reuse, R168 ;  /* 0x0000004c6044723c */ /* 0x080fe200000018a8 */
[----:B------:R-:W-:Y:S02]  /*7070*/  FADD.FTZ R0, R161, R0 ;  /* 0x00000000a1007221 */ /* 0x000fe40000010000 */
[----:B------:R-:W-:Y:S02]  /*7080*/  FADD.FTZ R5, R204, R5 ;  /* 0x00000005cc057221 */ /* 0x000fe40000010000 */
[----:B------:R-:W-:Y:S02]  /*7090*/  FADD.FTZ R0, R10, R0 ;  /* 0x000000000a007221 */ /* 0x000fe40000010000 */
[----:B------:R-:W-:Y:S01]  /*70a0*/  FADD.FTZ R5, R205, R5 ;  /* 0x00000005cd057221 */ /* 0x000fe20000010000 */
[C---:B------:R-:W-:Y:S08]  /*70b0*/  HMMA.16816.F32 R72, R92.reuse, R76, R176 ;  /* 0x0000004c5c48723c */ /* 0x040ff000000018b0 */
        /* <DEDUP_REMOVED lines=17> */
[----:B------:R-:W-:Y:S01]  /*71d0*/  FADD.FTZ R3, R3, R4 ;  /* 0x0000000403037221 */ /* 0x000fe20000010000 */
[----:B------:R-:W-:Y:S01]  /*71e0*/  STL [R1+0x4], R7 ;  /* 0x0000040701007387 */ /* 0x000fe20000100800 */
[----:B------:R-:W-:-:S03]  /*71f0*/  FADD.FTZ R4, R38, R6 ;  /* 0x0000000626047221 */ /* 0x000fc60000010000 */
[----:B------:R1:W-:Y:S04]  /*7200*/  STL [R1], R0 ;  /* 0x0000000001007387 */ /* 0x0003e80000100800 */
[----:B------:R2:W-:Y:S01]  /*7210*/  STL [R1+0x8], R4 ;  /* 0x0000080401007387 */ /* 0x0005e20000100800 */
[----:B-1----:R-:W-:Y:S01]  /*7220*/  FADD.FTZ R0, R8, R3 ;  /* 0x0000000308007221 */ /* 0x002fe20000010000 */
[----:B------:R-:W-:-:S04]  /*7230*/  IADD3 R3, R2, c[0x0][0x328], RZ ;  /* 0x0000ca0002037a10 */ /* 0x000fc80007ffe0ff */
[----:B------:R2:W-:Y:S01]  /*7240*/  STL [R1+0xc], R0 ;  /* 0x00000c0001007387 */ /* 0x0005e20000100800 */
[----:B------:R-:W-:Y:S05]  /*7250*/  @!P6 BRA `(.L_x_519) ;  /* 0x000001100000e947 */ /* 0x000fea0003800000 */
[C---:B------:R-:W-:Y:S01]  /*7260*/  ISETP.GT.AND P0, PT, R2.reuse, RZ, PT ;  /* 0x000000ff0200720c */ /* 0x040fe20003f04270 */
[----:B------:R-:W-:Y:S01]  /*7270*/  BSSY B0, `(.L_x_520) ;  /* 0x000000d000007945 */ /* 0x000fe20003800000 */
[----:B--2---:R-:W-:Y:S01]  /*7280*/  IADD3 R0, R2, -0x1, RZ ;  /* 0xffffffff02007810 */ /* 0x004fe20007ffe0ff */
[----:B------:R-:W-:-:S10]  /*7290*/  IMAD.MOV.U32 R4, RZ, RZ, c[0x0][0x32c] ;  /* 0x0000cb00ff047624 */ /* 0x000fd400078e00ff */
[----:B------:R-:W-:Y:S05]  /*72a0*/  @P0 BRA `(.L_x_521) ;  /* 0x0000006000000947 */ /* 0x000fea0003800000 */
[----:B------:R-:W-:Y:S01]  /*72b0*/  ISETP.NE.AND P0, PT, R4, 0x1, PT ;  /* 0x000000010400780c */ /* 0x000fe20003f05270 */
[----:B------:R-:W-:-:S12]  /*72c0*/  IMAD.MOV R0, RZ, RZ, -R2 ;  /* 0x000000ffff007224 */ /* 0x000fd800078e0a02 */
[----:B------:R-:W-:-:S05]  /*72d0*/  @P0 IMAD.HI.U32 R2, R0, c[0x0][0x330], RZ ;  /* 0x0000cc0000020a27 */ /* 0x000fca00078e00ff */
[----:B------:R-:W-:-:S04]  /*72e0*/  @P0 SHF.R.U32.HI R0, RZ, c[0x0][0x334], R2 ;  /* 0x0000cd00ff000a19 */ /* 0x000fc80000011602 */
[----:B------:R-:W-:Y:S01]  /*72f0*/  LOP3.LUT R0, RZ, R0, RZ, 0x33, !PT ;  /* 0x00000000ff007212 */ /* 0x000fe200078e33ff */
[----:B------:R-:W-:Y:S05]  /*7300*/  BRA `(.L_x_522) ;  /* 0x0000003000007947 */ /* 0x000fea0003800000 */
.L_x_521:
[----:B------:R-:W-:-:S13]  /*7310*/  ISETP.NE.AND P0, PT, R4, 0x1, PT ;  /* 0x000000010400780c */ /* 0x000fda0003f05270 */
[----:B------:R-:W-:-:S05]  /*7320*/  @P0 IMAD.HI.U32 R2, R0, c[0x0][0x330], RZ ;  /* 0x0000cc0000020a27 */ /* 0x000fca00078e00ff */
[----:B------:R-:W-:Y:S02]  /*7330*/  @P0 SHF.R.U32.HI R0, RZ, c[0x0][0x334], R2 ;  /* 0x0000cd00ff000a19 */ /* 0x000fe40000011602 */
.L_x_522:
[----:B------:R-:W-:Y:S05]  /*7340*/  BSYNC B0 ;  /* 0x0000000000007941 */ /* 0x000fea0003800000 */
.L_x_520:
[----:B------:R-:W-:-:S05]  /*7350*/  IMAD R0, R0, R4, c[0x0][0x32c] ;  /* 0x0000cb0000007624 */ /* 0x000fca00078e0204 */
[----:B------:R-:W-:-:S05]  /*7360*/  IMNMX R3, R3, R0, PT ;  /* 0x0000000003037217 */ /* 0x000fca0003800200 */
.L_x_519:
[----:B------:R-:W-:-:S05]  /*7370*/  IMAD.HI R3, R3, 0x2aaaaaab, RZ ;  /* 0x2aaaaaab03037827 */ /* 0x000fca00078e02ff */
[----:B--2---:R-:W-:-:S04]  /*7380*/  SHF.R.U32.HI R0, RZ, 0x1f, R3 ;  /* 0x0000001fff007819 */ /* 0x004fc80000011603 */
[----:B------:R-:W-:-:S04]  /*7390*/  LEA.HI.SX32 R3, R3, R0, 0x1d ;  /* 0x0000000003037211 */ /* 0x000fc800078feaff */
[----:B------:R-:W-:-:S04]  /*73a0*/  IMNMX R2, R241, R3, !PT ;  /* 0x00000003f1027217 */ /* 0x000fc80007800200 */
[----:B------:R-:W-:Y:S01]  /*73b0*/  ISETP.GE.AND P0, PT, R200, R2, PT ;  /* 0x00000002c800720c */ /* 0x000fe20003f06270 */
[----:B------:R1:W-:-:S12]  /*73c0*/  STL [R1+0x14], R2 ;  /* 0x0000140201007387 */ /* 0x0003d80000100800 */
[----:B------:R-:W-:Y:S05]  /*73d0*/  @!P0 BRA `(.L_x_523) ;  /* 0x0000439000008947 */ /* 0x000fea0003800000 */
[----:B------:R-:W-:Y:S01]  /*73e0*/  IMAD.MOV.U32 R101, RZ, RZ, R107 ;  /* 0x000000ffff657224 */ /* 0x000fe200078e006b */
[----:B------:R-:W-:Y:S01]  /*73f0*/  MOV R104, R102 ;  /* 0x0000006600687202 */ /* 0x000fe20000000f00 */
[----:B------:R-:W-:Y:S01]  /*7400*/  IMAD.MOV.U32 R100, RZ, RZ, R108 ;  /* 0x000000ffff647224 */ /* 0x000fe200078e006c */
[----:B------:R-:W-:Y:S02]  /*7410*/  MOV R103, R106 ;  /* 0x0000006a00677202 */ /* 0x000fe40000000f00 */
.L_x_544:
[----:B------:R-:W2:Y:S01]  /*7420*/  LDL R180, [R1+0x10] ;  /* 0x0000100001b47983 */ /* 0x000ea20000100800 */
[----:B------:R-:W-:Y:S04]  /*7430*/  DEPBAR.LE SB0, 0x0 ;  /* 0x000080000000791a */ /* 0x000fe80000000000 */
[----:B------:R-:W3:Y:S01]  /*7440*/  S2R R181, SR_TID.X ;  /* 0x0000000000b57919 */ /* 0x000ee20000002100 */
[----:B------:R-:W-:Y:S01]  /*7450*/  WARPSYNC 0xffffffff ;  /* 0xffffffff00007948 */ /* 0x000fe20003800000 */
[----:B------:R-:W-:Y:S02]  /*7460*/  BSSY B0, `(.L_x_524) ;  /* 0x0000030000007945 */ /* 0x000fe40003800000 */
[----:B------:R-:W-:Y:S01]  /*7470*/  BAR.SYNC.DEFER_BLOCKING 0x0 ;  /* 0x0000000000007b1d */ /* 0x000fe20000010000 */
[C---:B------:R-:W-:Y:S02]  /*7480*/  LOP3.LUT P5, RZ, R198.reuse, 0x100, RZ, 0xc0, !PT ;  /* 0x00000100c6ff7812 */ /* 0x040fe400078ac0ff */
[C---:B------:R-:W-:Y:S02]  /*7490*/  LOP3.LUT P4, RZ, R198.reuse, 0x80, RZ, 0xc0, !PT ;  /* 0x00000080c6ff7812 */ /* 0x040fe4000788c0ff */
[----:B------:R-:W-:Y:S01]  /*74a0*/  LOP3.LUT P3, RZ, R198, 0x40, RZ, 0xc0, !PT ;  /* 0x00000040c6ff7812 */ /* 0x000fe2000786c0ff */
[----:B------:R4:W1:Y:S04]  /*74b0*/  LDSM.16.M88.4 R48, [R187] ;  /* 0x00000000bb30783b */ /* 0x0008680000000200 */
[----:B------:R4:W1:Y:S04]  /*74c0*/  LDSM.16.M88.4 R44, [R187+0x1000] ;  /* 0x00100000bb2c783b */ /* 0x0008680000000200 */
[----:B------:R4:W1:Y:S04]  /*74d0*/  LDSM.16.M88.4 R16, [R184] ;  /* 0x00000000b810783b */ /* 0x0008680000000200 */
[----:B------:R4:W1:Y:S04]  /*74e0*/  LDSM.16.M88.4 R32, [R184+0x400] ;  /* 0x00040000b820783b */ /* 0x0008680000000200 */
[----:B------:R4:W1:Y:S04]  /*74f0*/  LDSM.16.M88.4 R108, [R184+0x800] ;  /* 0x00080000b86c783b */ /* 0x0008680000000200 */
[----:B------:R4:W1:Y:S04]  /*7500*/  LDSM.16.M88.4 R160, [R188] ;  /* 0x00000000bca0783b */ /* 0x0008680000000200 */
[----:B------:R4:W1:Y:S04]  /*7510*/  LDSM.16.M88.4 R168, [R188+0x1000] ;  /* 0x00100000bca8783b */ /* 0x0008680000000200 */
[----:B------:R4:W1:Y:S04]  /*7520*/  LDSM.16.M88.4 R164, [R189] ;  /* 0x00000000bda4783b */ /* 0x0008680000000200 */
[----:B------:R4:W1:Y:S04]  /*7530*/  LDSM.16.M88.4 R172, [R197] ;  /* 0x00000000c5ac783b */ /* 0x0008680000000200 */
[----:B------:R4:W1:Y:S01]  /*7540*/  LDSM.16.M88.4 R176, [R196] ;  /* 0x00000000c4b0783b */ /* 0x0008620000000200 */
[----:B--2---:R-:W-:Y:S11]  /*7550*/  ISETP.GT.AND P0, PT, R180, R200, PT ;  /* 0x000000c8b400720c */ /* 0x004ff60003f04270 */
[----:B------:R-:W-:Y:S02]  /*7560*/  @!UPT UIADD3 URZ, URZ, URZ, URZ ;  /* 0x0000003f3f3ff290 */ /* 0x000fe4000fffe03f */
[----:B------:R-:W-:-:S05]  /*7570*/  @P0 BRA `(.L_x_525) ;  /* 0x000001e000000947 */ /* 0x000fca0003800000 */
[----:B-1-34-:R-:W-:Y:S01]  /*7580*/  SHF.R.S32.HI R0, RZ, 0x1f, R200 ;  /* 0x0000001fff007819 */ /* 0x01afe200000114c8 */
[----:B------:R-:W-:Y:S01]  /*7590*/  IMAD.WIDE.U32 R2, R200, c[0x0][0x208], RZ ;  /* 0x00008200c8027a25 */ /* 0x000fe200078e00ff */
[----:B------:R-:W-:Y:S03]  /*75a0*/  ISETP.GT.AND P1, PT, R181, 0x3f, PT ;  /* 0x0000003fb500780c */ /* 0x000fe60003f24270 */
[----:B------:R-:W-:Y:S04]  /*75b0*/  IMAD R0, R0, c[0x0][0x208], RZ ;  /* 0x0000820000007a24 */ /* 0x000fe800078e02ff */
[----:B------:R-:W-:Y:S04]  /*75c0*/  IMAD R0, R200, c[0x0][0x20c], R0 ;  /* 0x00008300c8007a24 */ /* 0x000fe800078e0200 */
[----:B------:R-:W-:Y:S02]  /*75d0*/  IMAD.IADD R0, R3, 0x1, R0 ;  /* 0x0000000103007824 */ /* 0x000fe400078e0200 */
[----:B------:R-:W-:Y:S02]  /*75e0*/  @!P1 IMAD.MOV.U32 R4, RZ, RZ, c[0x0][0x208] ;  /* 0x00008200ff049624 */ /* 0x000fe400078e00ff */
[----:B------:R-:W-:Y:S04]  /*75f0*/  IMAD.WIDE.U32 R2, R2, 0x30, RZ ;  /* 0x0000003002027825 */ /* 0x000fe800078e00ff */
[----:B------:R-:W-:Y:S01]  /*7600*/  IMAD R0, R0, 0x30, RZ ;  /* 0x0000003000007824 */ /* 0x000fe200078e02ff */
[C---:B------:R-:W-:Y:S01]  /*7610*/  @!P1 LEA R6, P0, R4.reuse, R2, 0x5 ;  /* 0x0000000204069211 */ /* 0x040fe200078028ff */
[----:B------:R-:W-:Y:S03]  /*7620*/  @!P1 IMAD.MOV.U32 R5, RZ, RZ, c[0x0][0x20c] ;  /* 0x00008300ff059624 */ /* 0x000fe600078e00ff */
[----:B------:R-:W-:Y:S04]  /*7630*/  IADD3 R0, R3, R0, RZ ;  /* 0x0000000003007210 */ /* 0x000fe80007ffe0ff */
[----:B------:R-:W-:Y:S02]  /*7640*/  @!P1 LEA.HI.X R3, R4, R0, R5, 0x5, P0 ;  /* 0x0000000004039211 */ /* 0x000fe400000f2c05 */
[----:B------:R-:W-:Y:S05]  /*7650*/  IADD3 R2, P0, R228, R2, RZ ;  /* 0x00000002e4027210 */ /* 0x000fea0007f1e0ff */
[----:B------:R-:W-:Y:S01]  /*7660*/  IMAD.X R0, R0, 0x1, R232, P0 ;  /* 0x0000000100007824 */ /* 0x000fe200000e06e8 */
[C---:B------:R-:W-:Y:S04]  /*7670*/  LEA R4, P0, R2.reuse, c[0x0][0x1f8], 0x1 ;  /* 0x00007e0002047a11 */ /* 0x040fe800078008ff */
[----:B------:R-:W-:Y:S02]  /*7680*/  LEA.HI.X R5, R2, c[0x0][0x1fc], R0, 0x1, P0 ;  /* 0x00007f0002057a11 */ /* 0x000fe400000f0c00 */
[----:B------:R-:W-:Y:S03]  /*7690*/  @!P1 IADD3 R0, P0, R6, R228, RZ ;  /* 0x000000e406009210 */ /* 0x000fe60007f1e0ff */
[----:B------:R-:W-:Y:S01]  /*76a0*/  @!PT LDS RZ, [RZ] ;  /* 0x00000000fffff984 */ /* 0x000fe20000000800 */
[----:B------:R-:W-:Y:S01]  /*76b0*/  @!PT LDS RZ, [RZ] ;  /* 0x00000000fffff984 */ /* 0x000fe20000000800 */
[----:B------:R-:W-:Y:S01]  /*76c0*/  @!PT LDS RZ, [RZ] ;  /* 0x00000000fffff984 */ /* 0x000fe20000000800 */
[----:B------:R1:W-:Y:S01]  /*76d0*/  LDGSTS.E.BYPASS.LTC128B.128 [R199+0x1880], [R4.64], !P5 ;  /* 0x0188000004c77fae */ /* 0x0003e2000e901d46 */
[----:B------:R-:W-:Y:S02]  /*76e0*/  @!P1 IADD3.X R3, R3, R232, RZ, P0, !PT ;  /* 0x000000e803039210 */ /* 0x000fe400007fe4ff */
[C---:B------:R-:W-:Y:S01]  /*76f0*/  @!P1 LEA R2, P0, R0.reuse, c[0x0][0x1f8], 0x1 ;  /* 0x00007e0000029a11 */ /* 0x040fe200078008ff */
[----:B------:R1:W-:Y:S03]  /*7700*/  LDGSTS.E.BYPASS.LTC128B.128 [R199+0x2480], [R4.64+0x40], !P4 ;  /* 0x0248004004c77fae */ /* 0x0003e6000e101d46 */
[----:B------:R-:W-:Y:S01]  /*7710*/  @!P1 LEA.HI.X R3, R0, c[0x0][0x1fc], R3, 0x1, P0 ;  /* 0x00007f0000039a11 */ /* 0x000fe200000f0c03 */
[----:B------:R1:W-:Y:S04]  /*7720*/  LDGSTS.E.BYPASS.LTC128B.128 [R199+0x3080], [R4.64+0x80], !P3 ;  /* 0x0308008004c77fae */ /* 0x0003e8000d901d46 */
[----:B------:R1:W-:Y:S04]  /*7730*/  @!P1 LDGSTS.E.BYPASS.LTC128B.128 [R199+0x2080], [R2.64], !P5 ;  /* 0x0208000002c79fae */ /* 0x0003e8000e901d46 */
[----:B------:R1:W-:Y:S04]  /*7740*/  @!P1 LDGSTS.E.BYPASS.LTC128B.128 [R199+0x2c80], [R2.64+0x40], !P4 ;  /* 0x02c8004002c79fae */ /* 0x0003e8000e101d46 */
[----:B------:R1:W-:Y:S02]  /*7750*/  @!P1 LDGSTS.E.BYPASS.LTC128B.128 [R199+0x3880], [R2.64+0x80], !P3 ;  /* 0x0388008002c79fae */ /* 0x0003e4000d901d46 */
.L_x_525:
[----:B-1-34-:R-:W-:Y:S05]  /*7760*/  BSYNC B0 ;  /* 0x0000000000007941 */ /* 0x01afea0003800000 */
.L_x_524:
[-C--:B------:R-:W-:Y:S01]  /*7770*/  HMMA.16816.F32 R4, R48, R16.reuse, RZ ;  /* 0x000000103004723c */ /* 0x080fe200000018ff */
[----:B------:R-:W0:Y:S01]  /*7780*/  LDGDEPBAR ;  /* 0x00000000000079af */ /* 0x000e220000000000 */
[----:B------:R-:W-:Y:S01]  /*7790*/  BSSY B0, `(.L_x_526) ;  /* 0x00000e7000007945 */ /* 0x000fe20003800000 */
[----:B------:R-:W-:Y:S05]  /*77a0*/  ISETP.GT.AND P0, PT, R200, R180, PT ;  /* 0x000000b4c800720c */ /* 0x000fea0003f04270 */
[C---:B------:R-:W-:Y:S08]  /*77b0*/  HMMA.16816.F32 R8, R44.reuse, R16, RZ ;  /* 0x000000102c08723c */ /* 0x040ff000000018ff */
[-C--:B------:R-:W-:Y:S08]  /*77c0*/  HMMA.16816.F32 R12, R44, R18.reuse, RZ ;  /* 0x000000122c0c723c */ /* 0x080ff000000018ff */
        /* <DEDUP_REMOVED lines=8> */
[----:B------:R-:W-:Y:S01]  /*7850*/  HMMA.16816.F32 R48, R48, R110, RZ ;  /* 0x0000006e3030723c */ /* 0x000fe200000018ff */
[----:B------:R-:W-:Y:S07]  /*7860*/  LDSM.16.M88.4 R108, [R187+0x2000] ;  /* 0x00200000bb6c783b */ /* 0x000fee0000000200 */
[-C--:B------:R-:W-:Y:S08]  /*7870*/  HMMA.16816.F32 R4, R160, R164.reuse, R4 ;  /* 0x000000a4a004723c */ /* 0x080ff00000001804 */
[C---:B------:R-:W-:Y:S08]  /*7880*/  HMMA.16816.F32 R8, R168.reuse, R164, R8 ;  /* 0x000000a4a808723c */ /* 0x040ff00000001808 */
[-C--:B------:R-:W-:Y:S08]  /*7890*/  HMMA.16816.F32 R12, R168, R166.reuse, R12 ;  /* 0x000000a6a80c723c */ /* 0x080ff0000000180c */
[C---:B------:R-:W-:Y:S01]  /*78a0*/  HMMA.16816.F32 R16, R160.reuse, R166, R16 ;  /* 0x000000a6a010723c */ /* 0x040fe20000001810 */
[----:B------:R-:W1:Y:S07]  /*78b0*/  LDSM.16.M88.4 R164, [R184+0xc00] ;  /* 0x000c0000b8a4783b */ /* 0x000e6e0000000200 */
        /* <DEDUP_REMOVED lines=24> */
[----:B------:R-:W2:Y:S07]  /*7a40*/  LDSM.16.M88.4 R168, [R188+0x3000] ;  /* 0x00300000bca8783b */ /* 0x000eae0000000200 */
        /* <DEDUP_REMOVED lines=44> */
[----:B------:R-:W3:Y:S01]  /*7d10*/  MUFU.TANH R211, R3 ;  /* 0x0000000300d37308 */ /* 0x000ee20000002400 */
[----:B-1----:R-:W-:Y:S02]  /*7d20*/  FMUL.FTZ R0, R5, c[0x0][0x320] ;  /* 0x0000c80005007a20 */ /* 0x002fe40000410000 */
[----:B------:R-:W-:Y:S07]  /*7d30*/  FMUL.FTZ R2, R11, c[0x0][0x320] ;  /* 0x0000c8000b027a20 */ /* 0x000fee0000410000 */
[----:B------:R1:W4:Y:S10]  /*7d40*/  MUFU.TANH R175, R0 ;  /* 0x0000000000af7308 */ /* 0x0003340000002400 */
[----:B------:R-:W2:Y:S01]  /*7d50*/  MUFU.TANH R210, R2 ;  /* 0x0000000200d27308 */ /* 0x000ea20000002400 */
[----:B-1----:R-:W-:Y:S09]  /*7d60*/  FMUL.FTZ R0, R6, c[0x0][0x320] ;  /* 0x0000c80006007a20 */ /* 0x002ff20000410000 */
[----:B------:R1:W1:Y:S02]  /*7d70*/  MUFU.TANH R201, R0 ;  /* 0x0000000000c97308 */ /* 0x0002640000002400 */
[----:B-1----:R-:W-:Y:S02]  /*7d80*/  FMUL.FTZ R0, R7, c[0x0][0x320] ;  /* 0x0000c80007007a20 */ /* 0x002fe40000410000 */
[----:B------:R-:W1:Y:S06]  /*7d90*/  LDSM.16.M88.4 R4, [R191] ;  /* 0x00000000bf04783b */ /* 0x000e6c0000000200 */
[----:B------:R5:W1:Y:S02]  /*7da0*/  MUFU.TANH R183, R0 ;  /* 0x0000000000b77308 */ /* 0x000a640000002400 */
[----:B-----5:R-:W-:Y:S08]  /*7db0*/  FMUL.FTZ R0, R8, c[0x0][0x320] ;  /* 0x0000c80008007a20 */ /* 0x020ff00000410000 */
[----:B------:R5:W2:Y:S01]  /*7dc0*/  MUFU.TANH R209, R0 ;  /* 0x0000000000d17308 */ /* 0x000aa20000002400 */
[-C--:B-1----:R-:W-:Y:S08]  /*7dd0*/  HMMA.16816.F32 R20, R160, R4.reuse, R20 ;  /* 0x00000004a014723c */ /* 0x082ff00000001814 */
[C---:B------:R-:W-:Y:S04]  /*7de0*/  HMMA.16816.F32 R24, R168.reuse, R4, R24 ;  /* 0x00000004a818723c */ /* 0x040fe80000001818 */
[----:B-----5:R-:W-:Y:S02]  /*7df0*/  FMUL.FTZ R0, R9, c[0x0][0x320] ;  /* 0x0000c80009007a20 */ /* 0x020fe40000410000 */
[----:B------:R-:W1:Y:S02]  /*7e00*/  LDSM.16.M88.4 R8, [R190] ;  /* 0x00000000be08783b */ /* 0x000e640000000200 */
[----:B------:R-:W-:Y:S04]  /*7e10*/  DEPBAR.LE SB0, 0x0 ;  /* 0x000080000000791a */ /* 0x000fe80000000000 */
[----:B------:R5:W1:Y:S01]  /*7e20*/  MUFU.TANH R202, R0 ;  /* 0x0000000000ca7308 */ /* 0x000a620000002400 */
[-C--:B------:R-:W-:Y:S01]  /*7e30*/  HMMA.16816.F32 R28, R168, R6.reuse, R28 ;  /* 0x00000006a81c723c */ /* 0x080fe2000000181c */
[----:B------:R-:W-:Y:S07]  /*7e40*/  BAR.SYNC.DEFER_BLOCKING 0x0 ;  /* 0x0000000000007b1d */ /* 0x000fee0000010000 */
[C---:B------:R-:W-:Y:S04]  /*7e50*/  HMMA.16816.F32 R32, R160.reuse, R6, R32 ;  /* 0x00000006a020723c */ /* 0x040fe80000001820 */
[----:B------:R-:W-:Y:S02]  /*7e60*/  FMUL.FTZ R2, R27, c[0x0][0x320] ;  /* 0x0000c8001b027a20 */ /* 0x000fe40000410000 */
[----:B------:R-:W-:Y:S02]  /*7e70*/  FMUL.FTZ R3, R26, c[0x0][0x320] ;  /* 0x0000c8001a037a20 */ /* 0x000fe40000410000 */
[----:B------:R-:W2:Y:S01]  /*7e80*/  MUFU.TANH R177, R2 ;  /* 0x0000000200b17308 */ /* 0x000ea20000002400 */
[----:B-----5:R-:W-:Y:S09]  /*7e90*/  FMUL.FTZ R0, R12, c[0x0][0x320] ;  /* 0x0000c8000c007a20 */ /* 0x020ff20000410000 */
[----:B------:R-:W2:Y:S01]  /*7ea0*/  MUFU.TANH R178, R3 ;  /* 0x0000000300b27308 */ /* 0x000ea20000002400 */
[-C--:B-1----:R-:W-:Y:S09]  /*7eb0*/  HMMA.16816.F32 R36, R160, R8.reuse, R36 ;  /* 0x00000008a024723c */ /* 0x082ff20000001824 */
[----:B------:R1:W1:Y:S01]  /*7ec0*/  MUFU.TANH R182, R0 ;  /* 0x0000000000b67308 */ /* 0x0002620000002400 */
[C---:B------:R-:W-:Y:S08]  /*7ed0*/  HMMA.16816.F32 R40, R168.reuse, R8, R40 ;  /* 0x00000008a828723c */ /* 0x040ff00000001828 */
[-C--:B------:R-:W-:Y:S08]  /*7ee0*/  HMMA.16816.F32 R44, R168, R10.reuse, R44 ;  /* 0x0000000aa82c723c */ /* 0x080ff0000000182c */
[----:B------:R-:W-:Y:S04]  /*7ef0*/  HMMA.16816.F32 R48, R160, R10, R48 ;  /* 0x0000000aa030723c */ /* 0x000fe80000001830 */
[----:B-1----:R-:W-:Y:S04]  /*7f00*/  FMUL.FTZ R0, R13, c[0x0][0x320] ;  /* 0x0000c8000d007a20 */ /* 0x002fe80000410000 */
[----:B------:R1:W1:Y:S04]  /*7f10*/  MUFU.TANH R179, R0 ;  /* 0x0000000000b37308 */ /* 0x0002680000002400 */
[----:B-1----:R-:W-:Y:S06]  /*7f20*/  FMUL.FTZ R0, R14, c[0x0][0x320] ;  /* 0x0000c8000e007a20 */ /* 0x002fec0000410000 */
        /* <DEDUP_REMOVED lines=70> */
[----:B------:R1:W1:Y:S01]  /*8390*/  MUFU.TANH R14, R0 ;  /* 0x00000000000e7308 */ /* 0x0002620000002400 */
[----:B------:R-:W-:-:S05]  /*83a0*/  @!P0 BRA `(.L_x_527) ;  /* 0x0000025000008947 */ /* 0x000fca0003800000 */
[----:B--234-:R-:W-:Y:S02]  /*83b0*/  SHF.R.S32.HI R180, RZ, 0x1f, R181 ;  /* 0x0000001fffb47819 */ /* 0x01cfe400000114b5 */
[----:B-1----:R-:W-:Y:S02]  /*83c0*/  IADD3 R0, R200, -0x1, RZ ;  /* 0xffffffffc8007810 */ /* 0x002fe40007ffe0ff */
[----:B------:R-:W-:Y:S02]  /*83d0*/  LEA.HI R180, R180, R181, RZ, 0x2 ;  /* 0x000000b5b4b47211 */ /* 0x000fe400078f10ff */
[----:B------:R-:W-:Y:S02]  /*83e0*/  SHF.R.S32.HI R2, RZ, 0x1f, R0 ;  /* 0x0000001fff027819 */ /* 0x000fe40000011400 */
[----:B------:R-:W-:Y:S03]  /*83f0*/  SHF.R.S32.HI R180, RZ, 0x2, R180 ;  /* 0x00000002ffb47819 */ /* 0x000fe600000114b4 */
[----:B------:R-:W-:Y:S01]  /*8400*/  IMAD R5, R2, c[0x0][0x1e0], RZ ;  /* 0x0000780002057a24 */ /* 0x000fe200078e02ff */
[----:B------:R-:W-:Y:S01]  /*8410*/  IADD3 R4, -R180, 0x30, RZ ;  /* 0x00000030b4047810 */ /* 0x000fe20007ffe1ff */
[----:B------:R-:W-:Y:S03]  /*8420*/  IMAD.WIDE.U32 R2, R0, c[0x0][0x1e0], RZ ;  /* 0x0000780000027a25 */ /* 0x000fe600078e00ff */
[----:B------:R-:W-:Y:S01]  /*8430*/  ISETP.GE.AND P0, PT, R4, 0x21, PT ;  /* 0x000000210400780c */ /* 0x000fe20003f06270 */
[----:B------:R-:W-:Y:S04]  /*8440*/  IMAD R0, R0, c[0x0][0x1e4], R5 ;  /* 0x0000790000007a24 */ /* 0x000fe800078e0205 */
[----:B------:R-:W-:Y:S02]  /*8450*/  IMAD.IADD R0, R3, 0x1, R0 ;  /* 0x0000000103007824 */ /* 0x000fe400078e0200 */
[----:B------:R-:W-:Y:S04]  /*8460*/  IMAD.WIDE.U32 R2, R2, 0x30, RZ ;  /* 0x0000003002027825 */ /* 0x000fe800078e00ff */
[----:B------:R-:W-:Y:S02]  /*8470*/  IMAD R0, R0, 0x30, RZ ;  /* 0x0000003000007824 */ /* 0x000fe400078e02ff */
[----:B------:R-:W-:Y:S02]  /*8480*/  @P0 IMAD.MOV.U32 R6, RZ, RZ, c[0x0][0x1e0] ;  /* 0x00007800ff060624 */ /* 0x000fe400078e00ff */
[----:B------:R-:W-:Y:S02]  /*8490*/  @P0 IMAD.MOV.U32 R5, RZ, RZ, c[0x0][0x1e4] ;  /* 0x00007900ff050624 */ /* 0x000fe400078e00ff */
[----:B------:R-:W-:Y:S01]  /*84a0*/  IMAD.IADD R0, R3, 0x1, R0 ;  /* 0x0000000103007824 */ /* 0x000fe200078e0200 */
[C---:B------:R-:W-:Y:S04]  /*84b0*/  @P0 LEA R3, P1, R6.reuse, R2, 0x5 ;  /* 0x0000000206030211 */ /* 0x040fe800078228ff */
[----:B------:R-:W-:Y:S02]  /*84c0*/  @P0 LEA.HI.X R6, R6, R0, R5, 0x5, P1 ;  /* 0x0000000006060211 */ /* 0x000fe400008f2c05 */
[----:B------:R-:W-:Y:S11]  /*84d0*/  ISETP.GE.AND P1, PT, R4, 0x1, PT ;  /* 0x000000010400780c */ /* 0x000ff60003f26270 */
[----:B------:R-:W-:Y:S02]  /*84e0*/  @!UPT UIADD3 URZ, URZ, URZ, URZ ;  /* 0x0000003f3f3ff290 */ /* 0x000fe4000fffe03f */
[----:B------:R-:W-:Y:S05]  /*84f0*/  @P1 IADD3 R2, P2, R246, R2, RZ ;  /* 0x00000002f6021210 */ /* 0x000fea0007f5e0ff */
[----:B------:R-:W-:Y:S01]  /*8500*/  @P1 IMAD.X R0, R0, 0x1, R252, P2 ;  /* 0x0000000100001824 */ /* 0x000fe200010e06fc */
[C---:B------:R-:W-:Y:S04]  /*8510*/  @P1 LEA R4, P2, R2.reuse, c[0x0][0x1c8], 0x1 ;  /* 0x0000720002041a11 */ /* 0x040fe800078408ff */
[----:B------:R-:W-:Y:S02]  /*8520*/  @P1 LEA.HI.X R5, R2, c[0x0][0x1cc], R0, 0x1, P2 ;  /* 0x0000730002051a11 */ /* 0x000fe400010f0c00 */
[----:B------:R-:W-:Y:S03]  /*8530*/  @P0 IADD3 R0, P2, R3, R246, RZ ;  /* 0x000000f603000210 */ /* 0x000fe60007f5e0ff */
[----:B------:R-:W-:Y:S01]  /*8540*/  @!PT LDS RZ, [RZ] ;  /* 0x00000000fffff984 */ /* 0x000fe20000000800 */
[----:B------:R-:W-:Y:S01]  /*8550*/  @!PT LDS RZ, [RZ] ;  /* 0x00000000fffff984 */ /* 0x000fe20000000800 */
[----:B------:R-:W-:Y:S01]  /*8560*/  @!PT LDS RZ, [RZ] ;  /* 0x00000000fffff984 */ /* 0x000fe20000000800 */
[----:B------:R1:W-:Y:S02]  /*8570*/  @P1 LDGSTS.E.BYPASS.LTC128B.128 [R199+0x3c80], [R4.64], !P5 ;  /* 0x03c8000004c71fae */ /* 0x0003e4000e901d46 */
[----:B------:R-:W-:Y:S01]  /*8580*/  @P0 IMAD.X R3, R6, 0x1, R252, P2 ;  /* 0x0000000106030824 */ /* 0x000fe200010e06fc */
[C---:B------:R-:W-:Y:S01]  /*8590*/  @P0 LEA R2, P2, R0.reuse, c[0x0][0x1c8], 0x1 ;  /* 0x0000720000020a11 */ /* 0x040fe200078408ff */
[----:B------:R1:W-:Y:S03]  /*85a0*/  @P1 LDGSTS.E.BYPASS.LTC128B.128 [R199+0x4880], [R4.64+0x40], !P4 ;  /* 0x0488004004c71fae */ /* 0x0003e6000e101d46 */
[----:B------:R-:W-:Y:S01]  /*85b0*/  @P0 LEA.HI.X R3, R0, c[0x0][0x1cc], R3, 0x1, P2 ;  /* 0x0000730000030a11 */ /* 0x000fe200010f0c03 */
[----:B------:R1:W-:Y:S04]  /*85c0*/  @P1 LDGSTS.E.BYPASS.LTC128B.128 [R199+0x5480], [R4.64+0x80], !P3 ;  /* 0x0548008004c71fae */ /* 0x0003e8000d901d46 */
[----:B------:R1:W-:Y:S04]  /*85d0*/  @P0 LDGSTS.E.BYPASS.LTC128B.128 [R199+0x4480], [R2.64], !P5 ;  /* 0x0448000002c70fae */ /* 0x0003e8000e901d46 */
[----:B------:R1:W-:Y:S04]  /*85e0*/  @P0 LDGSTS.E.BYPASS.LTC128B.128 [R199+0x5080], [R2.64+0x40], !P4 ;  /* 0x0508004002c70fae */ /* 0x0003e8000e101d46 */
[----:B------:R1:W-:Y:S02]  /*85f0*/  @P0 LDGSTS.E.BYPASS.LTC128B.128 [R199+0x5c80], [R2.64+0x80], !P3 ;  /* 0x05c8008002c70fae */ /* 0x0003e4000d901d46 */
.L_x_527:
[----:B--234-:R-:W-:Y:S05]  /*8600*/  BSYNC B0 ;  /* 0x0000000000007941 */ /* 0x01cfea0003800000 */
.L_x_526:
[----:B-1----:R-:W2:Y:S01]  /*8610*/  LDL R2, [R1+0x18] ;  /* 0x0000180001027983 */ /* 0x002ea20000100800 */
[----:B------:R-:W-:Y:S01]  /*8620*/  IMAD.MOV.U32 R3, RZ, RZ, c[0x0][0x2c4] ;  /* 0x0000b100ff037624 */ /* 0x000fe200078e00ff */
[----:B------:R-:W-:Y:S01]  /*8630*/  ULDC UR4, c[0x0][0x324] ;  /* 0x0000c90000047ab9 */ /* 0x000fe20000000800 */
[----:B------:R-:W-:Y:S01]  /*8640*/  IMAD.MOV.U32 R33, RZ, RZ, c[0x0][0x32c] ;  /* 0x0000cb00ff217624 */ /* 0x000fe200078e00ff */
[----:B------:R-:W2:Y:S01]  /*8650*/  LDL R0, [R1+0x3c] ;  /* 0x00003c0001007983 */ /* 0x000ea20000100800 */
[----:B------:R-:W-:Y:S01]  /*8660*/  ULOP3.LUT UR4, URZ, UR4, URZ, 0x33, !UPT ;  /* 0x000000043f047292 */ /* 0x000fe2000f8e333f */
[----:B------:R-:W-:Y:S02]  /*8670*/  ISETP.NE.AND P0, PT, R3, 0x1, PT ;  /* 0x000000010300780c */ /* 0x000fe40003f05270 */
[----:B------:R-:W0:Y:S01]  /*8680*/  LDGDEPBAR ;  /* 0x00000000000079af */ /* 0x000e220000000000 */
[----:B--2---:R-:W-:Y:S10]  /*8690*/  IMAD.IADD R5, R0, 0x1, R2 ;  /* 0x0000000100057824 */ /* 0x004ff400078e0202 */
[----:B------:R-:W-:Y:S05]  /*86a0*/  @P0 IMAD.HI.U32 R0, R5, c[0x0][0x2c8], RZ ;  /* 0x0000b20005000a27 */ /* 0x000fea00078e00ff */
[----:B------:R-:W-:Y:S01]  /*86b0*/  @P0 SHF.R.U32.HI R5, RZ, c[0x0][0x2cc], R0 ;  /* 0x0000b300ff050a19 */ /* 0x000fe20000011600 */
[----:B------:R-:W-:Y:S01]  /*86c0*/  IMAD R0, R200, -0x30, RZ ;  /* 0xffffffd0c8007824 */ /* 0x000fe200078e02ff */
[----:B------:R-:W-:Y:S03]  /*86d0*/  ISETP.GE.AND P0, PT, R33, 0x1, PT ;  /* 0x000000012100780c */ /* 0x000fe60003f06270 */
[----:B------:R-:W1:Y:S01]  /*86e0*/  SHFL.IDX PT, R4, R5, RZ, 0x1c1f ;  /* 0x001c1fff05047589 */ /* 0x000e6200000e0000 */
[----:B------:R-:W-:Y:S04]  /*86f0*/  IADD3 R2, -R236, 0x1, R0 ;  /* 0x00000001ec027810 */ /* 0x000fe80007ffe100 */
[----:B------:R-:W-:Y:S04]  /*8700*/  IADD3 R2, -R226, R2, R227 ;  /* 0x00000002e2027210 */ /* 0x000fe80007ffe1e3 */
[C---:B------:R-:W-:Y:S02]  /*8710*/  IADD3 R6, R2.reuse, c[0x0][0x328], RZ ;  /* 0x0000ca0002067a10 */ /* 0x040fe40007ffe0ff */
[----:B------:R-:W-:Y:S03]  /*8720*/  IADD3 R7, R2, UR4, RZ ;  /* 0x0000000402077c10 */ /* 0x000fe6000fffe0ff */
[----:B-1----:R-:W-:Y:S02]  /*8730*/  IMAD.IADD R3, R6, 0x1, R4 ;  /* 0x0000000106037824 */ /* 0x002fe400078e0204 */
[----:B------:R-:W-:Y:S01]  /*8740*/  IMAD.IADD R2, R4, 0x1, R7 ;  /* 0x0000000104027824 */ /* 0x000fe200078e0207 */
[----:B------:R-:W-:-:S05]  /*8750*/  @!P0 BRA `(.L_x_528) ;  /* 0x0000018000008947 */ /* 0x000fca0003800000 */
[----:B------:R-:W-:Y:S01]  /*8760*/  IADD3 R4, -R226, R227, R4 ;  /* 0x000000e3e2047210 */ /* 0x000fe20007ffe104 */
[----:B------:R-:W-:Y:S03]  /*8770*/  BSSY B0, `(.L_x_529) ;  /* 0x0000011000007945 */ /* 0x000fe60003800000 */
        /* <DEDUP_REMOVED lines=11> */
.L_x_530:
[----:B------:R-:W-:Y:S04]  /*8830*/  MOV R8, c[0x0][0x32c] ;  /* 0x0000cb0000087a02 */ /* 0x000fe80000000f00 */
[----:B------:R-:W-:Y:S11]  /*8840*/  ISETP.NE.AND P0, PT, R8, 0x1, PT ;  /* 0x000000010800780c */ /* 0x000ff60003f05270 */
[----:B------:R-:W-:Y:S02]  /*8850*/  @!UPT UIADD3 URZ, URZ, URZ, URZ ;  /* 0x0000003f3f3ff290 */ /* 0x000fe4000fffe03f */
[----:B------:R-:W-:Y:S05]  /*8860*/  @P0 IMAD.HI.U32 R8, R4, c[0x0][0x330], RZ ;  /* 0x0000cc0004080a27 */ /* 0x000fea00078e00ff */
[----:B------:R-:W-:Y:S02]  /*8870*/  @P0 SHF.R.U32.HI R4, RZ, c[0x0][0x334], R8 ;  /* 0x0000cd00ff040a19 */ /* 0x000fe40000011608 */
.L_x_531:
[----:B------:R-:W-:Y:S05]  /*8880*/  BSYNC B0 ;  /* 0x0000000000007941 */ /* 0x000fea0003800000 */
.L_x_529:
[----:B------:R-:W-:Y:S04]  /*8890*/  IMAD.IADD R8, R0, 0x1, -R236 ;  /* 0x0000000100087824 */ /* 0x000fe800078e0aec */
[----:B------:R-:W-:Y:S05]  /*88a0*/  IMAD R4, R4, c[0x0][0x32c], R8 ;  /* 0x0000cb0004047a24 */ /* 0x000fea00078e0208 */
[----:B------:R-:W-:Y:S02]  /*88b0*/  IADD3 R8, R4, c[0x0][0x32c], RZ ;  /* 0x0000cb0004087a10 */ /* 0x000fe40007ffe0ff */
[----:B------:R-:W-:Y:S02]  /*88c0*/  IMNMX R2, R2, R4, !PT ;  /* 0x0000000402027217 */ /* 0x000fe40007800200 */
[----:B------:R-:W-:Y:S02]  /*88d0*/  IMNMX R3, R3, R8, PT ;  /* 0x0000000803037217 */ /* 0x000fe40003800200 */
.L_x_528:
[C---:B------:R-:W-:Y:S01]  /*88e0*/  ISETP.GE.AND P0, PT, R0.reuse, 0x1, PT ;  /* 0x000000010000780c */ /* 0x040fe20003f06270 */
[----:B------:R-:W1:Y:S01]  /*88f0*/  SHFL.IDX PT, R4, R5, 0x1, 0x1c1f ;  /* 0x003c1f0005047f89 */ /* 0x000e6200000e0000 */
[----:B------:R-:W-:Y:S02]  /*8900*/  ISETP.GE.AND P1, PT, R0, 0x2, PT ;  /* 0x000000020000780c */ /* 0x000fe40003f26270 */
[----:B------:R-:W-:Y:S02]  /*8910*/  LOP3.LUT R198, R198, 0xffffffef, RZ, 0xc0, !PT ;  /* 0xffffffefc6c67812 */ /* 0x000fe400078ec0ff */
[C---:B------:R-:W-:Y:S02]  /*8920*/  ISETP.GE.AND P6, PT, R0.reuse, 0x12, PT ;  /* 0x000000120000780c */ /* 0x040fe40003fc6270 */
[C---:B------:R-:W-:Y:S02]  /*8930*/  ISETP.GE.AND P5, PT, R0.reuse, 0x19, PT ;  /* 0x000000190000780c */ /* 0x040fe40003fa6270 */
[C---:B------:R-:W-:Y:S02]  /*8940*/  ISETP.GE.AND P4, PT, R0.reuse, 0x1a, PT ;  /* 0x0000001a0000780c */ /* 0x040fe40003f86270 */
[----:B------:R-:W-:Y:S02]  /*8950*/  ISETP.GE.AND P3, PT, R0, 0x21, PT ;  /* 0x000000210000780c */ /* 0x000fe40003f66270 */
[----:B------:R-:W-:Y:S02]  /*8960*/  @P0 LOP3.LUT R198, R198, 0x10, RZ, 0xfc, !PT ;  /* 0x00000010c6c60812 */ /* 0x000fe400078efcff */
[----:B------:R-:W-:Y:S02]  /*8970*/  ISETP.GT.AND P0, PT, R2, RZ, !P0 ;  /* 0x000000ff0200720c */ /* 0x000fe40004704270 */
[----:B------:R-:W-:Y:S02]  /*8980*/  LOP3.LUT R198, R198, 0xfffffff7, RZ, 0xc0, !PT ;  /* 0xfffffff7c6c67812 */ /* 0x000fe400078ec0ff */
[C---:B------:R-:W-:Y:S02]  /*8990*/  ISETP.LT.OR P0, PT, R3.reuse, 0x1, P0 ;  /* 0x000000010300780c */ /* 0x040fe40000701670 */
[----:B------:R-:W-:Y:S02]  /*89a0*/  @P1 LOP3.LUT R198, R198, 0x8, RZ, 0xfc, !PT ;  /* 0x00000008c6c61812 */ /* 0x000fe400078efcff */
[----:B------:R-:W-:Y:S02]  /*89b0*/  FSEL R9, R176, -INF , !P0 ;  /* 0xff800000b0097808 */ /* 0x000fe40004000000 */
[----:B------:R-:W-:Y:S02]  /*89c0*/  ISETP.GT.AND P0, PT, R2, 0x1, !P1 ;  /* 0x000000010200780c */ /* 0x000fe40004f04270 */
[----:B------:R-:W-:Y:S02]  /*89d0*/  ISETP.GE.AND P1, PT, R0, 0x9, PT ;  /* 0x000000090000780c */ /* 0x000fe40003f26270 */
[----:B------:R-:W-:Y:S02]  /*89e0*/  ISETP.LT.OR P0, PT, R3, 0x2, P0 ;  /* 0x000000020300780c */ /* 0x000fe40000701670 */
[----:B------:R-:W-:Y:S02]  /*89f0*/  LOP3.LUT R198, R198, 0xfffffffb, RZ, 0xc0, !PT ;  /* 0xfffffffbc6c67812 */ /* 0x000fe400078ec0ff */
[----:B------:R-:W-:Y:S02]  /*8a00*/  FSEL R11, R175, -INF , !P0 ;  /* 0xff800000af0b7808 */ /* 0x000fe40004000000 */
[----:B------:R-:W-:Y:S02]  /*8a10*/  ISETP.GT.AND P0, PT, R2, 0x8, !P1 ;  /* 0x000000080200780c */ /* 0x000fe40004f04270 */
[----:B------:R-:W-:Y:S02]  /*8a20*/  ISETP.GE.AND P2, PT, R0, 0x22, PT ;  /* 0x000000220000780c */ /* 0x000fe40003f46270 */
[C---:B------:R-:W-:Y:S02]  /*8a30*/  ISETP.LT.OR P0, PT, R3.reuse, 0x9, P0 ;  /* 0x000000090300780c */ /* 0x040fe40000701670 */
[----:B------:R-:W-:Y:S02]  /*8a40*/  @P1 LOP3.LUT R198, R198, 0x4, RZ, 0xfc, !PT ;  /* 0x00000004c6c61812 */ /* 0x000fe400078efcff */
[----:B------:R-:W-:Y:S02]  /*8a50*/  ISETP.GE.AND P1, PT, R0, 0xa, PT ;  /* 0x0000000a0000780c */ /* 0x000fe40003f26270 */
[----:B------:R-:W-:Y:S02]  /*8a60*/  FSEL R12, R12, -INF , !P0 ;  /* 0xff8000000c0c7808 */ /* 0x000fe40004000000 */
[----:B------:R-:W-:Y:S02]  /*8a70*/  LOP3.LUT R198, R198, 0xfffffffd, RZ, 0xc0, !PT ;  /* 0xfffffffdc6c67812 */ /* 0x000fe400078ec0ff */
[----:B------:R-:W-:Y:S04]  /*8a80*/  ISETP.GT.AND P0, PT, R2, 0x9, !P1 ;  /* 0x000000090200780c */ /* 0x000fe80004f04270 */
[----:B------:R-:W-:Y:S03]  /*8a90*/  ISETP.LT.OR P0, PT, R3, 0xa, P0 ;  /* 0x0000000a0300780c */ /* 0x000fe60000701670 */
[----:B------:R-:W-:Y:S02]  /*8aa0*/  @P1 LOP3.LUT R198, R198, 0x2, RZ, 0xfc, !PT ;  /* 0x00000002c6c61812 */ /* 0x000fe400078efcff */
[----:B------:R-:W-:Y:S02]  /*8ab0*/  ISETP.GE.AND P1, PT, R0, 0x11, PT ;  /* 0x000000110000780c */ /* 0x000fe40003f26270 */
[----:B------:R-:W-:Y:S02]  /*8ac0*/  FSEL R18, R111, -INF , !P0 ;  /* 0xff8000006f127808 */ /* 0x000fe40004000000 */
[----:B------:R-:W-:Y:S02]  /*8ad0*/  ISETP.GT.AND P0, PT, R2, 0x10, !P1 ;  /* 0x000000100200780c */ /* 0x000fe40004f04270 */
[----:B------:R-:W-:Y:S02]  /*8ae0*/  LOP3.LUT R198, R198, 0xfffffffe, RZ, 0xc0, !PT ;  /* 0xfffffffec6c67812 */ /* 0x000fe400078ec0ff */
[C---:B------:R-:W-:Y:S04]  /*8af0*/  ISETP.LT.OR P0, PT, R3.reuse, 0x11, P0 ;  /* 0x000000110300780c */ /* 0x040fe80000701670 */
[----:B------:R-:W-:Y:S02]  /*8b00*/  FSEL R167, R106, -INF , !P0 ;  /* 0xff8000006aa77808 */ /* 0x000fe40004000000 */
[----:B------:R-:W-:Y:S02]  /*8b10*/  ISETP.GT.AND P0, PT, R2, 0x11, !P6 ;  /* 0x000000110200780c */ /* 0x000fe40007704270 */
[----:B------:R-:W-:Y:S02]  /*8b20*/  @P1 LOP3.LUT R198, R198, 0x1, RZ, 0xfc, !PT ;  /* 0x00000001c6c61812 */ /* 0x000fe400078efcff */
[C---:B------:R-:W-:Y:S02]  /*8b30*/  ISETP.LT.OR P0, PT, R3.reuse, 0x12, P0 ;  /* 0x000000120300780c */ /* 0x040fe40000701670 */
[----:B------:R-:W-:Y:S02]  /*8b40*/  ISETP.GE.AND P1, PT, R0, 0x29, PT ;  /* 0x000000290000780c */ /* 0x000fe40003f26270 */
[----:B------:R-:W-:Y:S02]  /*8b50*/  FSEL R166, R102, -INF , !P0 ;  /* 0xff80000066a67808 */ /* 0x000fe40004000000 */
[----:B------:R-:W-:Y:S02]  /*8b60*/  ISETP.GT.AND P0, PT, R2, 0x18, !P5 ;  /* 0x000000180200780c */ /* 0x000fe40006f04270 */
[----:B------:R-:W-:Y:S02]  /*8b70*/  LOP3.LUT R198, R198, 0xffffffdf, RZ, 0xc0, !PT ;  /* 0xffffffdfc6c67812 */ /* 0x000fe400078ec0ff */
[----:B------:R-:W-:Y:S04]  /*8b80*/  ISETP.LT.OR P0, PT, R3, 0x19, P0 ;  /* 0x000000190300780c */ /* 0x000fe80000701670 */
[----:B------:R-:W-:Y:S02]  /*8b90*/  FSEL R180, R21, -INF , !P0 ;  /* 0xff80000015b47808 */ /* 0x000fe40004000000 */
[C---:B------:R-:W-:Y:S04]  /*8ba0*/  ISETP.GT.AND P0, PT, R2.reuse, 0x19, !P4 ;  /* 0x000000190200780c */ /* 0x040fe80006704270 */
[----:B------:R-:W-:Y:S04]  /*8bb0*/  ISETP.LT.OR P0, PT, R3, 0x1a, P0 ;  /* 0x0000001a0300780c */ /* 0x000fe80000701670 */
[----:B------:R-:W-:Y:S02]  /*8bc0*/  FSEL R181, R19, -INF , !P0 ;  /* 0xff80000013b57808 */ /* 0x000fe40004000000 */
[C---:B------:R-:W-:Y:S04]  /*8bd0*/  ISETP.GT.AND P0, PT, R2.reuse, 0x20, !P3 ;  /* 0x000000200200780c */ /* 0x040fe80005f04270 */
[----:B------:R-:W-:Y:S04]  /*8be0*/  ISETP.LT.OR P0, PT, R3, 0x21, P0 ;  /* 0x000000210300780c */ /* 0x000fe80000701670 */
[----:B------:R-:W-:Y:S02]  /*8bf0*/  FSEL R205, R17, -INF , !P0 ;  /* 0xff80000011cd7808 */ /* 0x000fe40004000000 */
[----:B------:R-:W-:Y:S04]  /*8c00*/  ISETP.GT.AND P0, PT, R2, 0x21, !P2 ;  /* 0x000000210200780c */ /* 0x000fe80005704270 */
[C---:B------:R-:W-:Y:S04]  /*8c10*/  ISETP.LT.OR P0, PT, R3.reuse, 0x22, P0 ;  /* 0x000000220300780c */ /* 0x040fe80000701670 */
[----:B------:R-:W-:Y:S02]  /*8c20*/  FSEL R208, R16, -INF , !P0 ;  /* 0xff80000010d07808 */ /* 0x000fe40004000000 */
[----:B------:R-:W-:Y:S04]  /*8c30*/  ISETP.GT.AND P0, PT, R2, 0x28, !P1 ;  /* 0x000000280200780c */ /* 0x000fe80004f04270 */
[----:B------:R-:W-:Y:S04]  /*8c40*/  ISETP.LT.OR P0, PT, R3, 0x29, P0 ;  /* 0x000000290300780c */ /* 0x000fe80000701670 */
[----:B------:R-:W-:Y:S02]  /*8c50*/  FSEL R207, R13, -INF , !P0 ;  /* 0xff8000000dcf7808 */ /* 0x000fe40004000000 */
[----:B------:R-:W-:Y:S11]  /*8c60*/  ISETP.GE.AND P0, PT, R0, 0x2a, PT ;  /* 0x0000002a0000780c */ /* 0x000ff60003f06270 */
[----:B------:R-:W-:Y:S02]  /*8c70*/  @!UPT UIADD3 URZ, URZ, URZ, URZ ;  /* 0x0000003f3f3ff290 */ /* 0x000fe4000fffe03f */
[----:B------:R-:W-:Y:S02]  /*8c80*/  @P0 LOP3.LUT R198, R198, 0x20, RZ, 0xfc, !PT ;  /* 0x00000020c6c60812 */ /* 0x000fe400078efcff */
[----:B------:R-:W-:Y:S01]  /*8c90*/  ISETP.GT.AND P0, PT, R2, 0x29, !P0 ;  /* 0x000000290200780c */ /* 0x000fe20004704270 */
[--C-:B-1----:R-:W-:Y:S03]  /*8ca0*/  IMAD.IADD R2, R7, 0x1, R4.reuse ;  /* 0x0000000107027824 */ /* 0x102fe600078e0204 */
[----:B------:R-:W-:Y:S01]  /*8cb0*/  ISETP.LT.OR P0, PT, R3, 0x2a, P0 ;  /* 0x0000002a0300780c */ /* 0x000fe20000701670 */
[----:B------:R-:W-:Y:S03]  /*8cc0*/  IMAD.IADD R3, R6, 0x1, R4 ;  /* 0x0000000106037824 */ /* 0x000fe600078e0204 */
[----:B------:R-:W-:Y:S02]  /*8cd0*/  FSEL R206, R10, -INF , !P0 ;  /* 0xff8000000ace7808 */ /* 0x000fe40004000000 */
[----:B------:R-:W-:Y:S11]  /*8ce0*/  ISETP.GE.AND P0, PT, R33, 0x1, PT ;  /* 0x000000012100780c */ /* 0x000ff60003f06270 */
[----:B------:R-:W-:Y:S02]  /*8cf0*/  @!UPT UIADD3 URZ, URZ, URZ, URZ ;  /* 0x0000003f3f3ff290 */ /* 0x000fe4000fffe03f */
        /* <DEDUP_REMOVED lines=14> */
.L_x_534:
[----:B------:R-:W-:Y:S04]  /*8de0*/  MOV R8, c[0x0][0x32c] ;  /* 0x0000cb0000087a02 */ /* 0x000fe80000000f00 */
[----:B------:R-:W-:Y:S11]  /*8df0*/  ISETP.NE.AND P0, PT, R8, 0x1, PT ;  /* 0x000000010800780c */ /* 0x000ff60003f05270 */
[----:B------:R-:W-:Y:S02]  /*8e00*/  @!UPT UIADD3 URZ, URZ, URZ, URZ ;  /* 0x0000003f3f3ff290 */ /* 0x000fe4000fffe03f */
[----:B------:R-:W-:Y:S05]  /*8e10*/  @P0 IMAD.HI.U32 R8, R4, c[0x0][0x330], RZ ;  /* 0x0000cc0004080a27 */ /* 0x000fea00078e00ff */
[----:B------:R-:W-:Y:S02]  /*8e20*/  @P0 SHF.R.U32.HI R4, RZ, c[0x0][0x334], R8 ;  /* 0x0000cd00ff040a19 */ /* 0x000fe40000011608 */
.L_x_535:
[----:B------:R-:W-:Y:S05]  /*8e30*/  BSYNC B0 ;  /* 0x0000000000007941 */ /* 0x000fea0003800000 */
.L_x_533:
[----:B------:R-:W-:Y:S04]  /*8e40*/  IMAD.IADD R8, R0, 0x1, -R236 ;  /* 0x0000000100087824 */ /* 0x000fe800078e0aec */
[----:B------:R-:W-:Y:S05]  /*8e50*/  IMAD R4, R4, c[0x0][0x32c], R8 ;  /* 0x0000cb0004047a24 */ /* 0x000fea00078e0208 */
[----:B------:R-:W-:Y:S02]  /*8e60*/  IADD3 R8, R4, c[0x0][0x32c], RZ ;  /* 0x0000cb0004087a10 */ /* 0x000fe40007ffe0ff */
[----:B------:R-:W-:Y:S02]  /*8e70*/  IMNMX R2, R2, R4, !PT ;  /* 0x0000000402027217 */ /* 0x000fe40007800200 */
[----:B------:R-:W-:Y:S02]  /*8e80*/  IMNMX R3, R3, R8, PT ;  /* 0x0000000803037217 */ /* 0x000fe40003800200 */
.L_x_532:
[----:B------:R-:W-:Y:S01]  /*8e90*/  LOP3.LUT P0, RZ, R198, 0x8, RZ, 0xc0, !PT ;  /* 0x00000008c6ff7812 */ /* 0x000fe2000780c0ff */
[----:B------:R-:W1:Y:S03]  /*8ea0*/  SHFL.IDX PT, R4, R5, 0x2, 0x1c1f ;  /* 0x005c1f0005047f89 */ /* 0x000e6600000e0000 */
[----:B------:R-:W-:Y:S04]  /*8eb0*/  ISETP.GT.AND P0, PT, R2, 0x1, !P0 ;  /* 0x000000010200780c */ /* 0x000fe80004704270 */
[----:B------:R-:W-:Y:S04]  /*8ec0*/  ISETP.LT.OR P0, PT, R3, 0x2, P0 ;  /* 0x000000020300780c */ /* 0x000fe80000701670 */
[----:B------:R-:W-:Y:S02]  /*8ed0*/  FSEL R13, R183, -INF , !P0 ;  /* 0xff800000b70d7808 */ /* 0x000fe40004000000 */
[----:B------:R-:W-:Y:S04]  /*8ee0*/  LOP3.LUT P0, RZ, R198, 0x4, RZ, 0xc0, !PT ;  /* 0x00000004c6ff7812 */ /* 0x000fe8000780c0ff */
[----:B------:R-:W-:Y:S04]  /*8ef0*/  ISETP.GT.AND P0, PT, R2, 0x8, !P0 ;  /* 0x000000080200780c */ /* 0x000fe80004704270 */
[----:B------:R-:W-:Y:S04]  /*8f00*/  ISETP.LT.OR P0, PT, R3, 0x9, P0 ;  /* 0x000000090300780c */ /* 0x000fe80000701670 */
[----:B------:R-:W-:Y:S02]  /*8f10*/  FSEL R17, R165, -INF , !P0 ;  /* 0xff800000a5117808 */ /* 0x000fe40004000000 */
[----:B------:R-:W-:Y:S04]  /*8f20*/  LOP3.LUT P0, RZ, R198, 0x2, RZ, 0xc0, !PT ;  /* 0x00000002c6ff7812 */ /* 0x000fe8000780c0ff */
[----:B------:R-:W-:Y:S04]  /*8f30*/  ISETP.GT.AND P0, PT, R2, 0x9, !P0 ;  /* 0x000000090200780c */ /* 0x000fe80004704270 */
[C---:B------:R-:W-:Y:S04]  /*8f40*/  ISETP.LT.OR P0, PT, R3.reuse, 0xa, P0 ;  /* 0x0000000a0300780c */ /* 0x040fe80000701670 */
[----:B------:R-:W-:Y:S02]  /*8f50*/  FSEL R21, R164, -INF , !P0 ;  /* 0xff800000a4157808 */ /* 0x000fe40004000000 */
[----:B------:R-:W-:Y:S04]  /*8f60*/  LOP3.LUT P0, RZ, R198, 0x1, RZ, 0xc0, !PT ;  /* 0x00000001c6ff7812 */ /* 0x000fe8000780c0ff */
[C---:B------:R-:W-:Y:S04]  /*8f70*/  ISETP.GT.AND P0, PT, R2.reuse, 0x10, !P0 ;  /* 0x000000100200780c */ /* 0x040fe80004704270 */
[----:B------:R-:W-:Y:S04]  /*8f80*/  ISETP.LT.OR P0, PT, R3, 0x11, P0 ;  /* 0x000000110300780c */ /* 0x000fe80000701670 */
[----:B------:R-:W-:Y:S02]  /*8f90*/  FSEL R164, R109, -INF , !P0 ;  /* 0xff8000006da47808 */ /* 0x000fe40004000000 */
[----:B------:R-:W-:Y:S04]  /*8fa0*/  ISETP.GT.AND P0, PT, R2, 0x11, !P6 ;  /* 0x000000110200780c */ /* 0x000fe80007704270 */
[C---:B------:R-:W-:Y:S04]  /*8fb0*/  ISETP.LT.OR P0, PT, R3.reuse, 0x12, P0 ;  /* 0x000000120300780c */ /* 0x040fe80000701670 */
        /* <DEDUP_REMOVED lines=14> */
[----:B------:R-:W-:Y:S04]  /*90a0*/  ISETP.LT.OR P0, PT, R3, 0x29, P0 ;  /* 0x000000290300780c */ /* 0x000fe80000701670 */
[----:B------:R-:W-:Y:S02]  /*90b0*/  FSEL R218, R15, -INF , !P0 ;  /* 0xff8000000fda7808 */ /* 0x000fe40004000000 */
[----:B------:R-:W-:Y:S04]  /*90c0*/  LOP3.LUT P0, RZ, R198, 0x10, RZ, 0xc0, !PT ;  /* 0x00000010c6ff7812 */ /* 0x000fe8000780c0ff */
[----:B------:R-:W-:Y:S04]  /*90d0*/  ISETP.GT.AND P0, PT, R2, RZ, !P0 ;  /* 0x000000ff0200720c */ /* 0x000fe80004704270 */
[----:B------:R-:W-:Y:S04]  /*90e0*/  ISETP.LT.OR P0, PT, R3, 0x1, P0 ;  /* 0x000000010300780c */ /* 0x000fe80000701670 */
[----:B------:R-:W-:Y:S02]  /*90f0*/  FSEL R10, R201, -INF , !P0 ;  /* 0xff800000c90a7808 */ /* 0x000fe40004000000 */
[----:B------:R-:W-:Y:S04]  /*9100*/  LOP3.LUT P0, RZ, R198, 0x20, RZ, 0xc0, !PT ;  /* 0x00000020c6ff7812 */ /* 0x000fe8000780c0ff */
        /* <DEDUP_REMOVED lines=21> */
.L_x_538:
[----:B------:R-:W-:Y:S04]  /*9260*/  MOV R8, c[0x0][0x32c] ;  /* 0x0000cb0000087a02 */ /* 0x000fe80000000f00 */
[----:B------:R-:W-:Y:S11]  /*9270*/  ISETP.NE.AND P0, PT, R8, 0x1, PT ;  /* 0x000000010800780c */ /* 0x000ff60003f05270 */
[----:B------:R-:W-:Y:S02]  /*9280*/  @!UPT UIADD3 URZ, URZ, URZ, URZ ;  /* 0x0000003f3f3ff290 */ /* 0x000fe4000fffe03f */
[----:B------:R-:W-:Y:S05]  /*9290*/  @P0 IMAD.HI.U32 R8, R4, c[0x0][0x330], RZ ;  /* 0x0000cc0004080a27 */ /* 0x000fea00078e00ff */
[----:B------:R-:W-:Y:S02]  /*92a0*/  @P0 SHF.R.U32.HI R4, RZ, c[0x0][0x334], R8 ;  /* 0x0000cd00ff040a19 */ /* 0x000fe40000011608 */
.L_x_539:
[----:B------:R-:W-:Y:S05]  /*92b0*/  BSYNC B0 ;  /* 0x0000000000007941 */ /* 0x000fea0003800000 */
.L_x_537:
[----:B------:R-:W-:Y:S04]  /*92c0*/  IMAD.IADD R8, R0, 0x1, -R236 ;  /* 0x0000000100087824 */ /* 0x000fe800078e0aec */
[----:B------:R-:W-:Y:S05]  /*92d0*/  IMAD R4, R4, c[0x0][0x32c], R8 ;  /* 0x0000cb0004047a24 */ /* 0x000fea00078e0208 */
[----:B------:R-:W-:Y:S02]  /*92e0*/  IADD3 R8, R4, c[0x0][0x32c], RZ ;  /* 0x0000cb0004087a10 */ /* 0x000fe40007ffe0ff */
[----:B------:R-:W-:Y:S02]  /*92f0*/  IMNMX R2, R2, R4, !PT ;  /* 0x0000000402027217 */ /* 0x000fe40007800200 */
[----:B------:R-:W-:Y:S02]  /*9300*/  IMNMX R3, R3, R8, PT ;  /* 0x0000000803037217 */ /* 0x000fe40003800200 */
.L_x_536:
[----:B------:R-:W-:Y:S01]  /*9310*/  LOP3.LUT P0, RZ, R198, 0x8, RZ, 0xc0, !PT ;  /* 0x00000008c6ff7812 */ /* 0x000fe2000780c0ff */
[----:B------:R-:W1:Y:S03]  /*9320*/  SHFL.IDX PT, R4, R5, 0x3, 0x1c1f ;  /* 0x007c1f0005047f89 */ /* 0x000e6600000e0000 */
[----:B------:R-:W-:Y:S04]  /*9330*/  ISETP.GT.AND P0, PT, R2, 0x1, !P0 ;  /* 0x000000010200780c */ /* 0x000fe80004704270 */
[C---:B------:R-:W-:Y:S04]  /*9340*/  ISETP.LT.OR P0, PT, R3.reuse, 0x2, P0 ;  /* 0x000000020300780c */ /* 0x040fe80000701670 */
[----:B------:R-:W-:Y:S02]  /*9350*/  FSEL R15, R202, -INF , !P0 ;  /* 0xff800000ca0f7808 */ /* 0x000fe40004000000 */
[----:B------:R-:W-:Y:S04]  /*9360*/  LOP3.LUT P0, RZ, R198, 0x4, RZ, 0xc0, !PT ;  /* 0x00000004c6ff7812 */ /* 0x000fe8000780c0ff */
[----:B------:R-:W-:Y:S04]  /*9370*/  ISETP.GT.AND P0, PT, R2, 0x8, !P0 ;  /* 0x000000080200780c */ /* 0x000fe80004704270 */
[C---:B------:R-:W-:Y:S04]  /*9380*/  ISETP.LT.OR P0, PT, R3.reuse, 0x9, P0 ;  /* 0x000000090300780c */ /* 0x040fe80000701670 */
        /* <DEDUP_REMOVED lines=9> */
[C---:B------:R-:W-:Y:S04]  /*9420*/  ISETP.GT.AND P0, PT, R2.reuse, 0x11, !P6 ;  /* 0x000000110200780c */ /* 0x040fe80007704270 */
        /* <DEDUP_REMOVED lines=43> */
.L_x_542:
[----:B------:R-:W-:Y:S04]  /*96e0*/  MOV R5, c[0x0][0x32c] ;  /* 0x0000cb0000057a02 */ /* 0x000fe80000000f00 */
[----:B------:R-:W-:Y:S11]  /*96f0*/  ISETP.NE.AND P0, PT, R5, 0x1, PT ;  /* 0x000000010500780c */ /* 0x000ff60003f05270 */
[----:B------:R-:W-:Y:S02]  /*9700*/  @!UPT UIADD3 URZ, URZ, URZ, URZ ;  /* 0x0000003f3f3ff290 */ /* 0x000fe4000fffe03f */
[----:B------:R-:W-:Y:S05]  /*9710*/  @P0 IMAD.HI.U32 R5, R4, c[0x0][0x330], RZ ;  /* 0x0000cc0004050a27 */ /* 0x000fea00078e00ff */
[----:B------:R-:W-:Y:S02]  /*9720*/  @P0 SHF.R.U32.HI R4, RZ, c[0x0][0x334], R5 ;  /* 0x0000cd00ff040a19 */ /* 0x000fe40000011605 */
.L_x_543:
[----:B------:R-:W-:Y:S05]  /*9730*/  BSYNC B0 ;  /* 0x0000000000007941 */ /* 0x000fea0003800000 */
.L_x_541:
[----:B------:R-:W-:Y:S04]  /*9740*/  IMAD.IADD R0, R0, 0x1, -R236 ;  /* 0x0000000100007824 */ /* 0x000fe800078e0aec */
[----:B------:R-:W-:Y:S05]  /*9750*/  IMAD R0, R4, c[0x0][0x32c], R0 ;  /* 0x0000cb0004007a24 */ /* 0x000fea00078e0200 */
[----:B------:R-:W-:Y:S02]  /*9760*/  IADD3 R4, R0, c[0x0][0x32c], RZ ;  /* 0x0000cb0000047a10 */ /* 0x000fe40007ffe0ff */
[----:B------:R-:W-:Y:S02]  /*9770*/  IMNMX R2, R2, R0, !PT ;  /* 0x0000000002027217 */ /* 0x000fe40007800200 */
[----:B------:R-:W-:Y:S02]  /*9780*/  IMNMX R3, R3, R4, PT ;  /* 0x0000000403037217 */ /* 0x000fe40003800200 */
.L_x_540:
[----:B------:R-:W-:Y:S01]  /*9790*/  LOP3.LUT P0, RZ, R198, 0x10, RZ, 0xc0, !PT ;  /* 0x00000010c6ff7812 */ /* 0x000fe2000780c0ff */
[----:B------:R-:W-:Y:S01]  /*97a0*/  LDSM.16.MT88.4 R36, [R186] ;  /* 0x00000000ba24783b */ /* 0x000fe20000004200 */
[----:B------:R-:W-:Y:S02]  /*97b0*/  FMNMX.FTZ R0, R9, R100, !PT ;  /* 0x0000006409007209 */ /* 0x000fe40007810000 */
[----:B------:R-:W-:Y:S02]  /*97c0*/  ISETP.GT.AND P0, PT, R2, RZ, !P0 ;  /* 0x000000ff0200720c */ /* 0x000fe40004704270 */
[----:B------:R-:W-:Y:S02]  /*97d0*/  FMNMX.FTZ R0, R11, R0, !PT ;  /* 0x000000000b007209 */ /* 0x000fe40007810000 */
[----:B------:R-:W-:Y:S02]  /*97e0*/  ISETP.LT.OR P0, PT, R3, 0x1, P0 ;  /* 0x000000010300780c */ /* 0x000fe40000701670 */
[----:B------:R-:W-:Y:S02]  /*97f0*/  FMNMX.FTZ R0, R12, R0, !PT ;  /* 0x000000000c007209 */ /* 0x000fe40007810000 */
[----:B------:R-:W-:Y:S02]  /*9800*/  FSEL R14, R211, -INF , !P0 ;  /* 0xff800000d30e7808 */ /* 0x000fe40004000000 */
[----:B------:R-:W-:Y:S02]  /*9810*/  LOP3.LUT P0, RZ, R198, 0x8, RZ, 0xc0, !PT ;  /* 0x00000008c6ff7812 */ /* 0x000fe4000780c0ff */
[----:B------:R-:W-:Y:S02]  /*9820*/  FMNMX.FTZ R0, R18, R0, !PT ;  /* 0x0000000012007209 */ /* 0x000fe40007810000 */
[----:B------:R-:W-:Y:S02]  /*9830*/  ISETP.GT.AND P0, PT, R2, 0x1, !P0 ;  /* 0x000000010200780c */ /* 0x000fe40004704270 */
        /* <DEDUP_REMOVED lines=21> */
[----:B------:R-:W-:Y:S01]  /*9990*/  FMNMX.FTZ R4, R13, R4, !PT ;  /* 0x000000040d047209 */ /* 0x000fe20007810000 */
[----:B------:R-:W1:Y:S01]  /*99a0*/  SHFL.BFLY PT, R6, R0, 0x2, 0x1f ;  /* 0x0c401f0000067f89 */ /* 0x000e6200000e0000 */
[----:B------:R-:W-:Y:S02]  /*99b0*/  ISETP.LT.OR P0, PT, R3, 0x11, P0 ;  /* 0x000000110300780c */ /* 0x000fe40000701670 */
[----:B------:R-:W-:Y:S02]  /*99c0*/  FMNMX.FTZ R4, R17, R4, !PT ;  /* 0x0000000411047209 */ /* 0x000fe40007810000 */
[----:B------:R-:W-:Y:S02]  /*99d0*/  FSEL R171, R178, -INF , !P0 ;  /* 0xff800000b2ab7808 */ /* 0x000fe40004000000 */
[----:B------:R-:W-:Y:S02]  /*99e0*/  ISETP.GT.AND P0, PT, R2, 0x11, !P6 ;  /* 0x000000110200780c */ /* 0x000fe40007704270 */
[----:B------:R-:W-:Y:S02]  /*99f0*/  FMNMX.FTZ R4, R21, R4, !PT ;  /* 0x0000000415047209 */ /* 0x000fe40007810000 */
        /* <DEDUP_REMOVED lines=11> */
[----:B-1----:R-:W-:Y:S02]  /*9ab0*/  FMNMX.FTZ R0, R0, R6, !PT ;  /* 0x0000000600007209 */ /* 0x002fe40007810000 */
[----:B------:R-:W-:Y:S02]  /*9ac0*/  FSEL R179, R110, -INF , !P0 ;  /* 0xff8000006eb37808 */ /* 0x000fe40004000000 */
[----:B------:R-:W-:Y:S01]  /*9ad0*/  ISETP.GT.AND P0, PT, R2, 0x20, !P3 ;  /* 0x000000200200780c */ /* 0x000fe20005f04270 */
[----:B------:R-:W1:Y:S01]  /*9ae0*/  SHFL.BFLY PT, R6, R0, 0x1, 0x1f ;  /* 0x0c201f0000067f89 */ /* 0x000e6200000e0000 */
[----:B------:R-:W-:Y:S02]  /*9af0*/  FMNMX.FTZ R4, R215, R4, !PT ;  /* 0x00000004d7047209 */ /* 0x000fe40007810000 */
[----:B------:R-:W-:Y:S02]  /*9b00*/  ISETP.LT.OR P0, PT, R3, 0x21, P0 ;  /* 0x000000210300780c */ /* 0x000fe40000701670 */
[----:B------:R-:W-:Y:S02]  /*9b10*/  FMNMX.FTZ R4, R216, R4, !PT ;  /* 0x00000004d8047209 */ /* 0x000fe40007810000 */
[----:B------:R-:W-:Y:S02]  /*9b20*/  FSEL R182, R31, -INF , !P0 ;  /* 0xff8000001fb67808 */ /* 0x000fe40004000000 */
[----:B------:R-:W-:Y:S02]  /*9b30*/  FMNMX.FTZ R4, R218, R4, !PT ;  /* 0x00000004da047209 */ /* 0x000fe40007810000 */
[----:B------:R-:W-:Y:S02]  /*9b40*/  ISETP.GT.AND P0, PT, R2, 0x21, !P2 ;  /* 0x000000210200780c */ /* 0x000fe40005704270 */
[----:B------:R-:W-:Y:S02]  /*9b50*/  FMNMX.FTZ R4, R217, R4, !PT ;  /* 0x00000004d9047209 */ /* 0x000fe40007810000 */
[C---:B------:R-:W-:Y:S02]  /*9b60*/  ISETP.LT.OR P0, PT, R3.reuse, 0x22, P0 ;  /* 0x000000220300780c */ /* 0x040fe40000701670 */
[----:B------:R-:W-:Y:S01]  /*9b70*/  LOP3.LUT P6, RZ, R198, 0x20, RZ, 0xc0, !PT ;  /* 0x00000020c6ff7812 */ /* 0x000fe200078cc0ff */
[----:B------:R-:W2:Y:S01]  /*9b80*/  SHFL.BFLY PT, R7, R4, 0x2, 0x1f ;  /* 0x0c401f0004077f89 */ /* 0x000ea200000e0000 */
[----:B------:R-:W-:Y:S02]  /*9b90*/  FSEL R183, R30, -INF , !P0 ;  /* 0xff8000001eb77808 */ /* 0x000fe40004000000 */
[----:B------:R-:W-:Y:S02]  /*9ba0*/  ISETP.GT.AND P0, PT, R2, 0x28, !P1 ;  /* 0x000000280200780c */ /* 0x000fe40004f04270 */
[----:B------:R-:W-:Y:S02]  /*9bb0*/  FMNMX.FTZ R5, R8, R103, !PT ;  /* 0x0000006708057209 */ /* 0x000fe40007810000 */
[----:B------:R-:W-:Y:S02]  /*9bc0*/  ISETP.LT.OR P0, PT, R3, 0x29, P0 ;  /* 0x000000290300780c */ /* 0x000fe40000701670 */
[----:B------:R-:W-:Y:S02]  /*9bd0*/  FMNMX.FTZ R5, R15, R5, !PT ;  /* 0x000000050f057209 */ /* 0x000fe40007810000 */
[----:B------:R-:W-:Y:S02]  /*9be0*/  FSEL R201, R26, -INF , !P0 ;  /* 0xff8000001ac97808 */ /* 0x000fe40004000000 */
[----:B------:R-:W-:Y:S02]  /*9bf0*/  ISETP.GT.AND P0, PT, R2, 0x29, !P6 ;  /* 0x000000290200780c */ /* 0x000fe40007704270 */
[----:B-1----:R-:W-:Y:S02]  /*9c00*/  FMNMX.FTZ R108, R0, R6, !PT ;  /* 0x00000006006c7209 */ /* 0x002fe40007810000 */
[----:B------:R-:W-:Y:S02]  /*9c10*/  ISETP.LT.OR P0, PT, R3, 0x2a, P0 ;  /* 0x0000002a0300780c */ /* 0x000fe40000701670 */
[----:B------:R-:W-:Y:S01]  /*9c20*/  FMNMX.FTZ R5, R16, R5, !PT ;  /* 0x0000000510057209 */ /* 0x000fe20007810000 */
[----:B------:R-:W-:Y:S01]  /*9c30*/  FMUL.FTZ R3, R108, c[0x0][0x2d0] ;  /* 0x0000b4006c037a20 */ /* 0x000fe20000410000 */
[----:B------:R-:W-:Y:S02]  /*9c40*/  FSEL R105, R32, -INF , !P0 ;  /* 0xff80000020697808 */ /* 0x000fe40004000000 */
[----:B------:R-:W-:Y:S02]  /*9c50*/  FSETP.NEU.FTZ.AND P0, PT, R108, -INF , PT ;  /* 0xff8000006c00780b */ /* 0x000fe40003f1d000 */
[----:B------:R-:W-:Y:S02]  /*9c60*/  FMNMX.FTZ R5, R19, R5, !PT ;  /* 0x0000000513057209 */ /* 0x000fe40007810000 */
[----:B------:R-:W-:Y:S02]  /*9c70*/  FSEL R109, R3, RZ, P0 ;  /* 0x000000ff036d7208 */ /* 0x000fe40000000000 */
[----:B------:R-:W-:Y:S02]  /*9c80*/  FMNMX.FTZ R5, R170, R5, !PT ;  /* 0x00000005aa057209 */ /* 0x000fe40007810000 */
[----:B--2---:R-:W-:Y:S01]  /*9c90*/  FMNMX.FTZ R0, R4, R7, !PT ;  /* 0x0000000704007209 */ /* 0x004fe20007810000 */
[--C-:B------:R-:W-:Y:S01]  /*9ca0*/  FFMA.FTZ R4, R11, c[0x0][0x2d0], -R109.reuse ;  /* 0x0000b4000b047a23 */ /* 0x100fe2000001086d */
[----:B------:R-:W-:Y:S01]  /*9cb0*/  FMNMX.FTZ R5, R169, R5, !PT ;  /* 0x00000005a9057209 */ /* 0x000fe20007810000 */
[--C-:B------:R-:W-:Y:S02]  /*9cc0*/  FFMA.FTZ R3, R9, c[0x0][0x2d0], -R109.reuse ;  /* 0x0000b40009037a23 */ /* 0x100fe4000001086d */
[----:B------:R1:W-:Y:S01]  /*9cd0*/  MUFU.EX2 R251, R4 ;  /* 0x0000000400fb7308 */ /* 0x0003e20000000800 */
[----:B------:R-:W-:Y:S04]  /*9ce0*/  FMNMX.FTZ R5, R168, R5, !PT ;  /* 0x00000005a8057209 */ /* 0x000fe80007810000 */
[----:B------:R-:W-:Y:S04]  /*9cf0*/  FMNMX.FTZ R5, R173, R5, !PT ;  /* 0x00000005ad057209 */ /* 0x000fe80007810000 */
[----:B------:R-:W-:Y:S01]  /*9d00*/  FMNMX.FTZ R5, R214, R5, !PT ;  /* 0x00000005d6057209 */ /* 0x000fe20007810000 */
[----:B------:R2:W3:Y:S03]  /*9d10*/  MUFU.EX2 R248, R3 ;  /* 0x0000000300f87308 */ /* 0x0004e60000000800 */
[----:B------:R-:W-:Y:S02]  /*9d20*/  FMNMX.FTZ R2, R213, R5, !PT ;  /* 0x00000005d5027209 */ /* 0x000fe40007810000 */
[----:B------:R-:W4:Y:S02]  /*9d30*/  SHFL.BFLY PT, R5, R0, 0x1, 0x1f ;  /* 0x0c201f0000057f89 */ /* 0x000f2400000e0000 */
[----:B------:R-:W-:Y:S04]  /*9d40*/  FMNMX.FTZ R2, R212, R2, !PT ;  /* 0x00000002d4027209 */ /* 0x000fe80007810000 */
[----:B------:R-:W-:Y:S01]  /*9d50*/  FMNMX.FTZ R2, R202, R2, !PT ;  /* 0x00000002ca027209 */ /* 0x000fe20007810000 */
[--C-:B-1----:R-:W-:Y:S04]  /*9d60*/  FFMA.FTZ R4, R12, c[0x0][0x2d0], -R109.reuse ;  /* 0x0000b4000c047a23 */ /* 0x102fe8000001086d */
[----:B------:R-:W1:Y:S01]  /*9d70*/  SHFL.BFLY PT, R6, R2, 0x2, 0x1f ;  /* 0x0c401f0002067f89 */ /* 0x000e6200000e0000 */
[----:B------:R5:W-:Y:S01]  /*9d80*/  MUFU.EX2 R249, R4 ;  /* 0x0000000400f97308 */ /* 0x000be20000000800 */
[----:B--2---:R-:W-:Y:S02]  /*9d90*/  FMNMX.FTZ R3, R14, R104, !PT ;  /* 0x000000680e037209 */ /* 0x004fe40007810000 */
[----:B---3--:R-:W-:Y:S02]  /*9da0*/  F2FP.PACK_AB R160, R251, R248 ;  /* 0x000000f8fba0723e */ /* 0x008fe400000000ff */
[----:B------:R-:W-:Y:S02]  /*9db0*/  FMNMX.FTZ R3, R20, R3, !PT ;  /* 0x0000000314037209 */ /* 0x000fe40007810000 */
[----:B----4-:R-:W-:Y:S02]  /*9dc0*/  FMNMX.FTZ R107, R0, R5, !PT ;  /* 0x00000005006b7209 */ /* 0x010fe40007810000 */
[----:B------:R-:W-:Y:S04]  /*9dd0*/  FMNMX.FTZ R3, R24, R3, !PT ;  /* 0x0000000318037209 */ /* 0x000fe80007810000 */
[----:B------:R-:W-:Y:S02]  /*9de0*/  FMNMX.FTZ R0, R25, R3, !PT ;  /* 0x0000000319007209 */ /* 0x000fe40007810000 */
[----:B------:R-:W-:Y:S02]  /*9df0*/  FSEL R3, R108, RZ, P0 ;  /* 0x000000ff6c037208 */ /* 0x000fe40000000000 */
[----:B-1----:R-:W-:Y:S02]  /*9e00*/  FMNMX.FTZ R2, R2, R6, !PT ;  /* 0x0000000602027209 */ /* 0x002fe40007810000 */
[----:B------:R-:W-:Y:S01]  /*9e10*/  FMNMX.FTZ R6, R171, R0, !PT ;  /* 0x00000000ab067209 */ /* 0x000fe20007810000 */
[C---:B------:R-:W-:Y:S01]  /*9e20*/  FMUL.FTZ R0, R107.reuse, c[0x0][0x2d0] ;  /* 0x0000b4006b007a20 */ /* 0x040fe20000410000 */
[----:B------:R-:W-:Y:S01]  /*9e30*/  FSETP.NEU.FTZ.AND P0, PT, R107, -INF , PT ;  /* 0xff8000006b00780b */ /* 0x000fe20003f1d000 */
[----:B-----5:R-:W-:Y:S01]  /*9e40*/  FFMA.FTZ R4, R18, c[0x0][0x2d0], -R109 ;  /* 0x0000b40012047a23 */ /* 0x020fe2000001086d */
[----:B------:R-:W-:Y:S01]  /*9e50*/  FMNMX.FTZ R6, R174, R6, !PT ;  /* 0x00000006ae067209 */ /* 0x000fe20007810000 */
[----:B------:R-:W1:Y:S01]  /*9e60*/  SHFL.BFLY PT, R5, R2, 0x1, 0x1f ;  /* 0x0c201f0002057f89 */ /* 0x000e6200000e0000 */
[----:B------:R-:W-:Y:S01]  /*9e70*/  FSEL R111, R0, RZ, P0 ;  /* 0x000000ff006f7208 */ /* 0x000fe20000000000 */
[----:B------:R2:W3:Y:S04]  /*9e80*/  MUFU.EX2 R28, R4 ;  /* 0x00000004001c7308 */ /* 0x0004e80000000800 */
[--C-:B------:R-:W-:Y:S06]  /*9e90*/  FFMA.FTZ R0, R10, c[0x0][0x2d0], -R111.reuse ;  /* 0x0000b4000a007a23 */ /* 0x100fec000001086f */
[----:B------:R4:W-:Y:S01]  /*9ea0*/  MUFU.EX2 R240, R0 ;  /* 0x0000000000f07308 */ /* 0x0009e20000000800 */
[----:B-1----:R-:W-:Y:S02]  /*9eb0*/  FMNMX.FTZ R106, R2, R5, !PT ;  /* 0x00000005026a7209 */ /* 0x002fe40007810000 */
[----:B--2---:R-:W-:Y:S01]  /*9ec0*/  FMNMX.FTZ R4, R172, R6, !PT ;  /* 0x00000006ac047209 */ /* 0x004fe20007810000 */
[--C-:B------:R-:W-:Y:S01]  /*9ed0*/  FFMA.FTZ R6, R21, c[0x0][0x2d0], -R111.reuse ;  /* 0x0000b40015067a23 */ /* 0x100fe2000001086f */
[----:B------:R-:W-:Y:S02]  /*9ee0*/  FSEL R5, R107, RZ, P0 ;  /* 0x000000ff6b057208 */ /* 0x000fe40000000000 */
[----:B------:R-:W-:Y:S03]  /*9ef0*/  FMNMX.FTZ R4, R179, R4, !PT ;  /* 0x00000004b3047209 */ /* 0x000fe60007810000 */
[----:B------:R-:W-:Y:S01]  /*9f00*/  MUFU.EX2 R27, R6 ;  /* 0x00000006001b7308 */ /* 0x000fe20000000800 */
[----:B------:R-:W-:Y:S02]  /*9f10*/  FSETP.NEU.FTZ.AND P0, PT, R106, -INF , PT ;  /* 0xff8000006a00780b */ /* 0x000fe40003f1d000 */
[----:B---3--:R-:W-:Y:S02]  /*9f20*/  F2FP.PACK_AB R162, R28, R249 ;  /* 0x000000f91ca2723e */ /* 0x008fe400000000ff */
[----:B----4-:R-:W-:Y:S01]  /*9f30*/  FMNMX.FTZ R0, R182, R4, !PT ;  /* 0x00000004b6007209 */ /* 0x010fe20007810000 */
[--C-:B------:R-:W-:Y:S03]  /*9f40*/  FFMA.FTZ R4, R13, c[0x0][0x2d0], -R111.reuse ;  /* 0x0000b4000d047a23 */ /* 0x100fe6000001086f */
[----:B------:R-:W-:Y:S01]  /*9f50*/  FMNMX.FTZ R0, R183, R0, !PT ;  /* 0x00000000b7007209 */ /* 0x000fe20007810000 */
[----:B------:R1:W2:Y:S03]  /*9f60*/  MUFU.EX2 R241, R4 ;  /* 0x0000000400f17308 */ /* 0x0002a60000000800 */
[----:B------:R-:W-:Y:S04]  /*9f70*/  FMNMX.FTZ R0, R201, R0, !PT ;  /* 0x00000000c9007209 */ /* 0x000fe80007810000 */
[----:B------:R-:W-:Y:S05]  /*9f80*/  FMNMX.FTZ R0, R105, R0, !PT ;  /* 0x0000000069007209 */ /* 0x000fea0007810000 */
[----:B------:R-:W3:Y:S01]  /*9f90*/  SHFL.BFLY PT, R2, R0, 0x2, 0x1f ;  /* 0x0c401f0000027f89 */ /* 0x000ee200000e0000 */
[----:B-1----:R-:W-:Y:S01]  /*9fa0*/  FFMA.FTZ R4, R17, c[0x0][0x2d0], -R111 ;  /* 0x0000b40011047a23 */ /* 0x002fe2000001086f */
[----:B--2---:R-:W-:Y:S03]  /*9fb0*/  F2FP.PACK_AB R161, R241, R240 ;  /* 0x000000f0f1a1723e */ /* 0x004fe600000000ff */
[----:B------:R1:W2:Y:S02]  /*9fc0*/  MUFU.EX2 R242, R4 ;  /* 0x0000000400f27308 */ /* 0x0002a40000000800 */
[----:B-1----:R-:W-:Y:S01]  /*9fd0*/  FMUL.FTZ R4, R106, c[0x0][0x2d0] ;  /* 0x0000b4006a047a20 */ /* 0x002fe20000410000 */
[----:B--2---:R-:W-:Y:S04]  /*9fe0*/  F2FP.PACK_AB R163, R27, R242 ;  /* 0x000000f21ba3723e */ /* 0x004fe800000000ff */
[----:B------:R-:W-:Y:S05]  /*9ff0*/  FSEL R110, R4, RZ, P0 ;  /* 0x000000ff046e7208 */ /* 0x000fea0000000000 */
[--C-:B------:R-:W-:Y:S04]  /*a000*/  FFMA.FTZ R4, R8, c[0x0][0x2d0], -R110.reuse ;  /* 0x0000b40008047a23 */ /* 0x100fe8000001086e */
[----:B------:R1:W-:Y:S02]  /*a010*/  MUFU.EX2 R237, R4 ;  /* 0x0000000400ed7308 */ /* 0x0003e40000000800 */
[--C-:B-1----:R-:W-:Y:S08]  /*a020*/  FFMA.FTZ R4, R15, c[0x0][0x2d0], -R110.reuse ;  /* 0x0000b4000f047a23 */ /* 0x102ff0000001086e */
[----:B------:R3:W-:Y:S02]  /*a030*/  MUFU.EX2 R239, R4 ;  /* 0x0000000400ef7308 */ /* 0x0007e40000000800 */
[----:B---3--:R-:W-:Y:S01]  /*a040*/  FMNMX.FTZ R4, R0, R2, !PT ;  /* 0x0000000200047209 */ /* 0x008fe20007810000 */
[--C-:B------:R-:W-:Y:S02]  /*a050*/  FFMA.FTZ R0, R16, c[0x0][0x2d0], -R110.reuse ;  /* 0x0000b40010007a23 */ /* 0x100fe4000001086e */
[----:B------:R-:W-:Y:S05]  /*a060*/  FADD.FTZ R2, -R5, R101 ;  /* 0x0000006505027221 */ /* 0x000fea0000010100 */
[----:B------:R1:W-:Y:S01]  /*a070*/  MUFU.EX2 R250, R0 ;  /* 0x0000000000fa7308 */ /* 0x0003e20000000800 */
[----:B------:R-:W2:Y:S01]  /*a080*/  SHFL.BFLY PT, R6, R4, 0x1, 0x1f ;  /* 0x0c201f0004067f89 */ /* 0x000ea200000e0000 */
[----:B------:R-:W-:Y:S02]  /*a090*/  FMUL.FTZ R2, R2, c[0x0][0x2d0] ;  /* 0x0000b40002027a20 */ /* 0x000fe40000410000 */
[----:B-1----:R-:W-:Y:S01]  /*a0a0*/  FFMA.FTZ R0, R19, c[0x0][0x2d0], -R110 ;  /* 0x0000b40013007a23 */ /* 0x002fe2000001086e */
[----:B--2---:R-:W-:Y:S05]  /*a0b0*/  FMNMX.FTZ R102, R4, R6, !PT ;  /* 0x0000000604667209 */ /* 0x004fea0007810000 */
[----:B------:R1:W-:Y:S01]  /*a0c0*/  MUFU.EX2 R29, R0 ;  /* 0x00000000001d7308 */ /* 0x0003e20000000800 */
[----:B------:R-:W-:Y:S02]  /*a0d0*/  FMUL.FTZ R4, R102, c[0x0][0x2d0] ;  /* 0x0000b40066047a20 */ /* 0x000fe40000410000 */
[----:B-1----:R-:W-:Y:S07]  /*a0e0*/  FADD.FTZ R0, -R3, R100 ;  /* 0x0000006403007221 */ /* 0x002fee0000010100 */
[----:B------:R-:W1:Y:S01]  /*a0f0*/  MUFU.EX2 R3, R2 ;  /* 0x0000000200037308 */ /* 0x000e620000000800 */
[----:B------:R-:W-:Y:S09]  /*a100*/  FMUL.FTZ R0, R0, c[0x0][0x2d0] ;  /* 0x0000b40000007a20 */ /* 0x000ff20000410000 */
[----:B------:R2:W3:Y:S01]  /*a110*/  MUFU.EX2 R100, R0 ;  /* 0x0000000000647308 */ /* 0x0004e20000000800 */
[----:B-1----:R-:W-:Y:S01]  /*a120*/  FMUL.FTZ R6, R3, R114 ;  /* 0x0000007203067220 */ /* 0x002fe20000410000 */
[----:B------:R-:W-:Y:S01]  /*a130*/  F2FP.PACK_AB R114, R29, R250 ;  /* 0x000000fa1d72723e */ /* 0x000fe200000000ff */
[C---:B------:R-:W-:Y:S02]  /*a140*/  FMUL.FTZ R7, R3.reuse, R115 ;  /* 0x0000007303077220 */ /* 0x040fe40000410000 */
[C---:B------:R-:W-:Y:S02]  /*a150*/  FMUL.FTZ R18, R3.reuse, R126 ;  /* 0x0000007e03127220 */ /* 0x040fe40000410000 */
[C---:B------:R-:W-:Y:S02]  /*a160*/  FMUL.FTZ R19, R3.reuse, R127 ;  /* 0x0000007f03137220 */ /* 0x040fe40000410000 */
[----:B------:R-:W-:Y:S01]  /*a170*/  FMUL.FTZ R34, R3, R142 ;  /* 0x0000008e03227220 */ /* 0x000fe20000410000 */
[----:B--2---:R-:W-:Y:S01]  /*a180*/  FSEL R0, R106, RZ, P0 ;  /* 0x000000ff6a007208 */ /* 0x004fe20000000000 */
[----:B---3--:R-:W-:Y:S01]  /*a190*/  FMUL.FTZ R17, R100, R125 ;  /* 0x0000007d64117220 */ /* 0x008fe20000410000 */
[----:B------:R-:W-:Y:S01]  /*a1a0*/  FSETP.NEU.FTZ.AND P0, PT, R102, -INF , PT ;  /* 0xff8000006600780b */ /* 0x000fe20003f1d000 */
[----:B------:R-:W-:Y:S02]  /*a1b0*/  FMUL.FTZ R16, R100, R124 ;  /* 0x0000007c64107220 */ /* 0x000fe40000410000 */
[----:B------:R-:W-:Y:S01]  /*a1c0*/  FADD.FTZ R0, -R0, R103 ;  /* 0x0000006700007221 */ /* 0x000fe20000010100 */
[----:B------:R-:W-:Y:S01]  /*a1d0*/  FSEL R101, R4, RZ, P0 ;  /* 0x000000ff04657208 */ /* 0x000fe20000000000 */
[----:B------:R-:W-:Y:S02]  /*a1e0*/  FFMA.FTZ R103, R167, c[0x0][0x2d0], -R109 ;  /* 0x0000b400a7677a23 */ /* 0x000fe4000001086d */
[----:B------:R-:W-:Y:S02]  /*a1f0*/  FMUL.FTZ R0, R0, c[0x0][0x2d0] ;  /* 0x0000b40000007a20 */ /* 0x000fe40000410000 */
[----:B------:R1:W-:Y:S01]  /*a200*/  MUFU.EX2 R234, R103 ;  /* 0x0000006700ea7308 */ /* 0x0003e20000000800 */
[--C-:B------:R-:W-:Y:S02]  /*a210*/  FFMA.FTZ R5, R24, c[0x0][0x2d0], -R101.reuse ;  /* 0x0000b40018057a23 */ /* 0x100fe40000010865 */
[----:B------:R-:W-:Y:S02]  /*a220*/  FFMA.FTZ R4, R25, c[0x0][0x2d0], -R101 ;  /* 0x0000b40019047a23 */ /* 0x000fe40000010865 */
[C---:B------:R-:W-:Y:S02]  /*a230*/  FMUL.FTZ R32, R100.reuse, R140 ;  /* 0x0000008c64207220 */ /* 0x040fe40000410000 */
[C---:B------:R-:W-:Y:S02]  /*a240*/  FMUL.FTZ R33, R100.reuse, R141 ;  /* 0x0000008d64217220 */ /* 0x040fe40000410000 */
[C---:B------:R-:W-:Y:S01]  /*a250*/  FMUL.FTZ R35, R3.reuse, R143 ;  /* 0x0000008f03237220 */ /* 0x040fe20000410000 */
[----:B------:R2:W3:Y:S01]  /*a260*/  MUFU.EX2 R2, R0 ;  /* 0x0000000000027308 */ /* 0x0004e20000000800 */
[C---:B------:R-:W-:Y:S01]  /*a270*/  FMUL.FTZ R48, R100.reuse, R156 ;  /* 0x0000009c64307220 */ /* 0x040fe20000410000 */
[----:B------:R-:W-:Y:S01]  /*a280*/  LDSM.16.MT88.4 R140, [R186+0x800] ;  /* 0x00080000ba8c783b */ /* 0x000fe20000004200 */
[C---:B------:R-:W-:Y:S02]  /*a290*/  FMUL.FTZ R49, R100.reuse, R157 ;  /* 0x0000009d64317220 */ /* 0x040fe40000410000 */
[C---:B------:R-:W-:Y:S02]  /*a2a0*/  FMUL.FTZ R50, R3.reuse, R158 ;  /* 0x0000009e03327220 */ /* 0x040fe40000410000 */
[C---:B------:R-:W-:Y:S02]  /*a2b0*/  FMUL.FTZ R51, R3.reuse, R159 ;  /* 0x0000009f03337220 */ /* 0x040fe40000410000 */
[C---:B------:R-:W-:Y:S01]  /*a2c0*/  FMUL.FTZ R52, R100.reuse, R52 ;  /* 0x0000003464347220 */ /* 0x040fe20000410000 */
[----:B------:R4:W-:Y:S01]  /*a2d0*/  MUFU.EX2 R244, R5 ;  /* 0x0000000500f47308 */ /* 0x0009e20000000800 */
[----:B------:R-:W-:Y:S01]  /*a2e0*/  FMUL.FTZ R53, R100, R53 ;  /* 0x0000003564357220 */ /* 0x000fe20000410000 */
[----:B------:R-:W-:Y:S01]  /*a2f0*/  LDSM.16.MT88.4 R156, [R185+0x1400] ;  /* 0x00140000b99c783b */ /* 0x000fe20000004200 */
[C---:B------:R-:W-:Y:S02]  /*a300*/  FMUL.FTZ R54, R3.reuse, R54 ;  /* 0x0000003603367220 */ /* 0x040fe40000410000 */
[----:B-1----:R-:W-:Y:S02]  /*a310*/  FFMA.FTZ R103, R166, c[0x0][0x2d0], -R109 ;  /* 0x0000b400a6677a23 */ /* 0x002fe4000001086d */
[C---:B------:R-:W-:Y:S02]  /*a320*/  FMUL.FTZ R55, R3.reuse, R55 ;  /* 0x0000003703377220 */ /* 0x040fe40000410000 */
[C---:B------:R-:W-:Y:S01]  /*a330*/  FMUL.FTZ R64, R100.reuse, R64 ;  /* 0x0000004064407220 */ /* 0x040fe20000410000 */
[----:B------:R1:W-:Y:S01]  /*a340*/  MUFU.EX2 R235, R103 ;  /* 0x0000006700eb7308 */ /* 0x0003e20000000800 */
[----:B------:R-:W-:Y:S02]  /*a350*/  FMUL.FTZ R65, R100, R65 ;  /* 0x0000004164417220 */ /* 0x000fe40000410000 */
[C---:B------:R-:W-:Y:S02]  /*a360*/  FMUL.FTZ R66, R3.reuse, R66 ;  /* 0x0000004203427220 */ /* 0x040fe40000410000 */
[----:B--2---:R-:W-:Y:S02]  /*a370*/  FFMA.FTZ R0, R14, c[0x0][0x2d0], -R101 ;  /* 0x0000b4000e007a23 */ /* 0x004fe40000010865 */
[C---:B---3--:R-:W-:Y:S02]  /*a380*/  FMUL.FTZ R8, R2.reuse, R116 ;  /* 0x0000007402087220 */ /* 0x048fe40000410000 */
[C---:B------:R-:W-:Y:S01]  /*a390*/  FMUL.FTZ R9, R2.reuse, R117 ;  /* 0x0000007502097220 */ /* 0x040fe20000410000 */
[----:B------:R2:W-:Y:S01]  /*a3a0*/  MUFU.EX2 R238, R0 ;  /* 0x0000000000ee7308 */ /* 0x0005e20000000800 */
[C---:B------:R-:W-:Y:S02]  /*a3b0*/  FMUL.FTZ R12, R2.reuse, R120 ;  /* 0x00000078020c7220 */ /* 0x040fe40000410000 */
[----:B------:R-:W-:Y:S02]  /*a3c0*/  FMUL.FTZ R13, R2, R121 ;  /* 0x00000079020d7220 */ /* 0x000fe40000410000 */
[----:B----4-:R-:W-:Y:S02]  /*a3d0*/  FMUL.FTZ R5, R100, R113 ;  /* 0x0000007164057220 */ /* 0x010fe40000410000 */
[C---:B------:R-:W-:Y:S02]  /*a3e0*/  FMUL.FTZ R24, R2.reuse, R132 ;  /* 0x0000008402187220 */ /* 0x040fe40000410000 */
[C---:B------:R-:W-:Y:S01]  /*a3f0*/  FMUL.FTZ R25, R2.reuse, R133 ;  /* 0x0000008502197220 */ /* 0x040fe20000410000 */
[----:B------:R-:W3:Y:S01]  /*a400*/  MUFU.EX2 R245, R4 ;  /* 0x0000000400f57308 */ /* 0x000ee20000000800 */
[C---:B------:R-:W-:Y:S02]  /*a410*/  FMUL.FTZ R40, R2.reuse, R148 ;  /* 0x0000009402287220 */ /* 0x040fe40000410000 */
[----:B------:R-:W-:Y:S02]  /*a420*/  FMUL.FTZ R41, R2, R149 ;  /* 0x0000009502297220 */ /* 0x000fe40000410000 */
[----:B-1----:R-:W-:Y:S02]  /*a430*/  FFMA.FTZ R103, R164, c[0x0][0x2d0], -R111 ;  /* 0x0000b400a4677a23 */ /* 0x002fe4000001086f */
[C---:B------:R-:W-:Y:S02]  /*a440*/  FMUL.FTZ R44, R2.reuse, R152 ;  /* 0x00000098022c7220 */ /* 0x040fe40000410000 */
[C---:B------:R-:W-:Y:S01]  /*a450*/  FMUL.FTZ R45, R2.reuse, R153 ;  /* 0x00000099022d7220 */ /* 0x040fe20000410000 */
[----:B------:R1:W-:Y:S01]  /*a460*/  MUFU.EX2 R233, R103 ;  /* 0x0000006700e97308 */ /* 0x0003e20000000800 */
[C---:B------:R-:W-:Y:S02]  /*a470*/  FMUL.FTZ R56, R2.reuse, R56 ;  /* 0x0000003802387220 */ /* 0x040fe40000410000 */
[----:B------:R-:W-:Y:S02]  /*a480*/  FMUL.FTZ R57, R2, R57 ;  /* 0x0000003902397220 */ /* 0x000fe40000410000 */
[----:B--2---:R-:W-:Y:S02]  /*a490*/  FFMA.FTZ R0, R20, c[0x0][0x2d0], -R101 ;  /* 0x0000b40014007a23 */ /* 0x004fe40000010865 */
[----:B------:R-:W2:Y:S01]  /*a4a0*/  LDSM.16.MT88.4 R20, [R185] ;  /* 0x00000000b914783b */ /* 0x000ea20000004200 */
[C---:B------:R-:W-:Y:S02]  /*a4b0*/  FMUL.FTZ R60, R2.reuse, R60 ;  /* 0x0000003c023c7220 */ /* 0x040fe40000410000 */
[----:B------:R4:W5:Y:S01]  /*a4c0*/  MUFU.EX2 R243, R0 ;  /* 0x0000000000f37308 */ /* 0x0009620000000800 */
[----:B------:R-:W-:Y:S02]  /*a4d0*/  FMUL.FTZ R61, R2, R61 ;  /* 0x0000003d023d7220 */ /* 0x000fe40000410000 */
[----:B------:R-:W-:Y:S01]  /*a4e0*/  FMUL.FTZ R67, R3, R67 ;  /* 0x0000004303437220 */ /* 0x000fe20000410000 */
[----:B---3--:R-:W-:Y:S01]  /*a4f0*/  F2FP.PACK_AB R115, R245, R244 ;  /* 0x000000f4f573723e */ /* 0x008fe200000000ff */
[C---:B------:R-:W-:Y:S01]  /*a500*/  FMUL.FTZ R4, R100.reuse, R112 ;  /* 0x0000007064047220 */ /* 0x040fe20000410000 */
[----:B------:R-:W-:Y:S01]  /*a510*/  F2FP.PACK_AB R112, R239, R237 ;  /* 0x000000edef70723e */ /* 0x000fe200000000ff */
[----:B------:R-:W-:Y:S02]  /*a520*/  FFMA.FTZ R124, R207, c[0x0][0x2d0], -R109 ;  /* 0x0000b400cf7c7a23 */ /* 0x000fe4000001086d */
[C---:B------:R-:W-:Y:S02]  /*a530*/  FMUL.FTZ R68, R100.reuse, R68 ;  /* 0x0000004464447220 */ /* 0x040fe40000410000 */
[----:B------:R-:W-:Y:S02]  /*a540*/  FMUL.FTZ R69, R100, R69 ;  /* 0x0000004564457220 */ /* 0x000fe40000410000 */
[----:B------:R-:W-:Y:S02]  /*a550*/  FMUL.FTZ R70, R3, R70 ;  /* 0x0000004603467220 */ /* 0x000fe40000410000 */
[----:B-1----:R-:W-:Y:S02]  /*a560*/  FFMA.FTZ R103, R165, c[0x0][0x2d0], -R111 ;  /* 0x0000b400a5677a23 */ /* 0x002fe4000001086f */
[----:B------:R-:W-:Y:S02]  /*a570*/  FMUL.FTZ R71, R3, R71 ;  /* 0x0000004703477220 */ /* 0x000fe40000410000 */
[----:B------:R1:W-:Y:S01]  /*a580*/  MUFU.EX2 R231, R103 ;  /* 0x0000006700e77308 */ /* 0x0003e20000000800 */
[C---:B------:R-:W-:Y:S02]  /*a590*/  FMUL.FTZ R72, R2.reuse, R72 ;  /* 0x0000004802487220 */ /* 0x040fe40000410000 */
[----:B------:R-:W-:Y:S01]  /*a5a0*/  FMUL.FTZ R73, R2, R73 ;  /* 0x0000004902497220 */ /* 0x000fe20000410000 */
[----:B----4-:R-:W-:Y:S01]  /*a5b0*/  FSEL R0, R102, RZ, P0 ;  /* 0x000000ff66007208 */ /* 0x010fe20000000000 */
[C---:B------:R-:W-:Y:S01]  /*a5c0*/  FMUL.FTZ R76, R2.reuse, R76 ;  /* 0x0000004c024c7220 */ /* 0x040fe20000410000 */
[----:B-----5:R-:W-:Y:S01]  /*a5d0*/  F2FP.PACK_AB R113, R243, R238 ;  /* 0x000000eef371723e */ /* 0x020fe200000000ff */
[----:B------:R-:W-:Y:S02]  /*a5e0*/  FMUL.FTZ R77, R2, R77 ;  /* 0x0000004d024d7220 */ /* 0x000fe40000410000 */
[----:B------:R-:W-:Y:S02]  /*a5f0*/  FADD.FTZ R0, -R0, R104 ;  /* 0x0000006800007221 */ /* 0x000fe40000010100 */
[----:B------:R-:W-:Y:S02]  /*a600*/  FMUL.FTZ R80, R100, R80 ;  /* 0x0000005064507220 */ /* 0x000fe40000410000 */
[----:B------:R-:W-:Y:S02]  /*a610*/  FMUL.FTZ R0, R0, c[0x0][0x2d0] ;  /* 0x0000b40000007a20 */ /* 0x000fe40000410000 */
[C---:B------:R-:W-:Y:S01]  /*a620*/  FMUL.FTZ R81, R100.reuse, R81 ;  /* 0x0000005164517220 */ /* 0x040fe20000410000 */
[-C--:B--2---:R-:W-:Y:S01]  /*a630*/  HMMA.16816.F32 R4, R160, R20.reuse, R4 ;  /* 0x00000014a004723c */ /* 0x084fe20000001804 */
[C---:B------:R-:W-:Y:S02]  /*a640*/  FMUL.FTZ R82, R3.reuse, R82 ;  /* 0x0000005203527220 */ /* 0x040fe40000410000 */
[----:B------:R-:W2:Y:S01]  /*a650*/  MUFU.EX2 R0, R0 ;  /* 0x0000000000007308 */ /* 0x000ea20000000800 */
[C---:B------:R-:W-:Y:S02]  /*a660*/  FMUL.FTZ R83, R3.reuse, R83 ;  /* 0x0000005303537220 */ /* 0x040fe40000410000 */
[----:B------:R-:W-:Y:S02]  /*a670*/  FMUL.FTZ R84, R100, R84 ;  /* 0x0000005464547220 */ /* 0x000fe40000410000 */
[--C-:B-1----:R-:W-:Y:S04]  /*a680*/  FFMA.FTZ R103, R180, c[0x0][0x2d0], -R109.reuse ;  /* 0x0000b400b4677a23 */ /* 0x102fe8000001086d */
[----:B------:R-:W-:Y:S01]  /*a690*/  FMUL.FTZ R85, R100, R85 ;  /* 0x0000005564557220 */ /* 0x000fe20000410000 */
[----:B------:R1:W-:Y:S01]  /*a6a0*/  MUFU.EX2 R230, R103 ;  /* 0x0000006700e67308 */ /* 0x0003e20000000800 */
[C---:B------:R-:W-:Y:S02]  /*a6b0*/  FMUL.FTZ R86, R3.reuse, R86 ;  /* 0x0000005603567220 */ /* 0x040fe40000410000 */
[----:B------:R-:W-:Y:S02]  /*a6c0*/  FMUL.FTZ R87, R3, R87 ;  /* 0x0000005703577220 */ /* 0x000fe40000410000 */
[----:B------:R-:W-:Y:S02]  /*a6d0*/  FFMA.FTZ R104, R181, c[0x0][0x2d0], -R109 ;  /* 0x0000b400b5687a23 */ /* 0x000fe4000001086d */
[C---:B------:R-:W-:Y:S02]  /*a6e0*/  FMUL.FTZ R88, R2.reuse, R88 ;  /* 0x0000005802587220 */ /* 0x040fe40000410000 */
[C---:B------:R-:W-:Y:S01]  /*a6f0*/  FMUL.FTZ R89, R2.reuse, R89 ;  /* 0x0000005902597220 */ /* 0x040fe20000410000 */
[----:B------:R-:W-:Y:S01]  /*a700*/  MUFU.EX2 R225, R104 ;  /* 0x0000006800e17308 */ /* 0x000fe20000000800 */
[C---:B------:R-:W-:Y:S02]  /*a710*/  FMUL.FTZ R92, R2.reuse, R92 ;  /* 0x0000005c025c7220 */ /* 0x040fe40000410000 */
[----:B------:R-:W-:Y:S02]  /*a720*/  FMUL.FTZ R93, R2, R93 ;  /* 0x0000005d025d7220 */ /* 0x000fe40000410000 */
[C---:B--2---:R-:W-:Y:S02]  /*a730*/  FMUL.FTZ R10, R0.reuse, R118 ;  /* 0x00000076000a7220 */ /* 0x044fe40000410000 */
[C---:B------:R-:W-:Y:S02]  /*a740*/  FMUL.FTZ R11, R0.reuse, R119 ;  /* 0x00000077000b7220 */ /* 0x040fe40000410000 */
[----:B------:R-:W2:Y:S01]  /*a750*/  LDSM.16.MT88.4 R116, [R185+0xc00] ;  /* 0x000c0000b974783b */ /* 0x000ea20000004200 */
[C---:B------:R-:W-:Y:S02]  /*a760*/  FMUL.FTZ R14, R0.reuse, R122 ;  /* 0x0000007a000e7220 */ /* 0x040fe40000410000 */
[C---:B------:R-:W-:Y:S02]  /*a770*/  FMUL.FTZ R15, R0.reuse, R123 ;  /* 0x0000007b000f7220 */ /* 0x040fe40000410000 */
[C---:B------:R-:W-:Y:S01]  /*a780*/  HMMA.16816.F32 R8, R112.reuse, R20, R8 ;  /* 0x000000147008723c */ /* 0x040fe20000001808 */
[----:B------:R-:W-:Y:S02]  /*a790*/  FMUL.FTZ R26, R0, R134 ;  /* 0x00000086001a7220 */ /* 0x000fe40000410000 */
[----:B------:R-:W-:Y:S01]  /*a7a0*/  LDSM.16.MT88.4 R120, [R185+0x400] ;  /* 0x00040000b978783b */ /* 0x000fe20000004200 */
[--C-:B-1----:R-:W-:Y:S02]  /*a7b0*/  FFMA.FTZ R103, R176, c[0x0][0x2d0], -R111.reuse ;  /* 0x0000b400b0677a23 */ /* 0x102fe4000001086f */
[----:B------:R-:W-:Y:S02]  /*a7c0*/  FMUL.FTZ R42, R0, R150 ;  /* 0x00000096002a7220 */ /* 0x000fe40000410000 */
[-C--:B------:R-:W-:Y:S01]  /*a7d0*/  HMMA.16816.F32 R12, R112, R22.reuse, R12 ;  /* 0x00000016700c723c */ /* 0x080fe2000000180c */
[----:B------:R-:W-:Y:S01]  /*a7e0*/  FMUL.FTZ R21, R100, R129 ;  /* 0x0000008164157220 */ /* 0x000fe20000410000 */
[----:B------:R1:W-:Y:S01]  /*a7f0*/  MUFU.EX2 R223, R103 ;  /* 0x0000006700df7308 */ /* 0x0003e20000000800 */
[----:B------:R-:W3:Y:S01]  /*a800*/  LDL.LU R129, [R1+0xc] ;  /* 0x00000c0001817983 */ /* 0x000ee20000300800 */
[C---:B------:R-:W-:Y:S02]  /*a810*/  FMUL.FTZ R43, R0.reuse, R151 ;  /* 0x00000097002b7220 */ /* 0x040fe40000410000 */
[----:B------:R-:W-:Y:S01]  /*a820*/  FMUL.FTZ R46, R0, R154 ;  /* 0x0000009a002e7220 */ /* 0x000fe20000410000 */
[----:B------:R-:W4:Y:S01]  /*a830*/  LDL.LU R132, [R1+0x8] ;  /* 0x0000080001847983 */ /* 0x000f220000300800 */
[C---:B------:R-:W-:Y:S01]  /*a840*/  HMMA.16816.F32 R16, R160.reuse, R22, R16 ;  /* 0x00000016a010723c */ /* 0x040fe20000001810 */
[----:B------:R-:W-:Y:S02]  /*a850*/  FMUL.FTZ R20, R100, R128 ;  /* 0x0000008064147220 */ /* 0x000fe40000410000 */
[----:B------:R-:W5:Y:S01]  /*a860*/  LDL.LU R133, [R1] ;  /* 0x0000000001857983 */ /* 0x000f620000300800 */
[----:B------:R-:W-:Y:S01]  /*a870*/  FMUL.FTZ R30, R0, R138 ;  /* 0x0000008a001e7220 */ /* 0x000fe20000410000 */
[----:B------:R-:W-:Y:S01]  /*a880*/  MOV R128, R29 ;  /* 0x0000001d00807202 */ /* 0x000fe20000000f00 */
[----:B------:R-:W-:Y:S01]  /*a890*/  FMUL.FTZ R29, R2, R137 ;  /* 0x00000089021d7220 */ /* 0x000fe20000410000 */
[----:B------:R-:W3:Y:S01]  /*a8a0*/  LDL.LU R134, [R1+0x4] ;  /* 0x0000040001867983 */ /* 0x000ee20000300800 */
[C---:B------:R-:W-:Y:S01]  /*a8b0*/  FMUL.FTZ R22, R3.reuse, R130 ;  /* 0x0000008203167220 */ /* 0x040fe20000410000 */
[----:B------:R-:W-:Y:S03]  /*a8c0*/  MOV R130, R28 ;  /* 0x0000001c00827202 */ /* 0x000fe60000000f00 */
[----:B------:R-:W-:Y:S01]  /*a8d0*/  FMUL.FTZ R23, R3, R131 ;  /* 0x0000008303177220 */ /* 0x000fe20000410000 */
[----:B------:R-:W-:Y:S01]  /*a8e0*/  MOV R131, R27 ;  /* 0x0000001b00837202 */ /* 0x000fe20000000f00 */
[C---:B------:R-:W-:Y:S02]  /*a8f0*/  FMUL.FTZ R47, R0.reuse, R155 ;  /* 0x0000009b002f7220 */ /* 0x040fe40000410000 */
[C---:B------:R-:W-:Y:S02]  /*a900*/  FMUL.FTZ R58, R0.reuse, R58 ;  /* 0x0000003a003a7220 */ /* 0x040fe40000410000 */
[----:B-1----:R-:W-:Y:S01]  /*a910*/  FFMA.FTZ R103, R175, c[0x0][0x2d0], -R111 ;  /* 0x0000b400af677a23 */ /* 0x002fe2000001086f */
[-C--:B------:R-:W-:Y:S01]  /*a920*/  HMMA.16816.F32 R20, R160, R36.reuse, R20 ;  /* 0x00000024a014723c */ /* 0x080fe20000001814 */
[C---:B------:R-:W-:Y:S02]  /*a930*/  FMUL.FTZ R27, R0.reuse, R135 ;  /* 0x00000087001b7220 */ /* 0x040fe40000410000 */
[----:B------:R1:W-:Y:S01]  /*a940*/  MUFU.EX2 R224, R103 ;  /* 0x0000006700e07308 */ /* 0x0003e20000000800 */
[C---:B------:R-:W-:Y:S02]  /*a950*/  FMUL.FTZ R59, R0.reuse, R59 ;  /* 0x0000003b003b7220 */ /* 0x040fe40000410000 */
[----:B------:R-:W-:Y:S02]  /*a960*/  FMUL.FTZ R62, R0, R62 ;  /* 0x0000003e003e7220 */ /* 0x000fe40000410000 */
[C---:B------:R-:W-:Y:S01]  /*a970*/  HMMA.16816.F32 R24, R112.reuse, R36, R24 ;  /* 0x000000247018723c */ /* 0x040fe20000001818 */
[----:B------:R-:W-:Y:S03]  /*a980*/  FMUL.FTZ R28, R2, R136 ;  /* 0x00000088021c7220 */ /* 0x000fe60000410000 */
[C---:B------:R-:W-:Y:S02]  /*a990*/  FMUL.FTZ R31, R0.reuse, R139 ;  /* 0x0000008b001f7220 */ /* 0x040fe40000410000 */
[----:B------:R-:W-:Y:S02]  /*a9a0*/  FMUL.FTZ R63, R0, R63 ;  /* 0x0000003f003f7220 */ /* 0x000fe40000410000 */
[C---:B------:R-:W-:Y:S03]  /*a9b0*/  FMUL.FTZ R36, R100.reuse, R144 ;  /* 0x0000009064247220 */ /* 0x040fe60000410000 */
[-C--:B------:R-:W-:Y:S01]  /*a9c0*/  HMMA.16816.F32 R28, R112, R38.reuse, R28 ;  /* 0x00000026701c723c */ /* 0x080fe2000000181c */
[----:B------:R-:W-:Y:S02]  /*a9d0*/  FMUL.FTZ R37, R100, R145 ;  /* 0x0000009164257220 */ /* 0x000fe40000410000 */
[C---:B------:R-:W-:Y:S02]  /*a9e0*/  FMUL.FTZ R74, R0.reuse, R74 ;  /* 0x0000004a004a7220 */ /* 0x040fe40000410000 */
[C---:B------:R-:W-:Y:S02]  /*a9f0*/  FMUL.FTZ R75, R0.reuse, R75 ;  /* 0x0000004b004b7220 */ /* 0x040fe40000410000 */
[----:B------:R-:W-:Y:S01]  /*aa00*/  FMUL.FTZ R78, R0, R78 ;  /* 0x0000004e004e7220 */ /* 0x000fe20000410000 */
[C---:B------:R-:W-:Y:S01]  /*aa10*/  HMMA.16816.F32 R32, R160.reuse, R38, R32 ;  /* 0x00000026a020723c */ /* 0x040fe20000001820 */
[--C-:B-1----:R-:W-:Y:S03]  /*aa20*/  FFMA.FTZ R103, R170, c[0x0][0x2d0], -R110.reuse ;  /* 0x0000b400aa677a23 */ /* 0x102fe6000001086e */
[C---:B------:R-:W-:Y:S01]  /*aa30*/  FMUL.FTZ R79, R0.reuse, R79 ;  /* 0x0000004f004f7220 */ /* 0x040fe20000410000 */
[----:B------:R1:W-:Y:S01]  /*aa40*/  MUFU.EX2 R220, R103 ;  /* 0x0000006700dc7308 */ /* 0x0003e20000000800 */
[----:B------:R-:W-:Y:S02]  /*aa50*/  FMUL.FTZ R90, R0, R90 ;  /* 0x0000005a005a7220 */ /* 0x000fe40000410000 */
[C---:B------:R-:W-:Y:S04]  /*aa60*/  FMUL.FTZ R38, R3.reuse, R146 ;  /* 0x0000009203267220 */ /* 0x040fe80000410000 */
[C---:B------:R-:W-:Y:S02]  /*aa70*/  FMUL.FTZ R39, R3.reuse, R147 ;  /* 0x0000009303277220 */ /* 0x040fe40000410000 */
[C---:B------:R-:W-:Y:S02]  /*aa80*/  FMUL.FTZ R96, R100.reuse, R96 ;  /* 0x0000006064607220 */ /* 0x040fe40000410000 */
[----:B------:R-:W-:Y:S02]  /*aa90*/  FMUL.FTZ R97, R100, R97 ;  /* 0x0000006164617220 */ /* 0x000fe40000410000 */
[C---:B------:R-:W-:Y:S01]  /*aaa0*/  FMUL.FTZ R98, R3.reuse, R98 ;  /* 0x0000006203627220 */ /* 0x040fe20000410000 */
[-C--:B--2---:R-:W-:Y:S01]  /*aab0*/  HMMA.16816.F32 R36, R160, R116.reuse, R36 ;  /* 0x00000074a024723c */ /* 0x084fe20000001824 */
[----:B------:R-:W-:Y:S02]  /*aac0*/  FMUL.FTZ R99, R3, R99 ;  /* 0x0000006303637220 */ /* 0x000fe40000410000 */
[----:B------:R-:W-:Y:S02]  /*aad0*/  FFMA.FTZ R104, R205, c[0x0][0x2d0], -R109 ;  /* 0x0000b400cd687a23 */ /* 0x000fe4000001086d */
[C---:B------:R-:W-:Y:S02]  /*aae0*/  FMUL.FTZ R91, R0.reuse, R91 ;  /* 0x0000005b005b7220 */ /* 0x040fe40000410000 */
[----:B------:R-:W-:Y:S01]  /*aaf0*/  MUFU.EX2 R210, R104 ;  /* 0x0000006800d27308 */ /* 0x000fe20000000800 */
[C---:B------:R-:W-:Y:S01]  /*ab00*/  HMMA.16816.F32 R40, R112.reuse, R116, R40 ;  /* 0x000000747028723c */ /* 0x040fe20000001828 */
[C---:B------:R-:W-:Y:S03]  /*ab10*/  FMUL.FTZ R94, R0.reuse, R94 ;  /* 0x0000005e005e7220 */ /* 0x040fe60000410000 */
[--C-:B-1----:R-:W-:Y:S02]  /*ab20*/  FFMA.FTZ R103, R169, c[0x0][0x2d0], -R110.reuse ;  /* 0x0000b400a9677a23 */ /* 0x102fe4000001086e */
[----:B------:R-:W-:Y:S02]  /*ab30*/  FMUL.FTZ R95, R0, R95 ;  /* 0x0000005f005f7220 */ /* 0x000fe40000410000 */
[-C--:B------:R-:W-:Y:S01]  /*ab40*/  HMMA.16816.F32 R44, R112, R118.reuse, R44 ;  /* 0x00000076702c723c */ /* 0x080fe2000000182c */
[----:B------:R1:W2:Y:S07]  /*ab50*/  MUFU.EX2 R221, R103 ;  /* 0x0000006700dd7308 */ /* 0x0002ae0000000800 */
[C---:B------:R-:W-:Y:S01]  /*ab60*/  HMMA.16816.F32 R48, R160.reuse, R118, R48 ;  /* 0x00000076a030723c */ /* 0x040fe20000001830 */
[----:B------:R-:W2:Y:S03]  /*ab70*/  LDSM.16.MT88.4 R116, [R186+0xc00] ;  /* 0x000c0000ba74783b */ /* 0x000ea60000004200 */
[--C-:B-1----:R-:W-:Y:S04]  /*ab80*/  FFMA.FTZ R103, R168, c[0x0][0x2d0], -R110.reuse ;  /* 0x0000b400a8677a23 */ /* 0x102fe8000001086e */
[----:B------:R1:W-:Y:S01]  /*ab90*/  MUFU.EX2 R222, R103 ;  /* 0x0000006700de7308 */ /* 0x0003e20000000800 */
[-C--:B--2---:R-:W-:Y:S03]  /*aba0*/  HMMA.16816.F32 R52, R160, R116.reuse, R52 ;  /* 0x00000074a034723c */ /* 0x084fe60000001834 */
[----:B-1----:R-:W-:Y:S05]  /*abb0*/  FFMA.FTZ R103, R173, c[0x0][0x2d0], -R110 ;  /* 0x0000b400ad677a23 */ /* 0x002fea000001086e */
[C---:B------:R-:W-:Y:S01]  /*abc0*/  HMMA.16816.F32 R56, R112.reuse, R116, R56 ;  /* 0x000000747038723c */ /* 0x040fe20000001838 */
[----:B------:R1:W-:Y:S07]  /*abd0*/  MUFU.EX2 R219, R103 ;  /* 0x0000006700db7308 */ /* 0x0003ee0000000800 */
[-C--:B------:R-:W-:Y:S08]  /*abe0*/  HMMA.16816.F32 R60, R112, R118.reuse, R60 ;  /* 0x00000076703c723c */ /* 0x080ff0000000183c */
[C---:B------:R-:W-:Y:S01]  /*abf0*/  HMMA.16816.F32 R64, R160.reuse, R118, R64 ;  /* 0x00000076a040723c */ /* 0x040fe20000001840 */
[----:B------:R-:W2:Y:S03]  /*ac00*/  LDSM.16.MT88.4 R116, [R185+0x1800] ;  /* 0x00180000b974783b */ /* 0x000ea60000004200 */
[--C-:B-1----:R-:W-:Y:S05]  /*ac10*/  FFMA.FTZ R103, R171, c[0x0][0x2d0], -R101.reuse ;  /* 0x0000b400ab677a23 */ /* 0x102fea0000010865 */
[----:B------:R-:W-:Y:S01]  /*ac20*/  LDSM.16.MT88.4 R168, [R186+0x1400] ;  /* 0x00140000baa8783b */ /* 0x000fe20000004200 */
[----:B------:R1:W-:Y:S02]  /*ac30*/  MUFU.EX2 R177, R103 ;  /* 0x0000006700b17308 */ /* 0x0003e40000000800 */
[--C-:B-1----:R-:W-:Y:S01]  /*ac40*/  FFMA.FTZ R103, R174, c[0x0][0x2d0], -R101.reuse ;  /* 0x0000b400ae677a23 */ /* 0x102fe20000010865 */
[-C--:B--2---:R-:W-:Y:S07]  /*ac50*/  HMMA.16816.F32 R68, R160, R116.reuse, R68 ;  /* 0x00000074a044723c */ /* 0x084fee0000001844 */
[----:B------:R1:W2:Y:S01]  /*ac60*/  MUFU.EX2 R176, R103 ;  /* 0x0000006700b07308 */ /* 0x0002a20000000800 */
[C---:B------:R-:W-:Y:S08]  /*ac70*/  HMMA.16816.F32 R72, R112.reuse, R116, R72 ;  /* 0x000000747048723c */ /* 0x040ff00000001848 */
[-C--:B------:R-:W-:Y:S08]  /*ac80*/  HMMA.16816.F32 R76, R112, R118.reuse, R76 ;  /* 0x00000076704c723c */ /* 0x080ff0000000184c */
[C---:B------:R-:W-:Y:S01]  /*ac90*/  HMMA.16816.F32 R80, R160.reuse, R118, R80 ;  /* 0x00000076a050723c */ /* 0x040fe20000001850 */
[----:B------:R-:W2:Y:S03]  /*aca0*/  LDSM.16.MT88.4 R116, [R186+0x1800] ;  /* 0x00180000ba74783b */ /* 0x000ea60000004200 */
[--C-:B-1----:R-:W-:Y:S04]  /*acb0*/  FFMA.FTZ R103, R172, c[0x0][0x2d0], -R101.reuse ;  /* 0x0000b400ac677a23 */ /* 0x102fe80000010865 */
[----:B------:R1:W-:Y:S01]  /*acc0*/  MUFU.EX2 R178, R103 ;  /* 0x0000006700b27308 */ /* 0x0003e20000000800 */
[----:B------:R-:W-:Y:S03]  /*acd0*/  LDSM.16.MT88.4 R172, [R185+0x2000] ;  /* 0x00200000b9ac783b */ /* 0x000fe60000004200 */
[----:B-1----:R-:W-:Y:S06]  /*ace0*/  FFMA.FTZ R103, R179, c[0x0][0x2d0], -R101 ;  /* 0x0000b400b3677a23 */ /* 0x002fec0000010865 */
[----:B------:R1:W1:Y:S01]  /*acf0*/  MUFU.EX2 R179, R103 ;  /* 0x0000006700b37308 */ /* 0x0002620000000800 */
[-C--:B--2---:R-:W-:Y:S08]  /*ad00*/  HMMA.16816.F32 R84, R160, R116.reuse, R84 ;  /* 0x00000074a054723c */ /* 0x084ff00000001854 */
[C---:B------:R-:W-:Y:S07]  /*ad10*/  HMMA.16816.F32 R88, R112.reuse, R116, R88 ;  /* 0x000000747058723c */ /* 0x040fee0000001858 */
[----:B------:R-:W-:Y:S01]  /*ad20*/  F2FP.PACK_AB R116, R221, R220 ;  /* 0x000000dcdd74723e */ /* 0x000fe200000000ff */
[-C--:B------:R-:W-:Y:S01]  /*ad30*/  HMMA.16816.F32 R92, R112, R118.reuse, R92 ;  /* 0x00000076705c723c */ /* 0x080fe2000000185c */
[----:B------:R-:W-:Y:S03]  /*ad40*/  F2FP.PACK_AB R117, R176, R177 ;  /* 0x000000b1b075723e */ /* 0x000fe600000000ff */
[--C-:B-1----:R-:W-:Y:S02]  /*ad50*/  FFMA.FTZ R103, R208, c[0x0][0x2d0], -R109.reuse ;  /* 0x0000b400d0677a23 */ /* 0x102fe4000001086d */
[----:B------:R-:W-:Y:S01]  /*ad60*/  FFMA.FTZ R109, R206, c[0x0][0x2d0], -R109 ;  /* 0x0000b400ce6d7a23 */ /* 0x000fe2000001086d */
[----:B------:R-:W-:Y:S01]  /*ad70*/  F2FP.PACK_AB R112, R235, R234 ;  /* 0x000000eaeb70723e */ /* 0x000fe200000000ff */
[----:B------:R-:W-:Y:S01]  /*ad80*/  HMMA.16816.F32 R96, R160, R118, R96 ;  /* 0x00000076a060723c */ /* 0x000fe20000001860 */
[----:B------:R-:W-:Y:S01]  /*ad90*/  F2FP.PACK_AB R113, R231, R233 ;  /* 0x000000e9e771723e */ /* 0x000fe200000000ff */
[----:B------:R-:W1:Y:S02]  /*ada0*/  MUFU.EX2 R211, R103 ;  /* 0x0000006700d37308 */ /* 0x000e640000000800 */
[----:B------:R-:W-:Y:S02]  /*adb0*/  F2FP.PACK_AB R114, R225, R230 ;  /* 0x000000e6e172723e */ /* 0x000fe400000000ff */
[----:B------:R-:W-:Y:S02]  /*adc0*/  F2FP.PACK_AB R115, R224, R223 ;  /* 0x000000dfe073723e */ /* 0x000fe400000000ff */
[----:B------:R-:W-:Y:S04]  /*add0*/  F2FP.PACK_AB R118, R219, R222 ;  /* 0x000000dedb76723e */ /* 0x000fe800000000ff */
[----:B------:R2:W-:Y:S01]  /*ade0*/  MUFU.EX2 R206, R124 ;  /* 0x0000007c00ce7308 */ /* 0x0005e20000000800 */
[-C--:B------:R-:W-:Y:S01]  /*adf0*/  HMMA.16816.F32 R4, R112, R120.reuse, R4 ;  /* 0x000000787004723c */ /* 0x080fe20000001804 */
[----:B------:R-:W-:Y:S01]  /*ae00*/  F2FP.PACK_AB R119, R179, R178 ;  /* 0x000000b2b377723e */ /* 0x000fe200000000ff */
[----:B-----5:R-:W-:Y:S06]  /*ae10*/  FFMA.FTZ R3, R3, R133, R240 ;  /* 0x0000008503037223 */ /* 0x020fec00000100f0 */
[C---:B------:R-:W-:Y:S01]  /*ae20*/  HMMA.16816.F32 R8, R116.reuse, R120, R8 ;  /* 0x000000787408723c */ /* 0x040fe20000001808 */
[----:B------:R-:W5:Y:S03]  /*ae30*/  MUFU.EX2 R207, R109 ;  /* 0x0000006d00cf7308 */ /* 0x000f660000000800 */
[----:B------:R-:W-:Y:S01]  /*ae40*/  FADD.FTZ R3, R241, R3 ;  /* 0x00000003f1037221 */ /* 0x000fe20000010000 */
[----:B-1----:R-:W-:Y:S01]  /*ae50*/  F2FP.PACK_AB R160, R211, R210 ;  /* 0x000000d2d3a0723e */ /* 0x002fe200000000ff */
[--C-:B------:R-:W-:Y:S01]  /*ae60*/  FFMA.FTZ R103, R215, c[0x0][0x2d0], -R111.reuse ;  /* 0x0000b400d7677a23 */ /* 0x100fe2000001086f */
[----:B------:R-:W-:Y:S01]  /*ae70*/  MOV R215, R128 ;  /* 0x0000008000d77202 */ /* 0x000fe20000000f00 */
[-C--:B------:R-:W-:Y:S03]  /*ae80*/  HMMA.16816.F32 R12, R116, R122.reuse, R12 ;  /* 0x0000007a740c723c */ /* 0x080fe6000000180c */
[----:B------:R1:W-:Y:S01]  /*ae90*/  MUFU.EX2 R209, R103 ;  /* 0x0000006700d17308 */ /* 0x0003e20000000800 */
[----:B--2---:R-:W-:Y:S04]  /*aea0*/  LDSM.16.MT88.4 R124, [R185+0x800] ;  /* 0x00080000b97c783b */ /* 0x004fe80000004200 */
[C---:B------:R-:W-:Y:S04]  /*aeb0*/  HMMA.16816.F32 R16, R112.reuse, R122, R16 ;  /* 0x0000007a7010723c */ /* 0x040fe80000001810 */
[----:B------:R-:W2:Y:S01]  /*aec0*/  LDSM.16.MT88.4 R120, [R186+0x400] ;  /* 0x00040000ba78783b */ /* 0x000ea20000004200 */
[----:B-----5:R-:W-:Y:S01]  /*aed0*/  F2FP.PACK_AB R162, R207, R206 ;  /* 0x000000cecfa2723e */ /* 0x020fe200000000ff */
[--C-:B-1----:R-:W-:Y:S01]  /*aee0*/  FFMA.FTZ R103, R216, c[0x0][0x2d0], -R111.reuse ;  /* 0x0000b400d8677a23 */ /* 0x102fe2000001086f */
[----:B------:R-:W-:Y:S03]  /*aef0*/  MOV R216, R131 ;  /* 0x0000008300d87202 */ /* 0x000fe60000000f00 */
[----:B------:R-:W1:Y:S01]  /*af00*/  MUFU.EX2 R208, R103 ;  /* 0x0000006700d07308 */ /* 0x000e620000000800 */
[-C--:B--2---:R-:W-:Y:S01]  /*af10*/  HMMA.16816.F32 R20, R112, R120.reuse, R20 ;  /* 0x000000787014723c */ /* 0x084fe20000001814 */
[----:B-1----:R-:W-:Y:S01]  /*af20*/  F2FP.PACK_AB R161, R208, R209 ;  /* 0x000000d1d0a1723e */ /* 0x002fe200000000ff */
[--C-:B------:R-:W-:Y:S01]  /*af30*/  FFMA.FTZ R103, R218, c[0x0][0x2d0], -R111.reuse ;  /* 0x0000b400da677a23 */ /* 0x100fe2000001086f */
[----:B------:R-:W-:Y:S01]  /*af40*/  MOV R218, R130 ;  /* 0x0000008200da7202 */ /* 0x000fe20000000f00 */
[----:B------:R-:W-:Y:S05]  /*af50*/  FFMA.FTZ R111, R217, c[0x0][0x2d0], -R111 ;  /* 0x0000b400d96f7a23 */ /* 0x000fea000001086f */
[----:B------:R1:W-:Y:S01]  /*af60*/  MUFU.EX2 R204, R103 ;  /* 0x0000006700cc7308 */ /* 0x0003e20000000800 */
[C---:B------:R-:W-:Y:S08]  /*af70*/  HMMA.16816.F32 R24, R116.reuse, R120, R24 ;  /* 0x000000787418723c */ /* 0x040ff00000001818 */
[-C--:B------:R-:W-:Y:S01]  /*af80*/  HMMA.16816.F32 R28, R116, R122.reuse, R28 ;  /* 0x0000007a741c723c */ /* 0x080fe2000000181c */
[----:B------:R-:W2:Y:S07]  /*af90*/  MUFU.EX2 R205, R111 ;  /* 0x0000006f00cd7308 */ /* 0x000eae0000000800 */
[C---:B------:R-:W-:Y:S01]  /*afa0*/  HMMA.16816.F32 R32, R112.reuse, R122, R32 ;  /* 0x0000007a7020723c */ /* 0x040fe20000001820 */
[----:B------:R-:W5:Y:S03]  /*afb0*/  LDSM.16.MT88.4 R120, [R185+0x1000] ;  /* 0x00100000b978783b */ /* 0x000f660000004200 */
[--C-:B-1----:R-:W-:Y:S04]  /*afc0*/  FFMA.FTZ R103, R214, c[0x0][0x2d0], -R110.reuse ;  /* 0x0000b400d6677a23 */ /* 0x102fe8000001086e */
[----:B------:R1:W-:Y:S01]  /*afd0*/  MUFU.EX2 R111, R103 ;  /* 0x00000067006f7308 */ /* 0x0003e20000000800 */
[----:B--2---:R-:W-:Y:S03]  /*afe0*/  F2FP.PACK_AB R163, R205, R204 ;  /* 0x000000cccda3723e */ /* 0x004fe600000000ff */
[--C-:B-1----:R-:W-:Y:S06]  /*aff0*/  FFMA.FTZ R103, R213, c[0x0][0x2d0], -R110.reuse ;  /* 0x0000b400d5677a23 */ /* 0x102fec000001086e */
[----:B------:R-:W1:Y:S01]  /*b000*/  MUFU.EX2 R180, R103 ;  /* 0x0000006700b47308 */ /* 0x000e620000000800 */
[-C--:B-----5:R-:W-:Y:S08]  /*b010*/  HMMA.16816.F32 R36, R112, R120.reuse, R36 ;  /* 0x000000787024723c */ /* 0x0a0ff00000001824 */
[C---:B------:R-:W-:Y:S08]  /*b020*/  HMMA.16816.F32 R40, R116.reuse, R120, R40 ;  /* 0x000000787428723c */ /* 0x040ff00000001828 */
[-C--:B------:R-:W-:Y:S01]  /*b030*/  HMMA.16816.F32 R44, R116, R122.reuse, R44 ;  /* 0x0000007a742c723c */ /* 0x080fe2000000182c */
[----:B-1----:R-:W-:Y:S03]  /*b040*/  F2FP.PACK_AB R164, R180, R111 ;  /* 0x0000006fb4a4723e */ /* 0x002fe600000000ff */
[--C-:B------:R-:W-:Y:S04]  /*b050*/  FFMA.FTZ R103, R212, c[0x0][0x2d0], -R110.reuse ;  /* 0x0000b400d4677a23 */ /* 0x100fe8000001086e */
[C---:B------:R-:W-:Y:S01]  /*b060*/  HMMA.16816.F32 R48, R112.reuse, R122, R48 ;  /* 0x0000007a7030723c */ /* 0x040fe20000001830 */
[----:B------:R-:W1:Y:S01]  /*b070*/  LDSM.16.MT88.4 R120, [R186+0x1000] ;  /* 0x00100000ba78783b */ /* 0x000e620000004200 */
[----:B------:R2:W-:Y:S02]  /*b080*/  MUFU.EX2 R203, R103 ;  /* 0x0000006700cb7308 */ /* 0x0005e40000000800 */
[----:B------:R-:W-:Y:S08]  /*b090*/  FFMA.FTZ R110, R202, c[0x0][0x2d0], -R110 ;  /* 0x0000b400ca6e7a23 */ /* 0x000ff0000001086e */
[----:B------:R-:W5:Y:S01]  /*b0a0*/  MUFU.EX2 R181, R110 ;  /* 0x0000006e00b57308 */ /* 0x000f620000000800 */
[--C-:B--2---:R-:W-:Y:S09]  /*b0b0*/  FFMA.FTZ R103, R182, c[0x0][0x2d0], -R101.reuse ;  /* 0x0000b400b6677a23 */ /* 0x104ff20000010865 */
[----:B------:R2:W-:Y:S01]  /*b0c0*/  MUFU.EX2 R109, R103 ;  /* 0x00000067006d7308 */ /* 0x0005e20000000800 */
[----:B-----5:R-:W-:Y:S01]  /*b0d0*/  F2FP.PACK_AB R166, R181, R203 ;  /* 0x000000cbb5a6723e */ /* 0x020fe200000000ff */
[-C--:B-1----:R-:W-:Y:S08]  /*b0e0*/  HMMA.16816.F32 R52, R112, R120.reuse, R52 ;  /* 0x000000787034723c */ /* 0x082ff00000001834 */
[C---:B------:R-:W-:Y:S01]  /*b0f0*/  HMMA.16816.F32 R56, R116.reuse, R120, R56 ;  /* 0x000000787438723c */ /* 0x040fe20000001838 */
[--C-:B--2---:R-:W-:Y:S07]  /*b100*/  FFMA.FTZ R103, R183, c[0x0][0x2d0], -R101.reuse ;  /* 0x0000b400b7677a23 */ /* 0x104fee0000010865 */
[-C--:B------:R-:W-:Y:S01]  /*b110*/  HMMA.16816.F32 R60, R116, R122.reuse, R60 ;  /* 0x0000007a743c723c */ /* 0x080fe2000000183c */
[----:B------:R-:W1:Y:S07]  /*b120*/  MUFU.EX2 R104, R103 ;  /* 0x0000006700687308 */ /* 0x000e6e0000000800 */
[C---:B------:R-:W-:Y:S01]  /*b130*/  HMMA.16816.F32 R64, R112.reuse, R122, R64 ;  /* 0x0000007a7040723c */ /* 0x040fe20000001840 */
[----:B------:R-:W2:Y:S03]  /*b140*/  LDSM.16.MT88.4 R120, [R185+0x1c00] ;  /* 0x001c0000b978783b */ /* 0x000ea60000004200 */
[----:B-1----:R-:W-:Y:S01]  /*b150*/  F2FP.PACK_AB R165, R104, R109 ;  /* 0x0000006d68a5723e */ /* 0x002fe200000000ff */
[--C-:B------:R-:W-:Y:S02]  /*b160*/  FFMA.FTZ R103, R201, c[0x0][0x2d0], -R101.reuse ;  /* 0x0000b400c9677a23 */ /* 0x100fe40000010865 */
[----:B------:R-:W-:Y:S02]  /*b170*/  FFMA.FTZ R101, R105, c[0x0][0x2d0], -R101 ;  /* 0x0000b40069657a23 */ /* 0x000fe40000010865 */
[----:B------:R3:W-:Y:S10]  /*b180*/  MUFU.EX2 R110, R103 ;  /* 0x00000067006e7308 */ /* 0x0007f40000000800 */
[----:B------:R-:W1:Y:S01]  /*b190*/  MUFU.EX2 R101, R101 ;  /* 0x0000006500657308 */ /* 0x000e620000000800 */
[-C--:B--2---:R-:W-:Y:S01]  /*b1a0*/  HMMA.16816.F32 R68, R112, R120.reuse, R68 ;  /* 0x000000787044723c */ /* 0x084fe20000001844 */
[----:B---3--:R-:W-:Y:S02]  /*b1b0*/  FFMA.FTZ R103, R100, R134, R248 ;  /* 0x0000008664677223 */ /* 0x008fe400000100f8 */
[----:B----4-:R-:W-:Y:S05]  /*b1c0*/  FFMA.FTZ R100, R2, R132, R237 ;  /* 0x0000008402647223 */ /* 0x010fea00000100ed */
[C---:B------:R-:W-:Y:S01]  /*b1d0*/  HMMA.16816.F32 R72, R116.reuse, R120, R72 ;  /* 0x000000787448723c */ /* 0x040fe20000001848 */
[----:B------:R-:W-:Y:S03]  /*b1e0*/  FADD.FTZ R2, R251, R103 ;  /* 0x00000067fb027221 */ /* 0x000fe60000010000 */
[----:B------:R-:W-:Y:S02]  /*b1f0*/  FADD.FTZ R103, R242, R3 ;  /* 0x00000003f2677221 */ /* 0x000fe40000010000 */
[----:B------:R-:W-:Y:S01]  /*b200*/  FADD.FTZ R2, R249, R2 ;  /* 0x00000002f9027221 */ /* 0x000fe20000010000 */
[----:B-1----:R-:W-:Y:S01]  /*b210*/  F2FP.PACK_AB R167, R101, R110 ;  /* 0x0000006e65a7723e */ /* 0x002fe200000000ff */
[-C--:B------:R-:W-:Y:S01]  /*b220*/  HMMA.16816.F32 R76, R116, R122.reuse, R76 ;  /* 0x0000007a744c723c */ /* 0x080fe2000000184c */
[----:B------:R-:W-:Y:S03]  /*b230*/  FFMA.FTZ R3, R0, R129, R238 ;  /* 0x0000008100037223 */ /* 0x000fe600000100ee */
[----:B------:R-:W-:Y:S02]  /*b240*/  FADD.FTZ R100, R239, R100 ;  /* 0x00000064ef647221 */ /* 0x000fe40000010000 */
[----:B------:R-:W-:Y:S02]  /*b250*/  FADD.FTZ R3, R243, R3 ;  /* 0x00000003f3037221 */ /* 0x000fe40000010000 */
[C---:B------:R-:W-:Y:S01]  /*b260*/  HMMA.16816.F32 R80, R112.reuse, R122, R80 ;  /* 0x0000007a7050723c */ /* 0x040fe20000001850 */
[----:B------:R-:W1:Y:S03]  /*b270*/  LDSM.16.MT88.4 R120, [R186+0x1c00] ;  /* 0x001c0000ba78783b */ /* 0x000e660000004200 */
[----:B------:R-:W-:Y:S01]  /*b280*/  FADD.FTZ R0, R250, R100 ;  /* 0x00000064fa007221 */ /* 0x000fe20000010000 */
[----:B------:R-:W-:Y:S01]  /*b290*/  MOV R100, R108 ;  /* 0x0000006c00647202 */ /* 0x000fe20000000f00 */
[----:B------:R-:W-:Y:S02]  /*b2a0*/  FADD.FTZ R3, R244, R3 ;  /* 0x00000003f4037221 */ /* 0x000fe40000010000 */
[----:B------:R-:W-:Y:S04]  /*b2b0*/  FADD.FTZ R0, R215, R0 ;  /* 0x00000000d7007221 */ /* 0x000fe80000010000 */
[----:B------:R-:W-:Y:S04]  /*b2c0*/  FADD.FTZ R3, R245, R3 ;  /* 0x00000003f5037221 */ /* 0x000fe80000010000 */
[----:B------:R-:W-:Y:S04]  /*b2d0*/  FADD.FTZ R3, R177, R3 ;  /* 0x00000003b1037221 */ /* 0x000fe80000010000 */
[----:B------:R-:W-:Y:S04]  /*b2e0*/  FADD.FTZ R3, R176, R3 ;  /* 0x00000003b0037221 */ /* 0x000fe80000010000 */
[----:B------:R-:W-:Y:S04]  /*b2f0*/  FADD.FTZ R3, R178, R3 ;  /* 0x00000003b2037221 */ /* 0x000fe80000010000 */
[----:B------:R-:W-:Y:S01]  /*b300*/  FADD.FTZ R3, R179, R3 ;  /* 0x00000003b3037221 */ /* 0x000fe20000010000 */
[-C--:B-1----:R-:W-:Y:S08]  /*b310*/  HMMA.16816.F32 R84, R112, R120.reuse, R84 ;  /* 0x000000787054723c */ /* 0x082ff00000001854 */
[C---:B------:R-:W-:Y:S08]  /*b320*/  HMMA.16816.F32 R88, R116.reuse, R120, R88 ;  /* 0x000000787458723c */ /* 0x040ff00000001858 */
[-C--:B------:R-:W-:Y:S08]  /*b330*/  HMMA.16816.F32 R92, R116, R122.reuse, R92 ;  /* 0x0000007a745c723c */ /* 0x080ff0000000185c */
[----:B------:R-:W-:Y:S08]  /*b340*/  HMMA.16816.F32 R96, R112, R122, R96 ;  /* 0x0000007a7060723c */ /* 0x000ff00000001860 */
[-C--:B------:R-:W-:Y:S01]  /*b350*/  HMMA.16816.F32 R112, R160, R124.reuse, R4 ;  /* 0x0000007ca070723c */ /* 0x080fe20000001804 */
[----:B------:R-:W1:Y:S07]  /*b360*/  LDSM.16.MT88.4 R4, [R186+0x2000] ;  /* 0x00200000ba04783b */ /* 0x000e6e0000004200 */
[C---:B------:R-:W-:Y:S01]  /*b370*/  HMMA.16816.F32 R116, R164.reuse, R124, R8 ;  /* 0x0000007ca474723c */ /* 0x040fe20000001808 */
[----:B------:R-:W2:Y:S06]  /*b380*/  LDL R11, [R1+0x14] ;  /* 0x00001400010b7983 */ /* 0x000eac0000100800 */
[----:B------:R-:W-:Y:S01]  /*b390*/  FADD.FTZ R8, R220, R0 ;  /* 0x00000000dc087221 */ /* 0x000fe20000010000 */
[-C--:B------:R-:W-:Y:S01]  /*b3a0*/  HMMA.16816.F32 R120, R164, R126.reuse, R12 ;  /* 0x0000007ea478723c */ /* 0x080fe2000000180c */
[----:B------:R-:W-:Y:S03]  /*b3b0*/  FADD.FTZ R9, R218, R2 ;  /* 0x00000002da097221 */ /* 0x000fe60000010000 */
[----:B------:R-:W-:Y:S01]  /*b3c0*/  FADD.FTZ R2, R216, R103 ;  /* 0x00000067d8027221 */ /* 0x000fe20000010000 */
[----:B------:R-:W-:Y:S01]  /*b3d0*/  MOV R103, R106 ;  /* 0x0000006a00677202 */ /* 0x000fe20000000f00 */
[----:B------:R-:W-:Y:S02]  /*b3e0*/  FADD.FTZ R9, R234, R9 ;  /* 0x00000009ea097221 */ /* 0x000fe40000010000 */
[C---:B------:R-:W-:Y:S01]  /*b3f0*/  HMMA.16816.F32 R124, R160.reuse, R126, R16 ;  /* 0x0000007ea07c723c */ /* 0x040fe20000001810 */
[----:B------:R-:W-:Y:S03]  /*b400*/  FADD.FTZ R10, R233, R2 ;  /* 0x00000002e90a7221 */ /* 0x000fe60000010000 */
[----:B------:R-:W-:Y:S02]  /*b410*/  FADD.FTZ R2, R235, R9 ;  /* 0x00000009eb027221 */ /* 0x000fe40000010000 */
[----:B------:R-:W-:Y:S02]  /*b420*/  FADD.FTZ R0, R231, R10 ;  /* 0x0000000ae7007221 */ /* 0x000fe40000010000 */
[-C--:B------:R-:W-:Y:S01]  /*b430*/  HMMA.16816.F32 R128, R160, R140.reuse, R20 ;  /* 0x0000008ca080723c */ /* 0x080fe20000001814 */
[----:B------:R-:W-:Y:S03]  /*b440*/  FADD.FTZ R9, R221, R8 ;  /* 0x00000008dd097221 */ /* 0x000fe60000010000 */
[----:B------:R-:W-:Y:S02]  /*b450*/  FADD.FTZ R8, R223, R0 ;  /* 0x00000000df087221 */ /* 0x000fe40000010000 */
[----:B------:R-:W-:Y:S02]  /*b460*/  FADD.FTZ R10, R230, R2 ;  /* 0x00000002e60a7221 */ /* 0x000fe40000010000 */
[C---:B------:R-:W-:Y:S01]  /*b470*/  HMMA.16816.F32 R132, R164.reuse, R140, R24 ;  /* 0x0000008ca484723c */ /* 0x040fe20000001818 */
[----:B------:R-:W-:Y:S03]  /*b480*/  FADD.FTZ R2, R222, R9 ;  /* 0x00000009de027221 */ /* 0x000fe60000010000 */
[----:B------:R-:W-:Y:S04]  /*b490*/  FADD.FTZ R0, R225, R10 ;  /* 0x0000000ae1007221 */ /* 0x000fe80000010000 */
        /* <DEDUP_REMOVED lines=17> */
[-C--:B------:R-:W-:Y:S01]  /*b5b0*/  HMMA.16816.F32 R92, R164, R6.reuse, R92 ;  /* 0x00000006a45c723c */ /* 0x080fe2000000185c */
[----:B------:R-:W-:Y:S03]  /*b5c0*/  FADD.FTZ R8, R219, R2 ;  /* 0x00000002db087221 */ /* 0x000fe60000010000 */
[----:B------:R-:W-:Y:S02]  /*b5d0*/  FADD.FTZ R4, R210, R0 ;  /* 0x00000000d2047221 */ /* 0x000fe40000010000 */
[----:B------:R-:W-:Y:S02]  /*b5e0*/  FADD.FTZ R2, R209, R5 ;  /* 0x00000005d1027221 */ /* 0x000fe40000010000 */
[----:B------:R-:W-:Y:S01]  /*b5f0*/  FADD.FTZ R0, R111, R8 ;  /* 0x000000086f007221 */ /* 0x000fe20000010000 */
[----:B------:R-:W-:Y:S03]  /*b600*/  HMMA.16816.F32 R96, R160, R6, R96 ;  /* 0x00000006a060723c */ /* 0x000fe60000001860 */
[----:B------:R-:W-:Y:S02]  /*b610*/  FADD.FTZ R4, R211, R4 ;  /* 0x00000004d3047221 */ /* 0x000fe40000010000 */
[----:B------:R-:W-:Y:S02]  /*b620*/  FADD.FTZ R5, R208, R2 ;  /* 0x00000002d0057221 */ /* 0x000fe40000010000 */
[----:B------:R-:W-:Y:S02]  /*b630*/  FADD.FTZ R2, R109, R3 ;  /* 0x000000036d027221 */ /* 0x000fe40000010000 */
[----:B------:R-:W-:Y:S03]  /*b640*/  FADD.FTZ R3, R180, R0 ;  /* 0x00000000b4037221 */ /* 0x000fe60000010000 */
[----:B------:R-:W-:Y:S02]  /*b650*/  FADD.FTZ R0, R206, R4 ;  /* 0x00000004ce007221 */ /* 0x000fe40000010000 */
[----:B------:R-:W-:Y:S02]  /*b660*/  FADD.FTZ R4, R204, R5 ;  /* 0x00000005cc047221 */ /* 0x000fe40000010000 */
[----:B------:R-:W-:Y:S02]  /*b670*/  FADD.FTZ R5, R207, R0 ;  /* 0x00000000cf057221 */ /* 0x000fe40000010000 */
[----:B------:R-:W-:Y:S02]  /*b680*/  FADD.FTZ R4, R205, R4 ;  /* 0x00000004cd047221 */ /* 0x000fe40000010000 */
[----:B------:R-:W-:Y:S01]  /*b690*/  FADD.FTZ R2, R104, R2 ;  /* 0x0000000268027221 */ /* 0x000fe20000010000 */
[----:B------:R1:W-:Y:S01]  /*b6a0*/  STL [R1+0x4], R5 ;  /* 0x0000040501007387 */ /* 0x0003e20000100800 */
[----:B------:R-:W-:Y:S01]  /*b6b0*/  FADD.FTZ R3, R203, R3 ;  /* 0x00000003cb037221 */ /* 0x000fe20000010000 */
[----:B------:R-:W-:Y:S01]  /*b6c0*/  MOV R104, R102 ;  /* 0x0000006600687202 */ /* 0x000fe20000000f00 */
[----:B------:R-:W-:Y:S01]  /*b6d0*/  FADD.FTZ R0, R110, R2 ;  /* 0x000000026e007221 */ /* 0x000fe20000010000 */
[----:B------:R1:W-:Y:S01]  /*b6e0*/  STL [R1], R4 ;  /* 0x0000000401007387 */ /* 0x0003e20000100800 */
[----:B------:R-:W-:Y:S02]  /*b6f0*/  FADD.FTZ R2, R181, R3 ;  /* 0x00000003b5027221 */ /* 0x000fe40000010000 */
[----:B------:R-:W-:Y:S01]  /*b700*/  FADD.FTZ R0, R101, R0 ;  /* 0x0000000065007221 */ /* 0x000fe20000010000 */
[----:B------:R-:W-:Y:S02]  /*b710*/  MOV R101, R107 ;  /* 0x0000006b00657202 */ /* 0x000fe40000000f00 */
[----:B------:R1:W-:Y:S04]  /*b720*/  STL [R1+0x8], R2 ;  /* 0x0000080201007387 */ /* 0x0003e80000100800 */
[----:B------:R1:W-:Y:S01]  /*b730*/  STL [R1+0xc], R0 ;  /* 0x00000c0001007387 */ /* 0x0003e20000100800 */
[C---:B--2---:R-:W-:Y:S02]  /*b740*/  ISETP.GT.AND P0, PT, R200.reuse, R11, PT ;  /* 0x0000000bc800720c */ /* 0x044fe40003f04270 */
[----:B------:R-:W-:Y:S11]  /*b750*/  IADD3 R200, R200, -0x1, RZ ;  /* 0xffffffffc8c87810 */ /* 0x000ff60007ffe0ff */
[----:B-1----:R-:W-:-:S05]  /*b760*/  @P0 BRA `(.L_x_544) ;  /* 0xffffbcb000000947 */ /* 0x002fca000383ffff */
.L_x_523:
[----:B------:R-:W2:Y:S01]  /*b770*/  LDL R0, [R1+0x18] ;  /* 0x0000180001007983 */ /* 0x000ea20000100800 */
[----:B-1----:R-:W-:-:S02]  /*b780*/  IMAD.MOV.U32 R2, RZ, RZ, c[0x0][0x2c4] ;  /* 0x0000b100ff027624 */ /* 0x002fc400078e00ff */
[----:B------:R-:W-:-:S03]  /*b790*/  IMAD.MOV.U32 R4, RZ, RZ, c[0x0][0x32c] ;  /* 0x0000cb00ff047624 */ /* 0x000fc600078e00ff */
[----:B------:R-:W-:Y:S02]  /*b7a0*/  ISETP.NE.AND P1, PT, R2, 0x1, PT ;  /* 0x000000010200780c */ /* 0x000fe40003f25270 */
[----:B------:R-:W-:Y:S02]  /*b7b0*/  ISETP.GE.AND P0, PT, R4, 0x1, PT ;  /* 0x000000010400780c */ /* 0x000fe40003f06270 */
[----:B------:R-:W-:Y:S02]  /*b7c0*/  IADD3 R2, R227, 0x1, -R226 ;  /* 0x00000001e3027810 */ /* 0x000fe40007ffe8e2 */
[----:B--2---:R-:W-:-:S07]  /*b7d0*/  IADD3 R0, R0, 0x7f, RZ ;  /* 0x0000007f00007810 */ /* 0x004fce0007ffe0ff */
[----:B------:R-:W-:-:S05]  /*b7e0*/  @P1 IMAD.HI.U32 R3, R0, c[0x0][0x2c8], RZ ;  /* 0x0000b20000031a27 */ /* 0x000fca00078e00ff */
[----:B------:R-:W-:-:S05]  /*b7f0*/  @P1 SHF.R.U32.HI R0, RZ, c[0x0][0x2cc], R3 ;  /* 0x0000b300ff001a19 */ /* 0x000fca0000011603 */
[----:B------:R-:W-:-:S05]  /*b800*/  IMAD.IADD R0, R2, 0x1, R0 ;  /* 0x0000000102007824 */ /* 0x000fca00078e0200 */
[----:B------:R-:W-:Y:S01]  /*b810*/  IADD3 R2, R0, -c[0x0][0x324], RZ ;  /* 0x8000c90000027a10 */ /* 0x000fe20007ffe0ff */
[----:B------:R-:W-:Y:S05]  /*b820*/  @!P0 BRA `(.L_x_545) ;  /* 0x0000011000008947 */ /* 0x000fea0003800000 */
[----:B------:R-:W-:Y:S01]  /*b830*/  ISETP.GT.AND P0, PT, R0, -0x1, PT ;  /* 0xffffffff0000780c */ /* 0x000fe20003f04270 */
[----:B------:R-:W-:-:S12]  /*b840*/  BSSY B0, `(.L_x_546) ;  /* 0x000000d000007945 */ /* 0x000fd80003800000 */
        /* <DEDUP_REMOVED lines=8> */
.L_x_547:
[----:B------:R-:W-:-:S04]  /*b8d0*/  MOV R3, c[0x0][0x32c] ;  /* 0x0000cb0000037a02 */ /* 0x000fc80000000f00 */
[----:B------:R-:W-:-:S13]  /*b8e0*/  ISETP.NE.AND P0, PT, R3, 0x1, PT ;  /* 0x000000010300780c */ /* 0x000fda0003f05270 */
[----:B------:R-:W-:-:S05]  /*b8f0*/  @P0 IMAD.HI.U32 R3, R0, c[0x0][0x330], RZ ;  /* 0x0000cc0000030a27 */ /* 0x000fca00078e00ff */
[----:B------:R-:W-:Y:S02]  /*b900*/  @P0 SHF.R.U32.HI R0, RZ, c[0x0][0x334], R3 ;  /* 0x0000cd00ff000a19 */ /* 0x000fe40000011603 */
.L_x_548:
[----:B------:R-:W-:Y:S05]  /*b910*/  BSYNC B0 ;  /* 0x0000000000007941 */ /* 0x000fea0003800000 */
.L_x_546:
[----:B------:R-:W-:-:S05]  /*b920*/  IMAD R0, R0, c[0x0][0x32c], RZ ;  /* 0x0000cb0000007a24 */ /* 0x000fca00078e02ff */
[----:B------:R-:W-:-:S03]  /*b930*/  IMNMX R2, R2, R0, !PT ;  /* 0x0000000002027217 */ /* 0x000fc60007800200 */
.L_x_545:
[----:B------:R-:W2:Y:S01]  /*b940*/  LDL R3, [R1+0x10] ;  /* 0x0000100001037983 */ /* 0x000ea20000100800 */
[----:B------:R-:W-:-:S05]  /*b950*/  IADD3 R2, R2, 0x2f, RZ ;  /* 0x0000002f02027810 */ /* 0x000fca0007ffe0ff */
[----:B------:R-:W-:-:S05]  /*b960*/  IMAD.HI R2, R2, 0x2aaaaaab, RZ ;  /* 0x2aaaaaab02027827 */ /* 0x000fca00078e02ff */
[----:B------:R-:W-:-:S04]  /*b970*/  SHF.R.U32.HI R0, RZ, 0x1f, R2 ;  /* 0x0000001fff007819 */ /* 0x000fc80000011602 */
[----:B------:R-:W-:-:S04]  /*b980*/  LEA.HI.SX32 R0, R2, R0, 0x1d ;  /* 0x0000000002007211 */ /* 0x000fc800078feaff */
[----:B--2---:R-:W-:-:S04]  /*b990*/  IMNMX R245, R3, R0, !PT ;  /* 0x0000000003f57217 */ /* 0x004fc80007800200 */
[----:B------:R-:W-:-:S13]  /*b9a0*/  ISETP.GE.AND P0, PT, R200, R245, PT ;  /* 0x000000f5c800720c */ /* 0x000fda0003f06270 */
[----:B------:R-:W-:Y:S05]  /*b9b0*/  @!P0 BRA `(.L_x_549) ;  /* 0x000030c000008947 */ /* 0x000fea0003800000 */
.L_x_554:
[----:B------:R-:W2:Y:S01]  /*b9c0*/  LDL R100, [R1+0x10] ;  /* 0x0000100001647983 */ /* 0x000ea20000100800 */
[----:B------:R-:W-:Y:S04]  /*b9d0*/  DEPBAR.LE SB0, 0x0 ;  /* 0x000080000000791a */ /* 0x000fe80000000000 */
[----:B-1----:R-:W1:Y:S01]  /*b9e0*/  S2R R101, SR_TID.X ;  /* 0x0000000000657919 */ /* 0x002e620000002100 */
[----:B------:R-:W-:Y:S01]  /*b9f0*/  WARPSYNC 0xffffffff ;  /* 0xffffffff00007948 */ /* 0x000fe20003800000 */
[----:B------:R-:W-:Y:S02]  /*ba00*/  BSSY B0, `(.L_x_550) ;  /* 0x0000043000007945 */ /* 0x000fe40003800000 */
[----:B------:R-:W-:Y:S01]  /*ba10*/  BAR.SYNC.DEFER_BLOCKING 0x0 ;  /* 0x0000000000007b1d */ /* 0x000fe20000010000 */
[C---:B------:R-:W-:Y:S01]  /*ba20*/  LOP3.LUT P6, RZ, R198.reuse, 0x100, RZ, 0xc0, !PT ;  /* 0x00000100c6ff7812 */ /* 0x040fe200078cc0ff */
[----:B------:R-:W-:Y:S01]  /*ba30*/  IMAD.MOV.U32 R2, RZ, RZ, R108 ;  /* 0x000000ffff027224 */ /* 0x000fe200078e006c */
[C---:B------:R-:W-:Y:S01]  /*ba40*/  LOP3.LUT P5, RZ, R198.reuse, 0x80, RZ, 0xc0, !PT ;  /* 0x00000080c6ff7812 */ /* 0x040fe200078ac0ff */
[----:B------:R-:W-:Y:S01]  /*ba50*/  IMAD.MOV.U32 R3, RZ, RZ, R107 ;  /* 0x000000ffff037224 */ /* 0x000fe200078e006b */
[----:B------:R-:W-:Y:S01]  /*ba60*/  LOP3.LUT P4, RZ, R198, 0x40, RZ, 0xc0, !PT ;  /* 0x00000040c6ff7812 */ /* 0x000fe2000788c0ff */
[----:B------:R-:W-:Y:S01]  /*ba70*/  IMAD.MOV.U32 R103, RZ, RZ, R106 ;  /* 0x000000ffff677224 */ /* 0x000fe200078e006a */
[----:B------:R3:W4:Y:S04]  /*ba80*/  LDSM.16.M88.4 R48, [R187] ;  /* 0x00000000bb30783b */ /* 0x0007280000000200 */
        /* <DEDUP_REMOVED lines=18> */
[----:B------:R-:W-:Y:S04]  /*bbb0*/  IMAD.WIDE.U32 R4, R4, 0x30, RZ ;  /* 0x0000003004047825 */ /* 0x000fe800078e00ff */
[----:B------:R-:W-:Y:S01]  /*bbc0*/  IMAD R0, R0, 0x30, RZ ;  /* 0x0000003000007824 */ /* 0x000fe200078e02ff */
[----:B------:R-:W-:Y:S01]  /*bbd0*/  IADD3 R7, P1, P0, R4, 0x20, R228 ;  /* 0x0000002004077810 */ /* 0x000fe2000783e0e4 */
[----:B------:R-:W-:Y:S02]  /*bbe0*/  @!P2 IMAD.MOV.U32 R9, RZ, RZ, c[0x0][0x20c] ;  /* 0x00008300ff09a624 */ /* 0x000fe400078e00ff */
[----:B------:R-:W-:Y:S02]  /*bbf0*/  IMAD.IADD R0, R5, 0x1, R0 ;  /* 0x0000000105007824 */ /* 0x000fe400078e0200 */
[----:B------:R-:W-:Y:S03]  /*bc00*/  @!P2 IMAD.MOV.U32 R5, RZ, RZ, c[0x0][0x208] ;  /* 0x00008200ff05a624 */ /* 0x000fe600078e00ff */
[----:B------:R-:W-:Y:S02]  /*bc10*/  IADD3.X R10, R0, RZ, R232, P1, P0 ;  /* 0x000000ff000a7210 */ /* 0x000fe40000fe04e8 */
[----:B------:R-:W-:Y:S04]  /*bc20*/  IADD3 R8, P1, P0, R4, 0x40, R228 ;  /* 0x0000004004087810 */ /* 0x000fe8000783e0e4 */
[----:B------:R-:W-:Y:S02]  /*bc30*/  IADD3.X R11, R0, RZ, R232, P1, P0 ;  /* 0x000000ff000b7210 */ /* 0x000fe40000fe04e8 */
[C---:B------:R-:W-:Y:S04]  /*bc40*/  @!P2 LEA R6, P0, R5.reuse, R4, 0x5 ;  /* 0x000000040506a211 */ /* 0x040fe800078028ff */
[----:B------:R-:W-:Y:S02]  /*bc50*/  @!P2 LEA.HI.X R5, R5, R0, R9, 0x5, P0 ;  /* 0x000000000505a211 */ /* 0x000fe400000f2c09 */
[C---:B------:R-:W-:Y:S04]  /*bc60*/  @!P2 IADD3 R20, P1, P0, R6.reuse, 0x20, R228 ;  /* 0x000000200614a810 */ /* 0x040fe8000783e0e4 */
[C---:B------:R-:W-:Y:S02]  /*bc70*/  @!P2 IADD3.X R22, R5.reuse, RZ, R232, P1, P0 ;  /* 0x000000ff0516a210 */ /* 0x040fe40000fe04e8 */
[----:B------:R-:W-:Y:S04]  /*bc80*/  @!P2 IADD3 R21, P1, P0, R6, 0x40, R228 ;  /* 0x000000400615a810 */ /* 0x000fe8000783e0e4 */
[--C-:B------:R-:W-:Y:S02]  /*bc90*/  @!P2 IADD3.X R23, R5, RZ, R232.reuse, P1, P0 ;  /* 0x000000ff0517a210 */ /* 0x100fe40000fe04e8 */
[----:B------:R-:W-:Y:S05]  /*bca0*/  IADD3 R4, P0, R228, R4, RZ ;  /* 0x00000004e4047210 */ /* 0x000fea0007f1e0ff */
[----:B------:R-:W-:Y:S01]  /*bcb0*/  IMAD.X R0, R0, 0x1, R232, P0 ;  /* 0x0000000100007824 */ /* 0x000fe200000e06e8 */
[C---:B------:R-:W-:Y:S04]  /*bcc0*/  LEA R14, P0, R4.reuse, c[0x0][0x1f8], 0x1 ;  /* 0x00007e00040e7a11 */ /* 0x040fe800078008ff */
[----:B------:R-:W-:Y:S02]  /*bcd0*/  LEA.HI.X R15, R4, c[0x0][0x1fc], R0, 0x1, P0 ;  /* 0x00007f00040f7a11 */ /* 0x000fe400000f0c00 */
[C---:B------:R-:W-:Y:S03]  /*bce0*/  LEA R12, P0, R7.reuse, c[0x0][0x1f8], 0x1 ;  /* 0x00007e00070c7a11 */ /* 0x040fe600078008ff */
[----:B------:R-:W-:Y:S01]  /*bcf0*/  @!PT LDS RZ, [RZ] ;  /* 0x00000000fffff984 */ /* 0x000fe20000000800 */
[----:B------:R-:W-:Y:S01]  /*bd00*/  @!PT LDS RZ, [RZ] ;  /* 0x00000000fffff984 */ /* 0x000fe20000000800 */
[----:B------:R-:W-:Y:S01]  /*bd10*/  @!PT LDS RZ, [RZ] ;  /* 0x00000000fffff984 */ /* 0x000fe20000000800 */
[----:B------:R1:W-:Y:S01]  /*bd20*/  LDGSTS.E.BYPASS.LTC128B.128 [R199+0x1880], [R14.64], !P6 ;  /* 0x018800000ec77fae */ /* 0x0003e2000f101d46 */
[----:B------:R-:W-:Y:S02]  /*bd30*/  LEA.HI.X R13, R7, c[0x0][0x1fc], R10, 0x1, P0 ;  /* 0x00007f00070d7a11 */ /* 0x000fe400000f0c0a */
[C---:B------:R-:W-:Y:S03]  /*bd40*/  LEA R10, P0, R8.reuse, c[0x0][0x1f8], 0x1 ;  /* 0x00007e00080a7a11 */ /* 0x040fe600078008ff */
[----:B------:R1:W-:Y:S01]  /*bd50*/  LDGSTS.E.BYPASS.LTC128B.128 [R199+0x2480], [R12.64], !P5 ;  /* 0x024800000cc77fae */ /* 0x0003e2000e901d46 */
[----:B------:R-:W-:Y:S02]  /*bd60*/  LEA.HI.X R11, R8, c[0x0][0x1fc], R11, 0x1, P0 ;  /* 0x00007f00080b7a11 */ /* 0x000fe400000f0c0b */
[----:B------:R-:W-:Y:S03]  /*bd70*/  @!P2 IADD3 R0, P0, R6, R228, RZ ;  /* 0x000000e40600a210 */ /* 0x000fe60007f1e0ff */
[----:B------:R1:W-:Y:S02]  /*bd80*/  LDGSTS.E.BYPASS.LTC128B.128 [R199+0x3080], [R10.64], !P4 ;  /* 0x030800000ac77fae */ /* 0x0003e4000e101d46 */
[----:B------:R-:W-:Y:S01]  /*bd90*/  @!P2 IMAD.X R5, R5, 0x1, R232, P0 ;  /* 0x000000010505a824 */ /* 0x000fe200000e06e8 */
[C---:B------:R-:W-:Y:S04]  /*bda0*/  @!P2 LEA R8, P0, R0.reuse, c[0x0][0x1f8], 0x1 ;  /* 0x00007e000008aa11 */ /* 0x040fe800078008ff */
[----:B------:R-:W-:Y:S02]  /*bdb0*/  @!P2 LEA.HI.X R9, R0, c[0x0][0x1fc], R5, 0x1, P0 ;  /* 0x00007f000009aa11 */ /* 0x000fe400000f0c05 */
[C---:B------:R-:W-:Y:S03]  /*bdc0*/  @!P2 LEA R6, P0, R20.reuse, c[0x0][0x1f8], 0x1 ;  /* 0x00007e001406aa11 */ /* 0x040fe600078008ff */
[----:B------:R1:W-:Y:S01]  /*bdd0*/  @!P2 LDGSTS.E.BYPASS.LTC128B.128 [R199+0x2080], [R8.64], !P6 ;  /* 0x0208000008c7afae */ /* 0x0003e2000f101d46 */
[----:B------:R-:W-:Y:S02]  /*bde0*/  @!P2 LEA.HI.X R7, R20, c[0x0][0x1fc], R22, 0x1, P0 ;  /* 0x00007f001407aa11 */ /* 0x000fe400000f0c16 */
[C---:B------:R-:W-:Y:S03]  /*bdf0*/  @!P2 LEA R4, P0, R21.reuse, c[0x0][0x1f8], 0x1 ;  /* 0x00007e001504aa11 */ /* 0x040fe600078008ff */
[----:B------:R1:W-:Y:S01]  /*be00*/  @!P2 LDGSTS.E.BYPASS.LTC128B.128 [R199+0x2c80], [R6.64], !P5 ;  /* 0x02c8000006c7afae */ /* 0x0003e2000e901d46 */
[----:B------:R-:W-:Y:S05]  /*be10*/  @!P2 LEA.HI.X R5, R21, c[0x0][0x1fc], R23, 0x1, P0 ;  /* 0x00007f001505aa11 */ /* 0x000fea00000f0c17 */
[----:B------:R1:W-:Y:S04]  /*be20*/  @!P2 LDGSTS.E.BYPASS.LTC128B.128 [R199+0x3880], [R4.64], !P4 ;  /* 0x0388000004c7afae */ /* 0x0003e8000e101d46 */
.L_x_551:
[----:B-1-34-:R-:W-:Y:S05]  /*be30*/  BSYNC B0 ;  /* 0x0000000000007941 */ /* 0x01afea0003800000 */
.L_x_550:
        /* <DEDUP_REMOVED lines=94> */
[----:B------:R-:W2:Y:S01]  /*c420*/  MUFU.TANH R179, R11 ;  /* 0x0000000b00b37308 */ /* 0x000ea20000002400 */
[----:B---3--:R-:W-:Y:S09]  /*c430*/  FMUL.FTZ R10, R17, c[0x0][0x320] ;  /* 0x0000c800110a7a20 */ /* 0x008ff20000410000 */
[----:B------:R-:W3:Y:S01]  /*c440*/  MUFU.TANH R110, R10 ;  /* 0x0000000a006e7308 */ /* 0x000ee20000002400 */
[----:B-1----:R-:W-:Y:S09]  /*c450*/  FMUL.FTZ R0, R6, c[0x0][0x320] ;  /* 0x0000c80006007a20 */ /* 0x002ff20000410000 */
[----:B------:R1:W1:Y:S02]  /*c460*/  MUFU.TANH R168, R0 ;  /* 0x0000000000a87308 */ /* 0x0002640000002400 */
[----:B-1----:R-:W-:Y:S02]  /*c470*/  FMUL.FTZ R0, R7, c[0x0][0x320] ;  /* 0x0000c80007007a20 */ /* 0x002fe40000410000 */
[----:B------:R-:W1:Y:S06]  /*c480*/  LDSM.16.M88.4 R4, [R191] ;  /* 0x00000000bf04783b */ /* 0x000e6c0000000200 */
[----:B------:R5:W1:Y:S02]  /*c490*/  MUFU.TANH R176, R0 ;  /* 0x0000000000b07308 */ /* 0x000a640000002400 */
[----:B-----5:R-:W-:Y:S02]  /*c4a0*/  FMUL.FTZ R0, R8, c[0x0][0x320] ;  /* 0x0000c80008007a20 */ /* 0x020fe40000410000 */
[----:B------:R-:W-:Y:S06]  /*c4b0*/  FMUL.FTZ R8, R19, c[0x0][0x320] ;  /* 0x0000c80013087a20 */ /* 0x000fec0000410000 */
[----:B------:R5:W2:Y:S10]  /*c4c0*/  MUFU.TANH R178, R0 ;  /* 0x0000000000b27308 */ /* 0x000ab40000002400 */
[----:B------:R-:W2:Y:S01]  /*c4d0*/  MUFU.TANH R19, R8 ;  /* 0x0000000800137308 */ /* 0x000ea20000002400 */
[-C--:B-1----:R-:W-:Y:S08]  /*c4e0*/  HMMA.16816.F32 R20, R164, R4.reuse, R20 ;  /* 0x00000004a414723c */ /* 0x082ff00000001814 */
[C---:B------:R-:W-:Y:S04]  /*c4f0*/  HMMA.16816.F32 R24, R172.reuse, R4, R24 ;  /* 0x00000004ac18723c */ /* 0x040fe80000001818 */
[----:B-----5:R-:W-:Y:S02]  /*c500*/  FMUL.FTZ R0, R9, c[0x0][0x320] ;  /* 0x0000c80009007a20 */ /* 0x020fe40000410000 */
[----:B------:R-:W-:Y:S02]  /*c510*/  FMUL.FTZ R9, R18, c[0x0][0x320] ;  /* 0x0000c80012097a20 */ /* 0x000fe40000410000 */
[-C--:B------:R-:W-:Y:S01]  /*c520*/  HMMA.16816.F32 R28, R172, R6.reuse, R28 ;  /* 0x00000006ac1c723c */ /* 0x080fe2000000181c */
[----:B------:R1:W1:Y:S07]  /*c530*/  MUFU.TANH R177, R0 ;  /* 0x0000000000b17308 */ /* 0x00026e0000002400 */
[C---:B------:R-:W-:Y:S03]  /*c540*/  HMMA.16816.F32 R32, R164.reuse, R6, R32 ;  /* 0x00000006a420723c */ /* 0x040fe60000001820 */
[----:B------:R5:W2:Y:S05]  /*c550*/  MUFU.TANH R109, R9 ;  /* 0x00000009006d7308 */ /* 0x000aaa0000002400 */
[----:B------:R-:W-:Y:S04]  /*c560*/  FMUL.FTZ R4, R27, c[0x0][0x320] ;  /* 0x0000c8001b047a20 */ /* 0x000fe80000410000 */
[----:B------:R-:W-:Y:S01]  /*c570*/  FMUL.FTZ R5, R26, c[0x0][0x320] ;  /* 0x0000c8001a057a20 */ /* 0x000fe20000410000 */
[----:B------:R-:W2:Y:S01]  /*c580*/  MUFU.TANH R206, R4 ;  /* 0x0000000400ce7308 */ /* 0x000ea20000002400 */
[----:B-1----:R-:W-:Y:S09]  /*c590*/  FMUL.FTZ R0, R12, c[0x0][0x320] ;  /* 0x0000c8000c007a20 */ /* 0x002ff20000410000 */
[----:B------:R1:W1:Y:S01]  /*c5a0*/  MUFU.TANH R161, R0 ;  /* 0x0000000000a17308 */ /* 0x0002620000002400 */
[----:B-----5:R-:W5:Y:S01]  /*c5b0*/  LDSM.16.M88.4 R8, [R190] ;  /* 0x00000000be08783b */ /* 0x020f620000000200 */
[----:B------:R-:W-:Y:S08]  /*c5c0*/  DEPBAR.LE SB0, 0x0 ;  /* 0x000080000000791a */ /* 0x000ff00000000000 */
[----:B------:R-:W2:Y:S01]  /*c5d0*/  MUFU.TANH R207, R5 ;  /* 0x0000000500cf7308 */ /* 0x000ea20000002400 */
[----:B------:R-:W-:Y:S01]  /*c5e0*/  BAR.SYNC.DEFER_BLOCKING 0x0 ;  /* 0x0000000000007b1d */ /* 0x000fe20000010000 */
[----:B-1----:R-:W-:Y:S08]  /*c5f0*/  FMUL.FTZ R0, R13, c[0x0][0x320] ;  /* 0x0000c8000d007a20 */ /* 0x002ff00000410000 */
[----:B------:R1:W1:Y:S01]  /*c600*/  MUFU.TANH R160, R0 ;  /* 0x0000000000a07308 */ /* 0x0002620000002400 */
[-C--:B-----5:R-:W-:Y:S05]  /*c610*/  HMMA.16816.F32 R36, R164, R8.reuse, R36 ;  /* 0x00000008a424723c */ /* 0x0a0fea0000001824 */
[----:B-1----:R-:W-:Y:S03]  /*c620*/  FMUL.FTZ R0, R14, c[0x0][0x320] ;  /* 0x0000c8000e007a20 */ /* 0x002fe60000410000 */
[C---:B------:R-:W-:Y:S01]  /*c630*/  HMMA.16816.F32 R40, R172.reuse, R8, R40 ;  /* 0x00000008ac28723c */ /* 0x040fe20000001828 */
[----:B------:R1:W1:Y:S07]  /*c640*/  MUFU.TANH R171, R0 ;  /* 0x0000000000ab7308 */ /* 0x00026e0000002400 */
[-C--:B------:R-:W-:Y:S08]  /*c650*/  HMMA.16816.F32 R44, R172, R10.reuse, R44 ;  /* 0x0000000aac2c723c */ /* 0x080ff0000000182c */
[----:B------:R-:W-:Y:S04]  /*c660*/  HMMA.16816.F32 R48, R164, R10, R48 ;  /* 0x0000000aa430723c */ /* 0x000fe80000001830 */
[----:B-1----:R-:W-:Y:S04]  /*c670*/  FMUL.FTZ R0, R15, c[0x0][0x320] ;  /* 0x0000c8000f007a20 */ /* 0x002fe80000410000 */
[----:B------:R1:W1:Y:S11]  /*c680*/  MUFU.TANH R170, R0 ;  /* 0x0000000000aa7308 */ /* 0x0002760000002400 */
[----:B------:R-:W-:Y:S05]  /*c690*/  @!UPT UIADD3 URZ, URZ, URZ, URZ ;  /* 0x0000003f3f3ff290 */ /* 0x000fea000fffe03f */
[----:B------:R-:W-:Y:S04]  /*c6a0*/  FMUL.FTZ R4, R48, c[0x0][0x320] ;  /* 0x0000c80030047a20 */ /* 0x000fe80000410000 */
[----:B------:R-:W2:Y:S01]  /*c6b0*/  MUFU.TANH R165, R4 ;  /* 0x0000000400a57308 */ /* 0x000ea20000002400 */
[----:B-1----:R-:W-:Y:S09]  /*c6c0*/  FMUL.FTZ R0, R16, c[0x0][0x320] ;  /* 0x0000c80010007a20 */ /* 0x002ff20000410000 */
        /* <DEDUP_REMOVED lines=60> */
[----:B--234-:R-:W-:Y:S04]  /*ca90*/  SHF.R.S32.HI R100, RZ, 0x1f, R101 ;  /* 0x0000001fff647819 */ /* 0x01cfe80000011465 */
[----:B------:R-:W-:Y:S04]  /*caa0*/  LEA.HI R100, R100, R101, RZ, 0x2 ;  /* 0x0000006564647211 */ /* 0x000fe800078f10ff */
[----:B------:R-:W-:Y:S04]  /*cab0*/  SHF.R.S32.HI R100, RZ, 0x2, R100 ;  /* 0x00000002ff647819 */ /* 0x000fe80000011464 */
[----:B-1----:R-:W-:Y:S04]  /*cac0*/  IADD3 R0, -R100, 0x30, RZ ;  /* 0x0000003064007810 */ /* 0x002fe80007ffe1ff */
[----:B------:R-:W-:Y:S11]  /*cad0*/  ISETP.GE.AND P0, PT, R0, 0x21, PT ;  /* 0x000000210000780c */ /* 0x000ff60003f06270 */
[----:B------:R-:W-:Y:S02]  /*cae0*/  @!UPT UIADD3 URZ, URZ, URZ, URZ ;  /* 0x0000003f3f3ff290 */ /* 0x000fe4000fffe03f */
[----:B------:R-:W-:Y:S01]  /*caf0*/  @P0 IADD3 R4, R200, -0x1, RZ ;  /* 0xffffffffc8040810 */ /* 0x000fe20007ffe0ff */
[----:B------:R-:W-:Y:S02]  /*cb00*/  @P0 IMAD.MOV.U32 R9, RZ, RZ, c[0x0][0x1e0] ;  /* 0x00007800ff090624 */ /* 0x000fe400078e00ff */
[----:B------:R-:W-:Y:S01]  /*cb10*/  @P0 IMAD.MOV.U32 R10, RZ, RZ, c[0x0][0x1e4] ;  /* 0x00007900ff0a0624 */ /* 0x000fe200078e00ff */
[----:B------:R-:W-:Y:S01]  /*cb20*/  @P0 SHF.R.S32.HI R5, RZ, 0x1f, R4 ;  /* 0x0000001fff050819 */ /* 0x000fe20000011404 */
[C---:B------:R-:W-:Y:S04]  /*cb30*/  @P0 IMAD.WIDE.U32 R6, R4.reuse, c[0x0][0x1e0], RZ ;  /* 0x0000780004060a25 */ /* 0x040fe800078e00ff */
[----:B------:R-:W-:Y:S04]  /*cb40*/  @P0 IMAD R5, R5, c[0x0][0x1e0], RZ ;  /* 0x0000780005050a24 */ /* 0x000fe800078e02ff */
[----:B------:R-:W-:Y:S01]  /*cb50*/  @P0 IMAD R8, R4, c[0x0][0x1e4], R5 ;  /* 0x0000790004080a24 */ /* 0x000fe200078e0205 */
[C---:B------:R-:W-:Y:S01]  /*cb60*/  @P0 SHF.L.U64.HI R5, R9.reuse, 0x5, R10 ;  /* 0x0000000509050819 */ /* 0x040fe2000001020a */
[----:B------:R-:W-:Y:S02]  /*cb70*/  @P0 IMAD.SHL.U32 R4, R9, 0x20, RZ ;  /* 0x0000002009040824 */ /* 0x000fe400078e00ff */
[----:B------:R-:W-:Y:S02]  /*cb80*/  @P0 IMAD.IADD R7, R7, 0x1, R8 ;  /* 0x0000000107070824 */ /* 0x000fe400078e0208 */
[----:B------:R-:W-:Y:S04]  /*cb90*/  @P0 IMAD.WIDE.U32 R4, R6, 0x30, R4 ;  /* 0x0000003006040825 */ /* 0x000fe800078e0004 */
[----:B------:R-:W-:Y:S01]  /*cba0*/  @P0 IMAD R6, R7, 0x30, RZ ;  /* 0x0000003007060824 */ /* 0x000fe200078e02ff */
[----:B------:R-:W-:Y:S03]  /*cbb0*/  @P0 IADD3 R9, P2, P1, R4, 0x20, R246 ;  /* 0x0000002004090810 */ /* 0x000fe6000795e0f6 */
[----:B------:R-:W-:Y:S05]  /*cbc0*/  @P0 IMAD.IADD R8, R6, 0x1, R5 ;  /* 0x0000000106080824 */ /* 0x000fea00078e0205 */
[----:B------:R-:W-:Y:S02]  /*cbd0*/  @P0 IADD3.X R17, R8, RZ, R252, P2, P1 ;  /* 0x000000ff08110210 */ /* 0x000fe400017e24fc */
[----:B------:R-:W-:Y:S04]  /*cbe0*/  @P0 IADD3 R16, P2, P1, R4, 0x40, R246 ;  /* 0x0000004004100810 */ /* 0x000fe8000795e0f6 */
[----:B------:R-:W-:Y:S02]  /*cbf0*/  @P0 IADD3.X R18, R8, RZ, R252, P2, P1 ;  /* 0x000000ff08120210 */ /* 0x000fe400017e24fc */
[----:B------:R-:W-:Y:S11]  /*cc00*/  ISETP.GE.AND P1, PT, R0, 0x1, PT ;  /* 0x000000010000780c */ /* 0x000ff60003f26270 */
[----:B------:R-:W-:Y:S02]  /*cc10*/  @!UPT UIADD3 URZ, URZ, URZ, URZ ;  /* 0x0000003f3f3ff290 */ /* 0x000fe4000fffe03f */
[----:B------:R-:W-:Y:S01]  /*cc20*/  @P1 IADD3 R0, R200, -0x1, RZ ;  /* 0xffffffffc8001810 */ /* 0x000fe20007ffe0ff */
[----:B------:R-:W-:Y:S02]  /*cc30*/  @P1 IMAD.MOV.U32 R6, RZ, RZ, R246 ;  /* 0x000000ffff061224 */ /* 0x000fe400078e00f6 */
[----:B------:R-:W-:Y:S01]  /*cc40*/  @P1 IMAD.MOV.U32 R7, RZ, RZ, R252 ;  /* 0x000000ffff071224 */ /* 0x000fe200078e00fc */
[----:B------:R-:W-:Y:S01]  /*cc50*/  @P1 SHF.R.S32.HI R5, RZ, 0x1f, R0 ;  /* 0x0000001fff051819 */ /* 0x000fe20000011400 */
[----:B------:R-:W-:Y:S04]  /*cc60*/  @P1 IMAD.WIDE.U32 R10, R0, c[0x0][0x1e0], RZ ;  /* 0x00007800000a1a25 */ /* 0x000fe800078e00ff */
[----:B------:R-:W-:Y:S02]  /*cc70*/  @P1 IMAD R5, R5, c[0x0][0x1e0], RZ ;  /* 0x0000780005051a24 */ /* 0x000fe400078e02ff */
[----:B------:R-:W-:Y:S04]  /*cc80*/  @P1 IMAD.WIDE.U32 R6, R10, 0x30, R6 ;  /* 0x000000300a061825 */ /* 0x000fe800078e0006 */
[----:B------:R-:W-:Y:S04]  /*cc90*/  @P1 IMAD R5, R0, c[0x0][0x1e4], R5 ;  /* 0x0000790000051a24 */ /* 0x000fe800078e0205 */
[----:B------:R-:W-:Y:S02]  /*cca0*/  @P1 IMAD.IADD R0, R11, 0x1, R5 ;  /* 0x000000010b001824 */ /* 0x000fe400078e0205 */
[----:B------:R-:W-:Y:S02]  /*ccb0*/  @P1 IMAD.SHL.U32 R5, R6, 0x2, RZ ;  /* 0x0000000206051824 */ /* 0x000fe400078e00ff */
[----:B------:R-:W-:Y:S04]  /*ccc0*/  @P1 IMAD R0, R0, 0x30, RZ ;  /* 0x0000003000001824 */ /* 0x000fe800078e02ff */
[----:B------:R-:W-:Y:S05]  /*ccd0*/  @P1 IMAD.IADD R0, R7, 0x1, R0 ;  /* 0x0000000107001824 */ /* 0x000fea00078e0200 */
[----:B------:R-:W-:Y:S02]  /*cce0*/  @P1 SHF.L.U64.HI R0, R6, 0x1, R0 ;  /* 0x0000000106001819 */ /* 0x000fe40000010200 */
[C---:B------:R-:W-:Y:S04]  /*ccf0*/  @P1 IADD3 R6, P3, R5.reuse, 0x40, RZ ;  /* 0x0000004005061810 */ /* 0x040fe80007f7e0ff */
[----:B------:R-:W-:Y:S04]  /*cd00*/  @P1 IADD3 R14, P2, R6, c[0x0][0x1c8], RZ ;  /* 0x00007200060e1a10 */ /* 0x000fe80007f5e0ff */
[--C-:B------:R-:W-:Y:S02]  /*cd10*/  @P1 IADD3.X R15, RZ, c[0x0][0x1cc], R0.reuse, P2, P3 ;  /* 0x00007300ff0f1a10 */ /* 0x100fe400017e6400 */
[----:B------:R-:W-:Y:S04]  /*cd20*/  @P1 IADD3 R6, P3, R5, 0x80, RZ ;  /* 0x0000008005061810 */ /* 0x000fe80007f7e0ff */
[----:B------:R-:W-:Y:S04]  /*cd30*/  @P1 IADD3 R12, P2, R6, c[0x0][0x1c8], RZ ;  /* 0x00007200060c1a10 */ /* 0x000fe80007f5e0ff */
[----:B------:R-:W-:Y:S02]  /*cd40*/  @P1 IADD3.X R13, RZ, c[0x0][0x1cc], R0, P2, P3 ;  /* 0x00007300ff0d1a10 */ /* 0x000fe400017e6400 */
[----:B------:R-:W-:Y:S05]  /*cd50*/  @P0 IADD3 R4, P2, R246, R4, RZ ;  /* 0x00000004f6040210 */ /* 0x000fea0007f5e0ff */
[----:B------:R-:W-:Y:S01]  /*cd60*/  @P0 IMAD.X R6, R8, 0x1, R252, P2 ;  /* 0x0000000108060824 */ /* 0x000fe200010e06fc */
[C---:B------:R-:W-:Y:S04]  /*cd70*/  @P0 LEA R10, P2, R4.reuse, c[0x0][0x1c8], 0x1 ;  /* 0x00007200040a0a11 */ /* 0x040fe800078408ff */
[----:B------:R-:W-:Y:S02]  /*cd80*/  @P0 LEA.HI.X R11, R4, c[0x0][0x1cc], R6, 0x1, P2 ;  /* 0x00007300040b0a11 */ /* 0x000fe400010f0c06 */
[C---:B------:R-:W-:Y:S04]  /*cd90*/  @P0 LEA R8, P2, R9.reuse, c[0x0][0x1c8], 0x1 ;  /* 0x0000720009080a11 */ /* 0x040fe800078408ff */
[----:B------:R-:W-:Y:S02]  /*cda0*/  @P0 LEA.HI.X R9, R9, c[0x0][0x1cc], R17, 0x1, P2 ;  /* 0x0000730009090a11 */ /* 0x000fe400010f0c11 */
[----:B------:R-:W-:Y:S04]  /*cdb0*/  @P1 IADD3 R6, P2, R5, c[0x0][0x1c8], RZ ;  /* 0x0000720005061a10 */ /* 0x000fe80007f5e0ff */
[----:B------:R-:W-:Y:S02]  /*cdc0*/  @P1 IADD3.X R7, R0, c[0x0][0x1cc], RZ, P2, !PT ;  /* 0x0000730000071a10 */ /* 0x000fe400017fe4ff */
[C---:B------:R-:W-:Y:S03]  /*cdd0*/  @P0 LEA R4, P2, R16.reuse, c[0x0][0x1c8], 0x1 ;  /* 0x0000720010040a11 */ /* 0x040fe600078408ff */
[----:B------:R-:W-:Y:S01]  /*cde0*/  @!PT LDS RZ, [RZ] ;  /* 0x00000000fffff984 */ /* 0x000fe20000000800 */
[----:B------:R-:W-:Y:S01]  /*cdf0*/  @!PT LDS RZ, [RZ] ;  /* 0x00000000fffff984 */ /* 0x000fe20000000800 */
[----:B------:R-:W-:Y:S01]  /*ce00*/  @!PT LDS RZ, [RZ] ;  /* 0x00000000fffff984 */ /* 0x000fe20000000800 */
[----:B------:R1:W-:Y:S01]  /*ce10*/  @P1 LDGSTS.E.BYPASS.LTC128B.128 [R199+0x3c80], [R6.64], !P6 ;  /* 0x03c8000006c71fae */ /* 0x0003e2000f101d46 */
[----:B------:R-:W-:Y:S07]  /*ce20*/  @P0 LEA.HI.X R5, R16, c[0x0][0x1cc], R18, 0x1, P2 ;  /* 0x0000730010050a11 */ /* 0x000fee00010f0c12 */
[----:B------:R1:W-:Y:S08]  /*ce30*/  @P1 LDGSTS.E.BYPASS.LTC128B.128 [R199+0x4880], [R14.64], !P5 ;  /* 0x048800000ec71fae */ /* 0x0003f0000e901d46 */
[----:B------:R1:W-:Y:S08]  /*ce40*/  @P1 LDGSTS.E.BYPASS.LTC128B.128 [R199+0x5480], [R12.64], !P4 ;  /* 0x054800000cc71fae */ /* 0x0003f0000e101d46 */
[----:B------:R1:W-:Y:S08]  /*ce50*/  @P0 LDGSTS.E.BYPASS.LTC128B.128 [R199+0x4480], [R10.64], !P6 ;  /* 0x044800000ac70fae */ /* 0x0003f0000f101d46 */
[----:B------:R1:W-:Y:S08]  /*ce60*/  @P0 LDGSTS.E.BYPASS.LTC128B.128 [R199+0x5080], [R8.64], !P5 ;  /* 0x0508000008c70fae */ /* 0x0003f0000e901d46 */
[----:B------:R1:W-:Y:S02]  /*ce70*/  @P0 LDGSTS.E.BYPASS.LTC128B.128 [R199+0x5c80], [R4.64], !P4 ;  /* 0x05c8000004c70fae */ /* 0x0003e4000e101d46 */
.L_x_553:
[----:B--234-:R-:W-:Y:S05]  /*ce80*/  BSYNC B0 ;  /* 0x0000000000007941 */ /* 0x01cfea0003800000 */
.L_x_552:
[----:B-1----:R-:W-:Y:S01]  /*ce90*/  FMNMX.FTZ R0, R163, R108, !PT ;  /* 0x0000006ca3007209 */ /* 0x002fe20007810000 */
        /* <DEDUP_REMOVED lines=10> */
[----:B------:R-:W2:Y:S01]  /*cf40*/  LDL.LU R249, [R1+0x4] ;  /* 0x0000040001f97983 */ /* 0x000ea20000300800 */
[----:B------:R-:W-:Y:S02]  /*cf50*/  FMNMX.FTZ R4, R182, R4, !PT ;  /* 0x00000004b6047209 */ /* 0x000fe40007810000 */
[----:B------:R-:W-:Y:S01]  /*cf60*/  FMNMX.FTZ R0, R201, R0, !PT ;  /* 0x00000000c9007209 */ /* 0x000fe20007810000 */
[----:B------:R-:W3:Y:S01]  /*cf70*/  LDL.LU R248, [R1] ;  /* 0x0000000001f87983 */ /* 0x000ee20000300800 */
        /* <DEDUP_REMOVED lines=15> */
[----:B------:R-:W1:Y:S01]  /*d070*/  SHFL.BFLY PT, R6, R0, 0x2, 0x1f ;  /* 0x0c401f0000067f89 */ /* 0x000e6200000e0000 */
[C---:B------:R-:W-:Y:S02]  /*d080*/  ISETP.GT.AND P0, PT, R200.reuse, R245, PT ;  /* 0x000000f5c800720c */ /* 0x040fe40003f04270 */
[----:B------:R-:W-:Y:S02]  /*d090*/  FMNMX.FTZ R5, R177, R5, !PT ;  /* 0x00000005b1057209 */ /* 0x000fe40007810000 */
[----:B------:R-:W-:Y:S02]  /*d0a0*/  IADD3 R200, R200, -0x1, RZ ;  /* 0xffffffffc8c87810 */ /* 0x000fe40007ffe0ff */
[----:B------:R-:W-:Y:S01]  /*d0b0*/  FMNMX.FTZ R5, R161, R5, !PT ;  /* 0x00000005a1057209 */ /* 0x000fe20007810000 */
[----:B------:R-:W4:Y:S03]  /*d0c0*/  SHFL.BFLY PT, R7, R4, 0x2, 0x1f ;  /* 0x0c401f0004077f89 */ /* 0x000f2600000e0000 */
[----:B------:R-:W-:Y:S04]  /*d0d0*/  FMNMX.FTZ R5, R160, R5, !PT ;  /* 0x00000005a0057209 */ /* 0x000fe80007810000 */
[----:B------:R-:W-:Y:S04]  /*d0e0*/  FMNMX.FTZ R5, R215, R5, !PT ;  /* 0x00000005d7057209 */ /* 0x000fe80007810000 */
[----:B------:R-:W-:Y:S04]  /*d0f0*/  FMNMX.FTZ R5, R210, R5, !PT ;  /* 0x00000005d2057209 */ /* 0x000fe80007810000 */
[----:B------:R-:W-:Y:S04]  /*d100*/  FMNMX.FTZ R5, R216, R5, !PT ;  /* 0x00000005d8057209 */ /* 0x000fe80007810000 */
[----:B------:R-:W-:Y:S04]  /*d110*/  FMNMX.FTZ R5, R217, R5, !PT ;  /* 0x00000005d9057209 */ /* 0x000fe80007810000 */
[----:B------:R-:W-:Y:S04]  /*d120*/  FMNMX.FTZ R5, R212, R5, !PT ;  /* 0x00000005d4057209 */ /* 0x000fe80007810000 */
[----:B------:R-:W-:Y:S04]  /*d130*/  FMNMX.FTZ R5, R208, R5, !PT ;  /* 0x00000005d0057209 */ /* 0x000fe80007810000 */
[----:B------:R-:W-:Y:S04]  /*d140*/  FMNMX.FTZ R5, R174, R5, !PT ;  /* 0x00000005ae057209 */ /* 0x000fe80007810000 */
[----:B------:R-:W-:Y:S05]  /*d150*/  FMNMX.FTZ R5, R173, R5, !PT ;  /* 0x00000005ad057209 */ /* 0x000fea0007810000 */
[----:B------:R-:W5:Y:S01]  /*d160*/  SHFL.BFLY PT, R8, R5, 0x2, 0x1f ;  /* 0x0c401f0005087f89 */ /* 0x000f6200000e0000 */
[----:B-1----:R-:W-:Y:S02]  /*d170*/  FMNMX.FTZ R0, R0, R6, !PT ;  /* 0x0000000600007209 */ /* 0x002fe40007810000 */
[----:B------:R-:W-:Y:S02]  /*d180*/  FMNMX.FTZ R6, R169, R102, !PT ;  /* 0x00000066a9067209 */ /* 0x000fe40007810000 */
[----:B----4-:R-:W-:Y:S02]  /*d190*/  FMNMX.FTZ R4, R4, R7, !PT ;  /* 0x0000000704047209 */ /* 0x010fe40007810000 */
[----:B------:R-:W-:Y:S01]  /*d1a0*/  FMNMX.FTZ R6, R179, R6, !PT ;  /* 0x00000006b3067209 */ /* 0x000fe20007810000 */
[----:B------:R-:W1:Y:S03]  /*d1b0*/  SHFL.BFLY PT, R9, R0, 0x1, 0x1f ;  /* 0x0c201f0000097f89 */ /* 0x000e6600000e0000 */
[----:B------:R-:W-:Y:S04]  /*d1c0*/  FMNMX.FTZ R6, R171, R6, !PT ;  /* 0x00000006ab067209 */ /* 0x000fe80007810000 */
[----:B------:R-:W-:Y:S01]  /*d1d0*/  FMNMX.FTZ R6, R170, R6, !PT ;  /* 0x00000006aa067209 */ /* 0x000fe20007810000 */
[----:B------:R-:W4:Y:S03]  /*d1e0*/  SHFL.BFLY PT, R7, R4, 0x1, 0x1f ;  /* 0x0c201f0004077f89 */ /* 0x000f2600000e0000 */
[----:B------:R-:W-:Y:S04]  /*d1f0*/  FMNMX.FTZ R6, R207, R6, !PT ;  /* 0x00000006cf067209 */ /* 0x000fe80007810000 */
[----:B------:R-:W-:Y:S02]  /*d200*/  FMNMX.FTZ R6, R206, R6, !PT ;  /* 0x00000006ce067209 */ /* 0x000fe40007810000 */
[----:B-----5:R-:W-:Y:S05]  /*d210*/  FMNMX.FTZ R5, R5, R8, !PT ;  /* 0x0000000805057209 */ /* 0x020fea0007810000 */
[----:B------:R-:W5:Y:S01]  /*d220*/  SHFL.BFLY PT, R8, R5, 0x1, 0x1f ;  /* 0x0c201f0005087f89 */ /* 0x000f6200000e0000 */
[----:B-1----:R-:W-:Y:S02]  /*d230*/  FMNMX.FTZ R108, R0, R9, !PT ;  /* 0x00000009006c7209 */ /* 0x002fe40007810000 */
[----:B------:R-:W-:Y:S03]  /*d240*/  FMNMX.FTZ R0, R219, R6, !PT ;  /* 0x00000006db007209 */ /* 0x000fe60007810000 */
[----:B------:R-:W-:Y:S01]  /*d250*/  FMUL.FTZ R164, R108, c[0x0][0x2d0] ;  /* 0x0000b4006ca47a20 */ /* 0x000fe20000410000 */
[----:B------:R-:W-:Y:S01]  /*d260*/  FMNMX.FTZ R6, R218, R0, !PT ;  /* 0x00000000da067209 */ /* 0x000fe20007810000 */
[----:B------:R-:W-:Y:S01]  /*d270*/  FADD.FTZ R0, -R108, R2 ;  /* 0x000000026c007221 */ /* 0x000fe20000010100 */
[----:B----4-:R-:W-:Y:S02]  /*d280*/  FMNMX.FTZ R107, R4, R7, !PT ;  /* 0x00000007046b7209 */ /* 0x010fe40007810000 */
[----:B------:R-:W-:Y:S01]  /*d290*/  FMNMX.FTZ R4, R211, R6, !PT ;  /* 0x00000006d3047209 */ /* 0x000fe20007810000 */
[----:B------:R-:W-:Y:S03]  /*d2a0*/  FMUL.FTZ R2, R0, c[0x0][0x2d0] ;  /* 0x0000b40000027a20 */ /* 0x000fe60000410000 */
[----:B------:R-:W-:Y:S01]  /*d2b0*/  FMNMX.FTZ R0, R175, R4, !PT ;  /* 0x00000004af007209 */ /* 0x000fe20007810000 */
[----:B------:R1:W4:Y:S01]  /*d2c0*/  MUFU.EX2 R101, R2 ;  /* 0x0000000200657308 */ /* 0x0003220000000800 */
[--C-:B------:R-:W-:Y:S02]  /*d2d0*/  FFMA.FTZ R4, R163, c[0x0][0x2d0], -R164.reuse ;  /* 0x0000b400a3047a23 */ /* 0x100fe400000108a4 */
[----:B------:R-:W-:Y:S01]  /*d2e0*/  FMNMX.FTZ R0, R105, R0, !PT ;  /* 0x0000000069007209 */ /* 0x000fe20007810000 */
[----:B------:R-:W-:Y:S03]  /*d2f0*/  FMUL.FTZ R163, R107, c[0x0][0x2d0] ;  /* 0x0000b4006ba37a20 */ /* 0x000fe60000410000 */
[----:B------:R-:W-:Y:S02]  /*d300*/  FMNMX.FTZ R0, R104, R0, !PT ;  /* 0x0000000068007209 */ /* 0x000fe40007810000 */
[----:B-----5:R-:W-:Y:S01]  /*d310*/  FMNMX.FTZ R106, R5, R8, !PT ;  /* 0x00000008056a7209 */ /* 0x020fe20007810000 */
[----:B------:R-:W-:Y:S01]  /*d320*/  MUFU.EX2 R220, R4 ;  /* 0x0000000400dc7308 */ /* 0x000fe20000000800 */
[----:B-1----:R-:W-:Y:S02]  /*d330*/  FADD.FTZ R2, -R107, R3 ;  /* 0x000000036b027221 */ /* 0x002fe40000010100 */
[----:B------:R-:W1:Y:S01]  /*d340*/  SHFL.BFLY PT, R3, R0, 0x2, 0x1f ;  /* 0x0c401f0000037f89 */ /* 0x000e6200000e0000 */
[C---:B----4-:R-:W-:Y:S02]  /*d350*/  FMUL.FTZ R5, R101.reuse, R113 ;  /* 0x0000007165057220 */ /* 0x050fe40000410000 */
[----:B------:R-:W-:Y:S02]  /*d360*/  FMUL.FTZ R2, R2, c[0x0][0x2d0] ;  /* 0x0000b40002027a20 */ /* 0x000fe40000410000 */
[C---:B------:R-:W-:Y:S02]  /*d370*/  FMUL.FTZ R16, R101.reuse, R124 ;  /* 0x0000007c65107220 */ /* 0x040fe40000410000 */
[----:B------:R4:W5:Y:S01]  /*d380*/  MUFU.EX2 R100, R2 ;  /* 0x0000000200647308 */ /* 0x0009620000000800 */
[C---:B------:R-:W-:Y:S02]  /*d390*/  FMUL.FTZ R17, R101.reuse, R125 ;  /* 0x0000007d65117220 */ /* 0x040fe40000410000 */
[C---:B------:R-:W-:Y:S02]  /*d3a0*/  FMUL.FTZ R32, R101.reuse, R140 ;  /* 0x0000008c65207220 */ /* 0x040fe40000410000 */
[C---:B------:R-:W-:Y:S02]  /*d3b0*/  FMUL.FTZ R33, R101.reuse, R141 ;  /* 0x0000008d65217220 */ /* 0x040fe40000410000 */
[C---:B------:R-:W-:Y:S02]  /*d3c0*/  FMUL.FTZ R48, R101.reuse, R156 ;  /* 0x0000009c65307220 */ /* 0x040fe40000410000 */
[C---:B------:R-:W-:Y:S02]  /*d3d0*/  FMUL.FTZ R49, R101.reuse, R157 ;  /* 0x0000009d65317220 */ /* 0x040fe40000410000 */
[C---:B------:R-:W-:Y:S02]  /*d3e0*/  FMUL.FTZ R52, R101.reuse, R52 ;  /* 0x0000003465347220 */ /* 0x040fe40000410000 */
[C---:B------:R-:W-:Y:S02]  /*d3f0*/  FMUL.FTZ R53, R101.reuse, R53 ;  /* 0x0000003565357220 */ /* 0x040fe40000410000 */
[C---:B------:R-:W-:Y:S01]  /*d400*/  FMUL.FTZ R64, R101.reuse, R64 ;  /* 0x0000004065407220 */ /* 0x040fe20000410000 */
[----:B-1----:R-:W-:Y:S01]  /*d410*/  FMNMX.FTZ R0, R0, R3, !PT ;  /* 0x0000000300007209 */ /* 0x002fe20007810000 */
[----:B------:R-:W-:Y:S02]  /*d420*/  FFMA.FTZ R3, R176, c[0x0][0x2d0], -R163 ;  /* 0x0000b400b0037a23 */ /* 0x000fe400000108a3 */
[C---:B------:R-:W-:Y:S02]  /*d430*/  FMUL.FTZ R65, R101.reuse, R65 ;  /* 0x0000004165417220 */ /* 0x040fe40000410000 */
[----:B------:R1:W-:Y:S01]  /*d440*/  MUFU.EX2 R234, R3 ;  /* 0x0000000300ea7308 */ /* 0x0003e20000000800 */
[----:B------:R-:W-:Y:S02]  /*d450*/  FMUL.FTZ R68, R101, R68 ;  /* 0x0000004465447220 */ /* 0x000fe40000410000 */
[----:B----4-:R-:W-:Y:S02]  /*d460*/  FADD.FTZ R2, -R106, R103 ;  /* 0x000000676a027221 */ /* 0x010fe40000010100 */
[----:B-----5:R-:W-:Y:S02]  /*d470*/  FMUL.FTZ R6, R100, R114 ;  /* 0x0000007264067220 */ /* 0x020fe40000410000 */
[----:B------:R-:W-:Y:S02]  /*d480*/  FMUL.FTZ R2, R2, c[0x0][0x2d0] ;  /* 0x0000b40002027a20 */ /* 0x000fe40000410000 */
[C---:B------:R-:W-:Y:S02]  /*d490*/  FMUL.FTZ R7, R100.reuse, R115 ;  /* 0x0000007364077220 */ /* 0x040fe40000410000 */
[----:B------:R4:W5:Y:S01]  /*d4a0*/  MUFU.EX2 R103, R2 ;  /* 0x0000000200677308 */ /* 0x0009620000000800 */
[C---:B------:R-:W-:Y:S02]  /*d4b0*/  FMUL.FTZ R18, R100.reuse, R126 ;  /* 0x0000007e64127220 */ /* 0x040fe40000410000 */
[C---:B------:R-:W-:Y:S02]  /*d4c0*/  FMUL.FTZ R34, R100.reuse, R142 ;  /* 0x0000008e64227220 */ /* 0x040fe40000410000 */
[C---:B------:R-:W-:Y:S01]  /*d4d0*/  FMUL.FTZ R35, R100.reuse, R143 ;  /* 0x0000008f64237220 */ /* 0x040fe20000410000 */
[----:B------:R-:W2:Y:S01]  /*d4e0*/  LDL.LU R142, [R1+0x8] ;  /* 0x00000800018e7983 */ /* 0x000ea20000300800 */
[C---:B------:R-:W-:Y:S02]  /*d4f0*/  FMUL.FTZ R50, R100.reuse, R158 ;  /* 0x0000009e64327220 */ /* 0x040fe40000410000 */
[C---:B------:R-:W-:Y:S02]  /*d500*/  FMUL.FTZ R51, R100.reuse, R159 ;  /* 0x0000009f64337220 */ /* 0x040fe40000410000 */
[C---:B------:R-:W-:Y:S01]  /*d510*/  FMUL.FTZ R54, R100.reuse, R54 ;  /* 0x0000003664367220 */ /* 0x040fe20000410000 */
[----:B------:R-:W-:Y:S01]  /*d520*/  LDSM.16.MT88.4 R156, [R185+0x1400] ;  /* 0x00140000b99c783b */ /* 0x000fe20000004200 */
[--C-:B-1----:R-:W-:Y:S02]  /*d530*/  FFMA.FTZ R3, R111, c[0x0][0x2d0], -R164.reuse ;  /* 0x0000b4006f037a23 */ /* 0x102fe400000108a4 */
[C---:B------:R-:W-:Y:S02]  /*d540*/  FMUL.FTZ R55, R100.reuse, R55 ;  /* 0x0000003764377220 */ /* 0x040fe40000410000 */
[----:B------:R1:W-:Y:S01]  /*d550*/  MUFU.EX2 R238, R3 ;  /* 0x0000000300ee7308 */ /* 0x0003e20000000800 */
[C---:B------:R-:W-:Y:S02]  /*d560*/  FMUL.FTZ R66, R100.reuse, R66 ;  /* 0x0000004264427220 */ /* 0x040fe40000410000 */
[----:B------:R-:W-:Y:S02]  /*d570*/  FMUL.FTZ R67, R100, R67 ;  /* 0x0000004364437220 */ /* 0x000fe40000410000 */
[----:B------:R-:W-:Y:S02]  /*d580*/  FMUL.FTZ R69, R101, R69 ;  /* 0x0000004565457220 */ /* 0x000fe40000410000 */
[--C-:B----4-:R-:W-:Y:S02]  /*d590*/  FFMA.FTZ R2, R162, c[0x0][0x2d0], -R164.reuse ;  /* 0x0000b400a2027a23 */ /* 0x110fe400000108a4 */
[----:B------:R-:W-:Y:S02]  /*d5a0*/  FMUL.FTZ R162, R106, c[0x0][0x2d0] ;  /* 0x0000b4006aa27a20 */ /* 0x000fe40000410000 */
[----:B------:R4:W-:Y:S01]  /*d5b0*/  MUFU.EX2 R235, R2 ;  /* 0x0000000200eb7308 */ /* 0x0009e20000000800 */
[C---:B-----5:R-:W-:Y:S02]  /*d5c0*/  FMUL.FTZ R8, R103.reuse, R116 ;  /* 0x0000007467087220 */ /* 0x060fe40000410000 */
[C---:B------:R-:W-:Y:S02]  /*d5d0*/  FMUL.FTZ R9, R103.reuse, R117 ;  /* 0x0000007567097220 */ /* 0x040fe40000410000 */
[C---:B------:R-:W-:Y:S02]  /*d5e0*/  FMUL.FTZ R12, R103.reuse, R120 ;  /* 0x00000078670c7220 */ /* 0x040fe40000410000 */
[C---:B------:R-:W-:Y:S02]  /*d5f0*/  FMUL.FTZ R13, R103.reuse, R121 ;  /* 0x00000079670d7220 */ /* 0x040fe40000410000 */
[C---:B------:R-:W-:Y:S02]  /*d600*/  FMUL.FTZ R24, R103.reuse, R132 ;  /* 0x0000008467187220 */ /* 0x040fe40000410000 */
[C---:B------:R-:W-:Y:S02]  /*d610*/  FMUL.FTZ R25, R103.reuse, R133 ;  /* 0x0000008567197220 */ /* 0x040fe40000410000 */
[----:B-1----:R-:W-:Y:S02]  /*d620*/  FFMA.FTZ R3, R110, c[0x0][0x2d0], -R164 ;  /* 0x0000b4006e037a23 */ /* 0x002fe400000108a4 */
[C---:B------:R-:W-:Y:S02]  /*d630*/  FMUL.FTZ R28, R103.reuse, R136 ;  /* 0x00000088671c7220 */ /* 0x040fe40000410000 */
[----:B------:R1:W5:Y:S01]  /*d640*/  MUFU.EX2 R244, R3 ;  /* 0x0000000300f47308 */ /* 0x0003620000000800 */
[C---:B------:R-:W-:Y:S02]  /*d650*/  FMUL.FTZ R29, R103.reuse, R137 ;  /* 0x00000089671d7220 */ /* 0x040fe40000410000 */
[C---:B------:R-:W-:Y:S02]  /*d660*/  FMUL.FTZ R40, R103.reuse, R148 ;  /* 0x0000009467287220 */ /* 0x040fe40000410000 */
[C---:B------:R-:W-:Y:S02]  /*d670*/  FMUL.FTZ R41, R103.reuse, R149 ;  /* 0x0000009567297220 */ /* 0x040fe40000410000 */
[--C-:B----4-:R-:W-:Y:S02]  /*d680*/  FFMA.FTZ R2, R168, c[0x0][0x2d0], -R163.reuse ;  /* 0x0000b400a8027a23 */ /* 0x110fe400000108a3 */
[C---:B------:R-:W-:Y:S02]  /*d690*/  FMUL.FTZ R44, R103.reuse, R152 ;  /* 0x00000098672c7220 */ /* 0x040fe40000410000 */
[----:B------:R4:W4:Y:S01]  /*d6a0*/  MUFU.EX2 R168, R2 ;  /* 0x0000000200a87308 */ /* 0x0009220000000800 */
[C---:B------:R-:W-:Y:S02]  /*d6b0*/  FMUL.FTZ R45, R103.reuse, R153 ;  /* 0x00000099672d7220 */ /* 0x040fe40000410000 */
[C---:B------:R-:W-:Y:S02]  /*d6c0*/  FMUL.FTZ R56, R103.reuse, R56 ;  /* 0x0000003867387220 */ /* 0x040fe40000410000 */
[----:B------:R-:W-:Y:S02]  /*d6d0*/  FMUL.FTZ R57, R103, R57 ;  /* 0x0000003967397220 */ /* 0x000fe40000410000 */
[--C-:B------:R-:W-:Y:S02]  /*d6e0*/  FFMA.FTZ R133, R213, c[0x0][0x2d0], -R163.reuse ;  /* 0x0000b400d5857a23 */ /* 0x100fe400000108a3 */
[--C-:B------:R-:W-:Y:S02]  /*d6f0*/  FFMA.FTZ R132, R209, c[0x0][0x2d0], -R163.reuse ;  /* 0x0000b400d1847a23 */ /* 0x100fe400000108a3 */
[--C-:B------:R-:W-:Y:S02]  /*d700*/  FFMA.FTZ R141, R174, c[0x0][0x2d0], -R162.reuse ;  /* 0x0000b400ae8d7a23 */ /* 0x100fe400000108a2 */
[--C-:B-1----:R-:W-:Y:S01]  /*d710*/  FFMA.FTZ R3, R109, c[0x0][0x2d0], -R163.reuse ;  /* 0x0000b4006d037a23 */ /* 0x102fe200000108a3 */
[----:B-----5:R-:W-:Y:S01]  /*d720*/  F2FP.PACK_AB R114, R244, R238 ;  /* 0x000000eef472723e */ /* 0x020fe200000000ff */
[--C-:B------:R-:W-:Y:S02]  /*d730*/  FFMA.FTZ R109, R202, c[0x0][0x2d0], -R163.reuse ;  /* 0x0000b400ca6d7a23 */ /* 0x100fe400000108a3 */
[----:B------:R1:W-:Y:S01]  /*d740*/  MUFU.EX2 R237, R3 ;  /* 0x0000000300ed7308 */ /* 0x0003e20000000800 */
[--C-:B------:R-:W-:Y:S02]  /*d750*/  FFMA.FTZ R140, R173, c[0x0][0x2d0], -R162.reuse ;  /* 0x0000b400ad8c7a23 */ /* 0x100fe400000108a2 */
[C---:B------:R-:W-:Y:S02]  /*d760*/  FMUL.FTZ R60, R103.reuse, R60 ;  /* 0x0000003c673c7220 */ /* 0x040fe40000410000 */
[C---:B------:R-:W-:Y:S01]  /*d770*/  FMUL.FTZ R61, R103.reuse, R61 ;  /* 0x0000003d673d7220 */ /* 0x040fe20000410000 */
[----:B----4-:R-:W4:Y:S01]  /*d780*/  SHFL.BFLY PT, R2, R0, 0x1, 0x1f ;  /* 0x0c201f0000027f89 */ /* 0x010f2200000e0000 */
[----:B------:R-:W-:Y:S01]  /*d790*/  F2FP.PACK_AB R113, R234, R168 ;  /* 0x000000a8ea71723e */ /* 0x000fe200000000ff */
[C---:B------:R-:W-:Y:S02]  /*d7a0*/  FMUL.FTZ R70, R100.reuse, R70 ;  /* 0x0000004664467220 */ /* 0x040fe40000410000 */
[----:B------:R-:W-:Y:S02]  /*d7b0*/  FMUL.FTZ R71, R100, R71 ;  /* 0x0000004764477220 */ /* 0x000fe40000410000 */
[C---:B------:R-:W-:Y:S02]  /*d7c0*/  FMUL.FTZ R72, R103.reuse, R72 ;  /* 0x0000004867487220 */ /* 0x040fe40000410000 */
[C---:B------:R-:W-:Y:S02]  /*d7d0*/  FMUL.FTZ R73, R103.reuse, R73 ;  /* 0x0000004967497220 */ /* 0x040fe40000410000 */
[C---:B------:R-:W-:Y:S02]  /*d7e0*/  FMUL.FTZ R76, R103.reuse, R76 ;  /* 0x0000004c674c7220 */ /* 0x040fe40000410000 */
[----:B------:R-:W-:Y:S02]  /*d7f0*/  FMUL.FTZ R77, R103, R77 ;  /* 0x0000004d674d7220 */ /* 0x000fe40000410000 */
[C---:B------:R-:W-:Y:S02]  /*d800*/  FMUL.FTZ R80, R101.reuse, R80 ;  /* 0x0000005065507220 */ /* 0x040fe40000410000 */
[----:B------:R-:W-:Y:S02]  /*d810*/  FMUL.FTZ R81, R101, R81 ;  /* 0x0000005165517220 */ /* 0x000fe40000410000 */
[--C-:B-1----:R-:W-:Y:S02]  /*d820*/  FFMA.FTZ R3, R178, c[0x0][0x2d0], -R162.reuse ;  /* 0x0000b400b2037a23 */ /* 0x102fe400000108a2 */
[C---:B------:R-:W-:Y:S02]  /*d830*/  FMUL.FTZ R82, R100.reuse, R82 ;  /* 0x0000005264527220 */ /* 0x040fe40000410000 */
[----:B------:R1:W-:Y:S01]  /*d840*/  MUFU.EX2 R231, R3 ;  /* 0x0000000300e77308 */ /* 0x0003e20000000800 */
[----:B------:R-:W-:Y:S01]  /*d850*/  FMUL.FTZ R83, R100, R83 ;  /* 0x0000005364537220 */ /* 0x000fe20000410000 */
[----:B----4-:R-:W-:Y:S01]  /*d860*/  FMNMX.FTZ R2, R0, R2, !PT ;  /* 0x0000000200027209 */ /* 0x010fe20007810000 */
[--C-:B------:R-:W-:Y:S02]  /*d870*/  FFMA.FTZ R0, R19, c[0x0][0x2d0], -R163.reuse ;  /* 0x0000b40013007a23 */ /* 0x100fe400000108a3 */
[----:B------:R-:W-:Y:S02]  /*d880*/  FMUL.FTZ R19, R100, R127 ;  /* 0x0000007f64137220 */ /* 0x000fe40000410000 */
[----:B------:R-:W-:Y:S01]  /*d890*/  LDSM.16.MT88.4 R124, [R186+0x400] ;  /* 0x00040000ba7c783b */ /* 0x000fe20000004200 */
[C---:B------:R-:W-:Y:S02]  /*d8a0*/  FMUL.FTZ R88, R103.reuse, R88 ;  /* 0x0000005867587220 */ /* 0x040fe40000410000 */
[----:B------:R-:W4:Y:S01]  /*d8b0*/  MUFU.EX2 R243, R0 ;  /* 0x0000000000f37308 */ /* 0x000f220000000800 */
[C---:B------:R-:W-:Y:S02]  /*d8c0*/  FMUL.FTZ R89, R103.reuse, R89 ;  /* 0x0000005967597220 */ /* 0x040fe40000410000 */
[C---:B------:R-:W-:Y:S02]  /*d8d0*/  FMUL.FTZ R92, R103.reuse, R92 ;  /* 0x0000005c675c7220 */ /* 0x040fe40000410000 */
[----:B------:R-:W-:Y:S02]  /*d8e0*/  FMUL.FTZ R93, R103, R93 ;  /* 0x0000005d675d7220 */ /* 0x000fe40000410000 */
[--C-:B------:R-:W-:Y:S02]  /*d8f0*/  FFMA.FTZ R111, R172, c[0x0][0x2d0], -R163.reuse ;  /* 0x0000b400ac6f7a23 */ /* 0x100fe400000108a3 */
[--C-:B------:R-:W-:Y:S01]  /*d900*/  FFMA.FTZ R110, R166, c[0x0][0x2d0], -R163.reuse ;  /* 0x0000b400a66e7a23 */ /* 0x100fe200000108a3 */
[----:B------:R-:W-:Y:S01]  /*d910*/  MUFU.EX2 R172, R132 ;  /* 0x0000008400ac7308 */ /* 0x000fe20000000800 */
[C---:B------:R-:W-:Y:S02]  /*d920*/  FMUL.FTZ R84, R101.reuse, R84 ;  /* 0x0000005465547220 */ /* 0x040fe40000410000 */
[----:B------:R-:W-:Y:S02]  /*d930*/  FMUL.FTZ R85, R101, R85 ;  /* 0x0000005565557220 */ /* 0x000fe40000410000 */
[----:B-1----:R-:W-:Y:S02]  /*d940*/  FFMA.FTZ R3, R177, c[0x0][0x2d0], -R162 ;  /* 0x0000b400b1037a23 */ /* 0x002fe400000108a2 */
[C---:B------:R-:W-:Y:S02]  /*d950*/  FMUL.FTZ R86, R100.reuse, R86 ;  /* 0x0000005664567220 */ /* 0x040fe40000410000 */
[----:B------:R-:W-:Y:S01]  /*d960*/  FMUL.FTZ R87, R100, R87 ;  /* 0x0000005764577220 */ /* 0x000fe20000410000 */
[----:B------:R1:W5:Y:S01]  /*d970*/  MUFU.EX2 R233, R3 ;  /* 0x0000000300e97308 */ /* 0x0003620000000800 */
[C---:B------:R-:W-:Y:S02]  /*d980*/  FMUL.FTZ R96, R101.reuse, R96 ;  /* 0x0000006065607220 */ /* 0x040fe40000410000 */
[----:B------:R-:W-:Y:S01]  /*d990*/  FMUL.FTZ R97, R101, R97 ;  /* 0x0000006165617220 */ /* 0x000fe20000410000 */
[----:B----4-:R-:W-:Y:S01]  /*d9a0*/  F2FP.PACK_AB R115, R243, R237 ;  /* 0x000000edf373723e */ /* 0x010fe200000000ff */
[----:B------:R-:W-:Y:S02]  /*d9b0*/  FADD.FTZ R0, -R2, R102 ;  /* 0x0000006602007221 */ /* 0x000fe40000010100 */
[--C-:B------:R-:W-:Y:S02]  /*d9c0*/  FFMA.FTZ R102, R203, c[0x0][0x2d0], -R164.reuse ;  /* 0x0000b400cb667a23 */ /* 0x100fe400000108a4 */
[----:B------:R-:W-:Y:S01]  /*d9d0*/  FMUL.FTZ R0, R0, c[0x0][0x2d0] ;  /* 0x0000b40000007a20 */ /* 0x000fe20000410000 */
[----:B------:R-:W-:Y:S01]  /*d9e0*/  MUFU.EX2 R166, R141 ;  /* 0x0000008d00a67308 */ /* 0x000fe20000000800 */
[C---:B------:R-:W-:Y:S02]  /*d9f0*/  FMUL.FTZ R98, R100.reuse, R98 ;  /* 0x0000006264627220 */ /* 0x040fe40000410000 */
[----:B------:R-:W-:Y:S02]  /*da00*/  FMUL.FTZ R99, R100, R99 ;  /* 0x0000006364637220 */ /* 0x000fe40000410000 */
[--C-:B------:R-:W-:Y:S02]  /*da10*/  FFMA.FTZ R137, R214, c[0x0][0x2d0], -R164.reuse ;  /* 0x0000b400d6897a23 */ /* 0x100fe400000108a4 */
[----:B------:R-:W-:Y:S03]  /*da20*/  FFMA.FTZ R136, R205, c[0x0][0x2d0], -R164 ;  /* 0x0000b400cd887a23 */ /* 0x000fe600000108a4 */
[----:B------:R4:W-:Y:S01]  /*da30*/  MUFU.EX2 R225, R102 ;  /* 0x0000006600e17308 */ /* 0x0009e20000000800 */
[----:B-1----:R-:W-:Y:S01]  /*da40*/  FFMA.FTZ R3, R161, c[0x0][0x2d0], -R162 ;  /* 0x0000b400a1037a23 */ /* 0x002fe200000108a2 */
[----:B-----5:R-:W-:Y:S08]  /*da50*/  F2FP.PACK_AB R116, R233, R231 ;  /* 0x000000e7e974723e */ /* 0x020ff000000000ff */
[----:B------:R1:W-:Y:S10]  /*da60*/  MUFU.EX2 R241, R3 ;  /* 0x0000000300f17308 */ /* 0x0003f40000000800 */
[----:B------:R-:W5:Y:S01]  /*da70*/  MUFU.EX2 R0, R0 ;  /* 0x0000000000007308 */ /* 0x000f620000000800 */
[----:B----4-:R-:W-:Y:S09]  /*da80*/  FFMA.FTZ R102, R201, c[0x0][0x2d0], -R164 ;  /* 0x0000b400c9667a23 */ /* 0x010ff200000108a4 */
[----:B------:R4:W-:Y:S01]  /*da90*/  MUFU.EX2 R230, R102 ;  /* 0x0000006600e67308 */ /* 0x0009e20000000800 */
[----:B-1----:R-:W-:Y:S09]  /*daa0*/  FFMA.FTZ R3, R160, c[0x0][0x2d0], -R162 ;  /* 0x0000b400a0037a23 */ /* 0x002ff200000108a2 */
[----:B------:R1:W1:Y:S01]  /*dab0*/  MUFU.EX2 R242, R3 ;  /* 0x0000000300f27308 */ /* 0x0002620000000800 */
[C---:B-----5:R-:W-:Y:S02]  /*dac0*/  FMUL.FTZ R10, R0.reuse, R118 ;  /* 0x00000076000a7220 */ /* 0x060fe40000410000 */
[C---:B------:R-:W-:Y:S02]  /*dad0*/  FMUL.FTZ R11, R0.reuse, R119 ;  /* 0x00000077000b7220 */ /* 0x040fe40000410000 */
[C---:B------:R-:W-:Y:S02]  /*dae0*/  FMUL.FTZ R14, R0.reuse, R122 ;  /* 0x0000007a000e7220 */ /* 0x040fe40000410000 */
[C---:B------:R-:W-:Y:S03]  /*daf0*/  FMUL.FTZ R15, R0.reuse, R123 ;  /* 0x0000007b000f7220 */ /* 0x040fe60000410000 */
[----:B------:R-:W-:Y:S01]  /*db00*/  MUFU.EX2 R176, R110 ;  /* 0x0000006e00b07308 */ /* 0x000fe20000000800 */
[----:B------:R-:W5:Y:S01]  /*db10*/  LDSM.16.MT88.4 R120, [R185+0xc00] ;  /* 0x000c0000b978783b */ /* 0x000f620000004200 */
[----:B------:R-:W-:Y:S02]  /*db20*/  FMUL.FTZ R26, R0, R134 ;  /* 0x00000086001a7220 */ /* 0x000fe40000410000 */
[----:B----4-:R-:W-:Y:S02]  /*db30*/  FFMA.FTZ R102, R182, c[0x0][0x2d0], -R163 ;  /* 0x0000b400b6667a23 */ /* 0x010fe400000108a3 */
[C---:B------:R-:W-:Y:S02]  /*db40*/  FMUL.FTZ R27, R0.reuse, R135 ;  /* 0x00000087001b7220 */ /* 0x040fe40000410000 */
[C---:B------:R-:W-:Y:S02]  /*db50*/  FMUL.FTZ R30, R0.reuse, R138 ;  /* 0x0000008a001e7220 */ /* 0x040fe40000410000 */
[----:B------:R4:W-:Y:S01]  /*db60*/  MUFU.EX2 R224, R102 ;  /* 0x0000006600e07308 */ /* 0x0009e20000000800 */
[----:B------:R-:W-:Y:S02]  /*db70*/  FMUL.FTZ R31, R0, R139 ;  /* 0x0000008b001f7220 */ /* 0x000fe40000410000 */
[----:B-1----:R-:W-:Y:S01]  /*db80*/  FMUL.FTZ R3, R2, c[0x0][0x2d0] ;  /* 0x0000b40002037a20 */ /* 0x002fe20000410000 */
[----:B------:R-:W-:Y:S01]  /*db90*/  F2FP.PACK_AB R118, R242, R241 ;  /* 0x000000f1f276723e */ /* 0x000fe200000000ff */
[C---:B------:R-:W-:Y:S02]  /*dba0*/  FMUL.FTZ R42, R0.reuse, R150 ;  /* 0x00000096002a7220 */ /* 0x040fe40000410000 */
[----:B------:R-:W-:Y:S02]  /*dbb0*/  FFMA.FTZ R4, R169, c[0x0][0x2d0], -R3 ;  /* 0x0000b400a9047a23 */ /* 0x000fe40000010803 */
[C---:B------:R-:W-:Y:S01]  /*dbc0*/  FMUL.FTZ R43, R0.reuse, R151 ;  /* 0x00000097002b7220 */ /* 0x040fe20000410000 */
[----:B------:R1:W-:Y:S01]  /*dbd0*/  MUFU.EX2 R203, R109 ;  /* 0x0000006d00cb7308 */ /* 0x0003e20000000800 */
[C---:B------:R-:W-:Y:S02]  /*dbe0*/  FMUL.FTZ R46, R0.reuse, R154 ;  /* 0x0000009a002e7220 */ /* 0x040fe40000410000 */
[C---:B------:R-:W-:Y:S02]  /*dbf0*/  FMUL.FTZ R47, R0.reuse, R155 ;  /* 0x0000009b002f7220 */ /* 0x040fe40000410000 */
[C---:B------:R-:W-:Y:S02]  /*dc00*/  FMUL.FTZ R58, R0.reuse, R58 ;  /* 0x0000003a003a7220 */ /* 0x040fe40000410000 */
[C---:B------:R-:W-:Y:S02]  /*dc10*/  FMUL.FTZ R59, R0.reuse, R59 ;  /* 0x0000003b003b7220 */ /* 0x040fe40000410000 */
[--C-:B------:R-:W-:Y:S01]  /*dc20*/  FFMA.FTZ R135, R165, c[0x0][0x2d0], -R164.reuse ;  /* 0x0000b400a5877a23 */ /* 0x100fe200000108a4 */
[----:B------:R3:W-:Y:S01]  /*dc30*/  MUFU.EX2 R160, R4 ;  /* 0x0000000400a07308 */ /* 0x0007e20000000800 */
[--C-:B------:R-:W-:Y:S02]  /*dc40*/  FFMA.FTZ R134, R167, c[0x0][0x2d0], -R164.reuse ;  /* 0x0000b400a7867a23 */ /* 0x100fe400000108a4 */
[----:B------:R-:W-:Y:S02]  /*dc50*/  FMUL.FTZ R62, R0, R62 ;  /* 0x0000003e003e7220 */ /* 0x000fe40000410000 */
[----:B----4-:R-:W-:Y:S02]  /*dc60*/  FFMA.FTZ R102, R204, c[0x0][0x2d0], -R163 ;  /* 0x0000b400cc667a23 */ /* 0x010fe400000108a3 */
[C---:B------:R-:W-:Y:S02]  /*dc70*/  FMUL.FTZ R63, R0.reuse, R63 ;  /* 0x0000003f003f7220 */ /* 0x040fe40000410000 */
[C---:B------:R-:W-:Y:S01]  /*dc80*/  FMUL.FTZ R74, R0.reuse, R74 ;  /* 0x0000004a004a7220 */ /* 0x040fe20000410000 */
[----:B------:R4:W-:Y:S01]  /*dc90*/  MUFU.EX2 R223, R102 ;  /* 0x0000006600df7308 */ /* 0x0009e20000000800 */
[----:B------:R-:W-:Y:S02]  /*dca0*/  FMUL.FTZ R75, R0, R75 ;  /* 0x0000004b004b7220 */ /* 0x000fe40000410000 */
[--C-:B------:R-:W-:Y:S02]  /*dcb0*/  FFMA.FTZ R138, R211, c[0x0][0x2d0], -R3.reuse ;  /* 0x0000b400d38a7a23 */ /* 0x100fe40000010803 */
[--C-:B-1----:R-:W-:Y:S02]  /*dcc0*/  FFMA.FTZ R109, R218, c[0x0][0x2d0], -R3.reuse ;  /* 0x0000b400da6d7a23 */ /* 0x102fe40000010803 */
[--C-:B------:R-:W-:Y:S02]  /*dcd0*/  FFMA.FTZ R139, R175, c[0x0][0x2d0], -R3.reuse ;  /* 0x0000b400af8b7a23 */ /* 0x100fe40000010803 */
[--C-:B------:R-:W-:Y:S01]  /*dce0*/  FFMA.FTZ R105, R105, c[0x0][0x2d0], -R3.reuse ;  /* 0x0000b40069697a23 */ /* 0x100fe20000010803 */
[----:B------:R-:W-:Y:S01]  /*dcf0*/  MUFU.EX2 R175, R135 ;  /* 0x0000008700af7308 */ /* 0x000fe20000000800 */
[C---:B------:R-:W-:Y:S02]  /*dd00*/  FMUL.FTZ R78, R0.reuse, R78 ;  /* 0x0000004e004e7220 */ /* 0x040fe40000410000 */
[C---:B------:R-:W-:Y:S02]  /*dd10*/  FMUL.FTZ R79, R0.reuse, R79 ;  /* 0x0000004f004f7220 */ /* 0x040fe40000410000 */
[--C-:B---3--:R-:W-:Y:S02]  /*dd20*/  FFMA.FTZ R4, R179, c[0x0][0x2d0], -R3.reuse ;  /* 0x0000b400b3047a23 */ /* 0x108fe40000010803 */
[C---:B------:R-:W-:Y:S02]  /*dd30*/  FMUL.FTZ R90, R0.reuse, R90 ;  /* 0x0000005a005a7220 */ /* 0x040fe40000410000 */
[C---:B------:R-:W-:Y:S01]  /*dd40*/  FMUL.FTZ R91, R0.reuse, R91 ;  /* 0x0000005b005b7220 */ /* 0x040fe20000410000 */
[----:B------:R1:W3:Y:S01]  /*dd50*/  MUFU.EX2 R161, R4 ;  /* 0x0000000400a17308 */ /* 0x0002e20000000800 */
[C---:B------:R-:W-:Y:S02]  /*dd60*/  FMUL.FTZ R94, R0.reuse, R94 ;  /* 0x0000005e005e7220 */ /* 0x040fe40000410000 */
[----:B------:R-:W-:Y:S02]  /*dd70*/  FMUL.FTZ R95, R0, R95 ;  /* 0x0000005f005f7220 */ /* 0x000fe40000410000 */
[--C-:B----4-:R-:W-:Y:S05]  /*dd80*/  FFMA.FTZ R102, R180, c[0x0][0x2d0], -R164.reuse ;  /* 0x0000b400b4667a23 */ /* 0x110fea00000108a4 */
[----:B------:R4:W-:Y:S10]  /*dd90*/  MUFU.EX2 R222, R102 ;  /* 0x0000006600de7308 */ /* 0x0009f40000000800 */
[----:B------:R-:W-:Y:S01]  /*dda0*/  MUFU.EX2 R177, R134 ;  /* 0x0000008600b17308 */ /* 0x000fe20000000800 */
[--C-:B-1----:R-:W-:Y:S01]  /*ddb0*/  FFMA.FTZ R4, R171, c[0x0][0x2d0], -R3.reuse ;  /* 0x0000b400ab047a23 */ /* 0x102fe20000010803 */
[----:B---3--:R-:W-:Y:S08]  /*ddc0*/  F2FP.PACK_AB R117, R161, R160 ;  /* 0x000000a0a175723e */ /* 0x008ff000000000ff */
[----:B------:R1:W-:Y:S01]  /*ddd0*/  MUFU.EX2 R239, R4 ;  /* 0x0000000400ef7308 */ /* 0x0003e20000000800 */
[----:B----4-:R-:W-:Y:S09]  /*dde0*/  FFMA.FTZ R102, R181, c[0x0][0x2d0], -R164 ;  /* 0x0000b400b5667a23 */ /* 0x010ff200000108a4 */
[----:B------:R3:W-:Y:S10]  /*ddf0*/  MUFU.EX2 R221, R102 ;  /* 0x0000006600dd7308 */ /* 0x0007f40000000800 */
[----:B------:R4:W-:Y:S01]  /*de00*/  MUFU.EX2 R171, R133 ;  /* 0x0000008500ab7308 */ /* 0x0009e20000000800 */
[----:B-1----:R-:W-:Y:S09]  /*de10*/  FFMA.FTZ R4, R170, c[0x0][0x2d0], -R3 ;  /* 0x0000b400aa047a23 */ /* 0x002ff20000010803 */
[----:B------:R1:W1:Y:S01]  /*de20*/  MUFU.EX2 R240, R4 ;  /* 0x0000000400f07308 */ /* 0x0002620000000800 */
[----:B---3--:R-:W-:Y:S09]  /*de30*/  FFMA.FTZ R102, R183, c[0x0][0x2d0], -R163 ;  /* 0x0000b400b7667a23 */ /* 0x008ff200000108a3 */
[----:B------:R3:W-:Y:S01]  /*de40*/  MUFU.EX2 R204, R102 ;  /* 0x0000006600cc7308 */ /* 0x0007e20000000800 */
[----:B----4-:R-:W-:Y:S09]  /*de50*/  LDSM.16.MT88.4 R132, [R185+0x800] ;  /* 0x00080000b984783b */ /* 0x010ff20000004200 */
[----:B------:R-:W4:Y:S01]  /*de60*/  MUFU.EX2 R167, R140 ;  /* 0x0000008c00a77308 */ /* 0x000f220000000800 */
[----:B-1----:R-:W-:Y:S01]  /*de70*/  FMUL.FTZ R4, R101, R112 ;  /* 0x0000007065047220 */ /* 0x002fe20000410000 */
[----:B------:R-:W-:Y:S02]  /*de80*/  F2FP.PACK_AB R112, R235, R220 ;  /* 0x000000dceb70723e */ /* 0x000fe400000000ff */
[----:B------:R-:W-:Y:S06]  /*de90*/  F2FP.PACK_AB R119, R240, R239 ;  /* 0x000000eff077723e */ /* 0x000fec00000000ff */
[----:B------:R1:W-:Y:S01]  /*dea0*/  MUFU.EX2 R178, R109 ;  /* 0x0000006d00b27308 */ /* 0x0003e20000000800 */
[-C--:B------:R-:W-:Y:S05]  /*deb0*/  HMMA.16816.F32 R4, R112, R20.reuse, R4 ;  /* 0x000000147004723c */ /* 0x080fea0000001804 */
[--C-:B---3--:R-:W-:Y:S03]  /*dec0*/  FFMA.FTZ R102, R215, c[0x0][0x2d0], -R162.reuse ;  /* 0x0000b400d7667a23 */ /* 0x108fe600000108a2 */
[C---:B------:R-:W-:Y:S01]  /*ded0*/  HMMA.16816.F32 R8, R116.reuse, R20, R8 ;  /* 0x000000147408723c */ /* 0x040fe20000001808 */
[----:B------:R3:W-:Y:S06]  /*dee0*/  MUFU.EX2 R201, R102 ;  /* 0x0000006600c97308 */ /* 0x0007ec0000000800 */
[C---:B------:R-:W-:Y:S01]  /*def0*/  FMUL.FTZ R20, R101.reuse, R128 ;  /* 0x0000008065147220 */ /* 0x040fe20000410000 */
[-C--:B------:R-:W-:Y:S03]  /*df00*/  HMMA.16816.F32 R12, R116, R22.reuse, R12 ;  /* 0x00000016740c723c */ /* 0x080fe6000000180c */
[----:B------:R-:W-:Y:S01]  /*df10*/  MUFU.EX2 R170, R137 ;  /* 0x0000008900aa7308 */ /* 0x000fe20000000800 */
[C---:B------:R-:W-:Y:S02]  /*df20*/  FMUL.FTZ R21, R101.reuse, R129 ;  /* 0x0000008165157220 */ /* 0x040fe40000410000 */
[--C-:B-1----:R-:W-:Y:S02]  /*df30*/  FFMA.FTZ R109, R208, c[0x0][0x2d0], -R162.reuse ;  /* 0x0000b400d06d7a23 */ /* 0x102fe400000108a2 */
[C---:B------:R-:W-:Y:S05]  /*df40*/  HMMA.16816.F32 R16, R112.reuse, R22, R16 ;  /* 0x000000167010723c */ /* 0x040fea0000001810 */
[----:B------:R-:W-:Y:S02]  /*df50*/  MUFU.EX2 R174, R136 ;  /* 0x0000008800ae7308 */ /* 0x000fe40000000800 */
[C---:B------:R-:W-:Y:S02]  /*df60*/  FMUL.FTZ R22, R100.reuse, R130 ;  /* 0x0000008264167220 */ /* 0x040fe40000410000 */
[----:B------:R-:W-:Y:S02]  /*df70*/  FMUL.FTZ R23, R100, R131 ;  /* 0x0000008364177220 */ /* 0x000fe40000410000 */
[----:B------:R-:W-:Y:S01]  /*df80*/  LDSM.16.MT88.4 R128, [R185+0x1000] ;  /* 0x00100000b980783b */ /* 0x000fe20000004200 */
[----:B---3--:R-:W-:Y:S03]  /*df90*/  FFMA.FTZ R102, R210, c[0x0][0x2d0], -R162 ;  /* 0x0000b400d2667a23 */ /* 0x008fe600000108a2 */
[----:B------:R-:W1:Y:S01]  /*dfa0*/  MUFU.EX2 R173, R111 ;  /* 0x0000006f00ad7308 */ /* 0x000e620000000800 */
[-C--:B------:R-:W-:Y:S08]  /*dfb0*/  HMMA.16816.F32 R20, R112, R36.reuse, R20 ;  /* 0x000000247014723c */ /* 0x080ff00000001814 */
[C---:B------:R-:W-:Y:S01]  /*dfc0*/  HMMA.16816.F32 R24, R116.reuse, R36, R24 ;  /* 0x000000247418723c */ /* 0x040fe20000001818 */
[----:B------:R3:W-:Y:S06]  /*dfd0*/  MUFU.EX2 R202, R102 ;  /* 0x0000006600ca7308 */ /* 0x0007ec0000000800 */
[C---:B------:R-:W-:Y:S01]  /*dfe0*/  FMUL.FTZ R36, R101.reuse, R144 ;  /* 0x0000009065247220 */ /* 0x040fe20000410000 */
[-C--:B------:R-:W-:Y:S03]  /*dff0*/  HMMA.16816.F32 R28, R116, R38.reuse, R28 ;  /* 0x00000026741c723c */ /* 0x080fe6000000181c */
[----:B------:R1:W-:Y:S01]  /*e000*/  MUFU.EX2 R111, R105 ;  /* 0x00000069006f7308 */ /* 0x0003e20000000800 */
[C---:B------:R-:W-:Y:S02]  /*e010*/  FMUL.FTZ R37, R101.reuse, R145 ;  /* 0x0000009165257220 */ /* 0x040fe40000410000 */
[----:B--2---:R-:W-:Y:S02]  /*e020*/  FFMA.FTZ R101, R101, R249, R220 ;  /* 0x000000f965657223 */ /* 0x004fe400000100dc */
[C---:B------:R-:W-:Y:S05]  /*e030*/  HMMA.16816.F32 R32, R112.reuse, R38, R32 ;  /* 0x000000267020723c */ /* 0x040fea0000001820 */
[----:B------:R-:W-:Y:S02]  /*e040*/  MUFU.EX2 R164, R138 ;  /* 0x0000008a00a47308 */ /* 0x000fe40000000800 */
[C---:B------:R-:W-:Y:S02]  /*e050*/  FMUL.FTZ R38, R100.reuse, R146 ;  /* 0x0000009264267220 */ /* 0x040fe40000410000 */
[C---:B------:R-:W-:Y:S03]  /*e060*/  FMUL.FTZ R39, R100.reuse, R147 ;  /* 0x0000009364277220 */ /* 0x040fe60000410000 */
[----:B---3--:R-:W-:Y:S02]  /*e070*/  FFMA.FTZ R102, R207, c[0x0][0x2d0], -R3 ;  /* 0x0000b400cf667a23 */ /* 0x008fe40000010803 */
[----:B------:R-:W-:Y:S01]  /*e080*/  FFMA.FTZ R100, R100, R248, R168 ;  /* 0x000000f864647223 */ /* 0x000fe200000100a8 */
[----:B------:R-:W-:Y:S01]  /*e090*/  MUFU.EX2 R165, R139 ;  /* 0x0000008b00a57308 */ /* 0x000fe20000000800 */
[-C--:B-----5:R-:W-:Y:S03]  /*e0a0*/  HMMA.16816.F32 R36, R112, R120.reuse, R36 ;  /* 0x000000787024723c */ /* 0x0a0fe60000001824 */
[----:B-1----:R-:W-:Y:S01]  /*e0b0*/  FADD.FTZ R105, R235, R101 ;  /* 0x00000065eb697221 */ /* 0x002fe20000010000 */
[----:B------:R-:W-:Y:S04]  /*e0c0*/  F2FP.PACK_AB R101, R172, R171 ;  /* 0x000000abac65723e */ /* 0x000fe800000000ff */
[C---:B------:R-:W-:Y:S01]  /*e0d0*/  HMMA.16816.F32 R40, R116.reuse, R120, R40 ;  /* 0x000000787428723c */ /* 0x040fe20000001828 */
[----:B------:R1:W-:Y:S07]  /*e0e0*/  MUFU.EX2 R182, R102 ;  /* 0x0000006600b67308 */ /* 0x0003ee0000000800 */
[-C--:B------:R-:W-:Y:S03]  /*e0f0*/  HMMA.16816.F32 R44, R116, R122.reuse, R44 ;  /* 0x0000007a742c723c */ /* 0x080fe6000000182c */
[----:B------:R-:W-:Y:S05]  /*e100*/  MUFU.EX2 R168, R109 ;  /* 0x0000006d00a87308 */ /* 0x000fea0000000800 */
[C---:B------:R-:W-:Y:S01]  /*e110*/  HMMA.16816.F32 R48, R112.reuse, R122, R48 ;  /* 0x0000007a7030723c */ /* 0x040fe20000001830 */
[----:B------:R-:W2:Y:S03]  /*e120*/  LDSM.16.MT88.4 R120, [R186+0xc00] ;  /* 0x000c0000ba78783b */ /* 0x000ea60000004200 */
[--C-:B-1----:R-:W-:Y:S04]  /*e130*/  FFMA.FTZ R102, R206, c[0x0][0x2d0], -R3.reuse ;  /* 0x0000b400ce667a23 */ /* 0x102fe80000010803 */
[----:B------:R1:W-:Y:S04]  /*e140*/  MUFU.EX2 R183, R102 ;  /* 0x0000006600b77308 */ /* 0x0003e80000000800 */
[--C-:B-1----:R-:W-:Y:S01]  /*e150*/  FFMA.FTZ R102, R216, c[0x0][0x2d0], -R162.reuse ;  /* 0x0000b400d8667a23 */ /* 0x102fe200000108a2 */
[-C--:B--2---:R-:W-:Y:S05]  /*e160*/  HMMA.16816.F32 R52, R112, R120.reuse, R52 ;  /* 0x000000787034723c */ /* 0x084fea0000001834 */
[----:B------:R1:W-:Y:S03]  /*e170*/  MUFU.EX2 R180, R102 ;  /* 0x0000006600b47308 */ /* 0x0003e60000000800 */
[C---:B------:R-:W-:Y:S08]  /*e180*/  HMMA.16816.F32 R56, R116.reuse, R120, R56 ;  /* 0x000000787438723c */ /* 0x040ff00000001838 */
[-C--:B------:R-:W-:Y:S08]  /*e190*/  HMMA.16816.F32 R60, R116, R122.reuse, R60 ;  /* 0x0000007a743c723c */ /* 0x080ff0000000183c */
[C---:B------:R-:W-:Y:S01]  /*e1a0*/  HMMA.16816.F32 R64, R112.reuse, R122, R64 ;  /* 0x0000007a7040723c */ /* 0x040fe20000001840 */
[----:B------:R-:W2:Y:S03]  /*e1b0*/  LDSM.16.MT88.4 R120, [R185+0x1800] ;  /* 0x00180000b978783b */ /* 0x000ea60000004200 */
[--C-:B-1----:R-:W-:Y:S04]  /*e1c0*/  FFMA.FTZ R102, R217, c[0x0][0x2d0], -R162.reuse ;  /* 0x0000b400d9667a23 */ /* 0x102fe800000108a2 */
[----:B------:R1:W-:Y:S04]  /*e1d0*/  MUFU.EX2 R181, R102 ;  /* 0x0000006600b57308 */ /* 0x0003e80000000800 */
[--C-:B-1----:R-:W-:Y:S02]  /*e1e0*/  FFMA.FTZ R102, R219, c[0x0][0x2d0], -R3.reuse ;  /* 0x0000b400db667a23 */ /* 0x102fe40000010803 */
[----:B------:R-:W-:Y:S02]  /*e1f0*/  FFMA.FTZ R3, R104, c[0x0][0x2d0], -R3 ;  /* 0x0000b40068037a23 */ /* 0x000fe40000010803 */
[----:B------:R-:W3:Y:S02]  /*e200*/  LDL.LU R104, [R1+0xc] ;  /* 0x00000c0001687983 */ /* 0x000ee40000300800 */
[----:B------:R1:W-:Y:S01]  /*e210*/  MUFU.EX2 R179, R102 ;  /* 0x0000006600b37308 */ /* 0x0003e20000000800 */
[-C--:B--2---:R-:W-:Y:S09]  /*e220*/  HMMA.16816.F32 R68, R112, R120.reuse, R68 ;  /* 0x000000787044723c */ /* 0x084ff20000001844 */
[----:B------:R2:W5:Y:S01]  /*e230*/  MUFU.EX2 R110, R3 ;  /* 0x00000003006e7308 */ /* 0x0005620000000800 */
[C---:B------:R-:W-:Y:S08]  /*e240*/  HMMA.16816.F32 R72, R116.reuse, R120, R72 ;  /* 0x000000787448723c */ /* 0x040ff00000001848 */
[-C--:B------:R-:W-:Y:S04]  /*e250*/  HMMA.16816.F32 R76, R116, R122.reuse, R76 ;  /* 0x0000007a744c723c */ /* 0x080fe8000000184c */
[----:B-1----:R-:W-:Y:S01]  /*e260*/  FFMA.FTZ R102, R212, c[0x0][0x2d0], -R162 ;  /* 0x0000b400d4667a23 */ /* 0x002fe200000108a2 */
[----:B----4-:R-:W-:Y:S03]  /*e270*/  F2FP.PACK_AB R162, R167, R166 ;  /* 0x000000a6a7a2723e */ /* 0x010fe600000000ff */
[C---:B------:R-:W-:Y:S01]  /*e280*/  HMMA.16816.F32 R80, R112.reuse, R122, R80 ;  /* 0x0000007a7050723c */ /* 0x040fe20000001850 */
[----:B------:R-:W1:Y:S01]  /*e290*/  LDSM.16.MT88.4 R120, [R186+0x1800] ;  /* 0x00180000ba78783b */ /* 0x000e620000004200 */
[----:B------:R4:W1:Y:S02]  /*e2a0*/  MUFU.EX2 R169, R102 ;  /* 0x0000006600a97308 */ /* 0x0008640000000800 */
[----:B--2---:R-:W-:Y:S01]  /*e2b0*/  FFMA.FTZ R3, R103, R142, R231 ;  /* 0x0000008e67037223 */ /* 0x004fe200000100e7 */
[----:B------:R-:W-:Y:S04]  /*e2c0*/  F2FP.PACK_AB R103, R176, R173 ;  /* 0x000000adb067723e */ /* 0x000fe800000000ff */
[----:B------:R-:W-:Y:S03]  /*e2d0*/  LDSM.16.MT88.4 R140, [R186+0x800] ;  /* 0x00080000ba8c783b */ /* 0x000fe60000004200 */
[----:B-----5:R-:W-:Y:S01]  /*e2e0*/  F2FP.PACK_AB R163, R110, R111 ;  /* 0x0000006f6ea3723e */ /* 0x020fe200000000ff */
[----:B------:R-:W-:Y:S02]  /*e2f0*/  FADD.FTZ R109, R233, R3 ;  /* 0x00000003e96d7221 */ /* 0x000fe40000010000 */
[----:B------:R-:W-:Y:S04]  /*e300*/  FADD.FTZ R3, R238, R105 ;  /* 0x00000069ee037221 */ /* 0x000fe80000010000 */
[----:B------:R-:W-:Y:S04]  /*e310*/  FADD.FTZ R3, R244, R3 ;  /* 0x00000003f4037221 */ /* 0x000fe80000010000 */
[----:B------:R-:W-:Y:S01]  /*e320*/  FADD.FTZ R3, R225, R3 ;  /* 0x00000003e1037221 */ /* 0x000fe20000010000 */
[----:B----4-:R-:W-:Y:S03]  /*e330*/  F2FP.PACK_AB R102, R177, R175 ;  /* 0x000000afb166723e */ /* 0x010fe600000000ff */
[----:B------:R-:W-:Y:S01]  /*e340*/  FADD.FTZ R3, R230, R3 ;  /* 0x00000003e6037221 */ /* 0x000fe20000010000 */
[-C--:B-1----:R-:W-:Y:S08]  /*e350*/  HMMA.16816.F32 R84, R112, R120.reuse, R84 ;  /* 0x000000787054723c */ /* 0x082ff00000001854 */
[C---:B------:R-:W-:Y:S07]  /*e360*/  HMMA.16816.F32 R88, R116.reuse, R120, R88 ;  /* 0x000000787458723c */ /* 0x040fee0000001858 */
[----:B------:R-:W-:Y:S01]  /*e370*/  F2FP.PACK_AB R120, R202, R201 ;  /* 0x000000c9ca78723e */ /* 0x000fe200000000ff */
[-C--:B------:R-:W-:Y:S01]  /*e380*/  HMMA.16816.F32 R92, R116, R122.reuse, R92 ;  /* 0x0000007a745c723c */ /* 0x080fe2000000185c */
[----:B------:R-:W1:Y:S03]  /*e390*/  LDSM.16.MT88.4 R116, [R185+0x400] ;  /* 0x00040000b974783b */ /* 0x000e660000004200 */
[----:B------:R-:W-:Y:S04]  /*e3a0*/  F2FP.PACK_AB R121, R183, R182 ;  /* 0x000000b6b779723e */ /* 0x000fe800000000ff */
[----:B------:R-:W-:Y:S07]  /*e3b0*/  HMMA.16816.F32 R96, R112, R122, R96 ;  /* 0x0000007a7060723c */ /* 0x000fee0000001860 */
[----:B------:R-:W-:Y:S02]  /*e3c0*/  F2FP.PACK_AB R112, R230, R225 ;  /* 0x000000e1e670723e */ /* 0x000fe400000000ff */
[----:B------:R-:W-:Y:S03]  /*e3d0*/  F2FP.PACK_AB R113, R223, R224 ;  /* 0x000000e0df71723e */ /* 0x000fe600000000ff */
[----:B------:R-:W-:Y:S02]  /*e3e0*/  F2FP.PACK_AB R114, R221, R222 ;  /* 0x000000dedd72723e */ /* 0x000fe400000000ff */
[----:B------:R-:W-:Y:S02]  /*e3f0*/  F2FP.PACK_AB R115, R204, R203 ;  /* 0x000000cbcc73723e */ /* 0x000fe400000000ff */
[----:B------:R-:W-:Y:S02]  /*e400*/  F2FP.PACK_AB R122, R181, R180 ;  /* 0x000000b4b57a723e */ /* 0x000fe400000000ff */
[----:B------:R-:W-:Y:S03]  /*e410*/  F2FP.PACK_AB R123, R178, R179 ;  /* 0x000000b3b27b723e */ /* 0x000fe600000000ff */
        /* <DEDUP_REMOVED lines=14> */
[----:B------:R-:W4:Y:S07]  /*e500*/  LDSM.16.MT88.4 R128, [R186+0x1c00] ;  /* 0x001c0000ba80783b */ /* 0x000f2e0000004200 */
[-C--:B-1----:R-:W-:Y:S08]  /*e510*/  HMMA.16816.F32 R52, R112, R116.reuse, R52 ;  /* 0x000000747034723c */ /* 0x082ff00000001834 */
[C---:B------:R-:W-:Y:S08]  /*e520*/  HMMA.16816.F32 R56, R120.reuse, R116, R56 ;  /* 0x000000747838723c */ /* 0x040ff00000001838 */
[-C--:B------:R-:W-:Y:S08]  /*e530*/  HMMA.16816.F32 R60, R120, R118.reuse, R60 ;  /* 0x00000076783c723c */ /* 0x080ff0000000183c */
[C---:B------:R-:W-:Y:S08]  /*e540*/  HMMA.16816.F32 R64, R112.reuse, R118, R64 ;  /* 0x000000767040723c */ /* 0x040ff00000001840 */
[-C--:B--2---:R-:W-:Y:S08]  /*e550*/  HMMA.16816.F32 R68, R112, R124.reuse, R68 ;  /* 0x0000007c7044723c */ /* 0x084ff00000001844 */
[C---:B------:R-:W-:Y:S08]  /*e560*/  HMMA.16816.F32 R72, R120.reuse, R124, R72 ;  /* 0x0000007c7848723c */ /* 0x040ff00000001848 */
[-C--:B------:R-:W-:Y:S08]  /*e570*/  HMMA.16816.F32 R76, R120, R126.reuse, R76 ;  /* 0x0000007e784c723c */ /* 0x080ff0000000184c */
[C---:B------:R-:W-:Y:S08]  /*e580*/  HMMA.16816.F32 R80, R112.reuse, R126, R80 ;  /* 0x0000007e7050723c */ /* 0x040ff00000001850 */
[-C--:B----4-:R-:W-:Y:S08]  /*e590*/  HMMA.16816.F32 R84, R112, R128.reuse, R84 ;  /* 0x000000807054723c */ /* 0x090ff00000001854 */
[C---:B------:R-:W-:Y:S04]  /*e5a0*/  HMMA.16816.F32 R88, R120.reuse, R128, R88 ;  /* 0x000000807858723c */ /* 0x040fe80000001858 */
[----:B---3--:R-:W-:Y:S01]  /*e5b0*/  FFMA.FTZ R0, R0, R104, R160 ;  /* 0x0000006800007223 */ /* 0x008fe200000100a0 */
[----:B------:R-:W-:Y:S01]  /*e5c0*/  F2FP.PACK_AB R160, R168, R169 ;  /* 0x000000a9a8a0723e */ /* 0x000fe200000000ff */
[----:B------:R-:W-:Y:S02]  /*e5d0*/  FADD.FTZ R104, R234, R100 ;  /* 0x00000064ea687221 */ /* 0x000fe40000010000 */
[-C--:B------:R-:W-:Y:S04]  /*e5e0*/  HMMA.16816.F32 R92, R120, R130.reuse, R92 ;  /* 0x00000082785c723c */ /* 0x080fe8000000185c */
[----:B------:R-:W-:Y:S01]  /*e5f0*/  F2FP.PACK_AB R100, R174, R170 ;  /* 0x000000aaae64723e */ /* 0x000fe200000000ff */
[----:B------:R-:W-:Y:S01]  /*e600*/  FADD.FTZ R0, R161, R0 ;  /* 0x00000000a1007221 */ /* 0x000fe20000010000 */
[----:B------:R-:W-:Y:S01]  /*e610*/  F2FP.PACK_AB R161, R165, R164 ;  /* 0x000000a4a5a1723e */ /* 0x000fe200000000ff */
[----:B------:R-:W-:Y:S01]  /*e620*/  FADD.FTZ R104, R237, R104 ;  /* 0x00000068ed687221 */ /* 0x000fe20000010000 */
[----:B------:R-:W-:Y:S04]  /*e630*/  HMMA.16816.F32 R96, R112, R130, R96 ;  /* 0x000000827060723c */ /* 0x000fe80000001860 */
[----:B------:R-:W-:Y:S04]  /*e640*/  FADD.FTZ R0, R239, R0 ;  /* 0x00000000ef007221 */ /* 0x000fe80000010000 */
[-C--:B------:R-:W-:Y:S01]  /*e650*/  HMMA.16816.F32 R112, R100, R132.reuse, R4 ;  /* 0x000000846470723c */ /* 0x080fe20000001804 */
[----:B------:R-:W1:Y:S04]  /*e660*/  LDSM.16.MT88.4 R4, [R186+0x1400] ;  /* 0x00140000ba04783b */ /* 0x000e680000004200 */
[----:B------:R-:W-:Y:S03]  /*e670*/  FADD.FTZ R0, R240, R0 ;  /* 0x00000000f0007221 */ /* 0x000fe60000010000 */
        /* <DEDUP_REMOVED lines=50> */
[----:B------:R-:W-:Y:S01]  /*e9a0*/  FADD.FTZ R6, R175, R6 ;  /* 0x00000006af067221 */ /* 0x000fe20000010000 */
[----:B------:R-:W-:Y:S01]  /*e9b0*/  MOV R102, R2 ;  /* 0x0000000200667202 */ /* 0x000fe20000000f00 */
[----:B------:R-:W-:Y:S04]  /*e9c0*/  FADD.FTZ R4, R173, R3 ;  /* 0x00000003ad047221 */ /* 0x000fe80000010000 */
[----:B------:R-:W-:Y:S02]  /*e9d0*/  FADD.FTZ R3, R166, R0 ;  /* 0x00000000a6037221 */ /* 0x000fe40000010000 */
[----:B------:R-:W-:Y:S02]  /*e9e0*/  FADD.FTZ R0, R111, R5 ;  /* 0x000000056f007221 */ /* 0x000fe40000010000 */
[----:B------:R-:W-:Y:S02]  /*e9f0*/  FADD.FTZ R5, R177, R6 ;  /* 0x00000006b1057221 */ /* 0x000fe40000010000 */
[----:B------:R-:W-:Y:S02]  /*ea00*/  FADD.FTZ R4, R176, R4 ;  /* 0x00000004b0047221 */ /* 0x000fe40000010000 */
[----:B------:R-:W-:Y:S01]  /*ea10*/  FADD.FTZ R3, R167, R3 ;  /* 0x00000003a7037221 */ /* 0x000fe20000010000 */
[----:B------:R1:W-:Y:S01]  /*ea20*/  STL [R1+0x4], R5 ;  /* 0x0000040501007387 */ /* 0x0003e20000100800 */
[----:B------:R-:W-:Y:S03]  /*ea30*/  FADD.FTZ R0, R110, R0 ;  /* 0x000000006e007221 */ /* 0x000fe60000010000 */
[----:B------:R1:W-:Y:S04]  /*ea40*/  STL [R1], R4 ;  /* 0x0000000401007387 */ /* 0x0003e80000100800 */
[----:B------:R1:W-:Y:S04]  /*ea50*/  STL [R1+0x8], R3 ;  /* 0x0000080301007387 */ /* 0x0003e80000100800 */
[----:B------:R1:W-:Y:S01]  /*ea60*/  STL [R1+0xc], R0 ;  /* 0x00000c0001007387 */ /* 0x0003e20000100800 */
[----:B------:R-:W-:-:S05]  /*ea70*/  @P0 BRA `(.L_x_554) ;  /* 0xffffcf4000000947 */ /* 0x000fca000383ffff */
.L_x_549:
[----:B-1----:R-:W2:Y:S02]  /*ea80*/  LDL R0, [R1+0x10] ;  /* 0x0000100001007983 */ /* 0x002ea40000100800 */
[----:B--2---:R-:W-:-:S13]  /*ea90*/  ISETP.GE.AND P0, PT, R200, R0, PT ;  /* 0x00000000c800720c */ /* 0x004fda0003f06270 */
[----:B------:R-:W-:Y:S05]  /*eaa0*/  @!P0 BRA `(.L_x_555) ;  /* 0x0000432000008947 */ /* 0x000fea0003800000 */
[----:B------:R-:W-:Y:S01]  /*eab0*/  IMAD.MOV.U32 R101, RZ, RZ, R107 ;  /* 0x000000ffff657224 */ /* 0x000fe200078e006b */
[----:B------:R-:W-:Y:S01]  /*eac0*/  MOV R104, R102 ;  /* 0x0000006600687202 */ /* 0x000fe20000000f00 */
[----:B------:R-:W-:Y:S01]  /*ead0*/  IMAD.MOV.U32 R100, RZ, RZ, R108 ;  /* 0x000000ffff647224 */ /* 0x000fe200078e006c */
[----:B------:R-:W-:Y:S02]  /*eae0*/  MOV R103, R106 ;  /* 0x0000006a00677202 */ /* 0x000fe40000000f00 */
.L_x_574:
[----:B------:R-:W-:Y:S04]  /*eaf0*/  DEPBAR.LE SB0, 0x0 ;  /* 0x000080000000791a */ /* 0x000fe80000000000 */
[----:B------:R-:W-:Y:S01]  /*eb00*/  WARPSYNC 0xffffffff ;  /* 0xffffffff00007948 */ /* 0x000fe20003800000 */
[----:B------:R-:W-:Y:S01]  /*eb10*/  BAR.SYNC.DEFER_BLOCKING 0x0 ;  /* 0x0000000000007b1d */ /* 0x000fe20000010000 */
[----:B------:R-:W-:Y:S01]  /*eb20*/  SHF.R.S32.HI R0, RZ, 0x1f, R200 ;  /* 0x0000001fff007819 */ /* 0x000fe200000114c8 */
[----:B--2---:R-:W-:Y:S01]  /*eb30*/  IMAD.WIDE.U32 R2, R200, c[0x0][0x208], RZ ;  /* 0x00008200c8027a25 */ /* 0x004fe200078e00ff */
[C---:B------:R-:W-:Y:S02]  /*eb40*/  LOP3.LUT P5, RZ, R198.reuse, 0x100, RZ, 0xc0, !PT ;  /* 0x00000100c6ff7812 */ /* 0x040fe400078ac0ff */
[----:B------:R-:W-:Y:S01]  /*eb50*/  LOP3.LUT P4, RZ, R198, 0x80, RZ, 0xc0, !PT ;  /* 0x00000080c6ff7812 */ /* 0x000fe2000788c0ff */
[----:B------:R-:W-:Y:S01]  /*eb60*/  IMAD R0, R0, c[0x0][0x208], RZ ;  /* 0x0000820000007a24 */ /* 0x000fe200078e02ff */
[----:B------:R-:W-:Y:S03]  /*eb70*/  LOP3.LUT P3, RZ, R198, 0x40, RZ, 0xc0, !PT ;  /* 0x00000040c6ff7812 */ /* 0x000fe6000786c0ff */
[----:B------:R-:W-:Y:S05]  /*eb80*/  IMAD R0, R200, c[0x0][0x20c], R0 ;  /* 0x00008300c8007a24 */ /* 0x000fea00078e0200 */
[----:B------:R-:W-:Y:S01]  /*eb90*/  IADD3 R8, R3, R0, RZ ;  /* 0x0000000003087210 */ /* 0x000fe20007ffe0ff */
[----:B------:R-:W-:Y:S04]  /*eba0*/  IMAD.WIDE.U32 R2, R2, 0x30, RZ ;  /* 0x0000003002027825 */ /* 0x000fe800078e00ff */
[----:B------:R-:W-:Y:S01]  /*ebb0*/  IMAD R12, R8, 0x30, RZ ;  /* 0x00000030080c7824 */ /* 0x000fe200078e02ff */
[----:B------:R-:W-:Y:S04]  /*ebc0*/  LDSM.16.M88.4 R48, [R187] ;  /* 0x00000000bb30783b */ /* 0x000fe80000000200 */
[----:B------:R-:W-:Y:S01]  /*ebd0*/  IADD3 R3, R3, R12, RZ ;  /* 0x0000000c03037210 */ /* 0x000fe20007ffe0ff */
[----:B------:R-:W-:Y:S03]  /*ebe0*/  BSSY B0, `(.L_x_556) ;  /* 0x000010a000007945 */ /* 0x000fe60003800000 */
[----:B------:R-:W1:Y:S08]  /*ebf0*/  LDSM.16.M88.4 R16, [R184] ;  /* 0x00000000b810783b */ /* 0x000e700000000200 */
[----:B------:R-:W2:Y:S08]  /*ec00*/  LDSM.16.M88.4 R44, [R187+0x1000] ;  /* 0x00100000bb2c783b */ /* 0x000eb00000000200 */
[----:B------:R-:W3:Y:S08]  /*ec10*/  S2R R206, SR_TID.X ;  /* 0x0000000000ce7919 */ /* 0x000ef00000002100 */
[----:B------:R-:W4:Y:S08]  /*ec20*/  LDSM.16.M88.4 R32, [R184+0x400] ;  /* 0x00040000b820783b */ /* 0x000f300000000200 */
[----:B------:R-:W5:Y:S04]  /*ec30*/  LDL R217, [R1+0x10] ;  /* 0x0000100001d97983 */ /* 0x000f680000100800 */
[----:B------:R-:W4:Y:S01]  /*ec40*/  LDSM.16.M88.4 R108, [R184+0x800] ;  /* 0x00080000b86c783b */ /* 0x000f220000000200 */
[-C--:B-1----:R-:W-:Y:S03]  /*ec50*/  HMMA.16816.F32 R4, R48, R16.reuse, RZ ;  /* 0x000000103004723c */ /* 0x082fe600000018ff */
[----:B---3--:R-:W-:Y:S04]  /*ec60*/  ISETP.GT.AND P1, PT, R206, 0x3f, PT ;  /* 0x0000003fce00780c */ /* 0x008fe80003f24270 */
[----:B------:R-:W-:Y:S01]  /*ec70*/  LDSM.16.M88.4 R160, [R188] ;  /* 0x00000000bca0783b */ /* 0x000fe20000000200 */
[C---:B--2---:R-:W-:Y:S07]  /*ec80*/  HMMA.16816.F32 R8, R44.reuse, R16, RZ ;  /* 0x000000102c08723c */ /* 0x044fee00000018ff */
[----:B------:R-:W1:Y:S01]  /*ec90*/  LDSM.16.M88.4 R164, [R189] ;  /* 0x00000000bda4783b */ /* 0x000e620000000200 */
[-C--:B------:R-:W-:Y:S01]  /*eca0*/  HMMA.16816.F32 R12, R44, R18.reuse, RZ ;  /* 0x000000122c0c723c */ /* 0x080fe200000018ff */
[----:B------:R-:W-:Y:S03]  /*ecb0*/  @!P1 MOV R0, c[0x0][0x208] ;  /* 0x0000820000009a02 */ /* 0x000fe60000000f00 */
[----:B------:R-:W-:Y:S03]  /*ecc0*/  @!P1 MOV R16, c[0x0][0x20c] ;  /* 0x0000830000109a02 */ /* 0x000fe60000000f00 */
[----:B------:R-:W2:Y:S01]  /*ecd0*/  LDSM.16.M88.4 R168, [R188+0x1000] ;  /* 0x00100000bca8783b */ /* 0x000ea20000000200 */
[CC--:B------:R-:W-:Y:S04]  /*ece0*/  @!P1 LEA R24, P0, R0.reuse, R2.reuse, 0x5 ;  /* 0x0000000200189211 */ /* 0x0c0fe800078028ff */
[----:B------:R-:W-:Y:S03]  /*ecf0*/  @!P1 LEA.HI.X R28, R0, R3, R16, 0x5, P0 ;  /* 0x00000003001c9211 */ /* 0x000fe600000f2c10 */
[----:B------:R-:W3:Y:S01]  /*ed00*/  LDSM.16.M88.4 R172, [R197] ;  /* 0x00000000c5ac783b */ /* 0x000ee20000000200 */
[C---:B------:R-:W-:Y:S02]  /*ed10*/  HMMA.16816.F32 R16, R48.reuse, R18, RZ ;  /* 0x000000123010723c */ /* 0x040fe400000018ff */
[----:B------:R-:W-:Y:S04]  /*ed20*/  IADD3 R2, P0, R228, R2, RZ ;  /* 0x00000002e4027210 */ /* 0x000fe80007f1e0ff */
[----:B------:R-:W-:Y:S01]  /*ed30*/  IADD3.X R3, R3, R232, RZ, P0, !PT ;  /* 0x000000e803037210 */ /* 0x000fe200007fe4ff */
[----:B------:R-:W1:Y:S01]  /*ed40*/  LDSM.16.M88.4 R176, [R196] ;  /* 0x00000000c4b0783b */ /* 0x000e620000000200 */
[-C--:B----4-:R-:W-:Y:S01]  /*ed50*/  HMMA.16816.F32 R20, R48, R32.reuse, RZ ;  /* 0x000000203014723c */ /* 0x090fe200000018ff */
[C---:B------:R-:W-:Y:S04]  /*ed60*/  LEA R36, P0, R2.reuse, c[0x0][0x1f8], 0x1 ;  /* 0x00007e0002247a11 */ /* 0x040fe800078008ff */
[----:B------:R-:W-:Y:S02]  /*ed70*/  LEA.HI.X R37, R2, c[0x0][0x1fc], R3, 0x1, P0 ;  /* 0x00007f0002257a11 */ /* 0x000fe400000f0c03 */
[----:B------:R-:W-:Y:S02]  /*ed80*/  @!P1 IADD3 R0, P0, R24, R228, RZ ;  /* 0x000000e418009210 */ /* 0x000fe40007f1e0ff */
[C---:B------:R-:W-:Y:S01]  /*ed90*/  HMMA.16816.F32 R24, R44.reuse, R32, RZ ;  /* 0x000000202c18723c */ /* 0x040fe200000018ff */
[----:B------:R-:W-:Y:S01]  /*eda0*/  @!PT LDS RZ, [RZ] ;  /* 0x00000000fffff984 */ /* 0x000fe20000000800 */
[----:B------:R-:W-:Y:S01]  /*edb0*/  @!PT LDS RZ, [RZ] ;  /* 0x00000000fffff984 */ /* 0x000fe20000000800 */
[----:B------:R-:W-:Y:S01]  /*edc0*/  @!PT LDS RZ, [RZ] ;  /* 0x00000000fffff984 */ /* 0x000fe20000000800 */
[----:B------:R4:W-:Y:S02]  /*edd0*/  LDGSTS.E.BYPASS.LTC128B.128 [R199+0x1880], [R36.64], !P5 ;  /* 0x0188000024c77fae */ /* 0x0009e4000e901d46 */
[----:B------:R-:W-:Y:S02]  /*ede0*/  @!P1 IADD3.X R3, R28, R232, RZ, P0, !PT ;  /* 0x000000e81c039210 */ /* 0x000fe400007fe4ff */
[C---:B------:R-:W-:Y:S03]  /*edf0*/  @!P1 LEA R2, P0, R0.reuse, c[0x0][0x1f8], 0x1 ;  /* 0x00007e0000029a11 */ /* 0x040fe600078008ff */
[-C--:B------:R-:W-:Y:S01]  /*ee00*/  HMMA.16816.F32 R28, R44, R34.reuse, RZ ;  /* 0x000000222c1c723c */ /* 0x080fe200000018ff */
[----:B------:R4:W-:Y:S03]  /*ee10*/  LDGSTS.E.BYPASS.LTC128B.128 [R199+0x2480], [R36.64+0x40], !P4 ;  /* 0x0248004024c77fae */ /* 0x0009e6000e101d46 */
[----:B------:R-:W-:Y:S04]  /*ee20*/  @!P1 LEA.HI.X R3, R0, c[0x0][0x1fc], R3, 0x1, P0 ;  /* 0x00007f0000039a11 */ /* 0x000fe800000f0c03 */
[C---:B------:R-:W-:Y:S01]  /*ee30*/  HMMA.16816.F32 R32, R48.reuse, R34, RZ ;  /* 0x000000223020723c */ /* 0x040fe200000018ff */
[----:B------:R4:W-:Y:S08]  /*ee40*/  LDGSTS.E.BYPASS.LTC128B.128 [R199+0x3080], [R36.64+0x80], !P3 ;  /* 0x0308008024c77fae */ /* 0x0009f0000d901d46 */
[----:B------:R1:W-:Y:S08]  /*ee50*/  @!P1 LDGSTS.E.BYPASS.LTC128B.128 [R199+0x2080], [R2.64], !P5 ;  /* 0x0208000002c79fae */ /* 0x0003f0000e901d46 */
[----:B------:R1:W-:Y:S08]  /*ee60*/  @!P1 LDGSTS.E.BYPASS.LTC128B.128 [R199+0x2c80], [R2.64+0x40], !P4 ;  /* 0x02c8004002c79fae */ /* 0x0003f0000e101d46 */
[----:B------:R1:W-:Y:S01]  /*ee70*/  @!P1 LDGSTS.E.BYPASS.LTC128B.128 [R199+0x3880], [R2.64+0x80], !P3 ;  /* 0x0388008002c79fae */ /* 0x0003e2000d901d46 */
[-C--:B----4-:R-:W-:Y:S07]  /*ee80*/  HMMA.16816.F32 R36, R48, R108.reuse, RZ ;  /* 0x0000006c3024723c */ /* 0x090fee00000018ff */
[----:B------:R-:W0:Y:S01]  /*ee90*/  LDGDEPBAR ;  /* 0x00000000000079af */ /* 0x000e220000000000 */
[C---:B------:R-:W-:Y:S08]  /*eea0*/  HMMA.16816.F32 R40, R44.reuse, R108, RZ ;  /* 0x0000006c2c28723c */ /* 0x040ff000000018ff */
[-C--:B------:R-:W-:Y:S08]  /*eeb0*/  HMMA.16816.F32 R44, R44, R110.reuse, RZ ;  /* 0x0000006e2c2c723c */ /* 0x080ff000000018ff */
[----:B------:R-:W-:Y:S01]  /*eec0*/  HMMA.16816.F32 R48, R48, R110, RZ ;  /* 0x0000006e3030723c */ /* 0x000fe200000018ff */
[----:B------:R-:W-:Y:S07]  /*eed0*/  LDSM.16.M88.4 R108, [R187+0x2000] ;  /* 0x00200000bb6c783b */ /* 0x000fee0000000200 */
[-C--:B-1----:R-:W-:Y:S08]  /*eee0*/  HMMA.16816.F32 R4, R160, R164.reuse, R4 ;  /* 0x000000a4a004723c */ /* 0x082ff00000001804 */
[C---:B--2---:R-:W-:Y:S08]  /*eef0*/  HMMA.16816.F32 R8, R168.reuse, R164, R8 ;  /* 0x000000a4a808723c */ /* 0x044ff00000001808 */
        /* <DEDUP_REMOVED lines=23> */
[----:B------:R-:W1:Y:S03]  /*f070*/  LDSM.16.M88.4 R160, [R188+0x2000] ;  /* 0x00200000bca0783b */ /* 0x000e660000000200 */
[----:B-----5:R-:W-:Y:S04]  /*f080*/  ISETP.GT.AND P0, PT, R200, R217, PT ;  /* 0x000000d9c800720c */ /* 0x020fe80003f04270 */
        /* <DEDUP_REMOVED lines=28> */
[----:B------:R-:W-:Y:S07]  /*f250*/  LDSM.16.M88.4 R164, [R188+0x4000] ;  /* 0x00400000bca4783b */ /* 0x000fee0000000200 */
[-C--:B---3--:R-:W-:Y:S08]  /*f260*/  HMMA.16816.F32 R20, R108, R160.reuse, R20 ;  /* 0x000000a06c14723c */ /* 0x088ff00000001814 */
[C---:B------:R-:W-:Y:S08]  /*f270*/  HMMA.16816.F32 R24, R168.reuse, R160, R24 ;  /* 0x000000a0a818723c */ /* 0x040ff00000001818 */
[-C--:B------:R-:W-:Y:S08]  /*f280*/  HMMA.16816.F32 R28, R168, R162.reuse, R28 ;  /* 0x000000a2a81c723c */ /* 0x080ff0000000181c */
[C---:B------:R-:W-:Y:S01]  /*f290*/  HMMA.16816.F32 R32, R108.reuse, R162, R32 ;  /* 0x000000a26c20723c */ /* 0x040fe20000001820 */
[----:B------:R-:W1:Y:S07]  /*f2a0*/  LDSM.16.M88.4 R160, [R192] ;  /* 0x00000000c0a0783b */ /* 0x000e6e0000000200 */
        /* <DEDUP_REMOVED lines=157> */
.L_x_557:
[----:B--234-:R-:W-:Y:S05]  /*fc80*/  BSYNC B0 ;  /* 0x0000000000007941 */ /* 0x01cfea0003800000 */
.L_x_556:
        /* <DEDUP_REMOVED lines=34> */
.L_x_560:
[----:B------:R-:W-:Y:S04]  /*feb0*/  MOV R8, c[0x0][0x32c] ;  /* 0x0000cb0000087a02 */ /* 0x000fe80000000f00 */
[----:B------:R-:W-:Y:S11]  /*fec0*/  ISETP.NE.AND P0, PT, R8, 0x1, PT ;  /* 0x000000010800780c */ /* 0x000ff60003f05270 */
[----:B------:R-:W-:Y:S02]  /*fed0*/  @!UPT UIADD3 URZ, URZ, URZ, URZ ;  /* 0x0000003f3f3ff290 */ /* 0x000fe4000fffe03f */
[----:B------:R-:W-:Y:S05]  /*fee0*/  @P0 IMAD.HI.U32 R8, R4, c[0x0][0x330], RZ ;  /* 0x0000cc0004080a27 */ /* 0x000fea00078e00ff */
[----:B------:R-:W-:Y:S02]  /*fef0*/  @P0 SHF.R.U32.HI R4, RZ, c[0x0][0x334], R8 ;  /* 0x0000cd00ff040a19 */ /* 0x000fe40000011608 */
.L_x_561:
[----:B------:R-:W-:Y:S05]  /*ff00*/  BSYNC B0 ;  /* 0x0000000000007941 */ /* 0x000fea0003800000 */
.L_x_559:
[----:B------:R-:W-:Y:S04]  /*ff10*/  IMAD.IADD R8, R0, 0x1, -R236 ;  /* 0x0000000100087824 */ /* 0x000fe800078e0aec */
[----:B------:R-:W-:Y:S05]  /*ff20*/  IMAD R4, R4, c[0x0][0x32c], R8 ;  /* 0x0000cb0004047a24 */ /* 0x000fea00078e0208 */
[----:B------:R-:W-:Y:S02]  /*ff30*/  IADD3 R8, R4, c[0x0][0x32c], RZ ;  /* 0x0000cb0004087a10 */ /* 0x000fe40007ffe0ff */
[----:B------:R-:W-:Y:S02]  /*ff40*/  IMNMX R2, R2, R4, !PT ;  /* 0x0000000402027217 */ /* 0x000fe40007800200 */
[----:B------:R-:W-:Y:S02]  /*ff50*/  IMNMX R3, R3, R8, PT ;  /* 0x0000000803037217 */ /* 0x000fe40003800200 */
.L_x_558:
        /* <DEDUP_REMOVED lines=11> */
[----:B------:R-:W-:Y:S02]  /*10010*/  ISETP.LT.OR P0, PT, R3, 0x1, P0 ;  /* 0x000000010300780c */ /* 0x000fe40000701670 */
[----:B------:R-:W-:Y:S02]  /*10020*/  @P1 LOP3.LUT R198, R198, 0x8, RZ, 0xfc, !PT ;  /* 0x00000008c6c61812 */ /* 0x000fe400078efcff */
[----:B------:R-:W-:Y:S02]  /*10030*/  FSEL R9, R175, -INF , !P0 ;  /* 0xff800000af097808 */ /* 0x000fe40004000000 */
[----:B------:R-:W-:Y:S02]  /*10040*/  ISETP.GT.AND P0, PT, R2, 0x1, !P1 ;  /* 0x000000010200780c */ /* 0x000fe40004f04270 */
[----:B------:R-:W-:Y:S02]  /*10050*/  ISETP.GE.AND P1, PT, R0, 0x9, PT ;  /* 0x000000090000780c */ /* 0x000fe40003f26270 */
[C---:B------:R-:W-:Y:S02]  /*10060*/  ISETP.LT.OR P0, PT, R3.reuse, 0x2, P0 ;  /* 0x000000020300780c */ /* 0x040fe40000701670 */
        /* <DEDUP_REMOVED lines=63> */
.L_x_564:
[----:B------:R-:W-:Y:S04]  /*10460*/  MOV R8, c[0x0][0x32c] ;  /* 0x0000cb0000087a02 */ /* 0x000fe80000000f00 */
[----:B------:R-:W-:Y:S11]  /*10470*/  ISETP.NE.AND P0, PT, R8, 0x1, PT ;  /* 0x000000010800780c */ /* 0x000ff60003f05270 */
[----:B------:R-:W-:Y:S02]  /*10480*/  @!UPT UIADD3 URZ, URZ, URZ, URZ ;  /* 0x0000003f3f3ff290 */ /* 0x000fe4000fffe03f */
[----:B------:R-:W-:Y:S05]  /*10490*/  @P0 IMAD.HI.U32 R8, R4, c[0x0][0x330], RZ ;  /* 0x0000cc0004080a27 */ /* 0x000fea00078e00ff */
[----:B------:R-:W-:Y:S02]  /*104a0*/  @P0 SHF.R.U32.HI R4, RZ, c[0x0][0x334], R8 ;  /* 0x0000cd00ff040a19 */ /* 0x000fe40000011608 */
.L_x_565:
[----:B------:R-:W-:Y:S05]  /*104b0*/  BSYNC B0 ;  /* 0x0000000000007941 */ /* 0x000fea0003800000 */
.L_x_563:
[----:B------:R-:W-:Y:S04]  /*104c0*/  IMAD.IADD R8, R0, 0x1, -R236 ;  /* 0x0000000100087824 */ /* 0x000fe800078e0aec */
[----:B------:R-:W-:Y:S05]  /*104d0*/  IMAD R4, R4, c[0x0][0x32c], R8 ;  /* 0x0000cb0004047a24 */ /* 0x000fea00078e0208 */
[----:B------:R-:W-:Y:S02]  /*104e0*/  IADD3 R8, R4, c[0x0][0x32c], RZ ;  /* 0x0000cb0004087a10 */ /* 0x000fe40007ffe0ff */
[----:B------:R-:W-:Y:S02]  /*104f0*/  IMNMX R2, R2, R4, !PT ;  /* 0x0000000402027217 */ /* 0x000fe40007800200 */
[----:B------:R-:W-:Y:S02]  /*10500*/  IMNMX R3, R3, R8, PT ;  /* 0x0000000803037217 */ /* 0x000fe40003800200 */
.L_x_562:
[----:B------:R-:W-:Y:S01]  /*10510*/  LOP3.LUT P0, RZ, R198, 0x8, RZ, 0xc0, !PT ;  /* 0x00000008c6ff7812 */ /* 0x000fe2000780c0ff */
[----:B------:R-:W1:Y:S03]  /*10520*/  SHFL.IDX PT, R4, R5, 0x2, 0x1c1f ;  /* 0x005c1f0005047f89 */ /* 0x000e6600000e0000 */
        /* <DEDUP_REMOVED lines=59> */
.L_x_568:
[----:B------:R-:W-:Y:S04]  /*108e0*/  MOV R8, c[0x0][0x32c] ;  /* 0x0000cb0000087a02 */ /* 0x000fe80000000f00 */
[----:B------:R-:W-:Y:S11]  /*108f0*/  ISETP.NE.AND P0, PT, R8, 0x1, PT ;  /* 0x000000010800780c */ /* 0x000ff60003f05270 */
[----:B------:R-:W-:Y:S02]  /*10900*/  @!UPT UIADD3 URZ, URZ, URZ, URZ ;  /* 0x0000003f3f3ff290 */ /* 0x000fe4000fffe03f */
[----:B------:R-:W-:Y:S05]  /*10910*/  @P0 IMAD.HI.U32 R8, R4, c[0x0][0x330], RZ ;  /* 0x0000cc0004080a27 */ /* 0x000fea00078e00ff */
[----:B------:R-:W-:Y:S02]  /*10920*/  @P0 SHF.R.U32.HI R4, RZ, c[0x0][0x334], R8 ;  /* 0x0000cd00ff040a19 */ /* 0x000fe40000011608 */
.L_x_569:
[----:B------:R-:W-:Y:S05]  /*10930*/  BSYNC B0 ;  /* 0x0000000000007941 */ /* 0x000fea0003800000 */
.L_x_567:
[----:B------:R-:W-:Y:S04]  /*10940*/  IMAD.IADD R8, R0, 0x1, -R236 ;  /* 0x0000000100087824 */ /* 0x000fe800078e0aec */
[----:B------:R-:W-:Y:S05]  /*10950*/  IMAD R4, R4, c[0x0][0x32c], R8 ;  /* 0x0000cb0004047a24 */ /* 0x000fea00078e0208 */
[----:B------:R-:W-:Y:S02]  /*10960*/  IADD3 R8, R4, c[0x0][0x32c], RZ ;  /* 0x0000cb0004087a10 */ /* 0x000fe40007ffe0ff */
[----:B------:R-:W-:Y:S02]  /*10970*/  IMNMX R2, R2, R4, !PT ;  /* 0x0000000402027217 */ /* 0x000fe40007800200 */
[----:B------:R-:W-:Y:S02]  /*10980*/  IMNMX R3, R3, R8, PT ;  /* 0x0000000803037217 */ /* 0x000fe40003800200 */
.L_x_566:
        /* <DEDUP_REMOVED lines=61> */
.L_x_572:
[----:B------:R-:W-:Y:S04]  /*10d60*/  MOV R5, c[0x0][0x32c] ;  /* 0x0000cb0000057a02 */ /* 0x000fe80000000f00 */
[----:B------:R-:W-:Y:S11]  /*10d70*/  ISETP.NE.AND P0, PT, R5, 0x1, PT ;  /* 0x000000010500780c */ /* 0x000ff60003f05270 */
[----:B------:R-:W-:Y:S02]  /*10d80*/  @!UPT UIADD3 URZ, URZ, URZ, URZ ;  /* 0x0000003f3f3ff290 */ /* 0x000fe4000fffe03f */
[----:B------:R-:W-:Y:S05]  /*10d90*/  @P0 IMAD.HI.U32 R5, R4, c[0x0][0x330], RZ ;  /* 0x0000cc0004050a27 */ /* 0x000fea00078e00ff */
[----:B------:R-:W-:Y:S02]  /*10da0*/  @P0 SHF.R.U32.HI R4, RZ, c[0x0][0x334], R5 ;  /* 0x0000cd00ff040a19 */ /* 0x000fe40000011605 */
.L_x_573:
[----:B------:R-:W-:Y:S05]  /*10db0*/  BSYNC B0 ;  /* 0x0000000000007941 */ /* 0x000fea0003800000 */
.L_x_571:
[----:B------:R-:W-:Y:S04]  /*10dc0*/  IMAD.IADD R0, R0, 0x1, -R236 ;  /* 0x0000000100007824 */ /* 0x000fe800078e0aec */
[----:B------:R-:W-:Y:S05]  /*10dd0*/  IMAD R0, R4, c[0x0][0x32c], R0 ;  /* 0x0000cb0004007a24 */ /* 0x000fea00078e0200 */
[----:B------:R-:W-:Y:S02]  /*10de0*/  IADD3 R4, R0, c[0x0][0x32c], RZ ;  /* 0x0000cb0000047a10 */ /* 0x000fe40007ffe0ff */
[----:B------:R-:W-:Y:S02]  /*10df0*/  IMNMX R2, R2, R0, !PT ;  /* 0x0000000002027217 */ /* 0x000fe40007800200 */
[----:B------:R-:W-:Y:S02]  /*10e00*/  IMNMX R3, R3, R4, PT ;  /* 0x0000000403037217 */ /* 0x000fe40003800200 */
.L_x_570:
        /* <DEDUP_REMOVED lines=51> */
[----:B------:R-:W-:Y:S02]  /*11140*/  FMNMX.FTZ R4, R212, R4, !PT ;  /* 0x00000004d4047209 */ /* 0x000fe40007810000 */
[----:B------:R-:W-:Y:S01]  /*11150*/  FSEL R179, R110, -INF , !P0 ;  /* 0xff8000006eb37808 */ /* 0x000fe20004000000 */
[----:B------:R-:W1:Y:S01]  /*11160*/  SHFL.BFLY PT, R6, R0, 0x1, 0x1f ;  /* 0x0c201f0000067f89 */ /* 0x000e6200000e0000 */
[----:B------:R-:W-:Y:S02]  /*11170*/  ISETP.GT.AND P0, PT, R2, 0x20, !P3 ;  /* 0x000000200200780c */ /* 0x000fe40005f04270 */
[----:B------:R-:W-:Y:S02]  /*11180*/  FMNMX.FTZ R4, R211, R4, !PT ;  /* 0x00000004d3047209 */ /* 0x000fe40007810000 */
[----:B------:R-:W-:Y:S02]  /*11190*/  ISETP.LT.OR P0, PT, R3, 0x21, P0 ;  /* 0x000000210300780c */ /* 0x000fe40000701670 */
[----:B------:R-:W-:Y:S02]  /*111a0*/  FMNMX.FTZ R4, R210, R4, !PT ;  /* 0x00000004d2047209 */ /* 0x000fe40007810000 */
[----:B------:R-:W-:Y:S02]  /*111b0*/  FSEL R181, R31, -INF , !P0 ;  /* 0xff8000001fb57808 */ /* 0x000fe40004000000 */
        /* <DEDUP_REMOVED lines=81> */
[----:B------:R-:W-:Y:S02]  /*116d0*/  FFMA.FTZ R0, R16, c[0x0][0x2d0], -R111 ;  /* 0x0000b40010007a23 */ /* 0x000fe4000001086f */
        /* <DEDUP_REMOVED lines=12> */
[C---:B-1----:R-:W-:Y:S01]  /*117a0*/  FMUL.FTZ R6, R3.reuse, R114 ;  /* 0x0000007203067220 */ /* 0x042fe20000410000 */
        /* <DEDUP_REMOVED lines=11> */
[--C-:B------:R-:W-:Y:S01]  /*11860*/  FFMA.FTZ R103, R167, c[0x0][0x2d0], -R110.reuse ;  /* 0x0000b400a7677a23 */ /* 0x100fe2000001086e */
[----:B------:R-:W-:Y:S01]  /*11870*/  LDSM.16.MT88.4 R124, [R186+0x1c00] ;  /* 0x001c0000ba7c783b */ /* 0x000fe20000004200 */
[----:B------:R-:W-:Y:S02]  /*11880*/  FMUL.FTZ R0, R0, c[0x0][0x2d0] ;  /* 0x0000b40000007a20 */ /* 0x000fe40000410000 */
[----:B------:R1:W-:Y:S01]  /*11890*/  MUFU.EX2 R231, R103 ;  /* 0x0000006700e77308 */ /* 0x0003e20000000800 */
[--C-:B------:R-:W-:Y:S02]  /*118a0*/  FFMA.FTZ R5, R24, c[0x0][0x2d0], -R101.reuse ;  /* 0x0000b40018057a23 */ /* 0x100fe40000010865 */
[--C-:B------:R-:W-:Y:S02]  /*118b0*/  FFMA.FTZ R4, R25, c[0x0][0x2d0], -R101.reuse ;  /* 0x0000b40019047a23 */ /* 0x100fe40000010865 */
        /* <DEDUP_REMOVED lines=19> */
[----:B------:R-:W-:Y:S02]  /*119f0*/  FMUL.FTZ R66, R3, R66 ;  /* 0x0000004203427220 */ /* 0x000fe40000410000 */
[----:B--2---:R-:W-:Y:S02]  /*11a00*/  FFMA.FTZ R0, R14, c[0x0][0x2d0], -R101 ;  /* 0x0000b4000e007a23 */ /* 0x004fe40000010865 */
[C---:B---3--:R-:W-:Y:S02]  /*11a10*/  FMUL.FTZ R8, R2.reuse, R116 ;  /* 0x0000007402087220 */ /* 0x048fe40000410000 */
[C---:B------:R-:W-:Y:S01]  /*11a20*/  FMUL.FTZ R9, R2.reuse, R117 ;  /* 0x0000007502097220 */ /* 0x040fe20000410000 */
[----:B------:R2:W-:Y:S01]  /*11a30*/  MUFU.EX2 R239, R0 ;  /* 0x0000000000ef7308 */ /* 0x0005e20000000800 */
[C---:B------:R-:W-:Y:S02]  /*11a40*/  FMUL.FTZ R12, R2.reuse, R120 ;  /* 0x00000078020c7220 */ /* 0x040fe40000410000 */
[----:B------:R-:W-:Y:S02]  /*11a50*/  FMUL.FTZ R13, R2, R121 ;  /* 0x00000079020d7220 */ /* 0x000fe40000410000 */
[----:B----4-:R-:W-:Y:S02]  /*11a60*/  FMUL.FTZ R5, R100, R113 ;  /* 0x0000007164057220 */ /* 0x010fe40000410000 */
[C---:B------:R-:W-:Y:S01]  /*11a70*/  FMUL.FTZ R24, R2.reuse, R132 ;  /* 0x0000008402187220 */ /* 0x040fe20000410000 */
[----:B------:R-:W-:Y:S01]  /*11a80*/  MOV R132, R27 ;  /* 0x0000001b00847202 */ /* 0x000fe20000000f00 */
[C---:B------:R-:W-:Y:S01]  /*11a90*/  FMUL.FTZ R25, R2.reuse, R133 ;  /* 0x0000008502197220 */ /* 0x040fe20000410000 */
[----:B------:R-:W3:Y:S01]  /*11aa0*/  MUFU.EX2 R243, R4 ;  /* 0x0000000400f37308 */ /* 0x000ee20000000800 */
[C---:B------:R-:W-:Y:S01]  /*11ab0*/  FMUL.FTZ R28, R2.reuse, R136 ;  /* 0x00000088021c7220 */ /* 0x040fe20000410000 */
[----:B------:R-:W-:Y:S01]  /*11ac0*/  MOV R133, R217 ;  /* 0x000000d900857202 */ /* 0x000fe20000000f00 */
        /* <DEDUP_REMOVED lines=11> */
[C---:B------:R-:W-:Y:S02]  /*11b80*/  FMUL.FTZ R57, R2.reuse, R57 ;  /* 0x0000003902397220 */ /* 0x040fe40000410000 */
[----:B------:R-:W-:Y:S01]  /*11b90*/  FMUL.FTZ R60, R2, R60 ;  /* 0x0000003c023c7220 */ /* 0x000fe20000410000 */
[----:B---3--:R-:W-:Y:S01]  /*11ba0*/  F2FP.PACK_AB R115, R243, R242 ;  /* 0x000000f2f373723e */ /* 0x008fe200000000ff */
[----:B------:R-:W-:Y:S01]  /*11bb0*/  FMUL.FTZ R4, R100, R112 ;  /* 0x0000007064047220 */ /* 0x000fe20000410000 */
[----:B------:R-:W-:Y:S01]  /*11bc0*/  F2FP.PACK_AB R112, R235, R234 ;  /* 0x000000eaeb70723e */ /* 0x000fe200000000ff */
[----:B------:R-:W-:Y:S02]  /*11bd0*/  FMUL.FTZ R61, R2, R61 ;  /* 0x0000003d023d7220 */ /* 0x000fe40000410000 */
[----:B------:R-:W-:Y:S02]  /*11be0*/  FMUL.FTZ R67, R3, R67 ;  /* 0x0000004303437220 */ /* 0x000fe40000410000 */
[C---:B------:R-:W-:Y:S02]  /*11bf0*/  FMUL.FTZ R68, R100.reuse, R68 ;  /* 0x0000004464447220 */ /* 0x040fe40000410000 */
[----:B------:R-:W-:Y:S02]  /*11c00*/  FMUL.FTZ R69, R100, R69 ;  /* 0x0000004564457220 */ /* 0x000fe40000410000 */
[--C-:B-1----:R-:W-:Y:S02]  /*11c10*/  FFMA.FTZ R103, R165, c[0x0][0x2d0], -R109.reuse ;  /* 0x0000b400a5677a23 */ /* 0x102fe4000001086d */
[C---:B------:R-:W-:Y:S02]  /*11c20*/  FMUL.FTZ R70, R3.reuse, R70 ;  /* 0x0000004603467220 */ /* 0x040fe40000410000 */
[----:B------:R1:W-:Y:S01]  /*11c30*/  MUFU.EX2 R225, R103 ;  /* 0x0000006700e17308 */ /* 0x0003e20000000800 */
[----:B------:R-:W-:Y:S02]  /*11c40*/  FMUL.FTZ R71, R3, R71 ;  /* 0x0000004703477220 */ /* 0x000fe40000410000 */
        /* <DEDUP_REMOVED lines=15> */
[C---:B------:R-:W-:Y:S01]  /*11d40*/  FMUL.FTZ R84, R100.reuse, R84 ;  /* 0x0000005464547220 */ /* 0x040fe20000410000 */
[----:B------:R1:W-:Y:S01]  /*11d50*/  MUFU.EX2 R224, R103 ;  /* 0x0000006700e07308 */ /* 0x0003e20000000800 */
[----:B------:R-:W-:Y:S02]  /*11d60*/  FMUL.FTZ R85, R100, R85 ;  /* 0x0000005564557220 */ /* 0x000fe40000410000 */
[C---:B------:R-:W-:Y:S02]  /*11d70*/  FMUL.FTZ R86, R3.reuse, R86 ;  /* 0x0000005603567220 */ /* 0x040fe40000410000 */
[----:B------:R-:W-:Y:S02]  /*11d80*/  FMUL.FTZ R87, R3, R87 ;  /* 0x0000005703577220 */ /* 0x000fe40000410000 */
[--C-:B------:R-:W-:Y:S02]  /*11d90*/  FFMA.FTZ R104, R180, c[0x0][0x2d0], -R110.reuse ;  /* 0x0000b400b4687a23 */ /* 0x100fe4000001086e */
[C---:B------:R-:W-:Y:S02]  /*11da0*/  FMUL.FTZ R88, R2.reuse, R88 ;  /* 0x0000005802587220 */ /* 0x040fe40000410000 */
[----:B------:R-:W-:Y:S01]  /*11db0*/  MUFU.EX2 R223, R104 ;  /* 0x0000006800df7308 */ /* 0x000fe20000000800 */
[----:B------:R-:W-:Y:S02]  /*11dc0*/  FMUL.FTZ R89, R2, R89 ;  /* 0x0000005902597220 */ /* 0x000fe40000410000 */
[C---:B--2---:R-:W-:Y:S02]  /*11dd0*/  FMUL.FTZ R10, R0.reuse, R118 ;  /* 0x00000076000a7220 */ /* 0x044fe40000410000 */
[C---:B------:R-:W-:Y:S02]  /*11de0*/  FMUL.FTZ R11, R0.reuse, R119 ;  /* 0x00000077000b7220 */ /* 0x040fe40000410000 */
[----:B------:R-:W2:Y:S01]  /*11df0*/  LDSM.16.MT88.4 R116, [R185+0xc00] ;  /* 0x000c0000b974783b */ /* 0x000ea20000004200 */
[C---:B------:R-:W-:Y:S02]  /*11e00*/  FMUL.FTZ R14, R0.reuse, R122 ;  /* 0x0000007a000e7220 */ /* 0x040fe40000410000 */
[C---:B------:R-:W-:Y:S02]  /*11e10*/  FMUL.FTZ R15, R0.reuse, R123 ;  /* 0x0000007b000f7220 */ /* 0x040fe40000410000 */
[C---:B------:R-:W-:Y:S01]  /*11e20*/  HMMA.16816.F32 R8, R112.reuse, R20, R8 ;  /* 0x000000147008723c */ /* 0x040fe20000001808 */
[--C-:B-1----:R-:W-:Y:S02]  /*11e30*/  FFMA.FTZ R103, R175, c[0x0][0x2d0], -R109.reuse ;  /* 0x0000b400af677a23 */ /* 0x102fe4000001086d */
[----:B------:R-:W-:Y:S01]  /*11e40*/  LDSM.16.MT88.4 R120, [R185+0x400] ;  /* 0x00040000b978783b */ /* 0x000fe20000004200 */
[C---:B------:R-:W-:Y:S01]  /*11e50*/  FMUL.FTZ R26, R0.reuse, R134 ;  /* 0x00000086001a7220 */ /* 0x040fe20000410000 */
[----:B------:R1:W-:Y:S01]  /*11e60*/  MUFU.EX2 R221, R103 ;  /* 0x0000006700dd7308 */ /* 0x0003e20000000800 */
[----:B------:R-:W-:Y:S02]  /*11e70*/  FMUL.FTZ R27, R0, R135 ;  /* 0x00000087001b7220 */ /* 0x000fe40000410000 */
[-C--:B------:R-:W-:Y:S01]  /*11e80*/  HMMA.16816.F32 R12, R112, R22.reuse, R12 ;  /* 0x00000016700c723c */ /* 0x080fe2000000180c */
[----:B------:R-:W-:Y:S02]  /*11e90*/  FMUL.FTZ R20, R100, R128 ;  /* 0x0000008064147220 */ /* 0x000fe40000410000 */
[----:B------:R-:W3:Y:S01]  /*11ea0*/  LDL.LU R134, [R1+0x8] ;  /* 0x0000080001867983 */ /* 0x000ee20000300800 */
[--C-:B------:R-:W-:Y:S02]  /*11eb0*/  FFMA.FTZ R128, R212, c[0x0][0x2d0], -R109.reuse ;  /* 0x0000b400d4807a23 */ /* 0x100fe4000001086d */
[----:B------:R-:W-:Y:S01]  /*11ec0*/  FMUL.FTZ R21, R100, R129 ;  /* 0x0000008164157220 */ /* 0x000fe20000410000 */
[----:B------:R-:W4:Y:S01]  /*11ed0*/  LDL.LU R135, [R1] ;  /* 0x0000000001877983 */ /* 0x000f220000300800 */
[C---:B------:R-:W-:Y:S01]  /*11ee0*/  HMMA.16816.F32 R16, R160.reuse, R22, R16 ;  /* 0x00000016a010723c */ /* 0x040fe20000001810 */
[C---:B------:R-:W-:Y:S01]  /*11ef0*/  FMUL.FTZ R30, R0.reuse, R138 ;  /* 0x0000008a001e7220 */ /* 0x040fe20000410000 */
[----:B------:R-:W-:Y:S01]  /*11f00*/  MUFU.EX2 R205, R128 ;  /* 0x0000008000cd7308 */ /* 0x000fe20000000800 */
[----:B------:R-:W5:Y:S01]  /*11f10*/  LDL.LU R136, [R1+0x4] ;  /* 0x0000040001887983 */ /* 0x000f620000300800 */
[C---:B------:R-:W-:Y:S02]  /*11f20*/  FMUL.FTZ R31, R0.reuse, R139 ;  /* 0x0000008b001f7220 */ /* 0x040fe40000410000 */
[----:B------:R-:W-:Y:S02]  /*11f30*/  FMUL.FTZ R42, R0, R150 ;  /* 0x00000096002a7220 */ /* 0x000fe40000410000 */
[C---:B------:R-:W-:Y:S04]  /*11f40*/  FMUL.FTZ R22, R3.reuse, R130 ;  /* 0x0000008203167220 */ /* 0x040fe80000410000 */
[----:B------:R-:W-:Y:S02]  /*11f50*/  FMUL.FTZ R23, R3, R131 ;  /* 0x0000008303177220 */ /* 0x000fe40000410000 */
[----:B-1----:R-:W-:Y:S02]  /*11f60*/  FFMA.FTZ R103, R174, c[0x0][0x2d0], -R109 ;  /* 0x0000b400ae677a23 */ /* 0x002fe4000001086d */
[--C-:B------:R-:W-:Y:S02]  /*11f70*/  FFMA.FTZ R131, R213, c[0x0][0x2d0], -R110.reuse ;  /* 0x0000b400d5837a23 */ /* 0x100fe4000001086e */
[--C-:B------:R-:W-:Y:S01]  /*11f80*/  FFMA.FTZ R130, R216, c[0x0][0x2d0], -R110.reuse ;  /* 0x0000b400d8827a23 */ /* 0x100fe2000001086e */
[-C--:B------:R-:W-:Y:S01]  /*11f90*/  HMMA.16816.F32 R20, R160, R36.reuse, R20 ;  /* 0x00000024a014723c */ /* 0x080fe20000001814 */
[--C-:B------:R-:W-:Y:S01]  /*11fa0*/  FFMA.FTZ R129, R215, c[0x0][0x2d0], -R110.reuse ;  /* 0x0000b400d7817a23 */ /* 0x100fe2000001086e */
[----:B------:R-:W-:Y:S01]  /*11fb0*/  MUFU.EX2 R202, R131 ;  /* 0x0000008300ca7308 */ /* 0x000fe20000000800 */
[C---:B------:R-:W-:Y:S01]  /*11fc0*/  FMUL.FTZ R43, R0.reuse, R151 ;  /* 0x00000097002b7220 */ /* 0x040fe20000410000 */
[----:B------:R-:W-:Y:S01]  /*11fd0*/  MOV R215, R132 ;  /* 0x0000008400d77202 */ /* 0x000fe20000000f00 */
[C---:B------:R-:W-:Y:S01]  /*11fe0*/  FMUL.FTZ R46, R0.reuse, R154 ;  /* 0x0000009a002e7220 */ /* 0x040fe20000410000 */
[----:B------:R-:W-:Y:S01]  /*11ff0*/  MOV R216, R133 ;  /* 0x0000008500d87202 */ /* 0x000fe20000000f00 */
[C---:B------:R-:W-:Y:S01]  /*12000*/  FMUL.FTZ R47, R0.reuse, R155 ;  /* 0x0000009b002f7220 */ /* 0x040fe20000410000 */
[C---:B------:R-:W-:Y:S01]  /*12010*/  HMMA.16816.F32 R24, R112.reuse, R36, R24 ;  /* 0x000000247018723c */ /* 0x040fe20000001818 */
[----:B------:R-:W-:Y:S01]  /*12020*/  FMUL.FTZ R58, R0, R58 ;  /* 0x0000003a003a7220 */ /* 0x000fe20000410000 */
[----:B------:R-:W-:Y:S02]  /*12030*/  ISETP.GT.AND P0, PT, R200, R216, PT ;  /* 0x000000d8c800720c */ /* 0x000fe40003f04270 */
[----:B------:R1:W-:Y:S01]  /*12040*/  MUFU.EX2 R222, R103 ;  /* 0x0000006700de7308 */ /* 0x0003e20000000800 */
[----:B------:R-:W-:Y:S02]  /*12050*/  FMUL.FTZ R59, R0, R59 ;  /* 0x0000003b003b7220 */ /* 0x000fe40000410000 */
[C---:B------:R-:W-:Y:S01]  /*12060*/  FMUL.FTZ R36, R100.reuse, R144 ;  /* 0x0000009064247220 */ /* 0x040fe20000410000 */
[-C--:B------:R-:W-:Y:S01]  /*12070*/  HMMA.16816.F32 R28, R112, R38.reuse, R28 ;  /* 0x00000026701c723c */ /* 0x080fe2000000181c */
[----:B------:R-:W-:Y:S03]  /*12080*/  FMUL.FTZ R37, R100, R145 ;  /* 0x0000009164257220 */ /* 0x000fe60000410000 */
[C---:B------:R-:W-:Y:S02]  /*12090*/  FMUL.FTZ R62, R0.reuse, R62 ;  /* 0x0000003e003e7220 */ /* 0x040fe40000410000 */
[----:B------:R-:W-:Y:S01]  /*120a0*/  MUFU.EX2 R212, R129 ;  /* 0x0000008100d47308 */ /* 0x000fe20000000800 */
[C---:B------:R-:W-:Y:S01]  /*120b0*/  FMUL.FTZ R63, R0.reuse, R63 ;  /* 0x0000003f003f7220 */ /* 0x040fe20000410000 */
[C---:B------:R-:W-:Y:S01]  /*120c0*/  HMMA.16816.F32 R32, R160.reuse, R38, R32 ;  /* 0x00000026a020723c */ /* 0x040fe20000001820 */
[C---:B------:R-:W-:Y:S03]  /*120d0*/  FMUL.FTZ R74, R0.reuse, R74 ;  /* 0x0000004a004a7220 */ /* 0x040fe60000410000 */
[C---:B------:R-:W-:Y:S02]  /*120e0*/  FMUL.FTZ R75, R0.reuse, R75 ;  /* 0x0000004b004b7220 */ /* 0x040fe40000410000 */
[----:B------:R-:W-:Y:S02]  /*120f0*/  FMUL.FTZ R78, R0, R78 ;  /* 0x0000004e004e7220 */ /* 0x000fe40000410000 */
[C---:B------:R-:W-:Y:S04]  /*12100*/  FMUL.FTZ R38, R3.reuse, R146 ;  /* 0x0000009203267220 */ /* 0x040fe80000410000 */
[C---:B------:R-:W-:Y:S02]  /*12110*/  FMUL.FTZ R39, R3.reuse, R147 ;  /* 0x0000009303277220 */ /* 0x040fe40000410000 */
[--C-:B-1----:R-:W-:Y:S02]  /*12120*/  FFMA.FTZ R103, R170, c[0x0][0x2d0], -R111.reuse ;  /* 0x0000b400aa677a23 */ /* 0x102fe4000001086f */
[----:B------:R-:W-:Y:S02]  /*12130*/  FMUL.FTZ R79, R0, R79 ;  /* 0x0000004f004f7220 */ /* 0x000fe40000410000 */
[----:B------:R1:W-:Y:S01]  /*12140*/  MUFU.EX2 R218, R103 ;  /* 0x0000006700da7308 */ /* 0x0003e20000000800 */
[-C--:B--2---:R-:W-:Y:S01]  /*12150*/  HMMA.16816.F32 R36, R160, R116.reuse, R36 ;  /* 0x00000074a024723c */ /* 0x084fe20000001824 */
[C---:B------:R-:W-:Y:S02]  /*12160*/  FMUL.FTZ R96, R100.reuse, R96 ;  /* 0x0000006064607220 */ /* 0x040fe40000410000 */
[----:B------:R-:W-:Y:S02]  /*12170*/  FMUL.FTZ R97, R100, R97 ;  /* 0x0000006164617220 */ /* 0x000fe40000410000 */
[C---:B------:R-:W-:Y:S02]  /*12180*/  FMUL.FTZ R98, R3.reuse, R98 ;  /* 0x0000006203627220 */ /* 0x040fe40000410000 */
[----:B------:R-:W-:Y:S01]  /*12190*/  FMUL.FTZ R99, R3, R99 ;  /* 0x0000006303637220 */ /* 0x000fe20000410000 */
[C---:B------:R-:W-:Y:S01]  /*121a0*/  HMMA.16816.F32 R40, R112.reuse, R116, R40 ;  /* 0x000000747028723c */ /* 0x040fe20000001828 */
[----:B------:R-:W-:Y:S03]  /*121b0*/  FFMA.FTZ R110, R214, c[0x0][0x2d0], -R110 ;  /* 0x0000b400d66e7a23 */ /* 0x000fe6000001086e */
[C---:B------:R-:W-:Y:S01]  /*121c0*/  FMUL.FTZ R90, R0.reuse, R90 ;  /* 0x0000005a005a7220 */ /* 0x040fe20000410000 */
[----:B------:R-:W-:Y:S01]  /*121d0*/  MUFU.EX2 R214, R110 ;  /* 0x0000006e00d67308 */ /* 0x000fe20000000800 */
[----:B------:R-:W-:Y:S02]  /*121e0*/  FMUL.FTZ R91, R0, R91 ;  /* 0x0000005b005b7220 */ /* 0x000fe40000410000 */
[-C--:B------:R-:W-:Y:S01]  /*121f0*/  HMMA.16816.F32 R44, R112, R118.reuse, R44 ;  /* 0x00000076702c723c */ /* 0x080fe2000000182c */
[C---:B------:R-:W-:Y:S03]  /*12200*/  FMUL.FTZ R92, R2.reuse, R92 ;  /* 0x0000005c025c7220 */ /* 0x040fe60000410000 */
[----:B------:R-:W-:Y:S02]  /*12210*/  FMUL.FTZ R93, R2, R93 ;  /* 0x0000005d025d7220 */ /* 0x000fe40000410000 */
[C---:B------:R-:W-:Y:S02]  /*12220*/  FMUL.FTZ R94, R0.reuse, R94 ;  /* 0x0000005e005e7220 */ /* 0x040fe40000410000 */
[C---:B------:R-:W-:Y:S01]  /*12230*/  HMMA.16816.F32 R48, R160.reuse, R118, R48 ;  /* 0x00000076a030723c */ /* 0x040fe20000001830 */
[----:B------:R-:W2:Y:S03]  /*12240*/  LDSM.16.MT88.4 R116, [R186+0xc00] ;  /* 0x000c0000ba74783b */ /* 0x000ea60000004200 */
[----:B-1----:R-:W-:Y:S02]  /*12250*/  FFMA.FTZ R103, R169, c[0x0][0x2d0], -R111 ;  /* 0x0000b400a9677a23 */ /* 0x002fe4000001086f */
[----:B------:R-:W-:Y:S02]  /*12260*/  FMUL.FTZ R95, R0, R95 ;  /* 0x0000005f005f7220 */ /* 0x000fe40000410000 */
[----:B------:R1:W1:Y:S01]  /*12270*/  MUFU.EX2 R219, R103 ;  /* 0x0000006700db7308 */ /* 0x0002620000000800 */
[----:B------:R-:W-:Y:S03]  /*12280*/  FFMA.FTZ R104, R211, c[0x0][0x2d0], -R109 ;  /* 0x0000b400d3687a23 */ /* 0x000fe6000001086d */
[--C-:B-1----:R-:W-:Y:S06]  /*12290*/  FFMA.FTZ R103, R168, c[0x0][0x2d0], -R111.reuse ;  /* 0x0000b400a8677a23 */ /* 0x102fec000001086f */
[----:B------:R1:W-:Y:S01]  /*122a0*/  MUFU.EX2 R220, R103 ;  /* 0x0000006700dc7308 */ /* 0x0003e20000000800 */
[-C--:B--2---:R-:W-:Y:S08]  /*122b0*/  HMMA.16816.F32 R52, R160, R116.reuse, R52 ;  /* 0x00000074a034723c */ /* 0x084ff00000001834 */
[C---:B------:R-:W-:Y:S08]  /*122c0*/  HMMA.16816.F32 R56, R112.reuse, R116, R56 ;  /* 0x000000747038723c */ /* 0x040ff00000001838 */
[-C--:B------:R-:W-:Y:S01]  /*122d0*/  HMMA.16816.F32 R60, R112, R118.reuse, R60 ;  /* 0x00000076703c723c */ /* 0x080fe2000000183c */
[----:B-1----:R-:W-:Y:S07]  /*122e0*/  FFMA.FTZ R103, R172, c[0x0][0x2d0], -R111 ;  /* 0x0000b400ac677a23 */ /* 0x002fee000001086f */
[C---:B------:R-:W-:Y:S01]  /*122f0*/  HMMA.16816.F32 R64, R160.reuse, R118, R64 ;  /* 0x00000076a040723c */ /* 0x040fe20000001840 */
[----:B------:R-:W1:Y:S01]  /*12300*/  LDSM.16.MT88.4 R116, [R185+0x1800] ;  /* 0x00180000b974783b */ /* 0x000e620000004200 */
[----:B------:R2:W-:Y:S02]  /*12310*/  MUFU.EX2 R217, R103 ;  /* 0x0000006700d97308 */ /* 0x0005e40000000800 */
[--C-:B--2---:R-:W-:Y:S05]  /*12320*/  FFMA.FTZ R103, R171, c[0x0][0x2d0], -R101.reuse ;  /* 0x0000b400ab677a23 */ /* 0x104fea0000010865 */
[----:B------:R-:W-:Y:S03]  /*12330*/  LDSM.16.MT88.4 R168, [R186+0x1400] ;  /* 0x00140000baa8783b */ /* 0x000fe60000004200 */
[----:B------:R2:W-:Y:S01]  /*12340*/  MUFU.EX2 R177, R103 ;  /* 0x0000006700b17308 */ /* 0x0005e20000000800 */
[-C--:B-1----:R-:W-:Y:S08]  /*12350*/  HMMA.16816.F32 R68, R160, R116.reuse, R68 ;  /* 0x00000074a044723c */ /* 0x082ff00000001844 */
[C---:B------:R-:W-:Y:S01]  /*12360*/  HMMA.16816.F32 R72, R112.reuse, R116, R72 ;  /* 0x000000747048723c */ /* 0x040fe20000001848 */
[--C-:B--2---:R-:W-:Y:S02]  /*12370*/  FFMA.FTZ R103, R173, c[0x0][0x2d0], -R101.reuse ;  /* 0x0000b400ad677a23 */ /* 0x104fe40000010865 */
[----:B------:R-:W-:Y:S05]  /*12380*/  LDSM.16.MT88.4 R172, [R185+0x2000] ;  /* 0x00200000b9ac783b */ /* 0x000fea0000004200 */
        /* <DEDUP_REMOVED lines=9> */
[----:B------:R1:W2:Y:S06]  /*12420*/  MUFU.EX2 R179, R103 ;  /* 0x0000006700b37308 */ /* 0x0002ac0000000800 */
[----:B------:R-:W-:Y:S01]  /*12430*/  F2FP.PACK_AB R116, R219, R218 ;  /* 0x000000dadb74723e */ /* 0x000fe200000000ff */
[-C--:B------:R-:W-:Y:S01]  /*12440*/  HMMA.16816.F32 R92, R112, R118.reuse, R92 ;  /* 0x00000076705c723c */ /* 0x080fe2000000185c */
[----:B------:R-:W-:Y:S06]  /*12450*/  F2FP.PACK_AB R117, R176, R177 ;  /* 0x000000b1b075723e */ /* 0x000fec00000000ff */
[----:B------:R-:W-:Y:S01]  /*12460*/  F2FP.PACK_AB R112, R233, R231 ;  /* 0x000000e7e970723e */ /* 0x000fe200000000ff */
[----:B------:R-:W-:Y:S01]  /*12470*/  HMMA.16816.F32 R96, R160, R118, R96 ;  /* 0x00000076a060723c */ /* 0x000fe20000001860 */
[----:B------:R-:W-:Y:S03]  /*12480*/  F2FP.PACK_AB R113, R225, R230 ;  /* 0x000000e6e171723e */ /* 0x000fe600000000ff */
[----:B------:R-:W-:Y:S02]  /*12490*/  F2FP.PACK_AB R114, R223, R224 ;  /* 0x000000e0df72723e */ /* 0x000fe400000000ff */
[----:B------:R-:W-:Y:S02]  /*124a0*/  F2FP.PACK_AB R115, R222, R221 ;  /* 0x000000ddde73723e */ /* 0x000fe400000000ff */
[----:B------:R-:W-:Y:S01]  /*124b0*/  F2FP.PACK_AB R118, R217, R220 ;  /* 0x000000dcd976723e */ /* 0x000fe200000000ff */
[--C-:B-1----:R-:W-:Y:S02]  /*124c0*/  FFMA.FTZ R103, R210, c[0x0][0x2d0], -R109.reuse ;  /* 0x0000b400d2677a23 */ /* 0x102fe4000001086d */
[----:B------:R1:W1:Y:S01]  /*124d0*/  MUFU.EX2 R210, R130 ;  /* 0x0000008200d27308 */ /* 0x0002620000000800 */
[----:B--2---:R-:W-:Y:S01]  /*124e0*/  F2FP.PACK_AB R119, R179, R178 ;  /* 0x000000b2b377723e */ /* 0x004fe200000000ff */
[-C--:B------:R-:W-:Y:S01]  /*124f0*/  HMMA.16816.F32 R4, R112, R120.reuse, R4 ;  /* 0x000000787004723c */ /* 0x080fe20000001804 */
[----:B------:R-:W-:Y:S01]  /*12500*/  F2FP.PACK_AB R162, R214, R212 ;  /* 0x000000d4d6a2723e */ /* 0x000fe200000000ff */
[----:B------:R-:W-:Y:S02]  /*12510*/  FFMA.FTZ R109, R209, c[0x0][0x2d0], -R109 ;  /* 0x0000b400d16d7a23 */ /* 0x000fe4000001086d */
[----:B----4-:R-:W-:Y:S04]  /*12520*/  FFMA.FTZ R3, R3, R135, R237 ;  /* 0x0000008703037223 */ /* 0x010fe800000100ed */
[C---:B------:R-:W-:Y:S01]  /*12530*/  HMMA.16816.F32 R8, R116.reuse, R120, R8 ;  /* 0x000000787408723c */ /* 0x040fe20000001808 */
[----:B------:R2:W-:Y:S03]  /*12540*/  MUFU.EX2 R211, R103 ;  /* 0x0000006700d37308 */ /* 0x0005e60000000800 */
[----:B------:R-:W-:Y:S04]  /*12550*/  FADD.FTZ R3, R238, R3 ;  /* 0x00000003ee037221 */ /* 0x000fe80000010000 */
[-C--:B------:R-:W-:Y:S03]  /*12560*/  HMMA.16816.F32 R12, R116, R122.reuse, R12 ;  /* 0x0000007a740c723c */ /* 0x080fe6000000180c */
[----:B------:R-:W4:Y:S01]  /*12570*/  MUFU.EX2 R213, R109 ;  /* 0x0000006d00d57308 */ /* 0x000f220000000800 */
[----:B-1----:R-:W-:Y:S01]  /*12580*/  LDSM.16.MT88.4 R128, [R185+0x800] ;  /* 0x00080000b980783b */ /* 0x002fe20000004200 */
[----:B------:R-:W-:Y:S03]  /*12590*/  F2FP.PACK_AB R160, R210, R202 ;  /* 0x000000cad2a0723e */ /* 0x000fe600000000ff */
[C---:B------:R-:W-:Y:S05]  /*125a0*/  HMMA.16816.F32 R16, R112.reuse, R122, R16 ;  /* 0x0000007a7010723c */ /* 0x040fea0000001810 */
[----:B------:R-:W1:Y:S01]  /*125b0*/  MUFU.EX2 R209, R104 ;  /* 0x0000006800d17308 */ /* 0x000e620000000800 */
[----:B------:R-:W3:Y:S01]  /*125c0*/  LDSM.16.MT88.4 R120, [R186+0x400] ;  /* 0x00040000ba78783b */ /* 0x000ee20000004200 */
[--C-:B--2---:R-:W-:Y:S08]  /*125d0*/  FFMA.FTZ R103, R207, c[0x0][0x2d0], -R111.reuse ;  /* 0x0000b400cf677a23 */ /* 0x104ff0000001086f */
[----:B------:R2:W-:Y:S01]  /*125e0*/  MUFU.EX2 R180, R103 ;  /* 0x0000006700b47308 */ /* 0x0005e20000000800 */
[----:B----4-:R-:W-:Y:S02]  /*125f0*/  F2FP.PACK_AB R163, R213, R211 ;  /* 0x000000d3d5a3723e */ /* 0x010fe400000000ff */
[----:B-1----:R-:W-:Y:S01]  /*12600*/  F2FP.PACK_AB R161, R209, R205 ;  /* 0x000000cdd1a1723e */ /* 0x002fe200000000ff */
[--C-:B--2---:R-:W-:Y:S06]  /*12610*/  FFMA.FTZ R103, R206, c[0x0][0x2d0], -R111.reuse ;  /* 0x0000b400ce677a23 */ /* 0x104fec000001086f */
[----:B------:R1:W2:Y:S01]  /*12620*/  MUFU.EX2 R201, R103 ;  /* 0x0000006700c97308 */ /* 0x0002a20000000800 */
[-C--:B---3--:R-:W-:Y:S08]  /*12630*/  HMMA.16816.F32 R20, R112, R120.reuse, R20 ;  /* 0x000000787014723c */ /* 0x088ff00000001814 */
[C---:B------:R-:W-:Y:S08]  /*12640*/  HMMA.16816.F32 R24, R116.reuse, R120, R24 ;  /* 0x000000787418723c */ /* 0x040ff00000001818 */
[-C--:B------:R-:W-:Y:S01]  /*12650*/  HMMA.16816.F32 R28, R116, R122.reuse, R28 ;  /* 0x0000007a741c723c */ /* 0x080fe2000000181c */
[--C-:B-1----:R-:W-:Y:S03]  /*12660*/  FFMA.FTZ R103, R208, c[0x0][0x2d0], -R111.reuse ;  /* 0x0000b400d0677a23 */ /* 0x102fe6000001086f */
[----:B--2---:R-:W-:Y:S01]  /*12670*/  F2FP.PACK_AB R164, R201, R180 ;  /* 0x000000b4c9a4723e */ /* 0x004fe200000000ff */
[----:B------:R-:W-:Y:S03]  /*12680*/  FFMA.FTZ R111, R203, c[0x0][0x2d0], -R111 ;  /* 0x0000b400cb6f7a23 */ /* 0x000fe6000001086f */
[C---:B------:R-:W-:Y:S01]  /*12690*/  HMMA.16816.F32 R32, R112.reuse, R122, R32 ;  /* 0x0000007a7020723c */ /* 0x040fe20000001820 */
[----:B------:R-:W1:Y:S01]  /*126a0*/  LDSM.16.MT88.4 R120, [R185+0x1000] ;  /* 0x00100000b978783b */ /* 0x000e620000004200 */
[----:B------:R2:W-:Y:S10]  /*126b0*/  MUFU.EX2 R204, R103 ;  /* 0x0000006700cc7308 */ /* 0x0005f40000000800 */
[----:B------:R-:W3:Y:S01]  /*126c0*/  MUFU.EX2 R111, R111 ;  /* 0x0000006f006f7308 */ /* 0x000ee20000000800 */
[--C-:B--2---:R-:W-:Y:S09]  /*126d0*/  FFMA.FTZ R103, R181, c[0x0][0x2d0], -R101.reuse ;  /* 0x0000b400b5677a23 */ /* 0x104ff20000010865 */
[----:B------:R2:W-:Y:S01]  /*126e0*/  MUFU.EX2 R109, R103 ;  /* 0x00000067006d7308 */ /* 0x0005e20000000800 */
[----:B---3--:R-:W-:Y:S01]  /*126f0*/  F2FP.PACK_AB R166, R111, R204 ;  /* 0x000000cc6fa6723e */ /* 0x008fe200000000ff */
[-C--:B-1----:R-:W-:Y:S08]  /*12700*/  HMMA.16816.F32 R36, R112, R120.reuse, R36 ;  /* 0x000000787024723c */ /* 0x082ff00000001824 */
[C---:B------:R-:W-:Y:S01]  /*12710*/  HMMA.16816.F32 R40, R116.reuse, R120, R40 ;  /* 0x000000787428723c */ /* 0x040fe20000001828 */
[--C-:B--2---:R-:W-:Y:S07]  /*12720*/  FFMA.FTZ R103, R182, c[0x0][0x2d0], -R101.reuse ;  /* 0x0000b400b6677a23 */ /* 0x104fee0000010865 */
[-C--:B------:R-:W-:Y:S01]  /*12730*/  HMMA.16816.F32 R44, R116, R122.reuse, R44 ;  /* 0x0000007a742c723c */ /* 0x080fe2000000182c */
[----:B------:R1:W2:Y:S07]  /*12740*/  MUFU.EX2 R104, R103 ;  /* 0x0000006700687308 */ /* 0x0002ae0000000800 */
[C---:B------:R-:W-:Y:S01]  /*12750*/  HMMA.16816.F32 R48, R112.reuse, R122, R48 ;  /* 0x0000007a7030723c */ /* 0x040fe20000001830 */
[----:B------:R-:W3:Y:S03]  /*12760*/  LDSM.16.MT88.4 R120, [R186+0x1000] ;  /* 0x00100000ba78783b */ /* 0x000ee60000004200 */
[--C-:B-1----:R-:W-:Y:S01]  /*12770*/  FFMA.FTZ R103, R183, c[0x0][0x2d0], -R101.reuse ;  /* 0x0000b400b7677a23 */ /* 0x102fe20000010865 */
[----:B--2---:R-:W-:Y:S01]  /*12780*/  F2FP.PACK_AB R165, R104, R109 ;  /* 0x0000006d68a5723e */ /* 0x004fe200000000ff */
[----:B------:R-:W-:Y:S03]  /*12790*/  FFMA.FTZ R101, R105, c[0x0][0x2d0], -R101 ;  /* 0x0000b40069657a23 */ /* 0x000fe60000010865 */
[----:B------:R-:W2:Y:S01]  /*127a0*/  LDL.LU R105, [R1+0xc] ;  /* 0x00000c0001697983 */ /* 0x000ea20000300800 */
[----:B------:R5:W-:Y:S10]  /*127b0*/  MUFU.EX2 R110, R103 ;  /* 0x00000067006e7308 */ /* 0x000bf40000000800 */
[----:B------:R-:W1:Y:S01]  /*127c0*/  MUFU.EX2 R101, R101 ;  /* 0x0000006500657308 */ /* 0x000e620000000800 */
[-C--:B---3--:R-:W-:Y:S01]  /*127d0*/  HMMA.16816.F32 R52, R112, R120.reuse, R52 ;  /* 0x000000787034723c */ /* 0x088fe20000001834 */
[----:B-----5:R-:W-:Y:S02]  /*127e0*/  FFMA.FTZ R103, R100, R136, R245 ;  /* 0x0000008864677223 */ /* 0x020fe400000100f5 */
[----:B------:R-:W-:Y:S05]  /*127f0*/  FFMA.FTZ R100, R2, R134, R234 ;  /* 0x0000008602647223 */ /* 0x000fea00000100ea */
[C---:B------:R-:W-:Y:S01]  /*12800*/  HMMA.16816.F32 R56, R116.reuse, R120, R56 ;  /* 0x000000787438723c */ /* 0x040fe20000001838 */
[----:B------:R-:W-:Y:S03]  /*12810*/  FADD.FTZ R2, R249, R103 ;  /* 0x00000067f9027221 */ /* 0x000fe60000010000 */
[----:B------:R-:W-:Y:S02]  /*12820*/  FADD.FTZ R100, R235, R100 ;  /* 0x00000064eb647221 */ /* 0x000fe40000010000 */
[----:B------:R-:W-:Y:S01]  /*12830*/  FADD.FTZ R2, R248, R2 ;  /* 0x00000002f8027221 */ /* 0x000fe20000010000 */
[----:B-1----:R-:W-:Y:S01]  /*12840*/  F2FP.PACK_AB R167, R101, R110 ;  /* 0x0000006e65a7723e */ /* 0x002fe200000000ff */
[-C--:B------:R-:W-:Y:S01]  /*12850*/  HMMA.16816.F32 R60, R116, R122.reuse, R60 ;  /* 0x0000007a743c723c */ /* 0x080fe2000000183c */
[----:B------:R-:W-:Y:S03]  /*12860*/  FADD.FTZ R100, R244, R100 ;  /* 0x00000064f4647221 */ /* 0x000fe60000010000 */
[----:B------:R-:W-:Y:S04]  /*12870*/  FADD.FTZ R103, R240, R3 ;  /* 0x00000003f0677221 */ /* 0x000fe80000010000 */
[C---:B------:R-:W-:Y:S01]  /*12880*/  HMMA.16816.F32 R64, R112.reuse, R122, R64 ;  /* 0x0000007a7040723c */ /* 0x040fe20000001840 */
[----:B------:R-:W1:Y:S07]  /*12890*/  LDSM.16.MT88.4 R120, [R185+0x1c00] ;  /* 0x001c0000b978783b */ /* 0x000e6e0000004200 */
        /* <DEDUP_REMOVED lines=8> */
[-C--:B------:R-:W-:Y:S01]  /*12920*/  HMMA.16816.F32 R112, R160, R128.reuse, R4 ;  /* 0x00000080a070723c */ /* 0x080fe20000001804 */
[----:B------:R-:W1:Y:S07]  /*12930*/  LDSM.16.MT88.4 R4, [R186+0x2000] ;  /* 0x00200000ba04783b */ /* 0x000e6e0000004200 */
[C---:B------:R-:W-:Y:S07]  /*12940*/  HMMA.16816.F32 R116, R164.reuse, R128, R8 ;  /* 0x00000080a474723c */ /* 0x040fee0000001808 */
[----:B------:R-:W-:Y:S01]  /*12950*/  FADD.FTZ R9, R215, R2 ;  /* 0x00000002d7097221 */ /* 0x000fe20000010000 */
[-C--:B------:R-:W-:Y:S01]  /*12960*/  HMMA.16816.F32 R120, R164, R130.reuse, R12 ;  /* 0x00000082a478723c */ /* 0x080fe2000000180c */
[----:B------:R-:W-:Y:S03]  /*12970*/  FADD.FTZ R2, R251, R103 ;  /* 0x00000067fb027221 */ /* 0x000fe60000010000 */
[----:B------:R-:W-:Y:S01]  /*12980*/  FADD.FTZ R9, R231, R9 ;  /* 0x00000009e7097221 */ /* 0x000fe20000010000 */
[----:B------:R-:W-:Y:S01]  /*12990*/  MOV R103, R106 ;  /* 0x0000006a00677202 */ /* 0x000fe20000000f00 */
        /* <DEDUP_REMOVED lines=17> */
[-C--:B------:R-:W-:Y:S01]  /*12ab0*/  HMMA.16816.F32 R76, R164, R174.reuse, R76 ;  /* 0x000000aea44c723c */ /* 0x080fe2000000184c */
[----:B--2---:R-:W-:Y:S07]  /*12ac0*/  FFMA.FTZ R3, R0, R105, R239 ;  /* 0x0000006900037223 */ /* 0x004fee00000100ef */
[C---:B------:R-:W-:Y:S01]  /*12ad0*/  HMMA.16816.F32 R80, R160.reuse, R174, R80 ;  /* 0x000000aea050723c */ /* 0x040fe20000001850 */
[----:B------:R-:W-:Y:S03]  /*12ae0*/  FADD.FTZ R0, R250, R100 ;  /* 0x00000064fa007221 */ /* 0x000fe60000010000 */
[----:B------:R-:W-:Y:S01]  /*12af0*/  FADD.FTZ R3, R241, R3 ;  /* 0x00000003f1037221 */ /* 0x000fe20000010000 */
[----:B------:R-:W-:Y:S01]  /*12b00*/  MOV R100, R108 ;  /* 0x0000006c00647202 */ /* 0x000fe20000000f00 */
[----:B------:R-:W-:Y:S02]  /*12b10*/  FADD.FTZ R8, R218, R0 ;  /* 0x00000000da087221 */ /* 0x000fe40000010000 */
[----:B------:R-:W-:Y:S01]  /*12b20*/  FADD.FTZ R3, R242, R3 ;  /* 0x00000003f2037221 */ /* 0x000fe20000010000 */
[-C--:B-1----:R-:W-:Y:S03]  /*12b30*/  HMMA.16816.F32 R84, R160, R4.reuse, R84 ;  /* 0x00000004a054723c */ /* 0x082fe60000001854 */
[----:B------:R-:W-:Y:S02]  /*12b40*/  FADD.FTZ R3, R243, R3 ;  /* 0x00000003f3037221 */ /* 0x000fe40000010000 */
[----:B------:R-:W-:Y:S02]  /*12b50*/  FADD.FTZ R0, R225, R10 ;  /* 0x0000000ae1007221 */ /* 0x000fe40000010000 */
[----:B------:R-:W-:Y:S01]  /*12b60*/  FADD.FTZ R9, R219, R8 ;  /* 0x00000008db097221 */ /* 0x000fe20000010000 */
[C---:B------:R-:W-:Y:S01]  /*12b70*/  HMMA.16816.F32 R88, R164.reuse, R4, R88 ;  /* 0x00000004a458723c */ /* 0x040fe20000001858 */
[----:B------:R-:W-:Y:S03]  /*12b80*/  FADD.FTZ R10, R224, R2 ;  /* 0x00000002e00a7221 */ /* 0x000fe60000010000 */
[----:B------:R-:W-:Y:S02]  /*12b90*/  FADD.FTZ R3, R177, R3 ;  /* 0x00000003b1037221 */ /* 0x000fe40000010000 */
[----:B------:R-:W-:Y:S02]  /*12ba0*/  FADD.FTZ R8, R221, R0 ;  /* 0x00000000dd087221 */ /* 0x000fe40000010000 */
[----:B------:R-:W-:Y:S01]  /*12bb0*/  FADD.FTZ R2, R220, R9 ;  /* 0x00000009dc027221 */ /* 0x000fe20000010000 */
[-C--:B------:R-:W-:Y:S03]  /*12bc0*/  HMMA.16816.F32 R92, R164, R6.reuse, R92 ;  /* 0x00000006a45c723c */ /* 0x080fe6000000185c */
[----:B------:R-:W-:Y:S02]  /*12bd0*/  FADD.FTZ R3, R176, R3 ;  /* 0x00000003b0037221 */ /* 0x000fe40000010000 */
[----:B------:R-:W-:Y:S02]  /*12be0*/  FADD.FTZ R0, R223, R10 ;  /* 0x0000000adf007221 */ /* 0x000fe40000010000 */
[----:B------:R-:W-:Y:S01]  /*12bf0*/  FADD.FTZ R5, R222, R8 ;  /* 0x00000008de057221 */ /* 0x000fe20000010000 */
[----:B------:R-:W-:Y:S01]  /*12c00*/  HMMA.16816.F32 R96, R160, R6, R96 ;  /* 0x00000006a060723c */ /* 0x000fe20000001860 */
[----:B------:R-:W-:Y:S03]  /*12c10*/  FADD.FTZ R8, R217, R2 ;  /* 0x00000002d9087221 */ /* 0x000fe60000010000 */
        /* <DEDUP_REMOVED lines=19> */
[----:B------:R-:W-:Y:S03]  /*12d50*/  FADD.FTZ R2, R110, R2 ;  /* 0x000000026e027221 */ /* 0x000fe60000010000 */
[----:B------:R2:W-:Y:S01]  /*12d60*/  STL [R1+0x8], R3 ;  /* 0x0000080301007387 */ /* 0x0005e20000100800 */
[----:B------:R-:W-:Y:S01]  /*12d70*/  FADD.FTZ R2, R101, R2 ;  /* 0x0000000265027221 */ /* 0x000fe20000010000 */
[----:B------:R-:W-:Y:S04]  /*12d80*/  MOV R101, R107 ;  /* 0x0000006b00657202 */ /* 0x000fe80000000f00 */
[----:B------:R2:W-:Y:S01]  /*12d90*/  STL [R1+0xc], R2 ;  /* 0x00000c0201007387 */ /* 0x0005e20000100800 */
[----:B-1----:R-:W-:Y:S04]  /*12da0*/  IADD3 R0, R200, -0x1, RZ ;  /* 0xffffffffc8007810 */ /* 0x002fe80007ffe0ff */
[----:B------:R-:W-:Y:S01]  /*12db0*/  MOV R200, R0 ;  /* 0x0000000000c87202 */ /* 0x000fe20000000f00 */
[----:B------:R-:W-:-:S05]  /*12dc0*/  @P0 BRA `(.L_x_574) ;  /* 0xffffbd2000000947 */ /* 0x000fca000383ffff */
.L_x_555:
[----:B------:R-:W-:Y:S02]  /*12dd0*/  MOV R9, 0x1f ;  /* 0x0000001f00097802 */ /* 0x000fe40000000f00 */
[----:B------:R-:W-:Y:S01]  /*12de0*/  MOV R8, 0xffffffff ;  /* 0xffffffff00087802 */ /* 0x000fe20000000f00 */
[----:B------:R-:W-:Y:S05]  /*12df0*/  BRA.DIV ~URZ, `(.L_x_575) ;  /* 0x000060b27f007947 */ /* 0x000fea000b800000 */
[----:B--2---:R-:W2:Y:S04]  /*12e00*/  LDL R2, [R1+0x4] ;  /* 0x0000040001027983 */ /* 0x004ea80000100800 */
[----:B--2---:R1:W2:Y:S02]  /*12e10*/  SHFL.BFLY PT, R0, R2, 0x2, 0x1f ;  /* 0x0c401f0002007f89 */ /* 0x0042a400000e0000 */
.L_x_655:
[----:B-1----:R-:W3:Y:S02]  /*12e20*/  LDL.LU R2, [R1+0x4] ;  /* 0x0000040001027983 */ /* 0x002ee40000300800 */
[----:B--23--:R-:W-:Y:S01]  /*12e30*/  FADD.FTZ R5, R0, R2 ;  /* 0x0000000200057221 */ /* 0x00cfe20000010000 */
[----:B------:R-:W-:Y:S05]  /*12e40*/  BRA.DIV ~URZ, `(.L_x_576) ;  /* 0x000060b27f007947 */ /* 0x000fea000b800000 */
[----:B------:R-:W2:Y:S04]  /*12e50*/  LDL.LU R10, [R1] ;  /* 0x00000000010a7983 */ /* 0x000ea80000300800 */
[----:B------:R-:W3:Y:S04]  /*12e60*/  LDL.LU R3, [R1+0x8] ;  /* 0x0000080001037983 */ /* 0x000ee80000300800 */
[----:B------:R-:W4:Y:S04]  /*12e70*/  LDL.LU R9, [R1+0xc] ;  /* 0x00000c0001097983 */ /* 0x000f280000300800 */
[----:B--2---:R-:W1:Y:S04]  /*12e80*/  SHFL.BFLY PT, R2, R10, 0x2, 0x1f ;  /* 0x0c401f000a027f89 */ /* 0x004e6800000e0000 */
[----:B---3--:R-:W2:Y:S04]  /*12e90*/  SHFL.BFLY PT, R0, R3, 0x2, 0x1f ;  /* 0x0c401f0003007f89 */ /* 0x008ea800000e0000 */
[----:B----4-:R-:W3:Y:S01]  /*12ea0*/  SHFL.BFLY PT, R6, R9, 0x2, 0x1f ;  /* 0x0c401f0009067f89 */ /* 0x010ee200000e0000 */
[----:B-1----:R-:W-:-:S02]  /*12eb0*/  FADD.FTZ R2, R2, R10 ;  /* 0x0000000a02027221 */ /* 0x002fc40000010000 */
[----:B--2---:R-:W-:-:S03]  /*12ec0*/  FADD.FTZ R0, R0, R3 ;  /* 0x0000000300007221 */ /* 0x004fc60000010000 */
[----:B------:R-:W1:Y:S01]  /*12ed0*/  SHFL.BFLY PT, R4, R2, 0x1, 0x1f ;  /* 0x0c201f0002047f89 */ /* 0x000e6200000e0000 */
[----:B---3--:R-:W-:-:S03]  /*12ee0*/  FADD.FTZ R6, R6, R9 ;  /* 0x0000000906067221 */ /* 0x008fc60000010000 */
[----:B------:R-:W2:Y:S04]  /*12ef0*/  SHFL.BFLY PT, R3, R5, 0x1, 0x1f ;  /* 0x0c201f0005037f89 */ /* 0x000ea800000e0000 */
[----:B------:R-:W3:Y:S04]  /*12f00*/  SHFL.BFLY PT, R7, R0, 0x1, 0x1f ;  /* 0x0c201f0000077f89 */ /* 0x000ee800000e0000 */
[----:B------:R4:W4:Y:S01]  /*12f10*/  SHFL.BFLY PT, R8, R6, 0x1, 0x1f ;  /* 0x0c201f0006087f89 */ /* 0x00092200000e0000 */
[----:B-1----:R-:W-:Y:S02]  /*12f20*/  FADD.FTZ R4, R2, R4 ;  /* 0x0000000402047221 */ /* 0x002fe40000010000 */
[----:B--2---:R-:W-:-:S02]  /*12f30*/  FADD.FTZ R5, R5, R3 ;  /* 0x0000000305057221 */ /* 0x004fc40000010000 */
[----:B---3--:R-:W-:-:S03]  /*12f40*/  FADD.FTZ R7, R0, R7 ;  /* 0x0000000700077221 */ /* 0x008fc60000010000 */
.L_x_656:
[----:B------:R-:W-:Y:S01]  /*12f50*/  FSETP.NE.FTZ.AND P3, PT, R5, RZ, PT ;  /* 0x000000ff0500720b */ /* 0x000fe20003f75000 */
[----:B------:R-:W-:Y:S01]  /*12f60*/  CS2R R2, SRZ ;  /* 0x0000000000027805 */ /* 0x000fe2000001ff00 */
[----:B------:R-:W-:Y:S01]  /*12f70*/  MOV R0, RZ ;  /* 0x000000ff00007202 */ /* 0x000fe20000000f00 */
[----:B----4-:R-:W-:Y:S01]  /*12f80*/  FADD.FTZ R6, R8, R6 ;  /* 0x0000000608067221 */ /* 0x010fe20000010000 */
[----:B------:R-:W-:Y:S02]  /*12f90*/  FSETP.NE.FTZ.AND P2, PT, R4, RZ, PT ;  /* 0x000000ff0400720b */ /* 0x000fe40003f55000 */
[----:B------:R-:W-:Y:S02]  /*12fa0*/  FSETP.NE.FTZ.AND P1, PT, R7, RZ, PT ;  /* 0x000000ff0700720b */ /* 0x000fe40003f35000 */
[----:B------:R-:W-:Y:S02]  /*12fb0*/  FSETP.NE.FTZ.AND P0, PT, R6, RZ, PT ;  /* 0x000000ff0600720b */ /* 0x000fe40003f15000 */
[----:B------:R-:W-:-:S02]  /*12fc0*/  MOV R25, 0xff800000 ;  /* 0xff80000000197802 */ /* 0x000fc40000000f00 */
        /* <DEDUP_REMOVED lines=12> */
[----:B------:R-:W2:Y:S01]  /*13090*/  @P1 MUFU.RCP R2, R7 ;  /* 0x0000000700021308 */ /* 0x000ea20000001000 */
        /* <DEDUP_REMOVED lines=20> */
[----:B------:R3:W4:Y:S01]  /*131e0*/  @P1 MUFU.LG2 R0, R7 ;  /* 0x0000000700001308 */ /* 0x0007220000000c00 */
        /* <DEDUP_REMOVED lines=8> */
[----:B---3--:R-:W-:Y:S01]  /*13270*/  @P2 MOV R7, 0x3f317218 ;  /* 0x3f31721800072802 */ /* 0x008fe20000000f00 */
[----:B------:R-:W-:Y:S02]  /*13280*/  FMUL.FTZ R143, R3, R83 ;  /* 0x00000053038f7220 */ /* 0x000fe40000410000 */
[----:B--2---:R-:W-:Y:S02]  /*13290*/  FMUL.FTZ R46, R2, R60 ;  /* 0x0000003c022e7220 */ /* 0x004fe40000410000 */
[----:B------:R-:W-:Y:S02]  /*132a0*/  @P2 FMUL.FTZ R4, R7, c[0x0][0x2d0] ;  /* 0x0000b40007042a20 */ /* 0x000fe40000410000 */
[----:B----4-:R-:W-:Y:S01]  /*132b0*/  @P1 FMUL.FTZ R7, R0, 0.69314718246459960938 ;  /* 0x3f31721800071820 */ /* 0x010fe20000410000 */
        /* <DEDUP_REMOVED lines=79> */
.L_x_488:
[----:B---3--:R3:W5:Y:S04]  /*137b0*/  LDL R6, [R1+0x20] ;  /* 0x0000200001067983 */ /* 0x0087680000100800 */
[----:B------:R-:W4:Y:S01]  /*137c0*/  S2R R2, SR_TID.X ;  /* 0x0000000000027919 */ /* 0x000f220000002100 */
[----:B------:R-:W-:Y:S01]  /*137d0*/  BSSY B0, `(.L_x_577) ;  /* 0x0000011000007945 */ /* 0x000fe20003800000 */
[----:B----4-:R-:W-:-:S13]  /*137e0*/  LOP3.LUT P0, RZ, R2, 0x7f, RZ, 0xc0, !PT ;  /* 0x0000007f02ff7812 */ /* 0x010fda000780c0ff */
[----:B------:R-:W-:Y:S05]  /*137f0*/  @P0 BRA `(.L_x_578) ;  /* 0x000000e000000947 */ /* 0x000fea0003800000 */
[----:B---3--:R-:W3:Y:S01]  /*13800*/  S2R R4, SR_LANEID ;  /* 0x0000000000047919 */ /* 0x008ee20000000000 */
[----:B------:R-:W-:Y:S01]  /*13810*/  VOTEU.ANY UR4, UPT, PT ;  /* 0x0000000000047886 */ /* 0x000fe200038e0100 */
[----:B--2---:R-:W-:Y:S01]  /*13820*/  IMAD.MOV.U32 R5, RZ, RZ, c[0x0][0x564] ;  /* 0x00015900ff057624 */ /* 0x004fe200078e00ff */
[----:B------:R-:W3:Y:S08]  /*13830*/  FLO.U32 R3, UR4 ;  /* 0x0000000400037d00 */ /* 0x000ef000080e0000 */
[----:B------:R-:W2:Y:S01]  /*13840*/  POPC R2, UR4 ;  /* 0x0000000400027d09 */ /* 0x000ea20008000000 */
[----:B---3--:R-:W-:Y:S01]  /*13850*/  ISETP.EQ.U32.AND P0, PT, R3, R4, PT ;  /* 0x000000040300720c */ /* 0x008fe20003f02070 */
[----:B------:R-:W-:-:S12]  /*13860*/  IMAD.MOV.U32 R4, RZ, RZ, c[0x0][0x560] ;  /* 0x00015800ff047624 */ /* 0x000fd800078e00ff */
[----:B--2---:R2:W3:Y:S04]  /*13870*/  @P0 ATOMG.E.ADD.STRONG.GPU PT, R2, [R4.64], R2 ;  /* 0x00000002040209a8 */ /* 0x0044e800081ee1c6 */
[----:B--2---:R-:W2:Y:S04]  /*13880*/  S2R R4, SR_LTMASK ;  /* 0x0000000000047919 */ /* 0x004ea80000003900 */
[----:B---3--:R2:W3:Y:S02]  /*13890*/  SHFL.IDX PT, R3, R2, R3, 0x1f ;  /* 0x00001f0302037589 */ /* 0x0084e400000e0000 */
[----:B--2---:R-:W-:-:S06]  /*138a0*/  LOP3.LUT R2, R4, UR4, RZ, 0xc0, !PT ;  /* 0x0000000404027c12 */ /* 0x004fcc000f8ec0ff */
[----:B------:R-:W3:Y:S02]  /*138b0*/  POPC R2, R2 ;  /* 0x0000000200027309 */ /* 0x000ee40000000000 */
[----:B---3-5:R-:W-:-:S05]  /*138c0*/  IADD3 R6, R3, c[0x0][0xc], R2 ;  /* 0x0000030003067a10 */ /* 0x028fca0007ffe002 */
[----:B------:R2:W-:Y:S02]  /*138d0*/  STL [R1+0x20], R6 ;  /* 0x0000200601007387 */ /* 0x0005e40000100800 */
.L_x_578:
[----:B---3--:R-:W-:Y:S05]  /*138e0*/  BSYNC B0 ;  /* 0x0000000000007941 */ /* 0x008fea0003800000 */
.L_x_577:
[----:B------:R-:W-:Y:S01]  /*138f0*/  PRMT R0, R0, 0x9910, RZ ;  /* 0x0000991000007816 */ /* 0x000fe200000000ff */
[----:B------:R-:W-:Y:S01]  /*13900*/  BSSY B1, `(.L_x_579) ;  /* 0x00003dc000017945 */ /* 0x000fe20003800000 */
[----:B-----5:R-:W-:Y:S02]  /*13910*/  IMAD.MOV.U32 R74, RZ, RZ, R6 ;  /* 0x000000ffff4a7224 */ /* 0x020fe400078e0006 */
[----:B------:R-:W-:-:S13]  /*13920*/  ISETP.NE.AND P0, PT, R0, RZ, PT ;  /* 0x000000ff0000720c */ /* 0x000fda0003f05270 */
[----:B------:R-:W-:Y:S05]  /*13930*/  @!P0 BRA `(.L_x_580) ;  /* 0x00002f8000008947 */ /* 0x000fea0003800000 */
[----:B------:R-:W3:Y:S04]  /*13940*/  LDL R9, [R1+0x44] ;  /* 0x0000440001097983 */ /* 0x000ee80000100800 */
[----:B------:R-:W4:Y:S04]  /*13950*/  LDL R7, [R1+0x48] ;  /* 0x0000480001077983 */ /* 0x000f280000100800 */
[----:B--2---:R-:W2:Y:S04]  /*13960*/  LDL R6, [R1+0x50] ;  /* 0x0000500001067983 */ /* 0x004ea80000100800 */
[----:B------:R-:W2:Y:S04]  /*13970*/  LDL R10, [R1+0x4c] ;  /* 0x00004c00010a7983 */ /* 0x000ea80000100800 */
[----:B------:R-:W2:Y:S01]  /*13980*/  LDL R8, [R1+0x2c] ;  /* 0x00002c0001087983 */ /* 0x000ea20000100800 */
[----:B------:R-:W-:Y:S01]  /*13990*/  WARPSYNC 0xffffffff ;  /* 0xffffffff00007948 */ /* 0x000fe20003800000 */
[----:B------:R-:W-:-:S02]  /*139a0*/  F2FP.PACK_AB R0, R161, R160 ;  /* 0x000000a0a100723e */ /* 0x000fc400000000ff */
[----:B------:R-:W-:Y:S01]  /*139b0*/  BAR.SYNC.DEFER_BLOCKING 0x1, 0x80 ;  /* 0x0042000000007b1d */ /* 0x000fe20000010000 */
[----:B------:R-:W-:Y:S02]  /*139c0*/  F2FP.PACK_AB R3, R125, R124 ;  /* 0x0000007c7d03723e */ /* 0x000fe400000000ff */
[----:B------:R-:W-:Y:S02]  /*139d0*/  F2FP.PACK_AB R2, R163, R162 ;  /* 0x000000a2a302723e */ /* 0x000fe400000000ff */
[----:B------:R-:W-:Y:S02]  /*139e0*/  F2FP.PACK_AB R4, R31, R30 ;  /* 0x0000001e1f04723e */ /* 0x000fe400000000ff */
[----:B------:R-:W-:Y:S02]  /*139f0*/  F2FP.PACK_AB R5, R61, R60 ;  /* 0x0000003c3d05723e */ /* 0x000fe400000000ff */
[----:B------:R-:W-:Y:S02]  /*13a00*/  ISETP.NE.U32.AND P0, PT, RZ, c[0x0][0x508], PT ;  /* 0x00014200ff007a0c */ /* 0x000fe40003f05070 */
[----:B------:R-:W-:-:S02]  /*13a10*/  ISETP.NE.U32.AND P2, PT, RZ, c[0x0][0x500], PT ;  /* 0x00014000ff007a0c */ /* 0x000fc40003f45070 */
[----:B------:R-:W-:Y:S02]  /*13a20*/  ISETP.NE.AND.EX P1, PT, RZ, c[0x0][0x50c], PT, P0 ;  /* 0x00014300ff007a0c */ /* 0x000fe40003f25300 */
[----:B------:R-:W-:Y:S01]  /*13a30*/  ISETP.NE.AND.EX P2, PT, RZ, c[0x0][0x504], PT, P2 ;  /* 0x00014100ff007a0c */ /* 0x000fe20003f45320 */
[----:B------:R-:W-:Y:S01]  /*13a40*/  IMAD.MOV.U32 R12, RZ, RZ, c[0x0][0x388] ;  /* 0x0000e200ff0c7624 */ /* 0x000fe200078e00ff */
[----:B---3--:R3:W-:Y:S04]  /*13a50*/  STS [R9+0x80], R0 ;  /* 0x0000800009007388 */ /* 0x0087e80000000800 */
[----:B------:R1:W-:Y:S04]  /*13a60*/  STS [R9+0x280], R3 ;  /* 0x0002800309007388 */ /* 0x0003e80000000800 */
[----:B----4-:R4:W-:Y:S01]  /*13a70*/  STS [R7], R2 ;  /* 0x0000000207007388 */ /* 0x0109e20000000800 */
[----:B---3--:R-:W-:-:S02]  /*13a80*/  F2FP.PACK_AB R0, R127, R126 ;  /* 0x0000007e7f00723e */ /* 0x008fc400000000ff */
[----:B-1----:R-:W-:-:S03]  /*13a90*/  F2FP.PACK_AB R3, R35, R34 ;  /* 0x000000222303723e */ /* 0x002fc600000000ff */
[----:B------:R1:W-:Y:S01]  /*13aa0*/  STS [R7+0x200], R0 ;  /* 0x0002000007007388 */ /* 0x0003e20000000800 */
[----:B----4-:R-:W-:-:S03]  /*13ab0*/  F2FP.PACK_AB R2, R53, R52 ;  /* 0x000000343502723e */ /* 0x010fc600000000ff */
[----:B------:R3:W-:Y:S04]  /*13ac0*/  STS [R9+0x1080], R3 ;  /* 0x0010800309007388 */ /* 0x0007e80000000800 */
[----:B------:R4:W-:Y:S01]  /*13ad0*/  STS [R9+0x1280], R2 ;  /* 0x0012800209007388 */ /* 0x0009e20000000800 */
[----:B-1----:R-:W-:Y:S02]  /*13ae0*/  F2FP.PACK_AB R0, R37, R36 ;  /* 0x000000242500723e */ /* 0x002fe400000000ff */
[----:B---3--:R-:W-:-:S03]  /*13af0*/  F2FP.PACK_AB R3, R129, R128 ;  /* 0x000000808103723e */ /* 0x008fc600000000ff */
[----:B------:R1:W-:Y:S01]  /*13b00*/  STS [R7+0x1000], R0 ;  /* 0x0010000007007388 */ /* 0x0003e20000000800 */
[----:B----4-:R-:W-:-:S03]  /*13b10*/  F2FP.PACK_AB R2, R131, R130 ;  /* 0x000000828302723e */ /* 0x010fc600000000ff */
[----:B------:R3:W-:Y:S04]  /*13b20*/  STS [R7+0x1200], R4 ;  /* 0x0012000407007388 */ /* 0x0007e80000000800 */
[----:B--2---:R2:W-:Y:S04]  /*13b30*/  STS [R6+0x80], R3 ;  /* 0x0000800306007388 */ /* 0x0045e80000000800 */
[----:B------:R4:W-:Y:S01]  /*13b40*/  STS [R6+0x280], R2 ;  /* 0x0002800206007388 */ /* 0x0009e20000000800 */
[----:B-1----:R-:W-:Y:S02]  /*13b50*/  F2FP.PACK_AB R0, R141, R140 ;  /* 0x0000008c8d00723e */ /* 0x002fe400000000ff */
[----:B---3--:R-:W-:-:S03]  /*13b60*/  F2FP.PACK_AB R4, R39, R38 ;  /* 0x000000262704723e */ /* 0x008fc600000000ff */
[----:B------:R1:W-:Y:S01]  /*13b70*/  STS [R10], R0 ;  /* 0x000000000a007388 */ /* 0x0003e20000000800 */
[----:B--2---:R-:W-:Y:S02]  /*13b80*/  F2FP.PACK_AB R3, R97, R96 ;  /* 0x000000606103723e */ /* 0x004fe400000000ff */
        /* <DEDUP_REMOVED lines=37> */
[----:B------:R4:W-:Y:S01]  /*13de0*/  STS [R10+0x3000], R2 ;  /* 0x003000020a007388 */ /* 0x0009e20000000800 */
[----:B-1----:R-:W-:Y:S02]  /*13df0*/  F2FP.PACK_AB R3, R73, R72 ;  /* 0x000000484903723e */ /* 0x002fe400000000ff */
[----:B--2---:R-:W-:-:S03]  /*13e00*/  F2FP.PACK_AB R4, R71, R70 ;  /* 0x000000464704723e */ /* 0x004fc600000000ff */
[----:B------:R1:W-:Y:S01]  /*13e10*/  STS [R10+0x3200], R3 ;  /* 0x003200030a007388 */ /* 0x0003e20000000800 */
[----:B---3--:R-:W-:Y:S02]  /*13e20*/  F2FP.PACK_AB R0, R101, R100 ;  /* 0x000000646500723e */ /* 0x008fe400000000ff */
[----:B----4-:R-:W-:-:S03]  /*13e30*/  F2FP.PACK_AB R2, R147, R146 ;  /* 0x000000929302723e */ /* 0x010fc600000000ff */
[----:B------:R2:W-:Y:S04]  /*13e40*/  STS [R9+0x4080], R0 ;  /* 0x0040800009007388 */ /* 0x0005e80000000800 */
[----:B------:R3:W-:Y:S01]  /*13e50*/  STS [R9+0x4280], R2 ;  /* 0x0042800209007388 */ /* 0x0007e20000000800 */
[----:B-1----:R-:W-:-:S05]  /*13e60*/  F2FP.PACK_AB R3, R171, R170 ;  /* 0x000000aaab03723e */ /* 0x002fca00000000ff */
[----:B------:R1:W-:Y:S01]  /*13e70*/  STS [R7+0x4000], R3 ;  /* 0x0040000307007388 */ /* 0x0003e20000000800 */
[----:B--2---:R-:W-:Y:S02]  /*13e80*/  F2FP.PACK_AB R0, R143, R142 ;  /* 0x0000008e8f00723e */ /* 0x004fe400000000ff */
[----:B---3--:R-:W-:-:S03]  /*13e90*/  F2FP.PACK_AB R2, R69, R68 ;  /* 0x000000444502723e */ /* 0x008fc600000000ff */
[----:B------:R2:W-:Y:S04]  /*13ea0*/  STS [R7+0x4200], R0 ;  /* 0x0042000007007388 */ /* 0x0005e80000000800 */
[----:B------:R3:W-:Y:S04]  /*13eb0*/  STS [R9+0x5080], R2 ;  /* 0x0050800209007388 */ /* 0x0007e80000000800 */
[----:B------:R4:W-:Y:S04]  /*13ec0*/  STS [R9+0x5280], R4 ;  /* 0x0052800409007388 */ /* 0x0009e80000000800 */
[----:B------:R-:W-:Y:S01]  /*13ed0*/  STS [R7+0x5000], R5 ;  /* 0x0050000507007388 */ /* 0x000fe20000000800 */
[----:B-1----:R-:W-:-:S05]  /*13ee0*/  F2FP.PACK_AB R3, R63, R62 ;  /* 0x0000003e3f03723e */ /* 0x002fca00000000ff */
[----:B------:R1:W-:Y:S01]  /*13ef0*/  STS [R7+0x5200], R3 ;  /* 0x0052000307007388 */ /* 0x0003e20000000800 */
[----:B--2---:R-:W-:Y:S02]  /*13f00*/  F2FP.PACK_AB R0, R83, R82 ;  /* 0x000000525300723e */ /* 0x004fe400000000ff */
[----:B---3--:R-:W-:Y:S02]  /*13f10*/  F2FP.PACK_AB R2, R169, R168 ;  /* 0x000000a8a902723e */ /* 0x008fe400000000ff */
[----:B----4-:R-:W-:-:S03]  /*13f20*/  F2FP.PACK_AB R4, R49, R48 ;  /* 0x000000303104723e */ /* 0x010fc600000000ff */
[----:B------:R2:W-:Y:S04]  /*13f30*/  STS [R6+0x4080], R2 ;  /* 0x0040800206007388 */ /* 0x0005e80000000800 */
[----:B------:R3:W-:Y:S04]  /*13f40*/  STS [R6+0x4280], R0 ;  /* 0x0042800006007388 */ /* 0x0007e80000000800 */
[----:B------:R-:W4:Y:S01]  /*13f50*/  LDL.LU R9, [R1+0x24] ;  /* 0x0000240001097983 */ /* 0x000f220000300800 */
[----:B-1----:R-:W-:Y:S02]  /*13f60*/  F2FP.PACK_AB R3, R51, R50 ;  /* 0x000000323303723e */ /* 0x002fe400000000ff */
[----:B--2---:R-:W-:-:S02]  /*13f70*/  F2FP.PACK_AB R2, R85, R84 ;  /* 0x000000545502723e */ /* 0x004fc400000000ff */
[----:B---3--:R-:W-:-:S03]  /*13f80*/  F2FP.PACK_AB R0, R81, R80 ;  /* 0x000000505100723e */ /* 0x008fc600000000ff */
[----:B------:R1:W-:Y:S04]  /*13f90*/  STS [R10+0x4000], R2 ;  /* 0x004000020a007388 */ /* 0x0003e80000000800 */
[----:B------:R2:W-:Y:S04]  /*13fa0*/  STS [R10+0x4200], R0 ;  /* 0x004200000a007388 */ /* 0x0005e80000000800 */
[----:B------:R3:W-:Y:S04]  /*13fb0*/  STS [R6+0x5080], R4 ;  /* 0x0050800406007388 */ /* 0x0007e80000000800 */
[----:B------:R3:W-:Y:S01]  /*13fc0*/  STS [R6+0x5280], R3 ;  /* 0x0052800306007388 */ /* 0x0007e20000000800 */
[----:B-1----:R-:W-:Y:S01]  /*13fd0*/  IMAD.MOV.U32 R2, RZ, RZ, RZ ;  /* 0x000000ffff027224 */ /* 0x002fe200078e00ff */
[----:B--2---:R-:W-:Y:S01]  /*13fe0*/  F2FP.PACK_AB R0, R29, R28 ;  /* 0x0000001c1d00723e */ /* 0x004fe200000000ff */
[----:B---3--:R-:W-:Y:S01]  /*13ff0*/  IMAD.MOV.U32 R4, RZ, RZ, 0x4 ;  /* 0x00000004ff047424 */ /* 0x008fe200078e00ff */
[----:B------:R-:W-:-:S03]  /*14000*/  F2FP.PACK_AB R3, R27, R26 ;  /* 0x0000001a1b03723e */ /* 0x000fc600000000ff */
[CC--:B------:R-:W-:Y:S02]  /*14010*/  @P1 IMAD.WIDE R6, R8.reuse, R4.reuse, c[0x0][0x508] ;  /* 0x0001420008061625 */ /* 0x0c0fe400078e0204 */
[----:B------:R1:W-:Y:S02]  /*14020*/  STS [R10+0x5000], R3 ;  /* 0x005000030a007388 */ /* 0x0003e40000000800 */
[----:B------:R-:W-:Y:S02]  /*14030*/  IMAD.WIDE R4, R8, R4, c[0x0][0x500] ;  /* 0x0001400008047625 */ /* 0x000fe400078e0204 */
[----:B------:R2:W-:Y:S04]  /*14040*/  STS [R10+0x5200], R0 ;  /* 0x005200000a007388 */ /* 0x0005e80000000800 */
        /* <DEDUP_REMOVED lines=10> */
.L_x_581:
[----:B--2---:R-:W2:Y:S04]  /*140f0*/  LDL R4, [R1+0x3c] ;  /* 0x00003c0001047983 */ /* 0x004ea80000100800 */
[----:B------:R-:W2:Y:S04]  /*14100*/  LDL R76, [R1+0x18] ;  /* 0x00001800014c7983 */ /* 0x000ea80000100800 */
[----:B------:R-:W3:Y:S04]  /*14110*/  LDL R77, [R1+0x40] ;  /* 0x00004000014d7983 */ /* 0x000ee80000100800 */
[----:B------:R-:W4:Y:S04]  /*14120*/  LDL R13, [R1+0x28] ;  /* 0x00002800010d7983 */ /* 0x000f280000100800 */
[----:B------:R-:W3:Y:S01]  /*14130*/  LDL R75, [R1+0x64] ;  /* 0x00006400014b7983 */ /* 0x000ee20000100800 */
[----:B------:R-:W-:Y:S01]  /*14140*/  IMAD.MOV.U32 R0, RZ, RZ, 0x368 ;  /* 0x00000368ff007424 */ /* 0x000fe200078e00ff */
[----:B------:R-:W-:-:S04]  /*14150*/  ISETP.GT.AND P2, PT, R3, 0x1, PT ;  /* 0x000000010300780c */ /* 0x000fc80003f44270 */
[----:B------:R-:W-:-:S04]  /*14160*/  SEL R0, R0, 0x328, P2 ;  /* 0x0000032800007807 */ /* 0x000fc80001000000 */
[----:B------:R1:W2:Y:S08]  /*14170*/  LDC.64 R6, c[0x0][R0+0x170] ;  /* 0x00005c0000067b82 */ /* 0x0002b00000000a00 */
[----:B------:R1:W3:Y:S08]  /*14180*/  LDC.64 R14, c[0x0][R0+0x168] ;  /* 0x00005a00000e7b82 */ /* 0x0002f00000000a00 */
[----:B------:R1:W2:Y:S08]  /*14190*/  LDC.64 R18, c[0x0][R0+0x178] ;  /* 0x00005e0000127b82 */ /* 0x0002b00000000a00 */
[----:B------:R1:W2:Y:S01]  /*141a0*/  LDC.64 R20, c[0x0][R0+0x160] ;  /* 0x0000580000147b82 */ /* 0x0002a20000000a00 */
[----:B------:R-:W-:-:S04]  /*141b0*/  ISETP.NE.U32.AND P0, PT, RZ, c[0x0][0x500], PT ;  /* 0x00014000ff007a0c */ /* 0x000fc80003f05070 */
[----:B------:R-:W-:Y:S02]  /*141c0*/  ISETP.NE.AND.EX P0, PT, RZ, c[0x0][0x504], PT, P0 ;  /* 0x00014100ff007a0c */ /* 0x000fe40003f05300 */
[----:B------:R-:W-:Y:S01]  /*141d0*/  SHF.R.S32.HI R3, RZ, 0x1f, R8 ;  /* 0x0000001fff037819 */ /* 0x000fe20000011408 */
[----:B-1----:R-:W-:-:S05]  /*141e0*/  IMAD.MOV.U32 R0, RZ, RZ, c[0x0][0x4e8] ;  /* 0x00013a00ff007624 */ /* 0x002fca00078e00ff */
[----:B------:R-:W-:Y:S02]  /*141f0*/  ISETP.NE.AND P5, PT, R0, 0x1, PT ;  /* 0x000000010000780c */ /* 0x000fe40003fa5270 */
[----:B------:R-:W-:Y:S01]  /*14200*/  SEL R0, R8, RZ, !P0 ;  /* 0x000000ff08007207 */ /* 0x000fe20004000000 */
[----:B------:R-:W1:Y:S01]  /*14210*/  S2R R78, SR_TID.X ;  /* 0x00000000004e7919 */ /* 0x000e620000002100 */
[----:B-----5:R-:W-:Y:S02]  /*14220*/  SHF.R.S32.HI R17, RZ, 0x1f, R2 ;  /* 0x0000001fff117819 */ /* 0x020fe40000011402 */
[----:B-1----:R-:W-:-:S04]  /*14230*/  SHF.R.S32.HI R16, RZ, 0x1f, R78 ;  /* 0x0000001fff107819 */ /* 0x002fc8000001144e */
[----:B------:R-:W-:-:S04]  /*14240*/  LEA.HI R16, R16, R78, RZ, 0x5 ;  /* 0x0000004e10107211 */ /* 0x000fc800078f28ff */
[----:B------:R-:W-:-:S05]  /*14250*/  LOP3.LUT R16, R16, 0xffffffe0, RZ, 0xc0, !PT ;  /* 0xffffffe010107812 */ /* 0x000fca00078ec0ff */
[----:B------:R-:W-:Y:S01]  /*14260*/  IMAD.IADD R16, R78, 0x1, -R16 ;  /* 0x000000014e107824 */ /* 0x000fe200078e0a10 */
[----:B------:R-:W-:-:S04]  /*14270*/  LOP3.LUT R198, R198, 0xfffffffd, RZ, 0xc0, !PT ;  /* 0xfffffffdc6c67812 */ /* 0x000fc800078ec0ff */
[----:B------:R-:W-:Y:S01]  /*14280*/  LOP3.LUT R198, R198, 0xfffffffe, RZ, 0xc0, !PT ;  /* 0xfffffffec6c67812 */ /* 0x000fe200078ec0ff */
[----:B--2---:R-:W-:Y:S01]  /*14290*/  IMAD.IADD R8, R4, 0x1, R76 ;  /* 0x0000000104087824 */ /* 0x004fe200078e024c */
[----:B------:R-:W-:Y:S01]  /*142a0*/  SEL R4, R3, RZ, !P0 ;  /* 0x000000ff03047207 */ /* 0x000fe20004000000 */
[----:B------:R-:W-:Y:S02]  /*142b0*/  IMAD R3, R7, R0, RZ ;  /* 0x0000000007037224 */ /* 0x000fe400078e02ff */
        /* <DEDUP_REMOVED lines=31> */
[----:B------:R-:W-:Y:S01]  /*144b0*/  IMAD R4, R12, c[0x0][0x4e8], RZ ;  /* 0x00013a000c047a24 */ /* 0x000fe200078e02ff */
[----:B------:R-:W-:Y:S04]  /*144c0*/  SHFL.IDX PT, R14, R5, RZ, 0x1c1f ;  /* 0x001c1fff050e7589 */ /* 0x000fe800000e0000 */
[----:B------:R-:W1:Y:S04]  /*144d0*/  SHFL.IDX PT, R15, R3, RZ, 0x1c1f ;  /* 0x001c1fff030f7589 */ /* 0x000e6800000e0000 */
[----:B------:R-:W-:Y:S04]  /*144e0*/  SHFL.IDX PT, R12, R5, 0x1, 0x1c1f ;  /* 0x003c1f00050c7f89 */ /* 0x000fe800000e0000 */
[----:B------:R-:W2:Y:S04]  /*144f0*/  SHFL.IDX PT, R13, R3, 0x1, 0x1c1f ;  /* 0x003c1f00030d7f89 */ /* 0x000ea800000e0000 */
[----:B------:R-:W-:Y:S04]  /*14500*/  SHFL.IDX PT, R11, R3, 0x2, 0x1c1f ;  /* 0x005c1f00030b7f89 */ /* 0x000fe800000e0000 */
[----:B------:R3:W-:Y:S01]  /*14510*/  SHFL.IDX PT, R7, R3, 0x3, 0x1c1f ;  /* 0x007c1f0003077f89 */ /* 0x0007e200000e0000 */
[----:B------:R-:W-:-:S03]  /*14520*/  LOP3.LUT P0, RZ, R16, 0x3, RZ, 0xc0, !PT ;  /* 0x0000000310ff7812 */ /* 0x000fc6000780c0ff */
[----:B------:R-:W4:Y:S04]  /*14530*/  SHFL.IDX PT, R10, R5, 0x2, 0x1c1f ;  /* 0x005c1f00050a7f89 */ /* 0x000f2800000e0000 */
[----:B------:R1:W1:Y:S01]  /*14540*/  SHFL.IDX PT, R6, R5, 0x3, 0x1c1f ;  /* 0x007c1f0005067f89 */ /* 0x00026200000e0000 */
[----:B---3--:R-:W-:-:S05]  /*14550*/  IMAD.IADD R3, R75, 0x1, R76 ;  /* 0x000000014b037824 */ /* 0x008fca00078e024c */
[C---:B------:R-:W-:Y:S02]  /*14560*/  IADD3 R16, R3.reuse, 0x8, RZ ;  /* 0x0000000803107810 */ /* 0x040fe40007ffe0ff */
[CC--:B------:R-:W-:Y:S02]  /*14570*/  ISETP.GE.OR P4, PT, R3.reuse, R4.reuse, P0 ;  /* 0x000000040300720c */ /* 0x0c0fe40000786670 */
[----:B------:R-:W-:Y:S02]  /*14580*/  IADD3 R9, R3, 0x40, RZ ;  /* 0x0000004003097810 */ /* 0x000fe40007ffe0ff */
[-C--:B------:R-:W-:Y:S02]  /*14590*/  ISETP.GE.OR P3, PT, R16, R4.reuse, P0 ;  /* 0x000000041000720c */ /* 0x080fe40000766670 */
[----:B------:R-:W-:Y:S02]  /*145a0*/  ISETP.GE.OR P1, PT, R9, R4, P0 ;  /* 0x000000040900720c */ /* 0x000fe40000726670 */
[----:B-1----:R-:W-:-:S05]  /*145b0*/  IADD3 R5, R3, 0x48, RZ ;  /* 0x0000004803057810 */ /* 0x002fca0007ffe0ff */
[----:B------:R1:W-:Y:S04]  /*145c0*/  @!P4 ST.E [R14.64], R23 ;  /* 0x000000170e00c985 */ /* 0x0003e8000c101906 */
[----:B--2---:R1:W-:Y:S01]  /*145d0*/  @!P3 ST.E [R12.64], R24 ;  /* 0x000000180c00b985 */ /* 0x0043e2000c101906 */
[-C--:B------:R-:W-:Y:S02]  /*145e0*/  ISETP.GE.AND P3, PT, R9, R4.reuse, PT ;  /* 0x000000040900720c */ /* 0x080fe40003f66270 */
[CC--:B------:R-:W-:Y:S01]  /*145f0*/  ISETP.GE.OR P0, PT, R5.reuse, R4.reuse, P0 ;  /* 0x000000040500720c */ /* 0x0c0fe20000706670 */
[----:B----4-:R1:W-:Y:S01]  /*14600*/  @!P1 ST.E [R10.64], R25 ;  /* 0x000000190a009985 */ /* 0x0103e2000c101906 */
[-C--:B------:R-:W-:Y:S02]  /*14610*/  ISETP.GE.AND P1, PT, R5, R4.reuse, PT ;  /* 0x000000040500720c */ /* 0x080fe40003f26270 */
[----:B------:R-:W-:-:S07]  /*14620*/  ISETP.GE.AND P6, PT, R16, R4, PT ;  /* 0x000000041000720c */ /* 0x000fce0003fc6270 */
[----:B------:R-:W-:Y:S02]  /*14630*/  @P3 LOP3.LUT R198, R198, 0x1, RZ, 0xfc, !PT ;  /* 0x00000001c6c63812 */ /* 0x000fe400078efcff */
[----:B------:R1:W-:Y:S01]  /*14640*/  @!P0 ST.E [R6.64], R22 ;  /* 0x0000001606008985 */ /* 0x0003e2000c101906 */
[----:B------:R-:W-:Y:S02]  /*14650*/  ISETP.GE.AND P0, PT, R3, R4, PT ;  /* 0x000000040300720c */ /* 0x000fe40003f06270 */
[----:B------:R-:W-:Y:S01]  /*14660*/  @P1 LOP3.LUT R198, R198, 0x2, RZ, 0xfc, !PT ;  /* 0x00000002c6c61812 */ /* 0x000fe200078efcff */
[----:B------:R-:W-:Y:S05]  /*14670*/  @P2 BRA `(.L_x_582) ;  /* 0x000009b000002947 */ /* 0x000fea0003800000 */
[----:B------:R-:W2:Y:S04]  /*14680*/  LDL R18, [R1+0x5c] ;  /* 0x00005c0001127983 */ /* 0x000ea80000100800 */
[----:B------:R-:W3:Y:S01]  /*14690*/  S2R R79, SR_TID.X ;  /* 0x00000000004f7919 */ /* 0x000ee20000002100 */
[----:B------:R-:W-:-:S02]  /*146a0*/  IMAD R3, R17, c[0x0][0x3a0], RZ ;  /* 0x0000e80011037a24 */ /* 0x000fc400078e02ff */
        /* <DEDUP_REMOVED lines=12> */
[----:B------:R-:W-:Y:S01]  /*14770*/  IADD3 R5, R76, R5, RZ ;  /* 0x000000054c057210 */ /* 0x000fe20007ffe0ff */
        /* <DEDUP_REMOVED lines=15> */
[----:B------:R-:W-:Y:S01]  /*14870*/  IADD3 R11, R75, R76, RZ ;  /* 0x0000004c4b0b7210 */ /* 0x000fe20007ffe0ff */
        /* <DEDUP_REMOVED lines=24> */
.L_x_657:
[----:B------:R-:W-:Y:S05]  /*14a00*/  BRA.DIV ~URZ, `(.L_x_584) ;  /* 0x000047d27f007947 */ /* 0x000fea000b800000 */
[----:B------:R3:W4:Y:S02]  /*14a10*/  SHFL.IDX PT, R0, R13, RZ, 0x1c1f ;  /* 0x001c1fff0d007589 */ /* 0x00072400000e0000 */
.L_x_658:
[----:B------:R-:W-:Y:S01]  /*14a20*/  ISETP.GE.AND P0, PT, R11, R4, PT ;  /* 0x000000040b00720c */ /* 0x000fe20003f06270 */
[----:B------:R-:W-:-:S12]  /*14a30*/  BSSY B0, `(.L_x_585) ;  /* 0x0000013000007945 */ /* 0x000fd80003800000 */
[----:B------:R-:W-:Y:S05]  /*14a40*/  @P0 BRA `(.L_x_586) ;  /* 0x0000011000000947 */ /* 0x000fea0003800000 */
[----:B------:R-:W5:Y:S04]  /*14a50*/  LDL.64 R66, [R1+0x30] ;  /* 0x0000300001427983 */ /* 0x000f680000100a00 */
[----:B---3--:R-:W3:Y:S04]  /*14a60*/  LDL R15, [R1+0x1c] ;  /* 0x00001c00010f7983 */ /* 0x008ee80000100800 */
[----:B----4-:R-:W4:Y:S04]  /*14a70*/  LDL R5, [R1+0x38] ;  /* 0x0000380001057983 */ /* 0x010f280000100800 */
[----:B--2---:R-:W2:Y:S04]  /*14a80*/  LDL R64, [R1+0x58] ;  /* 0x0000580001407983 */ /* 0x004ea80000100800 */
[----:B------:R-:W2:Y:S01]  /*14a90*/  LDL R14, [R1+0x54] ;  /* 0x00005400010e7983 */ /* 0x000ea20000100800 */
[----:B-----5:R-:W-:-:S02]  /*14aa0*/  ISETP.GE.AND P2, PT, R66, c[0x0][0x3c8], PT ;  /* 0x0000f20042007a0c */ /* 0x020fc40003f46270 */
[----:B---3--:R-:W-:Y:S02]  /*14ab0*/  ISETP.GE.AND P1, PT, R15, c[0x0][0x3c8], PT ;  /* 0x0000f2000f007a0c */ /* 0x008fe40003f26270 */
[----:B----4-:R-:W-:-:S09]  /*14ac0*/  ISETP.GE.AND P0, PT, R5, c[0x0][0x3c8], PT ;  /* 0x0000f20005007a0c */ /* 0x010fd20003f06270 */
[CC--:B------:R-:W-:Y:S02]  /*14ad0*/  @!P2 LEA R8, P5, R66.reuse, R0.reuse, 0x1 ;  /* 0x000000004208a211 */ /* 0x0c0fe400078a08ff */
[----:B------:R-:W-:Y:S02]  /*14ae0*/  @!P1 LEA R6, P4, R15, R0, 0x1 ;  /* 0x000000000f069211 */ /* 0x000fe400078808ff */
[----:B------:R-:W-:Y:S02]  /*14af0*/  @!P2 LEA.HI.X R9, R66, R10, R67, 0x1, P5 ;  /* 0x0000000a4209a211 */ /* 0x000fe400028f0c43 */
[----:B------:R-:W-:Y:S02]  /*14b00*/  @!P0 LEA R2, P3, R5, R0, 0x1 ;  /* 0x0000000005028211 */ /* 0x000fe400078608ff */
[-C--:B--2---:R-:W-:Y:S02]  /*14b10*/  @!P1 LEA.HI.X R7, R15, R10.reuse, R64, 0x1, P4 ;  /* 0x0000000a0f079211 */ /* 0x084fe400020f0c40 */
[----:B------:R-:W-:Y:S01]  /*14b20*/  @!P0 LEA.HI.X R3, R5, R10, R14, 0x1, P3 ;  /* 0x0000000a05038211 */ /* 0x000fe200018f0c0e */
[----:B------:R2:W-:Y:S04]  /*14b30*/  @!P2 ST.E.128 [R8.64], R24 ;  /* 0x000000180800a985 */ /* 0x0005e8000c101d06 */
[----:B------:R2:W-:Y:S04]  /*14b40*/  @!P1 ST.E.128 [R6.64], R20 ;  /* 0x0000001406009985 */ /* 0x0005e8000c101d06 */
[----:B------:R2:W-:Y:S02]  /*14b50*/  @!P0 ST.E.128 [R2.64], R16 ;  /* 0x0000001002008985 */ /* 0x0005e4000c101d06 */
.L_x_586:
[----:B------:R-:W-:Y:S05]  /*14b60*/  BSYNC B0 ;  /* 0x0000000000007941 */ /* 0x000fea0003800000 */
.L_x_585:
[----:B------:R-:W-:Y:S05]  /*14b70*/  BRA.DIV ~URZ, `(.L_x_587) ;  /* 0x000046c27f007947 */ /* 0x000fea000b800000 */
[----:B--2---:R2:W1:Y:S04]  /*14b80*/  SHFL.IDX PT, R10, R12, 0x1, 0x1c1f ;  /* 0x003c1f000c0a7f89 */ /* 0x00446800000e0000 */
[----:B----4-:R2:W4:Y:S02]  /*14b90*/  SHFL.IDX PT, R0, R13, 0x1, 0x1c1f ;  /* 0x003c1f000d007f89 */ /* 0x01052400000e0000 */
.L_x_659:
        /* <DEDUP_REMOVED lines=8> */
[----:B------:R-:W4:Y:S01]  /*14c20*/  LDL R14, [R1+0x54] ;  /* 0x00005400010e7983 */ /* 0x000f220000100800 */
[----:B-----5:R-:W-:-:S02]  /*14c30*/  ISETP.GE.AND P2, PT, R18, c[0x0][0x3c8], PT ;  /* 0x0000f20012007a0c */ /* 0x020fc40003f46270 */
[----:B--2---:R-:W-:Y:S02]  /*14c40*/  ISETP.GE.AND P1, PT, R15, c[0x0][0x3c8], PT ;  /* 0x0000f2000f007a0c */ /* 0x004fe40003f26270 */
[----:B---3--:R-:W-:-:S09]  /*14c50*/  ISETP.GE.AND P0, PT, R5, c[0x0][0x3c8], PT ;  /* 0x0000f20005007a0c */ /* 0x008fd20003f06270 */
[CC--:B------:R-:W-:Y:S02]  /*14c60*/  @!P2 LEA R8, P5, R18.reuse, R0.reuse, 0x1 ;  /* 0x000000001208a211 */ /* 0x0c0fe400078a08ff */
[----:B------:R-:W-:Y:S02]  /*14c70*/  @!P1 LEA R6, P4, R15, R0, 0x1 ;  /* 0x000000000f069211 */ /* 0x000fe400078808ff */
[----:B-1----:R-:W-:Y:S02]  /*14c80*/  @!P2 LEA.HI.X R9, R18, R10, R19, 0x1, P5 ;  /* 0x0000000a1209a211 */ /* 0x002fe400028f0c13 */
[----:B------:R-:W-:Y:S02]  /*14c90*/  @!P0 LEA R2, P3, R5, R0, 0x1 ;  /* 0x0000000005028211 */ /* 0x000fe400078608ff */
[-C--:B----4-:R-:W-:Y:S02]  /*14ca0*/  @!P1 LEA.HI.X R7, R15, R10.reuse, R16, 0x1, P4 ;  /* 0x0000000a0f079211 */ /* 0x090fe400020f0c10 */
[----:B------:R-:W-:Y:S01]  /*14cb0*/  @!P0 LEA.HI.X R3, R5, R10, R14, 0x1, P3 ;  /* 0x0000000a05038211 */ /* 0x000fe200018f0c0e */
[----:B------:R1:W-:Y:S04]  /*14cc0*/  @!P2 ST.E.128 [R8.64], R36 ;  /* 0x000000240800a985 */ /* 0x0003e8000c101d06 */
[----:B------:R1:W-:Y:S04]  /*14cd0*/  @!P1 ST.E.128 [R6.64], R32 ;  /* 0x0000002006009985 */ /* 0x0003e8000c101d06 */
[----:B------:R1:W-:Y:S02]  /*14ce0*/  @!P0 ST.E.128 [R2.64], R28 ;  /* 0x0000001c02008985 */ /* 0x0003e4000c101d06 */
.L_x_589:
[----:B------:R-:W-:Y:S05]  /*14cf0*/  BSYNC B0 ;  /* 0x0000000000007941 */ /* 0x000fea0003800000 */
.L_x_588:
[----:B------:R-:W-:Y:S05]  /*14d00*/  BRA.DIV ~URZ, `(.L_x_590) ;  /* 0x000045f27f007947 */ /* 0x000fea000b800000 */
[----:B-1----:R1:W2:Y:S02]  /*14d10*/  SHFL.IDX PT, R10, R12, 0x2, 0x1c1f ;  /* 0x005c1f000c0a7f89 */ /* 0x0022a400000e0000 */
.L_x_660:
[----:B------:R-:W-:Y:S05]  /*14d20*/  BRA.DIV ~URZ, `(.L_x_591) ;  /* 0x000046427f007947 */ /* 0x000fea000b800000 */
[----:B----4-:R4:W1:Y:S02]  /*14d30*/  SHFL.IDX PT, R0, R13, 0x2, 0x1c1f ;  /* 0x005c1f000d007f89 */ /* 0x01086400000e0000 */
.L_x_661:
        /* <DEDUP_REMOVED lines=12> */
[CC--:B-1----:R-:W-:Y:S02]  /*14e00*/  @!P2 LEA R8, P5, R18.reuse, R0.reuse, 0x1 ;  /* 0x000000001208a211 */ /* 0x0c2fe400078a08ff */
        /* <DEDUP_REMOVED lines=8> */
.L_x_593:
[----:B------:R-:W-:Y:S05]  /*14e90*/  BSYNC B0 ;  /* 0x0000000000007941 */ /* 0x000fea0003800000 */
.L_x_592:
[----:B------:R-:W-:Y:S05]  /*14ea0*/  BRA.DIV ~URZ, `(.L_x_594) ;  /* 0x000045227f007947 */ /* 0x000fea000b800000 */
[----:B-1----:R1:W3:Y:S04]  /*14eb0*/  SHFL.IDX PT, R6, R12, 0x3, 0x1c1f ;  /* 0x007c1f000c067f89 */ /* 0x0022e800000e0000 */
[----:B------:R1:W4:Y:S02]  /*14ec0*/  SHFL.IDX PT, R0, R13, 0x3, 0x1c1f ;  /* 0x007c1f000d007f89 */ /* 0x00032400000e0000 */
.L_x_662:
[----:B------:R-:W-:-:S04]  /*14ed0*/  IADD3 R2, R11, 0x60, RZ ;  /* 0x000000600b027810 */ /* 0x000fc80007ffe0ff */
[----:B------:R-:W-:-:S13]  /*14ee0*/  ISETP.GE.AND P0, PT, R2, R4, PT ;  /* 0x000000040200720c */ /* 0x000fda0003f06270 */
[----:B------:R-:W-:Y:S05]  /*14ef0*/  @P0 BRA `(.L_x_595) ;  /* 0x000027c000000947 */ /* 0x000fea0003800000 */
[----:B-1234-:R-:W2:Y:S04]  /*14f00*/  LDL.64 R12, [R1+0x30] ;  /* 0x00003000010c7983 */ /* 0x01eea80000100a00 */
[----:B------:R-:W3:Y:S04]  /*14f10*/  LDL R8, [R1+0x1c] ;  /* 0x00001c0001087983 */ /* 0x000ee80000100800 */
[----:B------:R-:W4:Y:S04]  /*14f20*/  LDL R9, [R1+0x58] ;  /* 0x0000580001097983 */ /* 0x000f280000100800 */
[----:B------:R-:W5:Y:S01]  /*14f30*/  LDL R7, [R1+0x38] ;  /* 0x0000380001077983 */ /* 0x000f620000100800 */
[----:B--2---:R-:W-:-:S02]  /*14f40*/  ISETP.GE.AND P1, PT, R12, c[0x0][0x3c8], PT ;  /* 0x0000f2000c007a0c */ /* 0x004fc40003f26270 */
[----:B---3--:R-:W-:-:S11]  /*14f50*/  ISETP.GE.AND P0, PT, R8, c[0x0][0x3c8], PT ;  /* 0x0000f20008007a0c */ /* 0x008fd60003f06270 */
[-C--:B------:R-:W-:Y:S02]  /*14f60*/  @!P1 LEA R4, P3, R12, R0.reuse, 0x1 ;  /* 0x000000000c049211 */ /* 0x080fe400078608ff */
[----:B------:R-:W-:Y:S02]  /*14f70*/  @!P0 LEA R2, P2, R8, R0, 0x1 ;  /* 0x0000000008028211 */ /* 0x000fe400078408ff */
[-C--:B------:R-:W-:Y:S02]  /*14f80*/  @!P1 LEA.HI.X R5, R12, R6.reuse, R13, 0x1, P3 ;  /* 0x000000060c059211 */ /* 0x080fe400018f0c0d */
[----:B----4-:R-:W-:-:S03]  /*14f90*/  @!P0 LEA.HI.X R3, R8, R6, R9, 0x1, P2 ;  /* 0x0000000608038211 */ /* 0x010fc600010f0c09 */
[----:B------:R1:W-:Y:S04]  /*14fa0*/  @!P1 ST.E.128 [R4.64], R60 ;  /* 0x0000003c04009985 */ /* 0x0003e8000c101d06 */
[----:B------:R1:W-:Y:S01]  /*14fb0*/  @!P0 ST.E.128 [R2.64], R56 ;  /* 0x0000003802008985 */ /* 0x0003e2000c101d06 */
[----:B-----5:R-:W-:-:S13]  /*14fc0*/  ISETP.GE.AND P0, PT, R7, c[0x0][0x3c8], PT ;  /* 0x0000f20007007a0c */ /* 0x020fda0003f06270 */
[----:B------:R-:W-:Y:S05]  /*14fd0*/  @P0 BRA `(.L_x_595) ;  /* 0x000026e000000947 */ /* 0x000fea0003800000 */
[----:B------:R-:W2:Y:S01]  /*14fe0*/  LDL R8, [R1+0x54] ;  /* 0x0000540001087983 */ /* 0x000ea20000100800 */
[----:B-1----:R-:W-:-:S04]  /*14ff0*/  LEA R2, P0, R7, R0, 0x1 ;  /* 0x0000000007027211 */ /* 0x002fc800078008ff */
[----:B--2---:R-:W-:-:S05]  /*15000*/  LEA.HI.X R3, R7, R6, R8, 0x1, P0 ;  /* 0x0000000607037211 */ /* 0x004fca00000f0c08 */
[----:B------:R1:W-:Y:S01]  /*15010*/  ST.E.128 [R2.64], R52 ;  /* 0x0000003402007985 */ /* 0x0003e2000c101d06 */
[----:B------:R-:W-:Y:S05]  /*15020*/  BRA `(.L_x_595) ;  /* 0x0000269000007947 */ /* 0x000fea0003800000 */
.L_x_582:
        /* <DEDUP_REMOVED lines=35> */
.L_x_663:
[----:B------:R-:W-:Y:S05]  /*15260*/  BRA.DIV ~URZ, `(.L_x_597) ;  /* 0x000042927f007947 */ /* 0x000fea000b800000 */
[----:B------:R3:W4:Y:S02]  /*15270*/  SHFL.IDX PT, R0, R13, RZ, 0x1c1f ;  /* 0x001c1fff0d007589 */ /* 0x00072400000e0000 */
.L_x_664:
[----:B------:R-:W-:Y:S01]  /*15280*/  BSSY B0, `(.L_x_598) ;  /* 0x0000054000007945 */ /* 0x000fe20003800000 */
[----:B------:R-:W-:Y:S05]  /*15290*/  @P0 BRA `(.L_x_599) ;  /* 0x0000052000000947 */ /* 0x000fea0003800000 */
[C---:B------:R-:W-:Y:S02]  /*152a0*/  ISETP.GE.AND P1, PT, R236.reuse, c[0x0][0x3c8], PT ;  /* 0x0000f200ec007a0c */ /* 0x040fe40003f26270 */
[C---:B------:R-:W-:Y:S02]  /*152b0*/  IADD3 R9, R236.reuse, 0x8, RZ ;  /* 0x00000008ec097810 */ /* 0x040fe40007ffe0ff */
[----:B------:R-:W-:Y:S02]  /*152c0*/  IADD3 R10, R236, 0x10, RZ ;  /* 0x00000010ec0a7810 */ /* 0x000fe40007ffe0ff */
[----:B------:R-:W-:Y:S02]  /*152d0*/  ISETP.GE.AND P2, PT, R9, c[0x0][0x3c8], PT ;  /* 0x0000f20009007a0c */ /* 0x000fe40003f46270 */
[----:B------:R-:W-:-:S02]  /*152e0*/  SHF.R.S32.HI R6, RZ, 0x1f, R236 ;  /* 0x0000001fff067819 */ /* 0x000fc400000114ec */
[----:B------:R-:W-:Y:S02]  /*152f0*/  ISETP.GE.AND P4, PT, R10, c[0x0][0x3c8], PT ;  /* 0x0000f2000a007a0c */ /* 0x000fe40003f86270 */
[C---:B------:R-:W-:Y:S02]  /*15300*/  IADD3 R11, R236.reuse, 0x8, RZ ;  /* 0x00000008ec0b7810 */ /* 0x040fe40007ffe0ff */
[C---:B----4-:R-:W-:Y:S02]  /*15310*/  @!P1 LEA R2, P0, R236.reuse, R0, 0x2 ;  /* 0x00000000ec029211 */ /* 0x050fe400078010ff */
[----:B------:R-:W-:Y:S02]  /*15320*/  SHF.R.S32.HI R11, RZ, 0x1f, R11 ;  /* 0x0000001fff0b7819 */ /* 0x000fe4000001140b */
[----:B--2---:R-:W-:Y:S02]  /*15330*/  @!P1 LEA.HI.X R3, R236, R4, R6, 0x2, P0 ;  /* 0x00000004ec039211 */ /* 0x004fe400000f1406 */
[----:B------:R-:W-:-:S02]  /*15340*/  @!P2 LEA R6, P0, R9, R0, 0x2 ;  /* 0x000000000906a211 */ /* 0x000fc400078010ff */
[C---:B------:R-:W-:Y:S01]  /*15350*/  IADD3 R5, R236.reuse, 0x18, RZ ;  /* 0x00000018ec057810 */ /* 0x040fe20007ffe0ff */
[----:B------:R2:W-:Y:S01]  /*15360*/  @!P1 ST.E.64 [R2.64], R160 ;  /* 0x000000a002009985 */ /* 0x0005e2000c101b06 */
[----:B------:R-:W-:Y:S02]  /*15370*/  @!P2 LEA.HI.X R7, R9, R4, R11, 0x2, P0 ;  /* 0x000000040907a211 */ /* 0x000fe400000f140b */
[----:B------:R-:W-:Y:S02]  /*15380*/  ISETP.GE.AND P3, PT, R5, c[0x0][0x3c8], PT ;  /* 0x0000f20005007a0c */ /* 0x000fe40003f66270 */
[C---:B------:R-:W-:Y:S01]  /*15390*/  IADD3 R11, R236.reuse, 0x10, RZ ;  /* 0x00000010ec0b7810 */ /* 0x040fe20007ffe0ff */
[----:B------:R4:W-:Y:S01]  /*153a0*/  @!P2 ST.E.64 [R6.64], R162 ;  /* 0x000000a20600a985 */ /* 0x0009e2000c101b06 */
[----:B------:R-:W-:Y:S02]  /*153b0*/  IADD3 R8, R236, 0x20, RZ ;  /* 0x00000020ec087810 */ /* 0x000fe40007ffe0ff */
[----:B------:R-:W-:-:S02]  /*153c0*/  SHF.R.S32.HI R11, RZ, 0x1f, R11 ;  /* 0x0000001fff0b7819 */ /* 0x000fc4000001140b */
[----:B------:R-:W-:Y:S02]  /*153d0*/  ISETP.GE.AND P1, PT, R8, c[0x0][0x3c8], PT ;  /* 0x0000f20008007a0c */ /* 0x000fe40003f26270 */
[C---:B------:R-:W-:Y:S02]  /*153e0*/  IADD3 R9, R236.reuse, 0x28, RZ ;  /* 0x00000028ec097810 */ /* 0x040fe40007ffe0ff */
[----:B------:R-:W-:-:S04]  /*153f0*/  IADD3 R14, R236, 0x48, RZ ;  /* 0x00000048ec0e7810 */ /* 0x000fc80007ffe0ff */
[----:B------:R-:W-:Y:S02]  /*15400*/  SHF.R.S32.HI R14, RZ, 0x1f, R14 ;  /* 0x0000001fff0e7819 */ /* 0x000fe4000001140e */
[----:B--2---:R-:W-:-:S04]  /*15410*/  @!P4 LEA R2, P0, R10, R0, 0x2 ;  /* 0x000000000a02c211 */ /* 0x004fc800078010ff */
[----:B------:R-:W-:Y:S02]  /*15420*/  @!P4 LEA.HI.X R3, R10, R4, R11, 0x2, P0 ;  /* 0x000000040a03c211 */ /* 0x000fe400000f140b */
[----:B------:R-:W-:Y:S02]  /*15430*/  IADD3 R11, R236, 0x18, RZ ;  /* 0x00000018ec0b7810 */ /* 0x000fe40007ffe0ff */
[----:B----4-:R-:W-:Y:S01]  /*15440*/  @!P3 LEA R6, P0, R5, R0, 0x2 ;  /* 0x000000000506b211 */ /* 0x010fe200078010ff */
[----:B------:R2:W-:Y:S01]  /*15450*/  @!P4 ST.E.64 [R2.64], R128 ;  /* 0x000000800200c985 */ /* 0x0005e2000c101b06 */
[----:B------:R-:W-:Y:S02]  /*15460*/  SHF.R.S32.HI R11, RZ, 0x1f, R11 ;  /* 0x0000001fff0b7819 */ /* 0x000fe4000001140b */
[----:B------:R-:W-:Y:S02]  /*15470*/  ISETP.GE.AND P4, PT, R9, c[0x0][0x3c8], PT ;  /* 0x0000f20009007a0c */ /* 0x000fe40003f86270 */
[----:B------:R-:W-:-:S02]  /*15480*/  @!P3 LEA.HI.X R7, R5, R4, R11, 0x2, P0 ;  /* 0x000000040507b211 */ /* 0x000fc400000f140b */
[C---:B------:R-:W-:Y:S02]  /*15490*/  IADD3 R11, R236.reuse, 0x20, RZ ;  /* 0x00000020ec0b7810 */ /* 0x040fe40007ffe0ff */
[----:B------:R-:W-:Y:S01]  /*154a0*/  IADD3 R10, R236, 0x30, RZ ;  /* 0x00000030ec0a7810 */ /* 0x000fe20007ffe0ff */
[----:B------:R4:W-:Y:S01]  /*154b0*/  @!P3 ST.E.64 [R6.64], R140 ;  /* 0x0000008c0600b985 */ /* 0x0009e2000c101b06 */
[----:B------:R-:W-:Y:S02]  /*154c0*/  SHF.R.S32.HI R11, RZ, 0x1f, R11 ;  /* 0x0000001fff0b7819 */ /* 0x000fe4000001140b */
[----:B------:R-:W-:Y:S02]  /*154d0*/  ISETP.GE.AND P2, PT, R10, c[0x0][0x3c8], PT ;  /* 0x0000f2000a007a0c */ /* 0x000fe40003f46270 */
[----:B------:R-:W-:Y:S02]  /*154e0*/  IADD3 R5, R236, 0x38, RZ ;  /* 0x00000038ec057810 */ /* 0x000fe40007ffe0ff */
[----:B--2---:R-:W-:-:S04]  /*154f0*/  @!P1 LEA R2, P0, R8, R0, 0x2 ;  /* 0x0000000008029211 */ /* 0x004fc800078010ff */
[----:B------:R-:W-:Y:S02]  /*15500*/  @!P1 LEA.HI.X R3, R8, R4, R11, 0x2, P0 ;  /* 0x0000000408039211 */ /* 0x000fe400000f140b */
[C---:B------:R-:W-:Y:S02]  /*15510*/  IADD3 R11, R236.reuse, 0x28, RZ ;  /* 0x00000028ec0b7810 */ /* 0x040fe40007ffe0ff */
[----:B------:R-:W-:Y:S01]  /*15520*/  IADD3 R8, R236, 0x40, RZ ;  /* 0x00000040ec087810 */ /* 0x000fe20007ffe0ff */
[----:B------:R2:W-:Y:S01]  /*15530*/  @!P1 ST.E.64 [R2.64], R144 ;  /* 0x0000009002009985 */ /* 0x0005e2000c101b06 */
[----:B----4-:R-:W-:Y:S02]  /*15540*/  @!P4 LEA R6, P0, R9, R0, 0x2 ;  /* 0x000000000906c211 */ /* 0x010fe400078010ff */
[----:B------:R-:W-:Y:S02]  /*15550*/  SHF.R.S32.HI R11, RZ, 0x1f, R11 ;  /* 0x0000001fff0b7819 */ /* 0x000fe4000001140b */
[----:B------:R-:W-:-:S02]  /*15560*/  ISETP.GE.AND P1, PT, R5, c[0x0][0x3c8], PT ;  /* 0x0000f20005007a0c */ /* 0x000fc40003f26270 */
[----:B------:R-:W-:Y:S02]  /*15570*/  @!P4 LEA.HI.X R7, R9, R4, R11, 0x2, P0 ;  /* 0x000000040907c211 */ /* 0x000fe400000f140b */
[C---:B------:R-:W-:Y:S02]  /*15580*/  IADD3 R11, R236.reuse, 0x30, RZ ;  /* 0x00000030ec0b7810 */ /* 0x040fe40007ffe0ff */
[----:B------:R-:W-:Y:S01]  /*15590*/  IADD3 R9, R236, 0x38, RZ ;  /* 0x00000038ec097810 */ /* 0x000fe20007ffe0ff */
[----:B------:R4:W-:Y:S01]  /*155a0*/  @!P4 ST.E.64 [R6.64], R156 ;  /* 0x0000009c0600c985 */ /* 0x0009e2000c101b06 */
[----:B------:R-:W-:Y:S02]  /*155b0*/  SHF.R.S32.HI R11, RZ, 0x1f, R11 ;  /* 0x0000001fff0b7819 */ /* 0x000fe4000001140b */
[----:B------:R-:W-:Y:S02]  /*155c0*/  ISETP.GE.AND P4, PT, R8, c[0x0][0x3c8], PT ;  /* 0x0000f20008007a0c */ /* 0x000fe40003f86270 */
[----:B------:R-:W-:-:S02]  /*155d0*/  SHF.R.S32.HI R9, RZ, 0x1f, R9 ;  /* 0x0000001fff097819 */ /* 0x000fc40000011409 */
[----:B--2---:R-:W-:-:S04]  /*155e0*/  @!P2 LEA R2, P0, R10, R0, 0x2 ;  /* 0x000000000a02a211 */ /* 0x004fc800078010ff */
[----:B------:R-:W-:Y:S02]  /*155f0*/  @!P2 LEA.HI.X R3, R10, R4, R11, 0x2, P0 ;  /* 0x000000040a03a211 */ /* 0x000fe400000f140b */
[C---:B------:R-:W-:Y:S02]  /*15600*/  IADD3 R10, R236.reuse, 0x48, RZ ;  /* 0x00000048ec0a7810 */ /* 0x040fe40007ffe0ff */
[----:B------:R-:W-:Y:S01]  /*15610*/  IADD3 R11, R236, 0x50, RZ ;  /* 0x00000050ec0b7810 */ /* 0x000fe20007ffe0ff */
[----:B------:R2:W-:Y:S01]  /*15620*/  @!P2 ST.E.64 [R2.64], R164 ;  /* 0x000000a40200a985 */ /* 0x0005e2000c101b06 */
[----:B------:R-:W-:Y:S02]  /*15630*/  ISETP.GE.AND P3, PT, R10, c[0x0][0x3c8], PT ;  /* 0x0000f2000a007a0c */ /* 0x000fe40003f66270 */
[----:B----4-:R-:W-:Y:S02]  /*15640*/  @!P1 LEA R6, P0, R5, R0, 0x2 ;  /* 0x0000000005069211 */ /* 0x010fe400078010ff */
[----:B------:R-:W-:-:S02]  /*15650*/  ISETP.GE.AND P2, PT, R11, c[0x0][0x3c8], PT ;  /* 0x0000f2000b007a0c */ /* 0x000fc40003f46270 */
[----:B------:R-:W-:Y:S02]  /*15660*/  @!P1 LEA.HI.X R7, R5, R4, R9, 0x2, P0 ;  /* 0x0000000405079211 */ /* 0x000fe400000f1409 */
[C---:B------:R-:W-:Y:S02]  /*15670*/  IADD3 R9, R236.reuse, 0x40, RZ ;  /* 0x00000040ec097810 */ /* 0x040fe40007ffe0ff */
[----:B------:R-:W-:Y:S01]  /*15680*/  IADD3 R5, R236, 0x58, RZ ;  /* 0x00000058ec057810 */ /* 0x000fe20007ffe0ff */
[----:B------:R4:W-:Y:S01]  /*15690*/  @!P1 ST.E.64 [R6.64], R166 ;  /* 0x000000a606009985 */ /* 0x0009e2000c101b06 */
[----:B------:R-:W-:Y:S02]  /*156a0*/  SHF.R.S32.HI R9, RZ, 0x1f, R9 ;  /* 0x0000001fff097819 */ /* 0x000fe40000011409 */
[----:B------:R-:W-:Y:S02]  /*156b0*/  ISETP.GE.AND P1, PT, R5, c[0x0][0x3c8], PT ;  /* 0x0000f20005007a0c */ /* 0x000fe40003f26270 */
[----:B--2---:R-:W-:-:S04]  /*156c0*/  @!P4 LEA R2, P0, R8, R0, 0x2 ;  /* 0x000000000802c211 */ /* 0x004fc800078010ff */
[----:B------:R-:W-:Y:S02]  /*156d0*/  @!P4 LEA.HI.X R3, R8, R4, R9, 0x2, P0 ;  /* 0x000000040803c211 */ /* 0x000fe400000f1409 */
[----:B------:R-:W-:-:S03]  /*156e0*/  @!P3 LEA R8, P0, R10, R0, 0x2 ;  /* 0x000000000a08b211 */ /* 0x000fc600078010ff */
[----:B------:R2:W-:Y:S01]  /*156f0*/  @!P4 ST.E.64 [R2.64], R100 ;  /* 0x000000640200c985 */ /* 0x0005e2000c101b06 */
[----:B------:R-:W-:Y:S02]  /*15700*/  @!P3 LEA.HI.X R9, R10, R4, R14, 0x2, P0 ;  /* 0x000000040a09b211 */ /* 0x000fe400000f140e */
[C---:B------:R-:W-:Y:S02]  /*15710*/  IADD3 R14, R236.reuse, 0x50, RZ ;  /* 0x00000050ec0e7810 */ /* 0x040fe40007ffe0ff */
[C---:B----4-:R-:W-:Y:S01]  /*15720*/  @!P2 LEA R6, P0, R11.reuse, R0, 0x2 ;  /* 0x000000000b06a211 */ /* 0x050fe200078010ff */
[----:B------:R4:W-:Y:S01]  /*15730*/  @!P3 ST.E.64 [R8.64], R170 ;  /* 0x000000aa0800b985 */ /* 0x0009e2000c101b06 */
[----:B------:R-:W-:Y:S02]  /*15740*/  SHF.R.S32.HI R14, RZ, 0x1f, R14 ;  /* 0x0000001fff0e7819 */ /* 0x000fe4000001140e */
[----:B------:R-:W-:Y:S02]  /*15750*/  IADD3 R10, R236, 0x58, RZ ;  /* 0x00000058ec0a7810 */ /* 0x000fe40007ffe0ff */
[----:B------:R-:W-:-:S02]  /*15760*/  @!P2 LEA.HI.X R7, R11, R4, R14, 0x2, P0 ;  /* 0x000000040b07a211 */ /* 0x000fc400000f140e */
[----:B------:R-:W-:-:S03]  /*15770*/  SHF.R.S32.HI R10, RZ, 0x1f, R10 ;  /* 0x0000001fff0a7819 */ /* 0x000fc6000001140a */
[----:B------:R4:W-:Y:S01]  /*15780*/  @!P2 ST.E.64 [R6.64], R168 ;  /* 0x000000a80600a985 */ /* 0x0009e2000c101b06 */
[----:B--2---:R-:W-:-:S04]  /*15790*/  @!P1 LEA R2, P0, R5, R0, 0x2 ;  /* 0x0000000005029211 */ /* 0x004fc800078010ff */
[----:B------:R-:W-:-:S05]  /*157a0*/  @!P1 LEA.HI.X R3, R5, R4, R10, 0x2, P0 ;  /* 0x0000000405039211 */ /* 0x000fca00000f140a */
[----:B------:R4:W-:Y:S04]  /*157b0*/  @!P1 ST.E.64 [R2.64], R84 ;  /* 0x0000005402009985 */ /* 0x0009e8000c101b06 */
.L_x_599:
[----:B------:R-:W-:Y:S05]  /*157c0*/  BSYNC B0 ;  /* 0x0000000000007941 */ /* 0x000fea0003800000 */
.L_x_598:
[----:B------:R-:W-:Y:S05]  /*157d0*/  BRA.DIV ~URZ, `(.L_x_600) ;  /* 0x00003d827f007947 */ /* 0x000fea000b800000 */
[----:B--2---:R2:W1:Y:S04]  /*157e0*/  SHFL.IDX PT, R4, R12, 0x1, 0x1c1f ;  /* 0x003c1f000c047f89 */ /* 0x00446800000e0000 */
[----:B----4-:R2:W4:Y:S02]  /*157f0*/  SHFL.IDX PT, R0, R13, 0x1, 0x1c1f ;  /* 0x003c1f000d007f89 */ /* 0x01052400000e0000 */
.L_x_665:
[----:B------:R-:W-:Y:S01]  /*15800*/  BSSY B0, `(.L_x_601) ;  /* 0x0000054000007945 */ /* 0x000fe20003800000 */
[----:B------:R-:W-:Y:S05]  /*15810*/  @P6 BRA `(.L_x_602) ;  /* 0x0000052000006947 */ /* 0x000fea0003800000 */
[C---:B------:R-:W-:Y:S02]  /*15820*/  ISETP.GE.AND P1, PT, R236.reuse, c[0x0][0x3c8], PT ;  /* 0x0000f200ec007a0c */ /* 0x040fe40003f26270 */
[C---:B------:R-:W-:Y:S02]  /*15830*/  IADD3 R9, R236.reuse, 0x8, RZ ;  /* 0x00000008ec097810 */ /* 0x040fe40007ffe0ff */
[----:B------:R-:W-:Y:S02]  /*15840*/  IADD3 R11, R236, 0x10, RZ ;  /* 0x00000010ec0b7810 */ /* 0x000fe40007ffe0ff */
[----:B------:R-:W-:-:S02]  /*15850*/  ISETP.GE.AND P0, PT, R9, c[0x0][0x3c8], PT ;  /* 0x0000f20009007a0c */ /* 0x000fc40003f06270 */
[C---:B------:R-:W-:Y:S02]  /*15860*/  IADD3 R5, R236.reuse, 0x18, RZ ;  /* 0x00000018ec057810 */ /* 0x040fe40007ffe0ff */
[----:B------:R-:W-:Y:S02]  /*15870*/  SHF.R.S32.HI R6, RZ, 0x1f, R236 ;  /* 0x0000001fff067819 */ /* 0x000fe400000114ec */
[----:B------:R-:W-:Y:S02]  /*15880*/  ISETP.GE.AND P3, PT, R11, c[0x0][0x3c8], PT ;  /* 0x0000f2000b007a0c */ /* 0x000fe40003f66270 */
[C---:B----4-:R-:W-:Y:S02]  /*15890*/  @!P1 LEA R2, P2, R236.reuse, R0, 0x2 ;  /* 0x00000000ec029211 */ /* 0x050fe400078410ff */
[----:B------:R-:W-:Y:S02]  /*158a0*/  IADD3 R10, R236, 0x8, RZ ;  /* 0x00000008ec0a7810 */ /* 0x000fe40007ffe0ff */
[----:B------:R-:W-:-:S02]  /*158b0*/  ISETP.GE.AND P5, PT, R5, c[0x0][0x3c8], PT ;  /* 0x0000f20005007a0c */ /* 0x000fc40003fa6270 */
[C---:B-1----:R-:W-:Y:S02]  /*158c0*/  @!P1 LEA.HI.X R3, R236.reuse, R4, R6, 0x2, P2 ;  /* 0x00000004ec039211 */ /* 0x042fe400010f1406 */
[----:B------:R-:W-:Y:S02]  /*158d0*/  SHF.R.S32.HI R10, RZ, 0x1f, R10 ;  /* 0x0000001fff0a7819 */ /* 0x000fe4000001140a */
[C---:B------:R-:W-:Y:S01]  /*158e0*/  @!P0 LEA R6, P2, R9.reuse, R0, 0x2 ;  /* 0x0000000009068211 */ /* 0x040fe200078410ff */
[----:B------:R1:W-:Y:S01]  /*158f0*/  @!P1 ST.E.64 [R2.64], R124 ;  /* 0x0000007c02009985 */ /* 0x0003e2000c101b06 */
[C---:B------:R-:W-:Y:S02]  /*15900*/  IADD3 R8, R236.reuse, 0x20, RZ ;  /* 0x00000020ec087810 */ /* 0x040fe40007ffe0ff */
[----:B------:R-:W-:Y:S02]  /*15910*/  @!P0 LEA.HI.X R7, R9, R4, R10, 0x2, P2 ;  /* 0x0000000409078211 */ /* 0x000fe400010f140a */
[----:B------:R-:W-:-:S02]  /*15920*/  IADD3 R14, R236, 0x10, RZ ;  /* 0x00000010ec0e7810 */ /* 0x000fc40007ffe0ff */
[----:B------:R-:W-:Y:S01]  /*15930*/  ISETP.GE.AND P2, PT, R8, c[0x0][0x3c8], PT ;  /* 0x0000f20008007a0c */ /* 0x000fe20003f46270 */
[----:B------:R4:W-:Y:S01]  /*15940*/  @!P0 ST.E.64 [R6.64], R126 ;  /* 0x0000007e06008985 */ /* 0x0009e2000c101b06 */
[C---:B------:R-:W-:Y:S02]  /*15950*/  IADD3 R9, R236.reuse, 0x18, RZ ;  /* 0x00000018ec097810 */ /* 0x040fe40007ffe0ff */
[----:B------:R-:W-:Y:S02]  /*15960*/  IADD3 R10, R236, 0x28, RZ ;  /* 0x00000028ec0a7810 */ /* 0x000fe40007ffe0ff */
[----:B------:R-:W-:Y:S02]  /*15970*/  SHF.R.S32.HI R14, RZ, 0x1f, R14 ;  /* 0x0000001fff0e7819 */ /* 0x000fe4000001140e */
[----:B------:R-:W-:Y:S02]  /*15980*/  SHF.R.S32.HI R9, RZ, 0x1f, R9 ;  /* 0x0000001fff097819 */ /* 0x000fe40000011409 */
[----:B------:R-:W-:-:S02]  /*15990*/  ISETP.GE.AND P1, PT, R10, c[0x0][0x3c8], PT ;  /* 0x0000f2000a007a0c */ /* 0x000fc40003f26270 */
[C---:B------:R-:W-:Y:S02]  /*159a0*/  IADD3 R17, R236.reuse, 0x40, RZ ;  /* 0x00000040ec117810 */ /* 0x040fe40007ffe0ff */
[C---:B------:R-:W-:Y:S02]  /*159b0*/  IADD3 R15, R236.reuse, 0x30, RZ ;  /* 0x00000030ec0f7810 */ /* 0x040fe40007ffe0ff */
[----:B------:R-:W-:Y:S02]  /*159c0*/  IADD3 R18, R236, 0x40, RZ ;  /* 0x00000040ec127810 */ /* 0x000fe40007ffe0ff */
[----:B------:R-:W-:Y:S02]  /*159d0*/  SHF.R.S32.HI R15, RZ, 0x1f, R15 ;  /* 0x0000001fff0f7819 */ /* 0x000fe4000001140f */
[----:B------:R-:W-:Y:S02]  /*159e0*/  SHF.R.S32.HI R18, RZ, 0x1f, R18 ;  /* 0x0000001fff127819 */ /* 0x000fe40000011412 */
[----:B-1----:R-:W-:-:S02]  /*159f0*/  @!P3 LEA R2, P4, R11, R0, 0x2 ;  /* 0x000000000b02b211 */ /* 0x002fc400078810ff */
[C---:B------:R-:W-:Y:S02]  /*15a00*/  IADD3 R16, R236.reuse, 0x48, RZ ;  /* 0x00000048ec107810 */ /* 0x040fe40007ffe0ff */
[----:B------:R-:W-:Y:S02]  /*15a10*/  @!P3 LEA.HI.X R3, R11, R4, R14, 0x2, P4 ;  /* 0x000000040b03b211 */ /* 0x000fe400020f140e */
[C---:B------:R-:W-:Y:S02]  /*15a20*/  IADD3 R11, R236.reuse, 0x30, RZ ;  /* 0x00000030ec0b7810 */ /* 0x040fe40007ffe0ff */
[C---:B----4-:R-:W-:Y:S01]  /*15a30*/  @!P5 LEA R6, P0, R5.reuse, R0, 0x2 ;  /* 0x000000000506d211 */ /* 0x050fe200078010ff */
[----:B------:R1:W-:Y:S01]  /*15a40*/  @!P3 ST.E.64 [R2.64], R130 ;  /* 0x000000820200b985 */ /* 0x0003e2000c101b06 */
[----:B------:R-:W-:Y:S02]  /*15a50*/  IADD3 R14, R236, 0x28, RZ ;  /* 0x00000028ec0e7810 */ /* 0x000fe40007ffe0ff */
[----:B------:R-:W-:-:S02]  /*15a60*/  @!P5 LEA.HI.X R7, R5, R4, R9, 0x2, P0 ;  /* 0x000000040507d211 */ /* 0x000fc400000f1409 */
[C---:B------:R-:W-:Y:S02]  /*15a70*/  IADD3 R9, R236.reuse, 0x20, RZ ;  /* 0x00000020ec097810 */ /* 0x040fe40007ffe0ff */
[----:B------:R-:W-:Y:S01]  /*15a80*/  ISETP.GE.AND P0, PT, R11, c[0x0][0x3c8], PT ;  /* 0x0000f2000b007a0c */ /* 0x000fe20003f06270 */
[----:B------:R4:W-:Y:S01]  /*15a90*/  @!P5 ST.E.64 [R6.64], R96 ;  /* 0x000000600600d985 */ /* 0x0009e2000c101b06 */
[----:B------:R-:W-:Y:S02]  /*15aa0*/  IADD3 R5, R236, 0x38, RZ ;  /* 0x00000038ec057810 */ /* 0x000fe40007ffe0ff */
[----:B------:R-:W-:Y:S02]  /*15ab0*/  SHF.R.S32.HI R9, RZ, 0x1f, R9 ;  /* 0x0000001fff097819 */ /* 0x000fe40000011409 */
[----:B------:R-:W-:Y:S02]  /*15ac0*/  ISETP.GE.AND P4, PT, R5, c[0x0][0x3c8], PT ;  /* 0x0000f20005007a0c */ /* 0x000fe40003f86270 */
[----:B------:R-:W-:-:S02]  /*15ad0*/  SHF.R.S32.HI R14, RZ, 0x1f, R14 ;  /* 0x0000001fff0e7819 */ /* 0x000fc4000001140e */
[----:B------:R-:W-:Y:S02]  /*15ae0*/  ISETP.GE.AND P5, PT, R17, c[0x0][0x3c8], PT ;  /* 0x0000f20011007a0c */ /* 0x000fe40003fa6270 */
[----:B------:R-:W-:Y:S02]  /*15af0*/  SHF.R.S32.HI R16, RZ, 0x1f, R16 ;  /* 0x0000001fff107819 */ /* 0x000fe40000011410 */
[----:B-1----:R-:W-:-:S04]  /*15b00*/  @!P2 LEA R2, P3, R8, R0, 0x2 ;  /* 0x000000000802a211 */ /* 0x002fc800078610ff */
[----:B------:R-:W-:Y:S02]  /*15b10*/  @!P2 LEA.HI.X R3, R8, R4, R9, 0x2, P3 ;  /* 0x000000040803a211 */ /* 0x000fe400018f1409 */
[----:B------:R-:W-:-:S03]  /*15b20*/  @!P1 LEA R8, P3, R10, R0, 0x2 ;  /* 0x000000000a089211 */ /* 0x000fc600078610ff */
[----:B------:R1:W-:Y:S01]  /*15b30*/  @!P2 ST.E.64 [R2.64], R104 ;  /* 0x000000680200a985 */ /* 0x0003e2000c101b06 */
[----:B------:R-:W-:Y:S02]  /*15b40*/  @!P1 LEA.HI.X R9, R10, R4, R14, 0x2, P3 ;  /* 0x000000040a099211 */ /* 0x000fe400018f140e */
[C---:B------:R-:W-:Y:S02]  /*15b50*/  IADD3 R14, R236.reuse, 0x48, RZ ;  /* 0x00000048ec0e7810 */ /* 0x040fe40007ffe0ff */
[C---:B----4-:R-:W-:Y:S01]  /*15b60*/  @!P0 LEA R6, P2, R11.reuse, R0, 0x2 ;  /* 0x000000000b068211 */ /* 0x050fe200078410ff */
[----:B------:R4:W-:Y:S01]  /*15b70*/  @!P1 ST.E.64 [R8.64], R110 ;  /* 0x0000006e08009985 */ /* 0x0009e2000c101b06 */
[----:B------:R-:W-:Y:S02]  /*15b80*/  IADD3 R10, R236, 0x38, RZ ;  /* 0x00000038ec0a7810 */ /* 0x000fe40007ffe0ff */
[----:B------:R-:W-:Y:S02]  /*15b90*/  ISETP.GE.AND P3, PT, R14, c[0x0][0x3c8], PT ;  /* 0x0000f2000e007a0c */ /* 0x000fe40003f66270 */
[----:B------:R-:W-:-:S02]  /*15ba0*/  @!P0 LEA.HI.X R7, R11, R4, R15, 0x2, P2 ;  /* 0x000000040b078211 */ /* 0x000fc400010f140f */
[----:B------:R-:W-:Y:S02]  /*15bb0*/  SHF.R.S32.HI R10, RZ, 0x1f, R10 ;  /* 0x0000001fff0a7819 */ /* 0x000fe4000001140a */
[----:B------:R-:W-:Y:S01]  /*15bc0*/  IADD3 R15, R236, 0x50, RZ ;  /* 0x00000050ec0f7810 */ /* 0x000fe20007ffe0ff */
[----:B------:R5:W-:Y:S03]  /*15bd0*/  @!P0 ST.E.64 [R6.64], R112 ;  /* 0x0000007006008985 */ /* 0x000be6000c101b06 */
[----:B------:R-:W-:Y:S02]  /*15be0*/  ISETP.GE.AND P2, PT, R15, c[0x0][0x3c8], PT ;  /* 0x0000f2000f007a0c */ /* 0x000fe40003f46270 */
[----:B-1----:R-:W-:-:S04]  /*15bf0*/  @!P4 LEA R2, P1, R5, R0, 0x2 ;  /* 0x000000000502c211 */ /* 0x002fc800078210ff */
[----:B------:R-:W-:Y:S02]  /*15c00*/  @!P4 LEA.HI.X R3, R5, R4, R10, 0x2, P1 ;  /* 0x000000040503c211 */ /* 0x000fe400008f140a */
[C---:B------:R-:W-:Y:S02]  /*15c10*/  @!P5 LEA R10, P0, R17.reuse, R0, 0x2 ;  /* 0x00000000110ad211 */ /* 0x040fe400078010ff */
[----:B------:R-:W-:Y:S01]  /*15c20*/  IADD3 R5, R236, 0x58, RZ ;  /* 0x00000058ec057810 */ /* 0x000fe20007ffe0ff */
[----:B------:R1:W-:Y:S01]  /*15c30*/  @!P4 ST.E.64 [R2.64], R114 ;  /* 0x000000720200c985 */ /* 0x0003e2000c101b06 */
[----:B------:R-:W-:Y:S02]  /*15c40*/  @!P5 LEA.HI.X R11, R17, R4, R18, 0x2, P0 ;  /* 0x00000004110bd211 */ /* 0x000fe400000f1412 */
[C---:B----4-:R-:W-:Y:S02]  /*15c50*/  @!P3 LEA R8, P0, R14.reuse, R0, 0x2 ;  /* 0x000000000e08b211 */ /* 0x050fe400078010ff */
[----:B------:R-:W-:Y:S01]  /*15c60*/  ISETP.GE.AND P1, PT, R5, c[0x0][0x3c8], PT ;  /* 0x0000f20005007a0c */ /* 0x000fe20003f26270 */
[----:B------:R4:W-:Y:S01]  /*15c70*/  @!P5 ST.E.64 [R10.64], R146 ;  /* 0x000000920a00d985 */ /* 0x0009e2000c101b06 */
[----:B------:R-:W-:-:S02]  /*15c80*/  @!P3 LEA.HI.X R9, R14, R4, R16, 0x2, P0 ;  /* 0x000000040e09b211 */ /* 0x000fc400000f1410 */
[C---:B------:R-:W-:Y:S02]  /*15c90*/  IADD3 R16, R236.reuse, 0x50, RZ ;  /* 0x00000050ec107810 */ /* 0x040fe40007ffe0ff */
[C---:B-----5:R-:W-:Y:S01]  /*15ca0*/  @!P2 LEA R6, P0, R15.reuse, R0, 0x2 ;  /* 0x000000000f06a211 */ /* 0x060fe200078010ff */
[----:B------:R4:W-:Y:S01]  /*15cb0*/  @!P3 ST.E.64 [R8.64], R142 ;  /* 0x0000008e0800b985 */ /* 0x0009e2000c101b06 */
[----:B------:R-:W-:Y:S02]  /*15cc0*/  SHF.R.S32.HI R16, RZ, 0x1f, R16 ;  /* 0x0000001fff107819 */ /* 0x000fe40000011410 */
[----:B------:R-:W-:Y:S02]  /*15cd0*/  IADD3 R14, R236, 0x58, RZ ;  /* 0x00000058ec0e7810 */ /* 0x000fe40007ffe0ff */
[----:B------:R-:W-:Y:S02]  /*15ce0*/  @!P2 LEA.HI.X R7, R15, R4, R16, 0x2, P0 ;  /* 0x000000040f07a211 */ /* 0x000fe400000f1410 */
[----:B------:R-:W-:-:S03]  /*15cf0*/  SHF.R.S32.HI R14, RZ, 0x1f, R14 ;  /* 0x0000001fff0e7819 */ /* 0x000fc6000001140e */
[----:B------:R4:W-:Y:S01]  /*15d00*/  @!P2 ST.E.64 [R6.64], R82 ;  /* 0x000000520600a985 */ /* 0x0009e2000c101b06 */
[----:B-1----:R-:W-:-:S04]  /*15d10*/  @!P1 LEA R2, P0, R5, R0, 0x2 ;  /* 0x0000000005029211 */ /* 0x002fc800078010ff */
[----:B------:R-:W-:-:S05]  /*15d20*/  @!P1 LEA.HI.X R3, R5, R4, R14, 0x2, P0 ;  /* 0x0000000405039211 */ /* 0x000fca00000f140e */
[----:B------:R4:W-:Y:S04]  /*15d30*/  @!P1 ST.E.64 [R2.64], R80 ;  /* 0x0000005002009985 */ /* 0x0009e8000c101b06 */
.L_x_602:
[----:B------:R-:W-:Y:S05]  /*15d40*/  BSYNC B0 ;  /* 0x0000000000007941 */ /* 0x000fea0003800000 */
.L_x_601:
[----:B------:R-:W-:Y:S05]  /*15d50*/  BRA.DIV ~URZ, `(.L_x_603) ;  /* 0x000038c27f007947 */ /* 0x000fea000b800000 */
[----:B-1----:R1:W2:Y:S02]  /*15d60*/  SHFL.IDX PT, R4, R12, 0x2, 0x1c1f ;  /* 0x005c1f000c047f89 */ /* 0x0022a400000e0000 */
.L_x_666:
[----:B------:R-:W-:Y:S05]  /*15d70*/  BRA.DIV ~URZ, `(.L_x_604) ;  /* 0x000039127f007947 */ /* 0x000fea000b800000 */
[----:B----4-:R4:W1:Y:S02]  /*15d80*/  SHFL.IDX PT, R0, R13, 0x2, 0x1c1f ;  /* 0x005c1f000d007f89 */ /* 0x01086400000e0000 */
.L_x_667:
[----:B------:R-:W-:Y:S01]  /*15d90*/  LOP3.LUT P0, RZ, R198, 0x1, RZ, 0xc0, !PT ;  /* 0x00000001c6ff7812 */ /* 0x000fe2000780c0ff */
[----:B------:R-:W-:-:S12]  /*15da0*/  BSSY B0, `(.L_x_605) ;  /* 0x0000054000007945 */ /* 0x000fd80003800000 */
[----:B------:R-:W-:Y:S05]  /*15db0*/  @P0 BRA `(.L_x_606) ;  /* 0x0000052000000947 */ /* 0x000fea0003800000 */
[C---:B------:R-:W-:Y:S02]  /*15dc0*/  IADD3 R5, R236.reuse, 0x8, RZ ;  /* 0x00000008ec057810 */ /* 0x040fe40007ffe0ff */
[C---:B------:R-:W-:Y:S02]  /*15dd0*/  ISETP.GE.AND P0, PT, R236.reuse, c[0x0][0x3c8], PT ;  /* 0x0000f200ec007a0c */ /* 0x040fe40003f06270 */
[----:B------:R-:W-:Y:S02]  /*15de0*/  ISETP.GE.AND P2, PT, R5, c[0x0][0x3c8], PT ;  /* 0x0000f20005007a0c */ /* 0x000fe40003f46270 */
[C---:B------:R-:W-:Y:S02]  /*15df0*/  IADD3 R16, R236.reuse, 0x10, RZ ;  /* 0x00000010ec107810 */ /* 0x040fe40007ffe0ff */
[----:B------:R-:W-:Y:S02]  /*15e00*/  IADD3 R10, R236, 0x18, RZ ;  /* 0x00000018ec0a7810 */ /* 0x000fe40007ffe0ff */
[----:B------:R-:W-:-:S02]  /*15e10*/  ISETP.GE.AND P4, PT, R16, c[0x0][0x3c8], PT ;  /* 0x0000f20010007a0c */ /* 0x000fc40003f86270 */
[----:B------:R-:W-:Y:S02]  /*15e20*/  IADD3 R6, R236, 0x8, RZ ;  /* 0x00000008ec067810 */ /* 0x000fe40007ffe0ff */
[----:B------:R-:W-:Y:S02]  /*15e30*/  ISETP.GE.AND P3, PT, R10, c[0x0][0x3c8], PT ;  /* 0x0000f2000a007a0c */ /* 0x000fe40003f66270 */
[-C--:B-1----:R-:W-:Y:S02]  /*15e40*/  @!P0 LEA R2, P5, R236, R0.reuse, 0x2 ;  /* 0x00000000ec028211 */ /* 0x082fe400078a10ff */
[----:B------:R-:W-:Y:S02]  /*15e50*/  SHF.R.S32.HI R7, RZ, 0x1f, R236 ;  /* 0x0000001fff077819 */ /* 0x000fe400000114ec */
[----:B------:R-:W-:Y:S02]  /*15e60*/  SHF.R.S32.HI R6, RZ, 0x1f, R6 ;  /* 0x0000001fff067819 */ /* 0x000fe40000011406 */
[----:B------:R-:W-:-:S02]  /*15e70*/  @!P2 LEA R8, P1, R5, R0, 0x2 ;  /* 0x000000000508a211 */ /* 0x000fc400078210ff */
[CC--:B--2---:R-:W-:Y:S02]  /*15e80*/  @!P0 LEA.HI.X R3, R236.reuse, R4.reuse, R7, 0x2, P5 ;  /* 0x00000004ec038211 */ /* 0x0c4fe400028f1407 */
[C---:B------:R-:W-:Y:S02]  /*15e90*/  IADD3 R11, R236.reuse, 0x28, RZ ;  /* 0x00000028ec0b7810 */ /* 0x040fe40007ffe0ff */
[C---:B------:R-:W-:Y:S01]  /*15ea0*/  IADD3 R14, R236.reuse, 0x20, RZ ;  /* 0x00000020ec0e7810 */ /* 0x040fe20007ffe0ff */
[----:B------:R1:W-:Y:S01]  /*15eb0*/  @!P0 ST.E.64 [R2.64], R34 ;  /* 0x0000002202008985 */ /* 0x0003e2000c101b06 */
[----:B------:R-:W-:Y:S02]  /*15ec0*/  @!P2 LEA.HI.X R9, R5, R4, R6, 0x2, P1 ;  /* 0x000000040509a211 */ /* 0x000fe400008f1406 */
[C---:B------:R-:W-:Y:S02]  /*15ed0*/  IADD3 R17, R236.reuse, 0x10, RZ ;  /* 0x00000010ec117810 */ /* 0x040fe40007ffe0ff */
[----:B------:R-:W-:Y:S01]  /*15ee0*/  IADD3 R15, R236, 0x18, RZ ;  /* 0x00000018ec0f7810 */ /* 0x000fe20007ffe0ff */
[----:B------:R2:W-:Y:S01]  /*15ef0*/  @!P2 ST.E.64 [R8.64], R36 ;  /* 0x000000240800a985 */ /* 0x0005e2000c101b06 */
[----:B------:R-:W-:-:S02]  /*15f00*/  ISETP.GE.AND P0, PT, R11, c[0x0][0x3c8], PT ;  /* 0x0000f2000b007a0c */ /* 0x000fc40003f06270 */
[----:B------:R-:W-:Y:S02]  /*15f10*/  ISETP.GE.AND P1, PT, R14, c[0x0][0x3c8], PT ;  /* 0x0000f2000e007a0c */ /* 0x000fe40003f26270 */
[----:B------:R-:W-:Y:S02]  /*15f20*/  @!P4 LEA R6, P5, R16, R0, 0x2 ;  /* 0x000000001006c211 */ /* 0x000fe400078a10ff */
[----:B------:R-:W-:Y:S02]  /*15f30*/  SHF.R.S32.HI R17, RZ, 0x1f, R17 ;  /* 0x0000001fff117819 */ /* 0x000fe40000011411 */
[----:B------:R-:W-:Y:S02]  /*15f40*/  SHF.R.S32.HI R15, RZ, 0x1f, R15 ;  /* 0x0000001fff0f7819 */ /* 0x000fe4000001140f */
[----:B------:R-:W-:Y:S02]  /*15f50*/  IADD3 R5, R236, 0x30, RZ ;  /* 0x00000030ec057810 */ /* 0x000fe40007ffe0ff */
[----:B------:R-:W-:-:S02]  /*15f60*/  @!P4 LEA.HI.X R7, R16, R4, R17, 0x2, P5 ;  /* 0x000000041007c211 */ /* 0x000fc400028f1411 */
[----:B------:R-:W-:Y:S02]  /*15f70*/  ISETP.GE.AND P6, PT, R5, c[0x0][0x3c8], PT ;  /* 0x0000f20005007a0c */ /* 0x000fe40003fc6270 */
[C---:B------:R-:W-:Y:S01]  /*15f80*/  IADD3 R16, R236.reuse, 0x20, RZ ;  /* 0x00000020ec107810 */ /* 0x040fe20007ffe0ff */
[----:B------:R5:W-:Y:S01]  /*15f90*/  @!P4 ST.E.64 [R6.64], R38 ;  /* 0x000000260600c985 */ /* 0x000be2000c101b06 */
[----:B------:R-:W-:Y:S02]  /*15fa0*/  IADD3 R17, R236, 0x48, RZ ;  /* 0x00000048ec117810 */ /* 0x000fe40007ffe0ff */
[----:B------:R-:W-:Y:S02]  /*15fb0*/  SHF.R.S32.HI R16, RZ, 0x1f, R16 ;  /* 0x0000001fff107819 */ /* 0x000fe40000011410 */
[----:B-1----:R-:W-:Y:S02]  /*15fc0*/  @!P3 LEA R2, P2, R10, R0, 0x2 ;  /* 0x000000000a02b211 */ /* 0x002fe400078410ff */
[----:B------:R-:W-:-:S02]  /*15fd0*/  IADD3 R18, R236, 0x48, RZ ;  /* 0x00000048ec127810 */ /* 0x000fc40007ffe0ff */
[----:B------:R-:W-:Y:S02]  /*15fe0*/  @!P3 LEA.HI.X R3, R10, R4, R15, 0x2, P2 ;  /* 0x000000040a03b211 */ /* 0x000fe400010f140f */
[C---:B------:R-:W-:Y:S02]  /*15ff0*/  IADD3 R15, R236.reuse, 0x28, RZ ;  /* 0x00000028ec0f7810 */ /* 0x040fe40007ffe0ff */
[----:B------:R-:W-:Y:S01]  /*16000*/  IADD3 R10, R236, 0x38, RZ ;  /* 0x00000038ec0a7810 */ /* 0x000fe20007ffe0ff */
[----:B------:R1:W-:Y:S01]  /*16010*/  @!P3 ST.E.64 [R2.64], R40 ;  /* 0x000000280200b985 */ /* 0x0003e2000c101b06 */
[----:B------:R-:W-:Y:S02]  /*16020*/  SHF.R.S32.HI R15, RZ, 0x1f, R15 ;  /* 0x0000001fff0f7819 */ /* 0x000fe4000001140f */
[----:B--2---:R-:W-:Y:S02]  /*16030*/  @!P1 LEA R8, P5, R14, R0, 0x2 ;  /* 0x000000000e089211 */ /* 0x004fe400078a10ff */
[----:B------:R-:W-:-:S02]  /*16040*/  ISETP.GE.AND P4, PT, R10, c[0x0][0x3c8], PT ;  /* 0x0000f2000a007a0c */ /* 0x000fc40003f86270 */
[----:B------:R-:W-:Y:S02]  /*16050*/  @!P1 LEA.HI.X R9, R14, R4, R16, 0x2, P5 ;  /* 0x000000040e099211 */ /* 0x000fe400028f1410 */
[C---:B------:R-:W-:Y:S02]  /*16060*/  IADD3 R14, R236.reuse, 0x40, RZ ;  /* 0x00000040ec0e7810 */ /* 0x040fe40007ffe0ff */
[----:B------:R-:W-:Y:S01]  /*16070*/  IADD3 R16, R236, 0x40, RZ ;  /* 0x00000040ec107810 */ /* 0x000fe20007ffe0ff */
[----:B------:R-:W-:Y:S01]  /*16080*/  @!P1 ST.E.64 [R8.64], R64 ;  /* 0x0000004008009985 */ /* 0x000fe2000c101b06 */
[----:B------:R-:W-:Y:S02]  /*16090*/  ISETP.GE.AND P3, PT, R14, c[0x0][0x3c8], PT ;  /* 0x0000f2000e007a0c */ /* 0x000fe40003f66270 */
[----:B-----5:R-:W-:Y:S02]  /*160a0*/  @!P6 LEA R6, P5, R5, R0, 0x2 ;  /* 0x000000000506e211 */ /* 0x020fe400078a10ff */
[----:B------:R-:W-:-:S02]  /*160b0*/  SHF.R.S32.HI R16, RZ, 0x1f, R16 ;  /* 0x0000001fff107819 */ /* 0x000fc40000011410 */
[----:B------:R-:W-:Y:S02]  /*160c0*/  SHF.R.S32.HI R18, RZ, 0x1f, R18 ;  /* 0x0000001fff127819 */ /* 0x000fe40000011412 */
[----:B-1----:R-:W-:-:S04]  /*160d0*/  @!P0 LEA R2, P2, R11, R0, 0x2 ;  /* 0x000000000b028211 */ /* 0x002fc800078410ff */
[-C--:B------:R-:W-:Y:S02]  /*160e0*/  @!P0 LEA.HI.X R3, R11, R4.reuse, R15, 0x2, P2 ;  /* 0x000000040b038211 */ /* 0x080fe400010f140f */
[C---:B------:R-:W-:Y:S02]  /*160f0*/  IADD3 R11, R236.reuse, 0x30, RZ ;  /* 0x00000030ec0b7810 */ /* 0x040fe40007ffe0ff */
[----:B------:R-:W-:Y:S01]  /*16100*/  IADD3 R15, R236, 0x50, RZ ;  /* 0x00000050ec0f7810 */ /* 0x000fe20007ffe0ff */
        /* <DEDUP_REMOVED lines=9> */
[----:B------:R-:W-:Y:S02]  /*161a0*/  ISETP.GE.AND P0, PT, R5, c[0x0][0x3c8], PT ;  /* 0x0000f20005007a0c */ /* 0x000fe40003f06270 */
[----:B-1----:R-:W-:-:S04]  /*161b0*/  @!P4 LEA R2, P5, R10, R0, 0x2 ;  /* 0x000000000a02c211 */ /* 0x002fc800078a10ff */
[----:B------:R-:W-:Y:S02]  /*161c0*/  @!P4 LEA.HI.X R3, R10, R4, R11, 0x2, P5 ;  /* 0x000000040a03c211 */ /* 0x000fe400028f140b */
[----:B------:R-:W-:-:S03]  /*161d0*/  @!P3 LEA R10, P5, R14, R0, 0x2 ;  /* 0x000000000e0ab211 */ /* 0x000fc600078a10ff */
[----:B------:R1:W-:Y:S01]  /*161e0*/  @!P4 ST.E.64 [R2.64], R46 ;  /* 0x0000002e0200c985 */ /* 0x0003e2000c101b06 */
[----:B------:R-:W-:Y:S02]  /*161f0*/  @!P3 LEA.HI.X R11, R14, R4, R16, 0x2, P5 ;  /* 0x000000040e0bb211 */ /* 0x000fe400028f1410 */
[-C--:B------:R-:W-:Y:S02]  /*16200*/  @!P2 LEA R8, P4, R17, R0.reuse, 0x2 ;  /* 0x000000001108a211 */ /* 0x080fe400078810ff */
[C---:B------:R-:W-:Y:S01]  /*16210*/  IADD3 R16, R236.reuse, 0x50, RZ ;  /* 0x00000050ec107810 */ /* 0x040fe20007ffe0ff */
[----:B------:R3:W-:Y:S01]  /*16220*/  @!P3 ST.E.64 [R10.64], R68 ;  /* 0x000000440a00b985 */ /* 0x0007e2000c101b06 */
[----:B------:R-:W-:Y:S02]  /*16230*/  IADD3 R14, R236, 0x58, RZ ;  /* 0x00000058ec0e7810 */ /* 0x000fe40007ffe0ff */
[----:B--2---:R-:W-:Y:S02]  /*16240*/  @!P1 LEA R6, P5, R15, R0, 0x2 ;  /* 0x000000000f069211 */ /* 0x004fe400078a10ff */
[----:B------:R-:W-:-:S02]  /*16250*/  SHF.R.S32.HI R16, RZ, 0x1f, R16 ;  /* 0x0000001fff107819 */ /* 0x000fc40000011410 */
[-C--:B------:R-:W-:Y:S02]  /*16260*/  @!P2 LEA.HI.X R9, R17, R4.reuse, R18, 0x2, P4 ;  /* 0x000000041109a211 */ /* 0x080fe400020f1412 */
[----:B------:R-:W-:Y:S02]  /*16270*/  SHF.R.S32.HI R14, RZ, 0x1f, R14 ;  /* 0x0000001fff0e7819 */ /* 0x000fe4000001140e */
[----:B------:R-:W-:Y:S01]  /*16280*/  @!P1 LEA.HI.X R7, R15, R4, R16, 0x2, P5 ;  /* 0x000000040f079211 */ /* 0x000fe200028f1410 */
[----:B------:R3:W-:Y:S04]  /*16290*/  @!P2 ST.E.64 [R8.64], R60 ;  /* 0x0000003c0800a985 */ /* 0x0007e8000c101b06 */
[----:B------:R3:W-:Y:S01]  /*162a0*/  @!P1 ST.E.64 [R6.64], R48 ;  /* 0x0000003006009985 */ /* 0x0007e2000c101b06 */
[----:B-1----:R-:W-:-:S04]  /*162b0*/  @!P0 LEA R2, P4, R5, R0, 0x2 ;  /* 0x0000000005028211 */ /* 0x002fc800078810ff */
[----:B------:R-:W-:-:S05]  /*162c0*/  @!P0 LEA.HI.X R3, R5, R4, R14, 0x2, P4 ;  /* 0x0000000405038211 */ /* 0x000fca00020f140e */
[----:B------:R3:W-:Y:S04]  /*162d0*/  @!P0 ST.E.64 [R2.64], R26 ;  /* 0x0000001a02008985 */ /* 0x0007e8000c101b06 */
.L_x_606:
[----:B------:R-:W-:Y:S05]  /*162e0*/  BSYNC B0 ;  /* 0x0000000000007941 */ /* 0x000fea0003800000 */
.L_x_605:
[----:B------:R-:W-:Y:S05]  /*162f0*/  BRA.DIV ~URZ, `(.L_x_607) ;  /* 0x000033f27f007947 */ /* 0x000fea000b800000 */
[----:B--2---:R2:W3:Y:S04]  /*16300*/  SHFL.IDX PT, R4, R12, 0x3, 0x1c1f ;  /* 0x007c1f000c047f89 */ /* 0x0044e800000e0000 */
[----:B-1----:R2:W1:Y:S02]  /*16310*/  SHFL.IDX PT, R0, R13, 0x3, 0x1c1f ;  /* 0x007c1f000d007f89 */ /* 0x00246400000e0000 */
.L_x_668:
[----:B------:R-:W-:-:S13]  /*16320*/  LOP3.LUT P0, RZ, R198, 0x2, RZ, 0xc0, !PT ;  /* 0x00000002c6ff7812 */ /* 0x000fda000780c0ff */
[----:B------:R-:W-:Y:S05]  /*16330*/  @P0 BRA `(.L_x_595) ;  /* 0x0000138000000947 */ /* 0x000fea0003800000 */
[C---:B------:R-:W-:Y:S02]  /*16340*/  ISETP.GE.AND P4, PT, R236.reuse, c[0x0][0x3c8], PT ;  /* 0x0000f200ec007a0c */ /* 0x040fe40003f86270 */
[C---:B---3--:R-:W-:Y:S02]  /*16350*/  IADD3 R8, R236.reuse, 0x8, RZ ;  /* 0x00000008ec087810 */ /* 0x048fe40007ffe0ff */
[----:B--2---:R-:W-:Y:S02]  /*16360*/  IADD3 R12, R236, 0x18, RZ ;  /* 0x00000018ec0c7810 */ /* 0x004fe40007ffe0ff */
[----:B------:R-:W-:Y:S02]  /*16370*/  ISETP.GE.AND P3, PT, R8, c[0x0][0x3c8], PT ;  /* 0x0000f20008007a0c */ /* 0x000fe40003f66270 */
[----:B------:R-:W-:Y:S02]  /*16380*/  ISETP.GE.AND P1, PT, R12, c[0x0][0x3c8], PT ;  /* 0x0000f2000c007a0c */ /* 0x000fe40003f26270 */
[----:B------:R-:W-:-:S02]  /*16390*/  SHF.R.S32.HI R10, RZ, 0x1f, R236 ;  /* 0x0000001fff0a7819 */ /* 0x000fc400000114ec */
[C---:B------:R-:W-:Y:S02]  /*163a0*/  IADD3 R11, R236.reuse, 0x10, RZ ;  /* 0x00000010ec0b7810 */ /* 0x040fe40007ffe0ff */
[C---:B-1----:R-:W-:Y:S02]  /*163b0*/  @!P4 LEA R6, P6, R236.reuse, R0, 0x2 ;  /* 0x00000000ec06c211 */ /* 0x042fe400078c10ff */
[C---:B------:R-:W-:Y:S02]  /*163c0*/  IADD3 R9, R236.reuse, 0x8, RZ ;  /* 0x00000008ec097810 */ /* 0x040fe40007ffe0ff */
[----:B------:R-:W-:Y:S02]  /*163d0*/  @!P4 LEA.HI.X R7, R236, R4, R10, 0x2, P6 ;  /* 0x00000004ec07c211 */ /* 0x000fe400030f140a */
[----:B------:R-:W-:Y:S02]  /*163e0*/  ISETP.GE.AND P2, PT, R11, c[0x0][0x3c8], PT ;  /* 0x0000f2000b007a0c */ /* 0x000fe40003f46270 */
[----:B------:R-:W-:Y:S01]  /*163f0*/  SHF.R.S32.HI R9, RZ, 0x1f, R9 ;  /* 0x0000001fff097819 */ /* 0x000fe20000011409 */
[----:B------:R1:W-:Y:S01]  /*16400*/  @!P4 ST.E.64 [R6.64], R52 ;  /* 0x000000340600c985 */ /* 0x0003e2000c101b06 */
[----:B------:R-:W-:-:S02]  /*16410*/  @!P3 LEA R2, P5, R8, R0, 0x2 ;  /* 0x000000000802b211 */ /* 0x000fc400078a10ff */
[----:B------:R-:W-:Y:S02]  /*16420*/  IADD3 R5, R236, 0x20, RZ ;  /* 0x00000020ec057810 */ /* 0x000fe40007ffe0ff */
[----:B------:R-:W-:Y:S02]  /*16430*/  @!P3 LEA.HI.X R3, R8, R4, R9, 0x2, P5 ;  /* 0x000000040803b211 */ /* 0x000fe400028f1409 */
[----:B----4-:R-:W-:Y:S02]  /*16440*/  IADD3 R13, R236, 0x10, RZ ;  /* 0x00000010ec0d7810 */ /* 0x010fe40007ffe0ff */
[----:B------:R-:W-:Y:S01]  /*16450*/  ISETP.GE.AND P0, PT, R5, c[0x0][0x3c8], PT ;  /* 0x0000f20005007a0c */ /* 0x000fe20003f06270 */
[----:B------:R2:W-:Y:S01]  /*16460*/  @!P3 ST.E.64 [R2.64], R30 ;  /* 0x0000001e0200b985 */ /* 0x0005e2000c101b06 */
[----:B------:R-:W-:Y:S02]  /*16470*/  @!P2 LEA R8, P3, R11, R0, 0x2 ;  /* 0x000000000b08a211 */ /* 0x000fe400078610ff */
[----:B------:R-:W-:-:S02]  /*16480*/  SHF.R.S32.HI R13, RZ, 0x1f, R13 ;  /* 0x0000001fff0d7819 */ /* 0x000fc4000001140d */
[C---:B------:R-:W-:Y:S02]  /*16490*/  IADD3 R14, R236.reuse, 0x28, RZ ;  /* 0x00000028ec0e7810 */ /* 0x040fe40007ffe0ff */
[----:B------:R-:W-:Y:S02]  /*164a0*/  @!P2 LEA.HI.X R9, R11, R4, R13, 0x2, P3 ;  /* 0x000000040b09a211 */ /* 0x000fe400018f140d */
[C---:B------:R-:W-:Y:S02]  /*164b0*/  IADD3 R13, R236.reuse, 0x18, RZ ;  /* 0x00000018ec0d7810 */ /* 0x040fe40007ffe0ff */
[----:B------:R-:W-:Y:S01]  /*164c0*/  IADD3 R11, R236, 0x20, RZ ;  /* 0x00000020ec0b7810 */ /* 0x000fe20007ffe0ff */
[----:B------:R-:W-:Y:S01]  /*164d0*/  @!P2 ST.E.64 [R8.64], R66 ;  /* 0x000000420800a985 */ /* 0x000fe2000c101b06 */
[----:B------:R-:W-:Y:S02]  /*164e0*/  ISETP.GE.AND P5, PT, R14, c[0x0][0x3c8], PT ;  /* 0x0000f2000e007a0c */ /* 0x000fe40003fa6270 */
[----:B------:R-:W-:-:S02]  /*164f0*/  IADD3 R10, R236, 0x30, RZ ;  /* 0x00000030ec0a7810 */ /* 0x000fc40007ffe0ff */
[----:B------:R-:W-:Y:S02]  /*16500*/  SHF.R.S32.HI R13, RZ, 0x1f, R13 ;  /* 0x0000001fff0d7819 */ /* 0x000fe4000001140d */
[----:B-1----:R-:W-:Y:S02]  /*16510*/  @!P1 LEA R6, P4, R12, R0, 0x2 ;  /* 0x000000000c069211 */ /* 0x002fe400078810ff */
[----:B------:R-:W-:Y:S02]  /*16520*/  SHF.R.S32.HI R11, RZ, 0x1f, R11 ;  /* 0x0000001fff0b7819 */ /* 0x000fe4000001140b */
[C---:B------:R-:W-:Y:S02]  /*16530*/  IADD3 R16, R236.reuse, 0x28, RZ ;  /* 0x00000028ec107810 */ /* 0x040fe40007ffe0ff */
[----:B------:R-:W-:Y:S02]  /*16540*/  IADD3 R15, R236, 0x40, RZ ;  /* 0x00000040ec0f7810 */ /* 0x000fe40007ffe0ff */
[----:B------:R-:W-:-:S02]  /*16550*/  SHF.R.S32.HI R16, RZ, 0x1f, R16 ;  /* 0x0000001fff107819 */ /* 0x000fc40000011410 */
[----:B--2---:R-:W-:Y:S02]  /*16560*/  @!P0 LEA R2, P6, R5, R0, 0x2 ;  /* 0x0000000005028211 */ /* 0x004fe400078c10ff */
[----:B------:R-:W-:Y:S02]  /*16570*/  ISETP.GE.AND P2, PT, R15, c[0x0][0x3c8], PT ;  /* 0x0000f2000f007a0c */ /* 0x000fe40003f46270 */
[----:B------:R-:W-:Y:S02]  /*16580*/  P2R R3, PR, RZ, 0x10 ;  /* 0x00000010ff037803 */ /* 0x000fe40000000000 */
[----:B------:R-:W-:Y:S02]  /*16590*/  ISETP.GE.AND P4, PT, R10, c[0x0][0x3c8], PT ;  /* 0x0000f2000a007a0c */ /* 0x000fe40003f86270 */
[----:B------:R-:W-:Y:S02]  /*165a0*/  ISETP.NE.AND P3, PT, R3, RZ, PT ;  /* 0x000000ff0300720c */ /* 0x000fe40003f65270 */
[----:B------:R-:W-:-:S02]  /*165b0*/  @!P0 LEA.HI.X R3, R5, R4, R11, 0x2, P6 ;  /* 0x0000000405038211 */ /* 0x000fc400030f140b */
[----:B------:R-:W-:Y:S02]  /*165c0*/  @!P1 LEA.HI.X R7, R12, R4, R13, 0x2, P3 ;  /* 0x000000040c079211 */ /* 0x000fe400018f140d */
[C---:B------:R-:W-:Y:S02]  /*165d0*/  IADD3 R12, R236.reuse, 0x38, RZ ;  /* 0x00000038ec0c7810 */ /* 0x040fe40007ffe0ff */
[----:B------:R-:W-:Y:S01]  /*165e0*/  IADD3 R11, R236, 0x30, RZ ;  /* 0x00000030ec0b7810 */ /* 0x000fe20007ffe0ff */
[----:B------:R1:W-:Y:S01]  /*165f0*/  @!P1 ST.E.64 [R6.64], R56 ;  /* 0x0000003806009985 */ /* 0x0003e2000c101b06 */
[----:B------:R-:W-:Y:S02]  /*16600*/  ISETP.GE.AND P3, PT, R12, c[0x0][0x3c8], PT ;  /* 0x0000f2000c007a0c */ /* 0x000fe40003f66270 */
[----:B------:R-:W-:Y:S01]  /*16610*/  SHF.R.S32.HI R11, RZ, 0x1f, R11 ;  /* 0x0000001fff0b7819 */ /* 0x000fe2000001140b */
[----:B------:R2:W-:Y:S01]  /*16620*/  @!P0 ST.E.64 [R2.64], R32 ;  /* 0x0000002002008985 */ /* 0x0005e2000c101b06 */
[----:B------:R-:W-:-:S02]  /*16630*/  IADD3 R13, R236, 0x48, RZ ;  /* 0x00000048ec0d7810 */ /* 0x000fc40007ffe0ff */
[----:B------:R-:W-:Y:S02]  /*16640*/  IADD3 R5, R236, 0x50, RZ ;  /* 0x00000050ec057810 */ /* 0x000fe40007ffe0ff */
[----:B------:R-:W-:Y:S02]  /*16650*/  ISETP.GE.AND P1, PT, R13, c[0x0][0x3c8], PT ;  /* 0x0000f2000d007a0c */ /* 0x000fe40003f26270 */
[----:B-1----:R-:W-:-:S04]  /*16660*/  @!P5 LEA R6, P0, R14, R0, 0x2 ;  /* 0x000000000e06d211 */ /* 0x002fc800078010ff */
[----:B------:R-:W-:Y:S02]  /*16670*/  @!P5 LEA.HI.X R7, R14, R4, R16, 0x2, P0 ;  /* 0x000000040e07d211 */ /* 0x000fe400000f1410 */
[----:B--2---:R-:W-:Y:S02]  /*16680*/  @!P4 LEA R2, P6, R10, R0, 0x2 ;  /* 0x000000000a02c211 */ /* 0x004fe400078c10ff */
[----:B------:R-:W-:Y:S01]  /*16690*/  IADD3 R14, R236, 0x38, RZ ;  /* 0x00000038ec0e7810 */ /* 0x000fe20007ffe0ff */
[----:B------:R-:W-:Y:S01]  /*166a0*/  @!P5 ST.E.64 [R6.64], R54 ;  /* 0x000000360600d985 */ /* 0x000fe2000c101b06 */
[----:B------:R-:W-:Y:S02]  /*166b0*/  @!P4 LEA.HI.X R3, R10, R4, R11, 0x2, P6 ;  /* 0x000000040a03c211 */ /* 0x000fe400030f140b */
[----:B------:R-:W-:Y:S02]  /*166c0*/  @!P3 LEA R10, P5, R12, R0, 0x2 ;  /* 0x000000000c0ab211 */ /* 0x000fe400078a10ff */
[----:B------:R-:W-:Y:S01]  /*166d0*/  ISETP.GE.AND P0, PT, R5, c[0x0][0x3c8], PT ;  /* 0x0000f20005007a0c */ /* 0x000fe20003f06270 */
[----:B------:R1:W-:Y:S01]  /*166e0*/  @!P4 ST.E.64 [R2.64], R58 ;  /* 0x0000003a0200c985 */ /* 0x0003e2000c101b06 */
[----:B------:R-:W-:-:S02]  /*166f0*/  SHF.R.S32.HI R14, RZ, 0x1f, R14 ;  /* 0x0000001fff0e7819 */ /* 0x000fc4000001140e */
[----:B------:R-:W-:Y:S02]  /*16700*/  IADD3 R16, R236, 0x40, RZ ;  /* 0x00000040ec107810 */ /* 0x000fe40007ffe0ff */
[----:B------:R-:W-:Y:S02]  /*16710*/  @!P2 LEA R8, P6, R15, R0, 0x2 ;  /* 0x000000000f08a211 */ /* 0x000fe400078c10ff */
[----:B------:R-:W-:-:S04]  /*16720*/  SHF.R.S32.HI R16, RZ, 0x1f, R16 ;  /* 0x0000001fff107819 */ /* 0x000fc80000011410 */
[----:B------:R-:W-:Y:S02]  /*16730*/  @!P2 LEA.HI.X R9, R15, R4, R16, 0x2, P6 ;  /* 0x000000040f09a211 */ /* 0x000fe400030f1410 */
[----:B-1----:R-:W-:Y:S02]  /*16740*/  P2R R2, PR, RZ, 0x20 ;  /* 0x00000020ff027803 */ /* 0x002fe40000000000 */
[----:B------:R-:W-:Y:S02]  /*16750*/  @!P1 LEA R6, P5, R13, R0, 0x2 ;  /* 0x000000000d069211 */ /* 0x000fe400078a10ff */
[----:B------:R-:W-:-:S04]  /*16760*/  ISETP.NE.AND P4, PT, R2, RZ, PT ;  /* 0x000000ff0200720c */ /* 0x000fc80003f85270 */
[----:B------:R-:W-:Y:S02]  /*16770*/  @!P3 LEA.HI.X R11, R12, R4, R14, 0x2, P4 ;  /* 0x000000040c0bb211 */ /* 0x000fe400020f140e */
[C---:B------:R-:W-:Y:S02]  /*16780*/  IADD3 R14, R236.reuse, 0x48, RZ ;  /* 0x00000048ec0e7810 */ /* 0x040fe40007ffe0ff */
[----:B------:R-:W-:Y:S01]  /*16790*/  IADD3 R12, R236, 0x50, RZ ;  /* 0x00000050ec0c7810 */ /* 0x000fe20007ffe0ff */
[----:B------:R1:W-:Y:S01]  /*167a0*/  @!P3 ST.E.64 [R10.64], R72 ;  /* 0x000000480a00b985 */ /* 0x0003e2000c101b06 */
[----:B------:R-:W-:Y:S02]  /*167b0*/  SHF.R.S32.HI R14, RZ, 0x1f, R14 ;  /* 0x0000001fff0e7819 */ /* 0x000fe4000001140e */
[----:B------:R-:W-:Y:S01]  /*167c0*/  SHF.R.S32.HI R12, RZ, 0x1f, R12 ;  /* 0x0000001fff0c7819 */ /* 0x000fe2000001140c */
[----:B------:R1:W-:Y:S01]  /*167d0*/  @!P2 ST.E.64 [R8.64], R70 ;  /* 0x000000460800a985 */ /* 0x0003e2000c101b06 */
[----:B------:R-:W-:-:S02]  /*167e0*/  @!P0 LEA R2, P4, R5, R0, 0x2 ;  /* 0x0000000005028211 */ /* 0x000fc400078810ff */
[-C--:B------:R-:W-:Y:S02]  /*167f0*/  @!P1 LEA.HI.X R7, R13, R4.reuse, R14, 0x2, P5 ;  /* 0x000000040d079211 */ /* 0x080fe400028f140e */
[----:B------:R-:W-:Y:S02]  /*16800*/  @!P0 LEA.HI.X R3, R5, R4, R12, 0x2, P4 ;  /* 0x0000000405038211 */ /* 0x000fe400020f140c */
[----:B------:R-:W-:Y:S01]  /*16810*/  IADD3 R5, R236, 0x58, RZ ;  /* 0x00000058ec057810 */ /* 0x000fe20007ffe0ff */
[----:B------:R1:W-:Y:S04]  /*16820*/  @!P1 ST.E.64 [R6.64], R62 ;  /* 0x0000003e06009985 */ /* 0x0003e8000c101b06 */
[----:B------:R1:W-:Y:S01]  /*16830*/  @!P0 ST.E.64 [R2.64], R50 ;  /* 0x0000003202008985 */ /* 0x0003e2000c101b06 */
[----:B------:R-:W-:-:S13]  /*16840*/  ISETP.GE.AND P0, PT, R5, c[0x0][0x3c8], PT ;  /* 0x0000f20005007a0c */ /* 0x000fda0003f06270 */
[----:B------:R-:W-:Y:S05]  /*16850*/  @P0 BRA `(.L_x_595) ;  /* 0x00000e6000000947 */ /* 0x000fea0003800000 */
[----:B------:R-:W-:Y:S02]  /*16860*/  IADD3 R12, R236, 0x58, RZ ;  /* 0x00000058ec0c7810 */ /* 0x000fe40007ffe0ff */
[----:B-1----:R-:W-:Y:S02]  /*16870*/  LEA R2, P0, R5, R0, 0x2 ;  /* 0x0000000005027211 */ /* 0x002fe400078010ff */
[----:B------:R-:W-:-:S04]  /*16880*/  SHF.R.S32.HI R12, RZ, 0x1f, R12 ;  /* 0x0000001fff0c7819 */ /* 0x000fc8000001140c */
[----:B------:R-:W-:-:S05]  /*16890*/  LEA.HI.X R3, R5, R4, R12, 0x2, P0 ;  /* 0x0000000405037211 */ /* 0x000fca00000f140c */
[----:B------:R1:W-:Y:S01]  /*168a0*/  ST.E.64 [R2.64], R28 ;  /* 0x0000001c02007985 */ /* 0x0003e2000c101b06 */
[----:B------:R-:W-:Y:S05]  /*168b0*/  BRA `(.L_x_595) ;  /* 0x00000e0000007947 */ /* 0x000fea0003800000 */
.L_x_580:
[----:B------:R-:W3:Y:S04]  /*168c0*/  LDL.LU R7, [R1+0x24] ;  /* 0x0000240001077983 */ /* 0x000ee80000300800 */
[----:B--2---:R-:W2:Y:S01]  /*168d0*/  LDL R6, [R1+0x2c] ;  /* 0x00002c0001067983 */ /* 0x004ea20000100800 */
[----:B------:R-:W-:Y:S01]  /*168e0*/  ISETP.NE.U32.AND P0, PT, RZ, c[0x0][0x508], PT ;  /* 0x00014200ff007a0c */ /* 0x000fe20003f05070 */
[----:B------:R-:W-:Y:S01]  /*168f0*/  IMAD.MOV.U32 R4, RZ, RZ, 0x4 ;  /* 0x00000004ff047424 */ /* 0x000fe200078e00ff */
[----:B------:R-:W-:Y:S01]  /*16900*/  ISETP.NE.U32.AND P2, PT, RZ, c[0x0][0x500], PT ;  /* 0x00014000ff007a0c */ /* 0x000fe20003f45070 */
[----:B------:R-:W-:Y:S01]  /*16910*/  IMAD.MOV.U32 R19, RZ, RZ, c[0x0][0x388] ;  /* 0x0000e200ff137624 */ /* 0x000fe200078e00ff */
[----:B------:R-:W-:Y:S01]  /*16920*/  ISETP.NE.AND.EX P0, PT, RZ, c[0x0][0x50c], PT, P0 ;  /* 0x00014300ff007a0c */ /* 0x000fe20003f05300 */
[----:B------:R-:W-:Y:S01]  /*16930*/  IMAD.MOV.U32 R0, RZ, RZ, RZ ;  /* 0x000000ffff007224 */ /* 0x000fe200078e00ff */
[----:B------:R-:W-:Y:S01]  /*16940*/  ISETP.NE.AND.EX P2, PT, RZ, c[0x0][0x504], PT, P2 ;  /* 0x00014100ff007a0c */ /* 0x000fe20003f45320 */
[----:B--2---:R-:W-:-:S10]  /*16950*/  IMAD.WIDE R2, R6, R4, c[0x0][0x500] ;  /* 0x0001400006027625 */ /* 0x004fd400078e0204 */
[----:B------:R-:W-:Y:S02]  /*16960*/  @P0 IMAD.WIDE R4, R6, R4, c[0x0][0x508] ;  /* 0x0001420006040625 */ /* 0x000fe400078e0204 */
[----:B------:R2:W5:Y:S04]  /*16970*/  @P2 LDG.E R0, [R2.64] ;  /* 0x0000000602002981 */ /* 0x000568000c1e1900 */
[----:B------:R2:W5:Y:S01]  /*16980*/  @P0 LDG.E R19, [R4.64] ;  /* 0x0000000604130981 */ /* 0x000562000c1e1900 */
[----:B---3--:R-:W-:-:S04]  /*16990*/  ISETP.NE.AND P1, PT, R7, RZ, PT ;  /* 0x000000ff0700720c */ /* 0x008fc80003f25270 */
[----:B------:R-:W-:Y:S01]  /*169a0*/  SEL R18, R7, c[0x0][0x3d4], P1 ;  /* 0x0000f50007127a07 */ /* 0x000fe20000800000 */
[----:B------:R-:W-:Y:S05]  /*169b0*/  @P0 BRA `(.L_x_608) ;  /* 0x0000004000000947 */ /* 0x000fea0003800000 */
[----:B------:R-:W-:Y:S05]  /*169c0*/  @!P2 BRA `(.L_x_608) ;  /* 0x000000300000a947 */ /* 0x000fea0003800000 */
[----:B--2---:R2:W3:Y:S04]  /*169d0*/  LDG.E R4, [R2.64] ;  /* 0x0000000602047981 */ /* 0x0044e8000c1e1900 */
[----:B--2---:R-:W3:Y:S02]  /*169e0*/  LDG.E R2, [R2.64+0x4] ;  /* 0x0000040602027981 */ /* 0x004ee4000c1e1900 */
[----:B---3-5:R-:W-:Y:S02]  /*169f0*/  IADD3 R19, -R4, R2, RZ ;  /* 0x0000000204137210 */ /* 0x028fe40007ffe1ff */
.L_x_608:
[----:B--2---:R-:W2:Y:S01]  /*16a00*/  S2R R4, SR_TID.X ;  /* 0x0000000000047919 */ /* 0x004ea20000002100 */
[----:B------:R-:W-:Y:S01]  /*16a10*/  SHF.R.S32.HI R2, RZ, 0x1f, R6 ;  /* 0x0000001fff027819 */ /* 0x000fe20000011406 */
[----:B------:R-:W-:Y:S01]  /*16a20*/  BSSY B0, `(.L_x_609) ;  /* 0x0000038000007945 */ /* 0x000fe20003800000 */
[----:B-----5:R-:W-:-:S02]  /*16a30*/  SHF.R.S32.HI R17, RZ, 0x1f, R0 ;  /* 0x0000001fff117819 */ /* 0x020fc40000011400 */
[----:B------:R-:W-:Y:S02]  /*16a40*/  SEL R12, R6, RZ, !P2 ;  /* 0x000000ff060c7207 */ /* 0x000fe40005000000 */
[----:B-1----:R-:W-:Y:S02]  /*16a50*/  SEL R20, R2, RZ, !P2 ;  /* 0x000000ff02147207 */ /* 0x002fe40005000000 */
[----:B--2---:R-:W-:-:S13]  /*16a60*/  ISETP.GT.AND P0, PT, R4, 0x7f, PT ;  /* 0x0000007f0400780c */ /* 0x004fda0003f04270 */
[----:B------:R-:W-:Y:S05]  /*16a70*/  @P0 BRA `(.L_x_610) ;  /* 0x0000032000000947 */ /* 0x000fea0003800000 */
[----:B------:R-:W2:Y:S01]  /*16a80*/  LDL R3, [R1+0x18] ;  /* 0x0000180001037983 */ /* 0x000ea20000100800 */
[----:B------:R-:W-:Y:S01]  /*16a90*/  IMAD R2, R19, c[0x0][0x4e8], RZ ;  /* 0x00013a0013027a24 */ /* 0x000fe200078e02ff */
[----:B--2---:R-:W-:-:S04]  /*16aa0*/  IADD3 R13, R3, R4, RZ ;  /* 0x00000004030d7210 */ /* 0x004fc80007ffe0ff */
        /* <DEDUP_REMOVED lines=47> */
.L_x_610:
[----:B------:R-:W-:Y:S05]  /*16da0*/  BSYNC B0 ;  /* 0x0000000000007941 */ /* 0x000fea0003800000 */
.L_x_609:
        /* <DEDUP_REMOVED lines=15> */
[----:B------:R-:W-:Y:S02]  /*16ea0*/  IADD3 R11, R8, R9, RZ ;  /* 0x00000009080b7210 */ /* 0x000fe40007ffe0ff */
[----:B------:R-:W-:Y:S01]  /*16eb0*/  ISETP.NE.AND P0, PT, R2, 0x1, PT ;  /* 0x000000010200780c */ /* 0x000fe20003f05270 */
[----:B------:R-:W-:-:S04]  /*16ec0*/  IMAD.WIDE.U32 R2, R0, c[0x0][0x3a0], RZ ;  /* 0x0000e80000027a25 */ /* 0x000fc800078e00ff */
[----:B------:R-:W-:Y:S01]  /*16ed0*/  IMAD R0, R0, c[0x0][0x3a4], R4 ;  /* 0x0000e90000007a24 */ /* 0x000fe200078e0204 */
[----:B------:R-:W-:Y:S01]  /*16ee0*/  LEA R4, R5, R8, 0x5 ;  /* 0x0000000805047211 */ /* 0x000fe200078e28ff */
[----:B------:R-:W-:-:S03]  /*16ef0*/  IMAD R5, R20, c[0x0][0x3f0], RZ ;  /* 0x0000fc0014057a24 */ /* 0x000fc600078e02ff */
[----:B------:R-:W-:Y:S01]  /*16f00*/  IADD3 R3, R3, R0, RZ ;  /* 0x0000000003037210 */ /* 0x000fe20007ffe0ff */
[----:B------:R-:W-:-:S04]  /*16f10*/  IMAD.IADD R4, R9, 0x1, R4 ;  /* 0x0000000109047824 */ /* 0x000fc800078e0204 */
        /* <DEDUP_REMOVED lines=24> */
.L_x_669:
[----:B------:R-:W-:Y:S05]  /*170a0*/  BRA.DIV ~URZ, `(.L_x_612) ;  /* 0x000027727f007947 */ /* 0x000fea000b800000 */
[----:B------:R3:W4:Y:S02]  /*170b0*/  SHFL.IDX PT, R0, R12, RZ, 0x1c1f ;  /* 0x001c1fff0c007589 */ /* 0x00072400000e0000 */
.L_x_670:
        /* <DEDUP_REMOVED lines=18> */
[----:B------:R2:W-:Y:S04]  /*171e0*/  @!P2 ST.E.128 [R6.64], RZ ;  /* 0x000000ff0600a985 */ /* 0x0005e8000c101d06 */
[----:B------:R2:W-:Y:S04]  /*171f0*/  @!P1 ST.E.128 [R4.64], RZ ;  /* 0x000000ff04009985 */ /* 0x0005e8000c101d06 */
[----:B------:R2:W-:Y:S02]  /*17200*/  @!P0 ST.E.128 [R2.64], RZ ;  /* 0x000000ff02008985 */ /* 0x0005e4000c101d06 */
.L_x_614:
[----:B------:R-:W-:Y:S05]  /*17210*/  BSYNC B0 ;  /* 0x0000000000007941 */ /* 0x000fea0003800000 */
.L_x_613:
[----:B------:R-:W-:Y:S05]  /*17220*/  BRA.DIV ~URZ, `(.L_x_615) ;  /* 0x000026527f007947 */ /* 0x000fea000b800000 */
[----:B--2---:R2:W1:Y:S04]  /*17230*/  SHFL.IDX PT, R8, R9, 0x1, 0x1c1f ;  /* 0x003c1f0009087f89 */ /* 0x00446800000e0000 */
[----:B----4-:R2:W4:Y:S02]  /*17240*/  SHFL.IDX PT, R0, R12, 0x1, 0x1c1f ;  /* 0x003c1f000c007f89 */ /* 0x01052400000e0000 */
.L_x_671:
        /* <DEDUP_REMOVED lines=18> */
[----:B------:R1:W-:Y:S04]  /*17370*/  @!P2 ST.E.128 [R6.64], RZ ;  /* 0x000000ff0600a985 */ /* 0x0003e8000c101d06 */
[----:B------:R1:W-:Y:S04]  /*17380*/  @!P1 ST.E.128 [R4.64], RZ ;  /* 0x000000ff04009985 */ /* 0x0003e8000c101d06 */
[----:B------:R1:W-:Y:S02]  /*17390*/  @!P0 ST.E.128 [R2.64], RZ ;  /* 0x000000ff02008985 */ /* 0x0003e4000c101d06 */
.L_x_617:
[----:B------:R-:W-:Y:S05]  /*173a0*/  BSYNC B0 ;  /* 0x0000000000007941 */ /* 0x000fea0003800000 */
.L_x_616:
[----:B------:R-:W-:Y:S05]  /*173b0*/  BRA.DIV ~URZ, `(.L_x_618) ;  /* 0x000025827f007947 */ /* 0x000fea000b800000 */
[----:B-1----:R1:W2:Y:S02]  /*173c0*/  SHFL.IDX PT, R8, R9, 0x2, 0x1c1f ;  /* 0x005c1f0009087f89 */ /* 0x0022a400000e0000 */
.L_x_672:
[----:B------:R-:W-:Y:S05]  /*173d0*/  BRA.DIV ~URZ, `(.L_x_619) ;  /* 0x000025d27f007947 */ /* 0x000fea000b800000 */
[----:B----4-:R4:W1:Y:S02]  /*173e0*/  SHFL.IDX PT, R0, R12, 0x2, 0x1c1f ;  /* 0x005c1f000c007f89 */ /* 0x01086400000e0000 */
.L_x_673:
        /* <DEDUP_REMOVED lines=21> */
.L_x_621:
[----:B------:R-:W-:Y:S05]  /*17540*/  BSYNC B0 ;  /* 0x0000000000007941 */ /* 0x000fea0003800000 */
.L_x_620:
[----:B------:R-:W-:Y:S05]  /*17550*/  BRA.DIV ~URZ, `(.L_x_622) ;  /* 0x000024b27f007947 */ /* 0x000fea000b800000 */
[----:B--2---:R2:W3:Y:S04]  /*17560*/  SHFL.IDX PT, R8, R9, 0x3, 0x1c1f ;  /* 0x007c1f0009087f89 */ /* 0x0044e800000e0000 */
[----:B-1----:R2:W1:Y:S02]  /*17570*/  SHFL.IDX PT, R0, R12, 0x3, 0x1c1f ;  /* 0x007c1f000c007f89 */ /* 0x00246400000e0000 */
.L_x_674:
[----:B------:R-:W-:-:S04]  /*17580*/  IADD3 R2, R11, 0x60, RZ ;  /* 0x000000600b027810 */ /* 0x000fc80007ffe0ff */
[----:B------:R-:W-:-:S13]  /*17590*/  ISETP.GE.AND P0, PT, R2, R10, PT ;  /* 0x0000000a0200720c */ /* 0x000fda0003f06270 */
[----:B------:R-:W-:Y:S05]  /*175a0*/  @P0 BRA `(.L_x_595) ;  /* 0x0000011000000947 */ /* 0x000fea0003800000 */
[----:B------:R-:W5:Y:S04]  /*175b0*/  LDL.64 R16, [R1+0x30] ;  /* 0x0000300001107983 */ /* 0x000f680000100a00 */
[----:B--2---:R-:W2:Y:S04]  /*175c0*/  LDL R13, [R1+0x1c] ;  /* 0x00001c00010d7983 */ /* 0x004ea80000100800 */
[----:B----4-:R-:W4:Y:S04]  /*175d0*/  LDL R9, [R1+0x38] ;  /* 0x0000380001097983 */ /* 0x010f280000100800 */
[----:B---3--:R-:W3:Y:S04]  /*175e0*/  LDL R14, [R1+0x58] ;  /* 0x00005800010e7983 */ /* 0x008ee80000100800 */
[----:B------:R-:W3:Y:S01]  /*175f0*/  LDL R12, [R1+0x54] ;  /* 0x00005400010c7983 */ /* 0x000ee20000100800 */
[----:B-----5:R-:W-:-:S02]  /*17600*/  ISETP.GE.AND P2, PT, R16, c[0x0][0x3c8], PT ;  /* 0x0000f20010007a0c */ /* 0x020fc40003f46270 */
[----:B--2---:R-:W-:Y:S02]  /*17610*/  ISETP.GE.AND P1, PT, R13, c[0x0][0x3c8], PT ;  /* 0x0000f2000d007a0c */ /* 0x004fe40003f26270 */
[----:B----4-:R-:W-:-:S09]  /*17620*/  ISETP.GE.AND P0, PT, R9, c[0x0][0x3c8], PT ;  /* 0x0000f20009007a0c */ /* 0x010fd20003f06270 */
[CC--:B-1----:R-:W-:Y:S02]  /*17630*/  @!P2 LEA R6, P5, R16.reuse, R0.reuse, 0x1 ;  /* 0x000000001006a211 */ /* 0x0c2fe400078a08ff */
[----:B------:R-:W-:Y:S02]  /*17640*/  @!P1 LEA R4, P4, R13, R0, 0x1 ;  /* 0x000000000d049211 */ /* 0x000fe400078808ff */
[----:B------:R-:W-:Y:S02]  /*17650*/  @!P2 LEA.HI.X R7, R16, R8, R17, 0x1, P5 ;  /* 0x000000081007a211 */ /* 0x000fe400028f0c11 */
[----:B------:R-:W-:Y:S02]  /*17660*/  @!P0 LEA R2, P3, R9, R0, 0x1 ;  /* 0x0000000009028211 */ /* 0x000fe400078608ff */
[-C--:B---3--:R-:W-:Y:S02]  /*17670*/  @!P1 LEA.HI.X R5, R13, R8.reuse, R14, 0x1, P4 ;  /* 0x000000080d059211 */ /* 0x088fe400020f0c0e */
[----:B------:R-:W-:Y:S01]  /*17680*/  @!P0 LEA.HI.X R3, R9, R8, R12, 0x1, P3 ;  /* 0x0000000809038211 */ /* 0x000fe200018f0c0c */
[----:B------:R1:W-:Y:S04]  /*17690*/  @!P2 ST.E.128 [R6.64], RZ ;  /* 0x000000ff0600a985 */ /* 0x0003e8000c101d06 */
[----:B------:R1:W-:Y:S04]  /*176a0*/  @!P1 ST.E.128 [R4.64], RZ ;  /* 0x000000ff04009985 */ /* 0x0003e8000c101d06 */
[----:B------:R1:W-:Y:S02]  /*176b0*/  @!P0 ST.E.128 [R2.64], RZ ;  /* 0x000000ff02008985 */ /* 0x0003e4000c101d06 */
.L_x_595:
[----:B------:R-:W-:Y:S05]  /*176c0*/  BSYNC B1 ;  /* 0x0000000000017941 */ /* 0x000fea0003800000 */
.L_x_579:
        /* <DEDUP_REMOVED lines=15> */
.L_x_675:
[----:B------:R-:W-:Y:S05]  /*177c0*/  BRA.DIV ~URZ, `(.L_x_625) ;  /* 0x000023727f007947 */ /* 0x000fea000b800000 */
[----:B------:R3:W4:Y:S02]  /*177d0*/  SHFL.IDX PT, R8, R74, 0x1, 0x1f ;  /* 0x00201f004a087f89 */ /* 0x00072400000e0000 */
.L_x_676:
        /* <DEDUP_REMOVED lines=19> */
.L_x_677:
        /* <DEDUP_REMOVED lines=16> */
.L_x_678:
[----:B---3--:R-:W-:Y:S01]  /*17a10*/  IMAD R0, R0, c[0x0][0x538], RZ ;  /* 0x00014e0000007a24 */ /* 0x008fe200078e02ff */
[----:B------:R-:W-:Y:S04]  /*17a20*/  BSSY B1, `(.L_x_628) ;  /* 0x00000ce000017945 */ /* 0x000fe80003800000 */
[----:B----4-:R-:W-:-:S04]  /*17a30*/  IADD3 R8, R0, R8, RZ ;  /* 0x0000000800087210 */ /* 0x010fc80007ffe0ff */
[----:B--2---:R-:W-:-:S13]  /*17a40*/  ISETP.GT.AND P0, PT, R8, R9, PT ;  /* 0x000000090800720c */ /* 0x004fda0003f04270 */
[----:B------:R-:W-:Y:S05]  /*17a50*/  @P0 BRA `(.L_x_629) ;  /* 0x0000025000000947 */ /* 0x000fea0003800000 */
.L_x_633:
        /* <DEDUP_REMOVED lines=17> */
.L_x_679:
        /* <DEDUP_REMOVED lines=16> */
.L_x_680:
[----:B--2---:R-:W-:-:S05]  /*17c70*/  IMAD R0, R0, c[0x0][0x538], RZ ;  /* 0x00014e0000007a24 */ /* 0x004fca00078e02ff */
[----:B------:R-:W-:-:S04]  /*17c80*/  IADD3 R8, R0, R8, RZ ;  /* 0x0000000800087210 */ /* 0x000fc80007ffe0ff */
[----:B------:R-:W-:-:S13]  /*17c90*/  ISETP.GT.AND P0, PT, R8, R9, PT ;  /* 0x000000090800720c */ /* 0x000fda0003f04270 */
[----:B-1----:R-:W-:Y:S05]  /*17ca0*/  @!P0 BRA `(.L_x_633) ;  /* 0xfffffdb000008947 */ /* 0x002fea000383ffff */
.L_x_629:
[----:B------:R-:W-:-:S05]  /*17cb0*/  IADD3 R12, -R0, R8, RZ ;  /* 0x00000008000c7210 */ /* 0x000fca0007ffe1ff */
[----:B------:R-:W-:-:S05]  /*17cc0*/  IMAD R0, R4, c[0x0][0x538], R12 ;  /* 0x00014e0004007a24 */ /* 0x000fca00078e020c */
[----:B------:R-:W-:Y:S01]  /*17cd0*/  ISETP.GT.AND P0, PT, R0, R9, PT ;  /* 0x000000090000720c */ /* 0x000fe20003f04270 */
[----:B------:R-:W-:-:S12]  /*17ce0*/  BRA.DIV ~URZ, `(.L_x_634) ;  /* 0x000022927f007947 */ /* 0x000fd8000b800000 */
[----:B------:R-:W-:-:S03]  /*17cf0*/  VOTE.ANY R10, PT, !P0 ;  /* 0x00000000000a7806 */ /* 0x000fc600040e0100 */
.L_x_681:
[----:B------:R-:W2:Y:S01]  /*17d00*/  LDL.LU R0, [R1+0x2c] ;  /* 0x00002c0001007983 */ /* 0x000ea20000300800 */
[----:B------:R-:W2:Y:S02]  /*17d10*/  POPC R8, R10 ;  /* 0x0000000a00087309 */ /* 0x000ea40000000000 */
[----:B--2---:R-:W-:-:S05]  /*17d20*/  IADD3 R0, R8, R0, RZ ;  /* 0x0000000008007210 */ /* 0x004fca0007ffe0ff */
[----:B------:R2:W-:Y:S01]  /*17d30*/  STL [R1+0x2c], R0 ;  /* 0x00002c0001007387 */ /* 0x0005e20000100800 */
[----:B------:R-:W-:Y:S05]  /*17d40*/  BRA.DIV ~URZ, `(.L_x_635) ;  /* 0x000022827f007947 */ /* 0x000fea000b800000 */
[----:B------:R3:W4:Y:S04]  /*17d50*/  SHFL.IDX PT, R11, R6, R8, 0x1f ;  /* 0x00001f08060b7589 */ /* 0x00072800000e0000 */
[----:B------:R3:W1:Y:S02]  /*17d60*/  SHFL.IDX PT, R7, R7, R8, 0x1f ;  /* 0x00001f0807077589 */ /* 0x00066400000e0000 */
.L_x_682:
[----:B------:R-:W-:Y:S01]  /*17d70*/  ISETP.NE.AND P0, PT, R10, RZ, PT ;  /* 0x000000ff0a00720c */ /* 0x000fe20003f05270 */
[----:B------:R-:W-:-:S12]  /*17d80*/  BSSY B0, `(.L_x_636) ;  /* 0x0000005000007945 */ /* 0x000fd80003800000 */
[----:B------:R-:W-:Y:S05]  /*17d90*/  @!P0 BRA `(.L_x_637) ;  /* 0x0000003000008947 */ /* 0x000fea0003800000 */
[----:B------:R-:W-:Y:S01]  /*17da0*/  IADD3 R3, R8, -0x1, RZ ;  /* 0xffffffff08037810 */ /* 0x000fe20007ffe0ff */
[----:B------:R-:W-:Y:S05]  /*17db0*/  BRA.DIV ~URZ, `(.L_x_638) ;  /* 0x000022e27f007947 */ /* 0x000fea000b800000 */
[----:B------:R2:W3:Y:S02]  /*17dc0*/  SHFL.IDX PT, R13, R4, R3, 0x1f ;  /* 0x00001f03040d7589 */ /* 0x0004e400000e0000 */
.L_x_637:
[----:B------:R-:W-:Y:S05]  /*17dd0*/  BSYNC B0 ;  /* 0x0000000000007941 */ /* 0x000fea0003800000 */
.L_x_636:
[----:B--23--:R-:W-:Y:S01]  /*17de0*/  IMAD R0, R13, c[0x0][0x538], R12 ;  /* 0x00014e000d007a24 */ /* 0x00cfe200078e020c */
[----:B-1----:R-:W-:Y:S01]  /*17df0*/  ISETP.NE.AND P0, PT, R7, 0x1, PT ;  /* 0x000000010700780c */ /* 0x002fe20003f05270 */
[----:B------:R-:W-:Y:S03]  /*17e00*/  BSSY B0, `(.L_x_639) ;  /* 0x0000086000007945 */ /* 0x000fe60003800000 */
[----:B------:R1:W-:Y:S01]  /*17e10*/  STL [R1+0x20], R0 ;  /* 0x0000200001007387 */ /* 0x0003e20000100800 */
[----:B------:R-:W-:-:S08]  /*17e20*/  IADD3 R8, -R0, R9, RZ ;  /* 0x0000000900087210 */ /* 0x000fd00007ffe1ff */
[----:B------:R-:W-:Y:S05]  /*17e30*/  @!P0 BRA `(.L_x_640) ;  /* 0x000003e000008947 */ /* 0x000fea0003800000 */
[-C--:B----4-:R-:W-:Y:S02]  /*17e40*/  IABS R2, R11.reuse ;  /* 0x0000000b00027213 */ /* 0x090fe40000000000 */
[----:B------:R-:W-:Y:S02]  /*17e50*/  IABS R9, R11 ;  /* 0x0000000b00097213 */ /* 0x000fe40000000000 */
[----:B-1----:R-:W1:Y:S08]  /*17e60*/  I2F.RP R0, R2 ;  /* 0x0000000200007306 */ /* 0x002e700000209400 */
[----:B-1----:R-:W1:Y:S02]  /*17e70*/  MUFU.RCP R0, R0 ;  /* 0x0000000000007308 */ /* 0x002e640000001000 */
[----:B-1----:R-:W-:-:S06]  /*17e80*/  IADD3 R0, R0, 0xffffffe, RZ ;  /* 0x0ffffffe00007810 */ /* 0x002fcc0007ffe0ff */
[----:B------:R-:W1:Y:S02]  /*17e90*/  F2I.FTZ.U32.TRUNC.NTZ R5, R0 ;  /* 0x0000000000057305 */ /* 0x000e64000021f000 */
[----:B-1----:R-:W-:Y:S01]  /*17ea0*/  IMAD.MOV R3, RZ, RZ, -R5 ;  /* 0x000000ffff037224 */ /* 0x002fe200078e0a05 */
[----:B------:R-:W-:-:S03]  /*17eb0*/  IABS R0, R7 ;  /* 0x0000000700007213 */ /* 0x000fc60000000000 */
[----:B------:R-:W-:Y:S01]  /*17ec0*/  IMAD.MOV.U32 R4, RZ, RZ, R3 ;  /* 0x000000ffff047224 */ /* 0x000fe200078e0003 */
[----:B------:R-:W-:Y:S01]  /*17ed0*/  IABS R3, R8 ;  /* 0x0000000800037213 */ /* 0x000fe20000000000 */
[----:B------:R-:W-:Y:S02]  /*17ee0*/  IMAD.MOV.U32 R6, RZ, RZ, R0 ;  /* 0x000000ffff067224 */ /* 0x000fe400078e0000 */
[----:B------:R-:W-:Y:S02]  /*17ef0*/  IMAD R0, R4, R2, RZ ;  /* 0x0000000204007224 */ /* 0x000fe400078e02ff */
[----:B------:R-:W-:Y:S01]  /*17f00*/  IMAD.MOV.U32 R4, RZ, RZ, RZ ;  /* 0x000000ffff047224 */ /* 0x000fe200078e00ff */
[----:B------:R-:W1:Y:S03]  /*17f10*/  I2F.RP R10, R6 ;  /* 0x00000006000a7306 */ /* 0x000e660000209400 */
[----:B------:R-:W-:-:S04]  /*17f20*/  IMAD.HI.U32 R5, R5, R0, R4 ;  /* 0x0000000005057227 */ /* 0x000fc800078e0004 */
[----:B------:R-:W-:-:S05]  /*17f30*/  IMAD.MOV R0, RZ, RZ, -R9 ;  /* 0x000000ffff007224 */ /* 0x000fca00078e0a09 */
[----:B------:R-:W-:Y:S01]  /*17f40*/  MOV R4, R0 ;  /* 0x0000000000047202 */ /* 0x000fe20000000f00 */
[----:B------:R-:W-:-:S04]  /*17f50*/  IMAD.HI.U32 R0, R5, R3, RZ ;  /* 0x0000000305007227 */ /* 0x000fc800078e00ff */
[----:B------:R-:W-:Y:S02]  /*17f60*/  IMAD R3, R0, R4, R3 ;  /* 0x0000000400037224 */ /* 0x000fe400078e0203 */
[----:B-1----:R-:W1:Y:S03]  /*17f70*/  MUFU.RCP R4, R10 ;  /* 0x0000000a00047308 */ /* 0x002e660000001000 */
        /* <DEDUP_REMOVED lines=9> */
[----:B------:R-:W-:Y:S01]  /*18010*/  @P2 IADD3 R0, R0, 0x1, RZ ;  /* 0x0000000100002810 */ /* 0x000fe20007ffe0ff */
[----:B-1----:R-:W-:-:S06]  /*18020*/  IMAD.MOV R2, RZ, RZ, -R3 ;  /* 0x000000ffff027224 */ /* 0x002fcc00078e0a03 */
[----:B------:R-:W-:Y:S01]  /*18030*/  @!P1 IMAD.MOV R0, RZ, RZ, -R0 ;  /* 0x000000ffff009224 */ /* 0x000fe200078e0a00 */
[----:B------:R-:W-:Y:S02]  /*18040*/  @!P0 LOP3.LUT R0, RZ, R11, RZ, 0x33, !PT ;  /* 0x0000000bff008212 */ /* 0x000fe400078e33ff */
[----:B------:R-:W-:Y:S02]  /*18050*/  MOV R4, R2 ;  /* 0x0000000200047202 */ /* 0x000fe40000000f00 */
[----:B------:R-:W-:Y:S02]  /*18060*/  IABS R2, R7 ;  /* 0x0000000700027213 */ /* 0x000fe40000000000 */
[----:B------:R-:W-:Y:S01]  /*18070*/  IABS R9, R0 ;  /* 0x0000000000097213 */ /* 0x000fe20000000000 */
[----:B------:R-:W-:Y:S02]  /*18080*/  IMAD R4, R4, R6, RZ ;  /* 0x0000000604047224 */ /* 0x000fe400078e02ff */
[----:B------:R-:W-:-:S02]  /*18090*/  IMAD.MOV R5, RZ, RZ, -R2 ;  /* 0x000000ffff057224 */ /* 0x000fc400078e0a02 */
[----:B------:R-:W-:-:S04]  /*180a0*/  IMAD.MOV.U32 R2, RZ, RZ, RZ ;  /* 0x000000ffff027224 */ /* 0x000fc800078e00ff */
[----:B------:R-:W-:Y:S01]  /*180b0*/  IMAD.HI.U32 R2, R3, R4, R2 ;  /* 0x0000000403027227 */ /* 0x000fe200078e0002 */
[----:B------:R-:W-:-:S03]  /*180c0*/  MOV R4, R5 ;  /* 0x0000000500047202 */ /* 0x000fc60000000f00 */
[----:B------:R-:W-:-:S04]  /*180d0*/  IMAD.MOV.U32 R3, RZ, RZ, R9 ;  /* 0x000000ffff037224 */ /* 0x000fc800078e0009 */
[----:B------:R-:W-:-:S04]  /*180e0*/  IMAD.HI.U32 R2, R2, R3, RZ ;  /* 0x0000000302027227 */ /* 0x000fc800078e00ff */
[----:B------:R-:W-:Y:S01]  /*180f0*/  IMAD R3, R2, R4, R3 ;  /* 0x0000000402037224 */ /* 0x000fe200078e0203 */
[----:B------:R-:W-:-:S04]  /*18100*/  IADD3 R4, -R0, RZ, RZ ;  /* 0x000000ff00047210 */ /* 0x000fc80007ffe1ff */
        /* <DEDUP_REMOVED lines=9> */
[----:B------:R-:W-:-:S05]  /*181a0*/  @!P0 LOP3.LUT R2, RZ, R7, RZ, 0x33, !PT ;  /* 0x00000007ff028212 */ /* 0x000fca00078e33ff */
[----:B------:R-:W-:-:S04]  /*181b0*/  IMAD.MOV R3, RZ, RZ, -R2 ;  /* 0x000000ffff037224 */ /* 0x000fc800078e0a02 */
[C---:B------:R-:W-:Y:S02]  /*181c0*/  IMAD R3, R7.reuse, R3, R0 ;  /* 0x0000000307037224 */ /* 0x040fe400078e0200 */
[----:B------:R-:W-:Y:S02]  /*181d0*/  IMAD R0, R7, 0x1000000, R2 ;  /* 0x0100000007007824 */ /* 0x000fe400078e0202 */
[----:B------:R-:W-:Y:S02]  /*181e0*/  IMAD R2, R11, R4, R8 ;  /* 0x000000040b027224 */ /* 0x000fe400078e0208 */
[----:B------:R-:W-:-:S05]  /*181f0*/  IMAD R0, R3, 0x10000, R0 ;  /* 0x0001000003007824 */ /* 0x000fca00078e0200 */
[----:B------:R1:W-:Y:S01]  /*18200*/  STL [R1+0x28], R0 ;  /* 0x0000280001007387 */ /* 0x0003e20000100800 */
[----:B------:R-:W-:Y:S05]  /*18210*/  BRA `(.L_x_641) ;  /* 0x0000044000007947 */ /* 0x000fea0003800000 */
.L_x_640:
[----:B-1----:R-:W2:Y:S01]  /*18220*/  LDL R0, [R1+0x2c] ;  /* 0x00002c0001007983 */ /* 0x002ea20000100800 */
[----:B------:R-:W-:-:S04]  /*18230*/  IMAD.MOV.U32 R2, RZ, RZ, 0x4 ;  /* 0x00000004ff027424 */ /* 0x000fc800078e00ff */
[----:B--2---:R-:W-:-:S05]  /*18240*/  IMAD.WIDE R2, R0, R2, c[0x0][0x590] ;  /* 0x0001640000027625 */ /* 0x004fca00078e0202 */
[----:B------:R-:W2:Y:S02]  /*18250*/  LDG.E R4, [R2.64] ;  /* 0x0000000602047981 */ /* 0x000ea4000c1e1900 */
[----:B--2-4-:R-:W-:-:S05]  /*18260*/  IMAD R9, R4, R11, RZ ;  /* 0x0000000b04097224 */ /* 0x014fca00078e02ff */
[-C--:B------:R-:W-:Y:S02]  /*18270*/  IABS R0, R9.reuse ;  /* 0x0000000900007213 */ /* 0x080fe40000000000 */
        /* <DEDUP_REMOVED lines=27> */
[----:B------:R-:W-:Y:S02]  /*18430*/  IMAD R10, R4, R2, RZ ;  /* 0x00000002040a7224 */ /* 0x000fe400078e02ff */
[----:B------:R-:W-:-:S03]  /*18440*/  IMAD.MOV R2, RZ, RZ, -R2 ;  /* 0x000000ffff027224 */ /* 0x000fc600078e0a02 */
[----:B------:R-:W-:Y:S01]  /*18450*/  IADD3 R0, -R10, c[0x0][0x538], RZ ;  /* 0x00014e000a007a10 */ /* 0x000fe20007ffe1ff */
[----:B------:R-:W-:-:S03]  /*18460*/  IMAD R6, R9, R2, R8 ;  /* 0x0000000209067224 */ /* 0x000fc600078e0208 */
[----:B------:R-:W-:Y:S02]  /*18470*/  IMNMX R0, R4, R0, PT ;  /* 0x0000000004007217 */ /* 0x000fe40003800200 */
[----:B------:R-:W-:Y:S02]  /*18480*/  IABS R2, R6 ;  /* 0x0000000600027213 */ /* 0x000fe40000000000 */
[-C--:B------:R-:W-:Y:S02]  /*18490*/  IABS R3, R0.reuse ;  /* 0x0000000000037213 */ /* 0x080fe40000000000 */
[----:B------:R-:W-:Y:S02]  /*184a0*/  IABS R9, R0 ;  /* 0x0000000000097213 */ /* 0x000fe40000000000 */
[----:B------:R-:W1:Y:S01]  /*184b0*/  I2F.RP R4, R3 ;  /* 0x0000000300047306 */ /* 0x000e620000209400 */
[----:B------:R-:W-:Y:S02]  /*184c0*/  MOV R7, R2 ;  /* 0x0000000200077202 */ /* 0x000fe40000000f00 */
[----:B------:R-:W-:-:S05]  /*184d0*/  IMAD.MOV R2, RZ, RZ, -R9 ;  /* 0x000000ffff027224 */ /* 0x000fca00078e0a09 */
[----:B-1----:R-:W1:Y:S02]  /*184e0*/  MUFU.RCP R4, R4 ;  /* 0x0000000400047308 */ /* 0x002e640000001000 */
[----:B-1----:R-:W-:-:S06]  /*184f0*/  IADD3 R4, R4, 0xffffffe, RZ ;  /* 0x0ffffffe04047810 */ /* 0x002fcc0007ffe0ff */
[----:B------:R-:W1:Y:S02]  /*18500*/  F2I.FTZ.U32.TRUNC.NTZ R5, R4 ;  /* 0x0000000400057305 */ /* 0x000e64000021f000 */
[----:B-1----:R-:W-:-:S04]  /*18510*/  IMAD.MOV R4, RZ, RZ, -R5 ;  /* 0x000000ffff047224 */ /* 0x002fc800078e0a05 */
[----:B------:R-:W-:Y:S02]  /*18520*/  IMAD R8, R4, R3, RZ ;  /* 0x0000000304087224 */ /* 0x000fe400078e02ff */
[----:B------:R-:W-:-:S04]  /*18530*/  IMAD.MOV.U32 R4, RZ, RZ, RZ ;  /* 0x000000ffff047224 */ /* 0x000fc800078e00ff */
[----:B------:R-:W-:-:S04]  /*18540*/  IMAD.HI.U32 R5, R5, R8, R4 ;  /* 0x0000000805057227 */ /* 0x000fc800078e0004 */
[----:B------:R-:W-:Y:S02]  /*18550*/  IMAD.MOV.U32 R4, RZ, RZ, R2 ;  /* 0x000000ffff047224 */ /* 0x000fe400078e0002 */
[----:B------:R-:W-:-:S04]  /*18560*/  IMAD.HI.U32 R2, R5, R7, RZ ;  /* 0x0000000705027227 */ /* 0x000fc800078e00ff */
[----:B------:R-:W-:-:S05]  /*18570*/  IMAD R4, R2, R4, R7 ;  /* 0x0000000402047224 */ /* 0x000fca00078e0207 */
[----:B------:R-:W-:-:S13]  /*18580*/  ISETP.GT.U32.AND P0, PT, R3, R4, PT ;  /* 0x000000040300720c */ /* 0x000fda0003f04070 */
[-C--:B------:R-:W-:Y:S02]  /*18590*/  @!P0 IADD3 R4, R4, -R3.reuse, RZ ;  /* 0x8000000304048210 */ /* 0x080fe40007ffe0ff */
[----:B------:R-:W-:Y:S02]  /*185a0*/  @!P0 IADD3 R2, R2, 0x1, RZ ;  /* 0x0000000102028810 */ /* 0x000fe40007ffe0ff */
[----:B------:R-:W-:Y:S02]  /*185b0*/  ISETP.GE.U32.AND P2, PT, R4, R3, PT ;  /* 0x000000030400720c */ /* 0x000fe40003f46070 */
[----:B------:R-:W-:Y:S02]  /*185c0*/  LOP3.LUT R3, R6, R0, RZ, 0x3c, !PT ;  /* 0x0000000006037212 */ /* 0x000fe400078e3cff */
[----:B------:R-:W-:Y:S02]  /*185d0*/  ISETP.NE.AND P0, PT, R0, RZ, PT ;  /* 0x000000ff0000720c */ /* 0x000fe40003f05270 */
[----:B------:R-:W-:Y:S01]  /*185e0*/  ISETP.GE.AND P1, PT, R3, RZ, PT ;  /* 0x000000ff0300720c */ /* 0x000fe20003f26270 */
[----:B------:R-:W-:Y:S01]  /*185f0*/  IMAD.MOV R3, RZ, RZ, -R0 ;  /* 0x000000ffff037224 */ /* 0x000fe200078e0a00 */
[----:B------:R-:W-:-:S05]  /*18600*/  IADD3 R6, R10, 0x1000000, R6 ;  /* 0x010000000a067810 */ /* 0x000fca0007ffe006 */
[----:B------:R-:W-:-:S06]  /*18610*/  @P2 IADD3 R2, R2, 0x1, RZ ;  /* 0x0000000102022810 */ /* 0x000fcc0007ffe0ff */
[----:B------:R-:W-:Y:S01]  /*18620*/  @!P1 IMAD.MOV R2, RZ, RZ, -R2 ;  /* 0x000000ffff029224 */ /* 0x000fe200078e0a02 */
[----:B------:R-:W-:-:S05]  /*18630*/  @!P0 LOP3.LUT R2, RZ, R0, RZ, 0x33, !PT ;  /* 0x00000000ff028212 */ /* 0x000fca00078e33ff */
[----:B------:R-:W-:-:S05]  /*18640*/  IMAD R0, R2, R3, R6 ;  /* 0x0000000302007224 */ /* 0x000fca00078e0206 */
[----:B------:R1:W-:Y:S02]  /*18650*/  STL [R1+0x28], R0 ;  /* 0x0000280001007387 */ /* 0x0003e40000100800 */
.L_x_641:
[----:B------:R-:W-:Y:S05]  /*18660*/  BSYNC B0 ;  /* 0x0000000000007941 */ /* 0x000fea0003800000 */
.L_x_639:
[----:B------:R-:W-:-:S04]  /*18670*/  LOP3.LUT R2, RZ, R2, RZ, 0x33, !PT ;  /* 0x00000002ff027212 */ /* 0x000fc800078e33ff */
[----:B-1----:R-:W-:-:S05]  /*18680*/  IADD3 R0, R2, R11, RZ ;  /* 0x0000000b02007210 */ /* 0x002fca0007ffe0ff */
[----:B------:R1:W-:Y:S01]  /*18690*/  STL [R1+0x24], R0 ;  /* 0x0000240001007387 */ /* 0x0003e20000100800 */
[----:B------:R-:W-:Y:S05]  /*186a0*/  BRA `(.L_x_642) ;  /* 0x0000005000007947 */ /* 0x000fea0003800000 */
.L_x_630:
[----:B------:R-:W-:Y:S01]  /*186b0*/  MOV R0, c[0x0][0x53c] ;  /* 0x00014f0000007a02 */ /* 0x000fe20000000f00 */
[----:B------:R2:W-:Y:S04]  /*186c0*/  STL [R1+0x20], R9 ;  /* 0x0000200901007387 */ /* 0x0005e80000100800 */
[----:B------:R2:W-:Y:S04]  /*186d0*/  STL [R1+0x24], RZ ;  /* 0x000024ff01007387 */ /* 0x0005e80000100800 */
[----:B------:R2:W-:Y:S04]  /*186e0*/  STL [R1+0x28], RZ ;  /* 0x000028ff01007387 */ /* 0x0005e80000100800 */
[----:B------:R2:W-:Y:S02]  /*186f0*/  STL [R1+0x2c], R0 ;  /* 0x00002c0001007387 */ /* 0x0005e40000100800 */
.L_x_642:
[----:B------:R-:W-:Y:S05]  /*18700*/  BSYNC B1 ;  /* 0x0000000000017941 */ /* 0x000fea0003800000 */
.L_x_628:
        /* <DEDUP_REMOVED lines=9> */
.L_x_623:
[----:B--2---:R-:W2:Y:S02]  /*187a0*/  LDL R0, [R1+0x2c] ;  /* 0x00002c0001007983 */ /* 0x004ea40000100800 */
[----:B--2---:R-:W-:-:S13]  /*187b0*/  ISETP.GE.AND P0, PT, R0, c[0x0][0x53c], PT ;  /* 0x00014f0000007a0c */ /* 0x004fda0003f06270 */
[----:B-1----:R-:W-:Y:S01]  /*187c0*/  @P0 CALL.REL.NOINC `(.L_x_643) ;  /* 0x0000001000000944 */ /* 0x002fe20003c00000 */
[----:B------:R-:W-:Y:S05]  /*187d0*/  BRA `(.L_x_644) ;  /* 0xfffe938000007947 */ /* 0x000fea000383ffff */
.L_x_643:
[----:B------:R-:W-:Y:S05]  /*187e0*/  EXIT ;  /* 0x000000000000794d */ /* 0x000fea0003800000 */
.L_x_463:
[----:B------:R-:W-:Y:S01]  /*187f0*/  IMAD.MOV.U32 R0, RZ, RZ, R5 ;  /* 0x000000ffff007224 */ /* 0x000fe200078e0005 */
[----:B------:R-:W-:Y:S02]  /*18800*/  MOV R2, 0x1 ;  /* 0x0000000100027802 */ /* 0x000fe40000000f00 */
[----:B------:R-:W-:Y:S02]  /*18810*/  MOV R3, 0x18830 ;  /* 0x0001883000037802 */ /* 0x000fe40000000f00 */
[----:B------:R-:W-:Y:S05]  /*18820*/  CALL.REL.NOINC `($__internal_10_$__cuda_sm70_shflsync_up_p) ;  /* 0x0000196000007944 */ /* 0x000fea0003c00000 */
[----:B------:R-:W-:Y:S01]  /*18830*/  MOV R0, R4 ;  /* 0x0000000400007202 */ /* 0x000fe20000000f00 */
[----:B------:R-:W-:Y:S05]  /*18840*/  BRA `(.L_x_645) ;  /* 0xfffe7c1000007947 */ /* 0x000fea000383ffff */
.L_x_464:
[----:B------:R-:W-:Y:S01]  /*18850*/  IMAD.MOV.U32 R0, RZ, RZ, R5 ;  /* 0x000000ffff007224 */ /* 0x000fe200078e0005 */
[----:B------:R-:W-:Y:S02]  /*18860*/  MOV R2, 0x2 ;  /* 0x0000000200027802 */ /* 0x000fe40000000f00 */
[----:B------:R-:W-:Y:S02]  /*18870*/  MOV R3, 0x18890 ;  /* 0x0001889000037802 */ /* 0x000fe40000000f00 */
[----:B------:R-:W-:Y:S05]  /*18880*/  CALL.REL.NOINC `($__internal_10_$__cuda_sm70_shflsync_up_p) ;  /* 0x0000190000007944 */ /* 0x000fea0003c00000 */
[----:B------:R-:W-:Y:S01]  /*18890*/  SEL R0, R4, RZ, P4 ;  /* 0x000000ff04007207 */ /* 0x000fe20002000000 */
[----:B------:R-:W-:Y:S01]  /*188a0*/  IMAD.MOV.U32 R2, RZ, RZ, 0x4 ;  /* 0x00000004ff027424 */ /* 0x000fe200078e00ff */
[----:B------:R-:W-:-:S03]  /*188b0*/  MOV R3, 0x188e0 ;  /* 0x000188e000037802 */ /* 0x000fc60000000f00 */
[----:B------:R-:W-:Y:S02]  /*188c0*/  IMAD.IADD R0, R5, 0x1, R0 ;  /* 0x0000000105007824 */ /* 0x000fe400078e0200 */
        /* <DEDUP_REMOVED lines=14> */
[----:B------:R-:W-:Y:S01]  /*189b0*/  IMAD.IADD R4, R0, 0x1, R4 ;  /* 0x0000000100047824 */ /* 0x000fe200078e0204 */
[----:B------:R-:W-:-:S03]  /*189c0*/  MOV R0, 0x1f ;  /* 0x0000001f00007802 */ /* 0x000fc60000000f00 */
[----:B------:R-:W-:Y:S02]  /*189d0*/  IMAD.MOV.U32 R5, RZ, RZ, R4 ;  /* 0x000000ffff057224 */ /* 0x000fe400078e0004 */
[----:B------:R-:W-:Y:S05]  /*189e0*/  CALL.REL.NOINC `($__internal_9_$__cuda_sm70_shflsync_idx_p) ;  /* 0x0000175000007944 */ /* 0x000fea0003c00000 */
[----:B------:R-:W-:Y:S05]  /*189f0*/  BRA `(.L_x_646) ;  /* 0xfffe7b6000007947 */ /* 0x000fea000383ffff */
.L_x_466:
[----:B------:R-:W-:Y:S02]  /*18a00*/  SEL R0, RZ, 0x1, P0 ;  /* 0x00000001ff007807 */ /* 0x000fe40000000000 */
[----:B------:R-:W-:Y:S02]  /*18a10*/  MOV R2, 0x18a30 ;  /* 0x00018a3000027802 */ /* 0x000fe40000000f00 */
[----:B------:R-:W-:Y:S05]  /*18a20*/  CALL.REL.NOINC `($__internal_11_$__cuda_sm70_votesync_ballot) ;  /* 0x000017d000007944 */ /* 0x000fea0003c00000 */
[----:B------:R-:W-:Y:S01]  /*18a30*/  MOV R10, R0 ;  /* 0x00000000000a7202 */ /* 0x000fe20000000f00 */
[----:B------:R-:W-:Y:S05]  /*18a40*/  BRA `(.L_x_647) ;  /* 0xfffe7ba000007947 */ /* 0x000fea000383ffff */
.L_x_467:
[----:B------:R-:W-:Y:S01]  /*18a50*/  IMAD.MOV.U32 R5, RZ, RZ, R9 ;  /* 0x000000ffff057224 */ /* 0x000fe200078e0009 */
[----:B------:R-:W-:Y:S01]  /*18a60*/  MOV R3, R6 ;  /* 0x0000000600037202 */ /* 0x000fe20000000f00 */
[----:B-1----:R-:W-:Y:S01]  /*18a70*/  IMAD.MOV.U32 R0, RZ, RZ, 0x1f ;  /* 0x0000001fff007424 */ /* 0x002fe200078e00ff */
[----:B------:R-:W-:Y:S02]  /*18a80*/  MOV R2, 0x18aa0 ;  /* 0x00018aa000027802 */ /* 0x000fe40000000f00 */
[----:B------:R-:W-:Y:S05]  /*18a90*/  CALL.REL.NOINC `($__internal_9_$__cuda_sm70_shflsync_idx_p) ;  /* 0x000016a000007944 */ /* 0x000fea0003c00000 */
[----:B------:R-:W-:Y:S01]  /*18aa0*/  IMAD.MOV.U32 R12, RZ, RZ, R0 ;  /* 0x000000ffff0c7224 */ /* 0x000fe200078e0000 */
[----:B------:R-:W-:Y:S01]  /*18ab0*/  MOV R5, R8 ;  /* 0x0000000800057202 */ /* 0x000fe20000000f00 */
[----:B------:R-:W-:Y:S01]  /*18ac0*/  IMAD.MOV.U32 R7, RZ, RZ, RZ ;  /* 0x000000ffff077224 */ /* 0x000fe200078e00ff */
[----:B------:R-:W-:Y:S01]  /*18ad0*/  MOV R3, R6 ;  /* 0x0000000600037202 */ /* 0x000fe20000000f00 */
[----:B------:R-:W-:Y:S01]  /*18ae0*/  IMAD.MOV.U32 R0, RZ, RZ, 0x1f ;  /* 0x0000001fff007424 */ /* 0x000fe200078e00ff */
[----:B------:R-:W-:-:S02]  /*18af0*/  MOV R2, 0x18b10 ;  /* 0x00018b1000027802 */ /* 0x000fc40000000f00 */
[----:B------:R-:W-:Y:S05]  /*18b00*/  CALL.REL.NOINC `($__internal_9_$__cuda_sm70_shflsync_idx_p) ;  /* 0x0000163000007944 */ /* 0x000fea0003c00000 */
[----:B------:R-:W-:Y:S01]  /*18b10*/  MOV R9, R0 ;  /* 0x0000000000097202 */ /* 0x000fe20000000f00 */
[----:B------:R-:W-:Y:S05]  /*18b20*/  BRA `(.L_x_648) ;  /* 0xfffe7b3000007947 */ /* 0x000fea000383ffff */
.L_x_470:
[----:B------:R-:W-:Y:S01]  /*18b30*/  IMAD.MOV.U32 R5, RZ, RZ, R4 ;  /* 0x000000ffff057224 */ /* 0x000fe200078e0004 */
[----:B-1----:R-:W-:-:S02]  /*18b40*/  MOV R0, 0x1f ;  /* 0x0000001f00007802 */ /* 0x002fc40000000f00 */
[----:B------:R-:W-:Y:S02]  /*18b50*/  MOV R2, 0x18b70 ;  /* 0x00018b7000027802 */ /* 0x000fe40000000f00 */
[----:B--234-:R-:W-:Y:S05]  /*18b60*/  CALL.REL.NOINC `($__internal_9_$__cuda_sm70_shflsync_idx_p) ;  /* 0x000015d000007944 */ /* 0x01cfea0003c00000 */
[----:B------:R-:W-:Y:S01]  /*18b70*/  MOV R7, R0 ;  /* 0x0000000000077202 */ /* 0x000fe20000000f00 */
[----:B------:R-:W-:Y:S05]  /*18b80*/  BRA `(.L_x_469) ;  /* 0xfffe7b3000007947 */ /* 0x000fea000383ffff */
.L_x_489:
[----:B------:R-:W-:Y:S01]  /*18b90*/  IMAD.MOV.U32 R5, RZ, RZ, R11 ;  /* 0x000000ffff057224 */ /* 0x000fe200078e000b */
[----:B------:R-:W-:Y:S01]  /*18ba0*/  MOV R3, RZ ;  /* 0x000000ff00037202 */ /* 0x000fe20000000f00 */
[----:B------:R-:W-:Y:S01]  /*18bb0*/  IMAD.MOV.U32 R0, RZ, RZ, 0x1c1f ;  /* 0x00001c1fff007424 */ /* 0x000fe200078e00ff */
[----:B------:R-:W-:Y:S02]  /*18bc0*/  MOV R2, 0x18be0 ;  /* 0x00018be000027802 */ /* 0x000fe40000000f00 */
[----:B------:R-:W-:Y:S05]  /*18bd0*/  CALL.REL.NOINC `($__internal_9_$__cuda_sm70_shflsync_idx_p) ;  /* 0x0000156000007944 */ /* 0x000fea0003c00000 */
[----:B------:R-:W-:Y:S01]  /*18be0*/  MOV R8, R0 ;  /* 0x0000000000087202 */ /* 0x000fe20000000f00 */
[----:B------:R-:W-:Y:S05]  /*18bf0*/  BRA `(.L_x_649) ;  /* 0xfffea35000007947 */ /* 0x000fea000383ffff */
.L_x_490:
[----:B------:R-:W-:Y:S01]  /*18c00*/  IMAD.MOV.U32 R5, RZ, RZ, R12 ;  /* 0x000000ffff057224 */ /* 0x000fe200078e000c */
[----:B------:R-:W-:Y:S01]  /*18c10*/  MOV R3, RZ ;  /* 0x000000ff00037202 */ /* 0x000fe20000000f00 */
[----:B------:R-:W-:Y:S01]  /*18c20*/  IMAD.MOV.U32 R0, RZ, RZ, 0x1c1f ;  /* 0x00001c1fff007424 */ /* 0x000fe200078e00ff */
[----:B------:R-:W-:Y:S02]  /*18c30*/  MOV R2, 0x18c50 ;  /* 0x00018c5000027802 */ /* 0x000fe40000000f00 */
[----:B-12---:R-:W-:Y:S05]  /*18c40*/  CALL.REL.NOINC `($__internal_9_$__cuda_sm70_shflsync_idx_p) ;  /* 0x000014f000007944 */ /* 0x006fea0003c00000 */
[----:B------:R-:W-:Y:S05]  /*18c50*/  BRA `(.L_x_650) ;  /* 0xfffea31000007947 */ /* 0x000fea000383ffff */
.L_x_493:
[----:B--2---:R-:W-:Y:S01]  /*18c60*/  IMAD.MOV.U32 R5, RZ, RZ, R11 ;  /* 0x000000ffff057224 */ /* 0x004fe200078e000b */
[----:B------:R-:W-:Y:S01]  /*18c70*/  MOV R3, 0x1 ;  /* 0x0000000100037802 */ /* 0x000fe20000000f00 */
[----:B----4-:R-:W-:Y:S01]  /*18c80*/  IMAD.MOV.U32 R0, RZ, RZ, 0x1c1f ;  /* 0x00001c1fff007424 */ /* 0x010fe200078e00ff */
[----:B------:R-:W-:-:S02]  /*18c90*/  MOV R2, 0x18cb0 ;  /* 0x00018cb000027802 */ /* 0x000fc40000000f00 */
[----:B-1-3--:R-:W-:Y:S05]  /*18ca0*/  CALL.REL.NOINC `($__internal_9_$__cuda_sm70_shflsync_idx_p) ;  /* 0x0000149000007944 */ /* 0x00afea0003c00000 */
[----:B------:R-:W-:Y:S01]  /*18cb0*/  IMAD.MOV.U32 R8, RZ, RZ, R0 ;  /* 0x000000ffff087224 */ /* 0x000fe200078e0000 */
[----:B------:R-:W-:Y:S01]  /*18cc0*/  MOV R3, 0x1 ;  /* 0x0000000100037802 */ /* 0x000fe20000000f00 */
[----:B------:R-:W-:Y:S01]  /*18cd0*/  IMAD.MOV.U32 R5, RZ, RZ, R12 ;  /* 0x000000ffff057224 */ /* 0x000fe200078e000c */
[----:B------:R-:W-:-:S02]  /*18ce0*/  MOV R0, 0x1c1f ;  /* 0x00001c1f00007802 */ /* 0x000fc40000000f00 */
[----:B------:R-:W-:Y:S02]  /*18cf0*/  MOV R2, 0x18d10 ;  /* 0x00018d1000027802 */ /* 0x000fe40000000f00 */
[----:B------:R-:W-:Y:S05]  /*18d00*/  CALL.REL.NOINC `($__internal_9_$__cuda_sm70_shflsync_idx_p) ;  /* 0x0000143000007944 */ /* 0x000fea0003c00000 */
[----:B------:R-:W-:Y:S05]  /*18d10*/  BRA `(.L_x_651) ;  /* 0xfffea40000007947 */ /* 0x000fea000383ffff */
.L_x_496:
[----:B-1----:R-:W-:Y:S01]  /*18d20*/  IMAD.MOV.U32 R5, RZ, RZ, R11 ;  /* 0x000000ffff057224 */ /* 0x002fe200078e000b */
[----:B------:R-:W-:Y:S01]  /*18d30*/  MOV R3, 0x2 ;  /* 0x0000000200037802 */ /* 0x000fe20000000f00 */
[----:B----4-:R-:W-:Y:S01]  /*18d40*/  IMAD.MOV.U32 R0, RZ, RZ, 0x1c1f ;  /* 0x00001c1fff007424 */ /* 0x010fe200078e00ff */
[----:B------:R-:W-:Y:S02]  /*18d50*/  MOV R2, 0x18d70 ;  /* 0x00018d7000027802 */ /* 0x000fe40000000f00 */
[----:B--23--:R-:W-:Y:S05]  /*18d60*/  CALL.REL.NOINC `($__internal_9_$__cuda_sm70_shflsync_idx_p) ;  /* 0x000013d000007944 */ /* 0x00cfea0003c00000 */
[----:B------:R-:W-:Y:S01]  /*18d70*/  MOV R8, R0 ;  /* 0x0000000000087202 */ /* 0x000fe20000000f00 */
[----:B------:R-:W-:Y:S05]  /*18d80*/  BRA `(.L_x_652) ;  /* 0xfffea53000007947 */ /* 0x000fea000383ffff */
.L_x_497:
[----:B------:R-:W-:Y:S01]  /*18d90*/  IMAD.MOV.U32 R5, RZ, RZ, R12 ;  /* 0x000000ffff057224 */ /* 0x000fe200078e000c */
[----:B------:R-:W-:Y:S01]  /*18da0*/  MOV R3, 0x2 ;  /* 0x0000000200037802 */ /* 0x000fe20000000f00 */
[----:B----4-:R-:W-:Y:S01]  /*18db0*/  IMAD.MOV.U32 R0, RZ, RZ, 0x1c1f ;  /* 0x00001c1fff007424 */ /* 0x010fe200078e00ff */
[----:B------:R-:W-:Y:S02]  /*18dc0*/  MOV R2, 0x18de0 ;  /* 0x00018de000027802 */ /* 0x000fe40000000f00 */
[----:B-123--:R-:W-:Y:S05]  /*18dd0*/  CALL.REL.NOINC `($__internal_9_$__cuda_sm70_shflsync_idx_p) ;  /* 0x0000136000007944 */ /* 0x00efea0003c00000 */
[----:B------:R-:W-:Y:S05]  /*18de0*/  BRA `(.L_x_653) ;  /* 0xfffea4f000007947 */ /* 0x000fea000383ffff */
.L_x_500:
[----:B-1----:R-:W-:Y:S01]  /*18df0*/  IMAD.MOV.U32 R5, RZ, RZ, R11 ;  /* 0x000000ffff057224 */ /* 0x002fe200078e000b */
[----:B------:R-:W-:Y:S01]  /*18e00*/  MOV R3, 0x3 ;  /* 0x0000000300037802 */ /* 0x000fe20000000f00 */
[----:B------:R-:W-:Y:S01]  /*18e10*/  IMAD.MOV.U32 R0, RZ, RZ, 0x1c1f ;  /* 0x00001c1fff007424 */ /* 0x000fe200078e00ff */
[----:B------:R-:W-:-:S02]  /*18e20*/  MOV R2, 0x18e40 ;  /* 0x00018e4000027802 */ /* 0x000fc40000000f00 */
[----:B--234-:R-:W-:Y:S05]  /*18e30*/  CALL.REL.NOINC `($__internal_9_$__cuda_sm70_shflsync_idx_p) ;  /* 0x0000130000007944 */ /* 0x01cfea0003c00000 */
[----:B------:R-:W-:Y:S01]  /*18e40*/  IMAD.MOV.U32 R7, RZ, RZ, R0 ;  /* 0x000000ffff077224 */ /* 0x000fe200078e0000 */
[----:B------:R-:W-:Y:S01]  /*18e50*/  MOV R3, 0x3 ;  /* 0x0000000300037802 */ /* 0x000fe20000000f00 */
[----:B------:R-:W-:Y:S01]  /*18e60*/  IMAD.MOV.U32 R5, RZ, RZ, R12 ;  /* 0x000000ffff057224 */ /* 0x000fe200078e000c */
[----:B------:R-:W-:-:S02]  /*18e70*/  MOV R0, 0x1c1f ;  /* 0x00001c1f00007802 */ /* 0x000fc40000000f00 */
[----:B------:R-:W-:Y:S02]  /*18e80*/  MOV R2, 0x18ea0 ;  /* 0x00018ea000027802 */ /* 0x000fe40000000f00 */
[----:B------:R-:W-:Y:S05]  /*18e90*/  CALL.REL.NOINC `($__internal_9_$__cuda_sm70_shflsync_idx_p) ;  /* 0x000012a000007944 */ /* 0x000fea0003c00000 */
[----:B------:R-:W-:Y:S05]  /*18ea0*/  BRA `(.L_x_654) ;  /* 0xfffea5e000007947 */ /* 0x000fea000383ffff */
.L_x_575:
[----:B------:R1:W5:Y:S01]  /*18eb0*/  LDL R0, [R1+0x4] ;  /* 0x0000040001007983 */ /* 0x0003620000100800 */
[----:B--2---:R-:W-:Y:S02]  /*18ec0*/  MOV R3, 0x2 ;  /* 0x0000000200037802 */ /* 0x004fe40000000f00 */
[----:B------:R-:W-:Y:S02]  /*18ed0*/  MOV R2, 0x18ef0 ;  /* 0x00018ef000027802 */ /* 0x000fe40000000f00 */
[----:B-1---5:R-:W-:Y:S05]  /*18ee0*/  CALL.REL.NOINC `($__internal_8_$__cuda_sm70_shflsync_bfly_p) ;  /* 0x0000121000007944 */ /* 0x022fea0003c00000 */
[----:B------:R-:W-:Y:S05]  /*18ef0*/  BRA `(.L_x_655) ;  /* 0xffff9f2000007947 */ /* 0x000fea000383ffff */
.L_x_576:
[----:B------:R-:W-:Y:S01]  /*18f00*/  IMAD.MOV.U32 R0, RZ, RZ, R5 ;  /* 0x000000ffff007224 */ /* 0x000fe200078e0005 */
[----:B------:R-:W-:Y:S02]  /*18f10*/  MOV R3, 0x1 ;  /* 0x0000000100037802 */ /* 0x000fe40000000f00 */
[----:B------:R-:W-:Y:S02]  /*18f20*/  MOV R2, 0x18f40 ;  /* 0x00018f4000027802 */ /* 0x000fe40000000f00 */
[----:B------:R-:W-:Y:S05]  /*18f30*/  CALL.REL.NOINC `($__internal_8_$__cuda_sm70_shflsync_bfly_p) ;  /* 0x000011c000007944 */ /* 0x000fea0003c00000 */
[----:B------:R-:W-:Y:S02]  /*18f40*/  FADD.FTZ R5, R5, R0 ;  /* 0x0000000005057221 */ /* 0x000fe40000010000 */
[----:B------:R1:W5:Y:S01]  /*18f50*/  LDL R0, [R1] ;  /* 0x0000000001007983 */ /* 0x0003620000100800 */
[----:B------:R-:W-:Y:S02]  /*18f60*/  MOV R3, 0x2 ;  /* 0x0000000200037802 */ /* 0x000fe40000000f00 */
[----:B------:R-:W-:-:S02]  /*18f70*/  MOV R2, 0x18f90 ;  /* 0x00018f9000027802 */ /* 0x000fc40000000f00 */
[----:B-1---5:R-:W-:Y:S05]  /*18f80*/  CALL.REL.NOINC `($__internal_8_$__cuda_sm70_shflsync_bfly_p) ;  /* 0x0000117000007944 */ /* 0x022fea0003c00000 */
[----:B------:R-:W2:Y:S01]  /*18f90*/  LDL.LU R2, [R1] ;  /* 0x0000000001027983 */ /* 0x000ea20000300800 */
[----:B------:R-:W-:Y:S01]  /*18fa0*/  MOV R3, 0x1 ;  /* 0x0000000100037802 */ /* 0x000fe20000000f00 */
[----:B--2---:R-:W-:Y:S01]  /*18fb0*/  FADD.FTZ R7, R2, R0 ;  /* 0x0000000002077221 */ /* 0x004fe20000010000 */
[----:B------:R-:W-:-:S04]  /*18fc0*/  MOV R2, 0x18ff0 ;  /* 0x00018ff000027802 */ /* 0x000fc80000000f00 */
[----:B------:R-:W-:Y:S02]  /*18fd0*/  MOV R0, R7 ;  /* 0x0000000700007202 */ /* 0x000fe40000000f00 */
[----:B------:R-:W-:Y:S05]  /*18fe0*/  CALL.REL.NOINC `($__internal_8_$__cuda_sm70_shflsync_bfly_p) ;  /* 0x0000111000007944 */ /* 0x000fea0003c00000 */
[----:B------:R-:W-:Y:S02]  /*18ff0*/  FADD.FTZ R4, R7, R0 ;  /* 0x0000000007047221 */ /* 0x000fe40000010000 */
[----:B------:R1:W5:Y:S01]  /*19000*/  LDL R0, [R1+0x8] ;  /* 0x0000080001007983 */ /* 0x0003620000100800 */
[----:B------:R-:W-:Y:S02]  /*19010*/  MOV R3, 0x2 ;  /* 0x0000000200037802 */ /* 0x000fe40000000f00 */
[----:B------:R-:W-:Y:S02]  /*19020*/  MOV R2, 0x19040 ;  /* 0x0001904000027802 */ /* 0x000fe40000000f00 */
[----:B-1---5:R-:W-:Y:S05]  /*19030*/  CALL.REL.NOINC `($__internal_8_$__cuda_sm70_shflsync_bfly_p) ;  /* 0x000010c000007944 */ /* 0x022fea0003c00000 */
[----:B------:R-:W2:Y:S01]  /*19040*/  LDL.LU R2, [R1+0x8] ;  /* 0x0000080001027983 */ /* 0x000ea20000300800 */
        /* <DEDUP_REMOVED lines=16> */
[----:B------:R-:W-:Y:S01]  /*19150*/  MOV R8, R0 ;  /* 0x0000000000087202 */ /* 0x000fe20000000f00 */
[----:B------:R-:W-:Y:S05]  /*19160*/  BRA `(.L_x_656) ;  /* 0xffff9de000007947 */ /* 0x000fea000383ffff */
.L_x_583:
[----:B-1234-:R-:W-:Y:S01]  /*19170*/  IMAD.MOV.U32 R5, RZ, RZ, R12 ;  /* 0x000000ffff057224 */ /* 0x01efe200078e000c */
[----:B------:R-:W-:Y:S01]  /*19180*/  MOV R3, RZ ;  /* 0x000000ff00037202 */ /* 0x000fe20000000f00 */
[----:B------:R-:W-:Y:S01]  /*19190*/  IMAD.MOV.U32 R0, RZ, RZ, 0x1c1f ;  /* 0x00001c1fff007424 */ /* 0x000fe200078e00ff */
[----:B------:R-:W-:Y:S02]  /*191a0*/  MOV R2, 0x191c0 ;  /* 0x000191c000027802 */ /* 0x000fe40000000f00 */
[----:B------:R-:W-:Y:S05]  /*191b0*/  CALL.REL.NOINC `($__internal_9_$__cuda_sm70_shflsync_idx_p) ;  /* 0x00000f8000007944 */ /* 0x000fea0003c00000 */
[----:B------:R-:W-:Y:S01]  /*191c0*/  MOV R10, R0 ;  /* 0x00000000000a7202 */ /* 0x000fe20000000f00 */
[----:B------:R-:W-:Y:S05]  /*191d0*/  BRA `(.L_x_657) ;  /* 0xffffb82000007947 */ /* 0x000fea000383ffff */
.L_x_584:
[----:B------:R-:W-:Y:S01]  /*191e0*/  IMAD.MOV.U32 R5, RZ, RZ, R13 ;  /* 0x000000ffff057224 */ /* 0x000fe200078e000d */
[----:B------:R-:W-:Y:S01]  /*191f0*/  MOV R3, RZ ;  /* 0x000000ff00037202 */ /* 0x000fe20000000f00 */
[----:B------:R-:W-:Y:S01]  /*19200*/  IMAD.MOV.U32 R0, RZ, RZ, 0x1c1f ;  /* 0x00001c1fff007424 */ /* 0x000fe200078e00ff */
[----:B------:R-:W-:Y:S02]  /*19210*/  MOV R2, 0x19230 ;  /* 0x0001923000027802 */ /* 0x000fe40000000f00 */
[----:B-12---:R-:W-:Y:S05]  /*19220*/  CALL.REL.NOINC `($__internal_9_$__cuda_sm70_shflsync_idx_p) ;  /* 0x00000f1000007944 */ /* 0x006fea0003c00000 */
[----:B------:R-:W-:Y:S05]  /*19230*/  BRA `(.L_x_658) ;  /* 0xffffb7e000007947 */ /* 0x000fea000383ffff */
.L_x_587:
[----:B------:R-:W-:Y:S01]  /*19240*/  IMAD.MOV.U32 R5, RZ, RZ, R12 ;  /* 0x000000ffff057224 */ /* 0x000fe200078e000c */
[----:B--2---:R-:W-:Y:S01]  /*19250*/  MOV R3, 0x1 ;  /* 0x0000000100037802 */ /* 0x004fe20000000f00 */
        /* <DEDUP_REMOVED lines=10> */
.L_x_590:
[----:B------:R-:W-:Y:S01]  /*19300*/  IMAD.MOV.U32 R5, RZ, RZ, R12 ;  /* 0x000000ffff057224 */ /* 0x000fe200078e000c */
[----:B-1----:R-:W-:Y:S01]  /*19310*/  MOV R3, 0x2 ;  /* 0x0000000200037802 */ /* 0x002fe20000000f00 */
[----:B----4-:R-:W-:Y:S01]  /*19320*/  IMAD.MOV.U32 R0, RZ, RZ, 0x1c1f ;  /* 0x00001c1fff007424 */ /* 0x010fe200078e00ff */
[----:B------:R-:W-:Y:S02]  /*19330*/  MOV R2, 0x19350 ;  /* 0x0001935000027802 */ /* 0x000fe40000000f00 */
[----:B--23--:R-:W-:Y:S05]  /*19340*/  CALL.REL.NOINC `($__internal_9_$__cuda_sm70_shflsync_idx_p) ;  /* 0x00000df000007944 */ /* 0x00cfea0003c00000 */
[----:B------:R-:W-:Y:S01]  /*19350*/  MOV R10, R0 ;  /* 0x00000000000a7202 */ /* 0x000fe20000000f00 */
[----:B------:R-:W-:Y:S05]  /*19360*/  BRA `(.L_x_660) ;  /* 0xffffb9b000007947 */ /* 0x000fea000383ffff */
.L_x_591:
[----:B------:R-:W-:Y:S01]  /*19370*/  IMAD.MOV.U32 R5, RZ, RZ, R13 ;  /* 0x000000ffff057224 */ /* 0x000fe200078e000d */
[----:B------:R-:W-:Y:S01]  /*19380*/  MOV R3, 0x2 ;  /* 0x0000000200037802 */ /* 0x000fe20000000f00 */
[----:B----4-:R-:W-:Y:S01]  /*19390*/  IMAD.MOV.U32 R0, RZ, RZ, 0x1c1f ;  /* 0x00001c1fff007424 */ /* 0x010fe200078e00ff */
[----:B------:R-:W-:Y:S02]  /*193a0*/  MOV R2, 0x193c0 ;  /* 0x000193c000027802 */ /* 0x000fe40000000f00 */
[----:B-123--:R-:W-:Y:S05]  /*193b0*/  CALL.REL.NOINC `($__internal_9_$__cuda_sm70_shflsync_idx_p) ;  /* 0x00000d8000007944 */ /* 0x00efea0003c00000 */
[----:B------:R-:W-:Y:S05]  /*193c0*/  BRA `(.L_x_661) ;  /* 0xffffb97000007947 */ /* 0x000fea000383ffff */
.L_x_594:
[----:B------:R-:W-:Y:S01]  /*193d0*/  IMAD.MOV.U32 R5, RZ, RZ, R12 ;  /* 0x000000ffff057224 */ /* 0x000fe200078e000c */
[----:B-1----:R-:W-:Y:S01]  /*193e0*/  MOV R3, 0x3 ;  /* 0x0000000300037802 */ /* 0x002fe20000000f00 */
        /* <DEDUP_REMOVED lines=10> */
.L_x_596:
[----:B------:R-:W-:Y:S01]  /*19490*/  IMAD.MOV.U32 R5, RZ, RZ, R12 ;  /* 0x000000ffff057224 */ /* 0x000fe200078e000c */
[----:B------:R-:W-:Y:S01]  /*194a0*/  MOV R3, RZ ;  /* 0x000000ff00037202 */ /* 0x000fe20000000f00 */
[----:B------:R-:W-:Y:S01]  /*194b0*/  IMAD.MOV.U32 R0, RZ, RZ, 0x1c1f ;  /* 0x00001c1fff007424 */ /* 0x000fe200078e00ff */
[----:B------:R-:W-:Y:S02]  /*194c0*/  MOV R2, 0x194e0 ;  /* 0x000194e000027802 */ /* 0x000fe40000000f00 */
[----:B------:R-:W-:Y:S05]  /*194d0*/  CALL.REL.NOINC `($__internal_9_$__cuda_sm70_shflsync_idx_p) ;  /* 0x00000c6000007944 */ /* 0x000fea0003c00000 */
[----:B------:R-:W-:Y:S01]  /*194e0*/  MOV R4, R0 ;  /* 0x0000000000047202 */ /* 0x000fe20000000f00 */
[----:B------:R-:W-:Y:S05]  /*194f0*/  BRA `(.L_x_663) ;  /* 0xffffbd6000007947 */ /* 0x000fea000383ffff */
.L_x_597:
[----:B------:R-:W-:Y:S01]  /*19500*/  IMAD.MOV.U32 R5, RZ, RZ, R13 ;  /* 0x000000ffff057224 */ /* 0x000fe200078e000d */
[----:B------:R-:W-:Y:S01]  /*19510*/  MOV R3, RZ ;  /* 0x000000ff00037202 */ /* 0x000fe20000000f00 */
[----:B------:R-:W-:Y:S01]  /*19520*/  IMAD.MOV.U32 R0, RZ, RZ, 0x1c1f ;  /* 0x00001c1fff007424 */ /* 0x000fe200078e00ff */
[----:B------:R-:W-:Y:S02]  /*19530*/  MOV R2, 0x19550 ;  /* 0x0001955000027802 */ /* 0x000fe40000000f00 */
[----:B-12---:R-:W-:Y:S05]  /*19540*/  CALL.REL.NOINC `($__internal_9_$__cuda_sm70_shflsync_idx_p) ;  /* 0x00000bf000007944 */ /* 0x006fea0003c00000 */
[----:B------:R-:W-:Y:S05]  /*19550*/  BRA `(.L_x_664) ;  /* 0xffffbd2000007947 */ /* 0x000fea000383ffff */
.L_x_600:
[----:B------:R-:W-:Y:S01]  /*19560*/  IMAD.MOV.U32 R5, RZ, RZ, R12 ;  /* 0x000000ffff057224 */ /* 0x000fe200078e000c */
[----:B----4-:R-:W-:Y:S01]  /*19570*/  MOV R3, 0x1 ;  /* 0x0000000100037802 */ /* 0x010fe20000000f00 */
[----:B------:R-:W-:Y:S01]  /*19580*/  IMAD.MOV.U32 R0, RZ, RZ, 0x1c1f ;  /* 0x00001c1fff007424 */ /* 0x000fe200078e00ff */
[----:B------:R-:W-:-:S02]  /*19590*/  MOV R2, 0x195b0 ;  /* 0x000195b000027802 */ /* 0x000fc40000000f00 */
[----:B-123--:R-:W-:Y:S05]  /*195a0*/  CALL.REL.NOINC `($__internal_9_$__cuda_sm70_shflsync_idx_p) ;  /* 0x00000b9000007944 */ /* 0x00efea0003c00000 */
[----:B------:R-:W-:Y:S01]  /*195b0*/  IMAD.MOV.U32 R4, RZ, RZ, R0 ;  /* 0x000000ffff047224 */ /* 0x000fe200078e0000 */
[----:B------:R-:W-:Y:S01]  /*195c0*/  MOV R3, 0x1 ;  /* 0x0000000100037802 */ /* 0x000fe20000000f00 */
[----:B------:R-:W-:Y:S01]  /*195d0*/  IMAD.MOV.U32 R5, RZ, RZ, R13 ;  /* 0x000000ffff057224 */ /* 0x000fe200078e000d */
[----:B------:R-:W-:-:S02]  /*195e0*/  MOV R0, 0x1c1f ;  /* 0x00001c1f00007802 */ /* 0x000fc40000000f00 */
[----:B------:R-:W-:Y:S02]  /*195f0*/  MOV R2, 0x19610 ;  /* 0x0001961000027802 */ /* 0x000fe40000000f00 */
[----:B------:R-:W-:Y:S05]  /*19600*/  CALL.REL.NOINC `($__internal_9_$__cuda_sm70_shflsync_idx_p) ;  /* 0x00000b3000007944 */ /* 0x000fea0003c00000 */
[----:B------:R-:W-:Y:S05]  /*19610*/  BRA `(.L_x_665) ;  /* 0xffffc1e000007947 */ /* 0x000fea000383ffff */
.L_x_603:
[----:B------:R-:W-:Y:S01]  /*19620*/  IMAD.MOV.U32 R5, RZ, RZ, R12 ;  /* 0x000000ffff057224 */ /* 0x000fe200078e000c */
[----:B----4-:R-:W-:Y:S01]  /*19630*/  MOV R3, 0x2 ;  /* 0x0000000200037802 */ /* 0x010fe20000000f00 */
[----:B------:R-:W-:Y:S01]  /*19640*/  IMAD.MOV.U32 R0, RZ, RZ, 0x1c1f ;  /* 0x00001c1fff007424 */ /* 0x000fe200078e00ff */
[----:B------:R-:W-:Y:S02]  /*19650*/  MOV R2, 0x19670 ;  /* 0x0001967000027802 */ /* 0x000fe40000000f00 */
[----:B-123--:R-:W-:Y:S05]  /*19660*/  CALL.REL.NOINC `($__internal_9_$__cuda_sm70_shflsync_idx_p) ;  /* 0x00000ad000007944 */ /* 0x00efea0003c00000 */
[----:B------:R-:W-:Y:S01]  /*19670*/  MOV R4, R0 ;  /* 0x0000000000047202 */ /* 0x000fe20000000f00 */
[----:B------:R-:W-:Y:S05]  /*19680*/  BRA `(.L_x_666) ;  /* 0xffffc6e000007947 */ /* 0x000fea000383ffff */
.L_x_604:
[----:B------:R-:W-:Y:S01]  /*19690*/  IMAD.MOV.U32 R5, RZ, RZ, R13 ;  /* 0x000000ffff057224 */ /* 0x000fe200078e000d */
[----:B----4-:R-:W-:Y:S01]  /*196a0*/  MOV R3, 0x2 ;  /* 0x0000000200037802 */ /* 0x010fe20000000f00 */
[----:B------:R-:W-:Y:S01]  /*196b0*/  IMAD.MOV.U32 R0, RZ, RZ, 0x1c1f ;  /* 0x00001c1fff007424 */ /* 0x000fe200078e00ff */
[----:B------:R-:W-:Y:S02]  /*196c0*/  MOV R2, 0x196e0 ;  /* 0x000196e000027802 */ /* 0x000fe40000000f00 */
[----:B-123--:R-:W-:Y:S05]  /*196d0*/  CALL.REL.NOINC `($__internal_9_$__cuda_sm70_shflsync_idx_p) ;  /* 0x00000a6000007944 */ /* 0x00efea0003c00000 */
[----:B------:R-:W-:Y:S05]  /*196e0*/  BRA `(.L_x_667) ;  /* 0xffffc6a000007947 */ /* 0x000fea000383ffff */
.L_x_607:
[----:B------:R-:W-:Y:S01]  /*196f0*/  IMAD.MOV.U32 R5, RZ, RZ, R12 ;  /* 0x000000ffff057224 */ /* 0x000fe200078e000c */
[----:B---3--:R-:W-:Y:S01]  /*19700*/  MOV R3, 0x3 ;  /* 0x0000000300037802 */ /* 0x008fe20000000f00 */
[----:B-1----:R-:W-:Y:S01]  /*19710*/  IMAD.MOV.U32 R0, RZ, RZ, 0x1c1f ;  /* 0x00001c1fff007424 */ /* 0x002fe200078e00ff */
[----:B------:R-:W-:-:S02]  /*19720*/  MOV R2, 0x19740 ;  /* 0x0001974000027802 */ /* 0x000fc40000000f00 */
[----:B--2-4-:R-:W-:Y:S05]  /*19730*/  CALL.REL.NOINC `($__internal_9_$__cuda_sm70_shflsync_idx_p) ;  /* 0x00000a0000007944 */ /* 0x014fea0003c00000 */
[----:B------:R-:W-:Y:S01]  /*19740*/  IMAD.MOV.U32 R4, RZ, RZ, R0 ;  /* 0x000000ffff047224 */ /* 0x000fe200078e0000 */
[----:B------:R-:W-:Y:S01]  /*19750*/  MOV R3, 0x3 ;  /* 0x0000000300037802 */ /* 0x000fe20000000f00 */
[----:B------:R-:W-:Y:S01]  /*19760*/  IMAD.MOV.U32 R5, RZ, RZ, R13 ;  /* 0x000000ffff057224 */ /* 0x000fe200078e000d */
[----:B------:R-:W-:-:S02]  /*19770*/  MOV R0, 0x1c1f ;  /* 0x00001c1f00007802 */ /* 0x000fc40000000f00 */
[----:B------:R-:W-:Y:S02]  /*19780*/  MOV R2, 0x197a0 ;  /* 0x000197a000027802 */ /* 0x000fe40000000f00 */
[----:B------:R-:W-:Y:S05]  /*19790*/  CALL.REL.NOINC `($__internal_9_$__cuda_sm70_shflsync_idx_p) ;  /* 0x000009a000007944 */ /* 0x000fea0003c00000 */
[----:B------:R-:W-:Y:S05]  /*197a0*/  BRA `(.L_x_668) ;  /* 0xffffcb7000007947 */ /* 0x000fea000383ffff */
.L_x_611:
[----:B------:R-:W-:Y:S01]  /*197b0*/  IMAD.MOV.U32 R5, RZ, RZ, R9 ;  /* 0x000000ffff057224 */ /* 0x000fe200078e0009 */
[----:B------:R-:W-:Y:S01]  /*197c0*/  MOV R3, RZ ;  /* 0x000000ff00037202 */ /* 0x000fe20000000f00 */
[----:B------:R-:W-:Y:S01]  /*197d0*/  IMAD.MOV.U32 R0, RZ, RZ, 0x1c1f ;  /* 0x00001c1fff007424 */ /* 0x000fe200078e00ff */
[----:B------:R-:W-:Y:S02]  /*197e0*/  MOV R2, 0x19800 ;  /* 0x0001980000027802 */ /* 0x000fe40000000f00 */
[----:B------:R-:W-:Y:S05]  /*197f0*/  CALL.REL.NOINC `($__internal_9_$__cuda_sm70_shflsync_idx_p) ;  /* 0x0000094000007944 */ /* 0x000fea0003c00000 */
[----:B------:R-:W-:Y:S01]  /*19800*/  MOV R8, R0 ;  /* 0x0000000000087202 */ /* 0x000fe20000000f00 */
[----:B------:R-:W-:Y:S05]  /*19810*/  BRA `(.L_x_669) ;  /* 0xffffd88000007947 */ /* 0x000fea000383ffff */
.L_x_612:
[----:B------:R-:W-:Y:S01]  /*19820*/  IMAD.MOV.U32 R5, RZ, RZ, R12 ;  /* 0x000000ffff057224 */ /* 0x000fe200078e000c */
[----:B------:R-:W-:Y:S01]  /*19830*/  MOV R3, RZ ;  /* 0x000000ff00037202 */ /* 0x000fe20000000f00 */
[----:B------:R-:W-:Y:S01]  /*19840*/  IMAD.MOV.U32 R0, RZ, RZ, 0x1c1f ;  /* 0x00001c1fff007424 */ /* 0x000fe200078e00ff */
[----:B------:R-:W-:Y:S02]  /*19850*/  MOV R2, 0x19870 ;  /* 0x0001987000027802 */ /* 0x000fe40000000f00 */
[----:B-12---:R-:W-:Y:S05]  /*19860*/  CALL.REL.NOINC `($__internal_9_$__cuda_sm70_shflsync_idx_p) ;  /* 0x000008d000007944 */ /* 0x006fea0003c00000 */
[----:B------:R-:W-:Y:S05]  /*19870*/  BRA `(.L_x_670) ;  /* 0xffffd84000007947 */ /* 0x000fea000383ffff */
.L_x_615:
        /* <DEDUP_REMOVED lines=12> */
.L_x_618:
[----:B-1----:R-:W-:Y:S01]  /*19940*/  IMAD.MOV.U32 R5, RZ, RZ, R9 ;  /* 0x000000ffff057224 */ /* 0x002fe200078e0009 */
[----:B------:R-:W-:Y:S01]  /*19950*/  MOV R3, 0x2 ;  /* 0x0000000200037802 */ /* 0x000fe20000000f00 */
[----:B----4-:R-:W-:Y:S01]  /*19960*/  IMAD.MOV.U32 R0, RZ, RZ, 0x1c1f ;  /* 0x00001c1fff007424 */ /* 0x010fe200078e00ff */
[----:B------:R-:W-:Y:S02]  /*19970*/  MOV R2, 0x19990 ;  /* 0x0001999000027802 */ /* 0x000fe40000000f00 */
[----:B--23--:R-:W-:Y:S05]  /*19980*/  CALL.REL.NOINC `($__internal_9_$__cuda_sm70_shflsync_idx_p) ;  /* 0x000007b000007944 */ /* 0x00cfea0003c00000 */
[----:B------:R-:W-:Y:S01]  /*19990*/  MOV R8, R0 ;  /* 0x0000000000087202 */ /* 0x000fe20000000f00 */
[----:B------:R-:W-:Y:S05]  /*199a0*/  BRA `(.L_x_672) ;  /* 0xffffda2000007947 */ /* 0x000fea000383ffff */
.L_x_619:
[----:B------:R-:W-:Y:S01]  /*199b0*/  IMAD.MOV.U32 R5, RZ, RZ, R12 ;  /* 0x000000ffff057224 */ /* 0x000fe200078e000c */
[----:B------:R-:W-:Y:S01]  /*199c0*/  MOV R3, 0x2 ;  /* 0x0000000200037802 */ /* 0x000fe20000000f00 */
[----:B----4-:R-:W-:Y:S01]  /*199d0*/  IMAD.MOV.U32 R0, RZ, RZ, 0x1c1f ;  /* 0x00001c1fff007424 */ /* 0x010fe200078e00ff */
[----:B------:R-:W-:Y:S02]  /*199e0*/  MOV R2, 0x19a00 ;  /* 0x00019a0000027802 */ /* 0x000fe40000000f00 */
[----:B-123--:R-:W-:Y:S05]  /*199f0*/  CALL.REL.NOINC `($__internal_9_$__cuda_sm70_shflsync_idx_p) ;  /* 0x0000074000007944 */ /* 0x00efea0003c00000 */
[----:B------:R-:W-:Y:S05]  /*19a00*/  BRA `(.L_x_673) ;  /* 0xffffd9e000007947 */ /* 0x000fea000383ffff */
.L_x_622:
        /* <DEDUP_REMOVED lines=12> */
.L_x_624:
[----:B------:R-:W-:Y:S01]  /*19ad0*/  IMAD.MOV.U32 R5, RZ, RZ, R74 ;  /* 0x000000ffff057224 */ /* 0x000fe200078e004a */
[----:B------:R-:W-:Y:S01]  /*19ae0*/  MOV R3, RZ ;  /* 0x000000ff00037202 */ /* 0x000fe20000000f00 */
[----:B------:R-:W-:Y:S01]  /*19af0*/  IMAD.MOV.U32 R0, RZ, RZ, 0x1f ;  /* 0x0000001fff007424 */ /* 0x000fe200078e00ff */
[----:B------:R-:W-:Y:S02]  /*19b00*/  MOV R2, 0x19b20 ;  /* 0x00019b2000027802 */ /* 0x000fe40000000f00 */
[----:B--2---:R-:W-:Y:S05]  /*19b10*/  CALL.REL.NOINC `($__internal_9_$__cuda_sm70_shflsync_idx_p) ;  /* 0x0000062000007944 */ /* 0x004fea0003c00000 */
[----:B------:R-:W-:Y:S01]  /*19b20*/  MOV R9, R0 ;  /* 0x0000000000097202 */ /* 0x000fe20000000f00 */
[----:B------:R-:W-:Y:S05]  /*19b30*/  BRA `(.L_x_675) ;  /* 0xffffdc8000007947 */ /* 0x000fea000383ffff */
.L_x_625:
[----:B------:R-:W-:Y:S01]  /*19b40*/  IMAD.MOV.U32 R5, RZ, RZ, R74 ;  /* 0x000000ffff057224 */ /* 0x000fe200078e004a */
[----:B------:R-:W-:Y:S01]  /*19b50*/  MOV R3, 0x1 ;  /* 0x0000000100037802 */ /* 0x000fe20000000f00 */
[----:B------:R-:W-:Y:S01]  /*19b60*/  IMAD.MOV.U32 R0, RZ, RZ, 0x1f ;  /* 0x0000001fff007424 */ /* 0x000fe200078e00ff */
[----:B------:R-:W-:Y:S02]  /*19b70*/  MOV R2, 0x19b90 ;  /* 0x00019b9000027802 */ /* 0x000fe40000000f00 */
[----:B-12---:R-:W-:Y:S05]  /*19b80*/  CALL.REL.NOINC `($__internal_9_$__cuda_sm70_shflsync_idx_p) ;  /* 0x000005b000007944 */ /* 0x006fea0003c00000 */
[----:B------:R-:W-:Y:S01]  /*19b90*/  MOV R8, R0 ;  /* 0x0000000000087202 */ /* 0x000fe20000000f00 */
[----:B------:R-:W-:Y:S05]  /*19ba0*/  BRA `(.L_x_676) ;  /* 0xffffdc3000007947 */ /* 0x000fea000383ffff */
.L_x_626:
[----:B------:R-:W-:Y:S02]  /*19bb0*/  MOV R2, 0x1 ;  /* 0x0000000100027802 */ /* 0x000fe40000000f00 */
[----:B------:R-:W-:-:S02]  /*19bc0*/  MOV R3, 0x19be0 ;  /* 0x00019be000037802 */ /* 0x000fc40000000f00 */
[----:B-1234-:R-:W-:Y:S05]  /*19bd0*/  CALL.REL.NOINC `($__internal_10_$__cuda_sm70_shflsync_up_p) ;  /* 0x000005b000007944 */ /* 0x01efea0003c00000 */
[----:B------:R-:W-:Y:S05]  /*19be0*/  BRA `(.L_x_677) ;  /* 0xffffdd2000007947 */ /* 0x000fea000383ffff */
.L_x_627:
[----:B------:R-:W-:Y:S02]  /*19bf0*/  MOV R2, 0x2 ;  /* 0x0000000200027802 */ /* 0x000fe40000000f00 */
[----:B------:R-:W-:-:S02]  /*19c00*/  MOV R3, 0x19c20 ;  /* 0x00019c2000037802 */ /* 0x000fc40000000f00 */
[----:B--2-4-:R-:W-:Y:S05]  /*19c10*/  CALL.REL.NOINC `($__internal_10_$__cuda_sm70_shflsync_up_p) ;  /* 0x0000057000007944 */ /* 0x014fea0003c00000 */
        /* <DEDUP_REMOVED lines=23> */
.L_x_631:
[----:B------:R-:W-:Y:S02]  /*19d90*/  MOV R2, 0x1 ;  /* 0x0000000100027802 */ /* 0x000fe40000000f00 */
[----:B------:R-:W-:Y:S02]  /*19da0*/  MOV R3, 0x19dc0 ;  /* 0x00019dc000037802 */ /* 0x000fe40000000f00 */
[----:B------:R-:W-:Y:S05]  /*19db0*/  CALL.REL.NOINC `($__internal_10_$__cuda_sm70_shflsync_up_p) ;  /* 0x000003d000007944 */ /* 0x000fea0003c00000 */
[----:B------:R-:W-:Y:S01]  /*19dc0*/  MOV R2, R4 ;  /* 0x0000000400027202 */ /* 0x000fe20000000f00 */
[----:B------:R-:W-:Y:S05]  /*19dd0*/  BRA `(.L_x_679) ;  /* 0xffffdd9000007947 */ /* 0x000fea000383ffff */
.L_x_632:
        /* <DEDUP_REMOVED lines=26> */
.L_x_634:
[----:B------:R-:W-:Y:S02]  /*19f80*/  SEL R0, RZ, 0x1, P0 ;  /* 0x00000001ff007807 */ /* 0x000fe40000000000 */
[----:B------:R-:W-:Y:S02]  /*19f90*/  MOV R2, 0x19fb0 ;  /* 0x00019fb000027802 */ /* 0x000fe40000000f00 */
[----:B-1----:R-:W-:Y:S05]  /*19fa0*/  CALL.REL.NOINC `($__internal_11_$__cuda_sm70_votesync_ballot) ;  /* 0x0000025000007944 */ /* 0x002fea0003c00000 */
[----:B------:R-:W-:Y:S01]  /*19fb0*/  MOV R10, R0 ;  /* 0x00000000000a7202 */ /* 0x000fe20000000f00 */
[----:B------:R-:W-:Y:S05]  /*19fc0*/  BRA `(.L_x_681) ;  /* 0xffffdd3000007947 */ /* 0x000fea000383ffff */
.L_x_635:
[----:B------:R-:W-:Y:S01]  /*19fd0*/  IMAD.MOV.U32 R5, RZ, RZ, R6 ;  /* 0x000000ffff057224 */ /* 0x000fe200078e0006 */
[----:B------:R-:W-:Y:S01]  /*19fe0*/  MOV R3, R8 ;  /* 0x0000000800037202 */ /* 0x000fe20000000f00 */
[----:B--2---:R-:W-:Y:S01]  /*19ff0*/  IMAD.MOV.U32 R0, RZ, RZ, 0x1f ;  /* 0x0000001fff007424 */ /* 0x004fe200078e00ff */
[----:B------:R-:W-:Y:S02]  /*1a000*/  MOV R2, 0x1a020 ;  /* 0x0001a02000027802 */ /* 0x000fe40000000f00 */
[----:B-1----:R-:W-:Y:S05]  /*1a010*/  CALL.REL.NOINC `($__internal_9_$__cuda_sm70_shflsync_idx_p) ;  /* 0x0000012000007944 */ /* 0x002fea0003c00000 */
[----:B------:R-:W-:Y:S01]  /*1a020*/  IMAD.MOV.U32 R11, RZ, RZ, R0 ;  /* 0x000000ffff0b7224 */ /* 0x000fe200078e0000 */
[----:B------:R-:W-:Y:S01]  /*1a030*/  MOV R3, R8 ;  /* 0x0000000800037202 */ /* 0x000fe20000000f00 */
[----:B------:R-:W-:Y:S01]  /*1a040*/  IMAD.MOV.U32 R5, RZ, RZ, R7 ;  /* 0x000000ffff057224 */ /* 0x000fe200078e0007 */
[----:B------:R-:W-:Y:S02]  /*1a050*/  MOV R0, 0x1f ;  /* 0x0000001f00007802 */ /* 0x000fe40000000f00 */
[----:B------:R-:W-:-:S02]  /*1a060*/  MOV R2, 0x1a080 ;  /* 0x0001a08000027802 */ /* 0x000fc40000000f00 */
[----:B------:R-:W-:Y:S05]  /*1a070*/  CALL.REL.NOINC `($__internal_9_$__cuda_sm70_shflsync_idx_p) ;  /* 0x000000c000007944 */ /* 0x000fea0003c00000 */
[----:B------:R-:W-:Y:S01]  /*1a080*/  MOV R7, R0 ;  /* 0x0000000000077202 */ /* 0x000fe20000000f00 */
[----:B------:R-:W-:Y:S05]  /*1a090*/  BRA `(.L_x_682) ;  /* 0xffffdcd000007947 */ /* 0x000fea000383ffff */
.L_x_638:
[----:B------:R-:W-:Y:S01]  /*1a0a0*/  IMAD.MOV.U32 R5, RZ, RZ, R4 ;  /* 0x000000ffff057224 */ /* 0x000fe200078e0004 */
[----:B--2---:R-:W-:-:S02]  /*1a0b0*/  MOV R0, 0x1f ;  /* 0x0000001f00007802 */ /* 0x004fc40000000f00 */
[----:B------:R-:W-:Y:S02]  /*1a0c0*/  MOV R2, 0x1a0e0 ;  /* 0x0001a0e000027802 */ /* 0x000fe40000000f00 */
[----:B-1-34-:R-:W-:Y:S05]  /*1a0d0*/  CALL.REL.NOINC `($__internal_9_$__cuda_sm70_shflsync_idx_p) ;  /* 0x0000006000007944 */ /* 0x01afea0003c00000 */
[----:B------:R-:W-:Y:S01]  /*1a0e0*/  MOV R13, R0 ;  /* 0x00000000000d7202 */ /* 0x000fe20000000f00 */
[----:B------:R-:W-:Y:S05]  /*1a0f0*/  BRA `(.L_x_637) ;  /* 0xffffdcd000007947 */ /* 0x000fea000383ffff */
        .weak           $__internal_8_$__cuda_sm70_shflsync_bfly_p
        .type           $__internal_8_$__cuda_sm70_shflsync_bfly_p,@function
        .size           $__internal_8_$__cuda_sm70_shflsync_bfly_p,($__internal_9_$__cuda_sm70_shflsync_idx_p - $__internal_8_$__cuda_sm70_shflsync_bfly_p)
$__internal_8_$__cuda_sm70_shflsync_bfly_p:
[----:B------:R-:W-:Y:S04]  /*1a100*/  WARPSYNC R8 ;  /* 0x0000000800007348 */ /* 0x000fe80003800000 */
[----:B------:R1:W2:Y:S02]  /*1a110*/  SHFL.BFLY PT, R0, R0, R3, R9 ;  /* 0x0c00000300007389 */ /* 0x0002a400000e0009 */
[----:B-1----:R-:W-:-:S04]  /*1a120*/  MOV R3, 0x0 ;  /* 0x0000000000037802 */ /* 0x002fc80000000f00 */
[----:B--2---:R-:W-:Y:S05]  /*1a130*/  RET.REL.NODEC R2 `(_ZN7cutlass13device_kernelIN5flash19enable_sm80_to_sm89INS1_16FlashAttnFwdSm80INS1_25CollectiveMainloopFwdSm80ILi4ELi1ELb0EN4cute5tupleIJNS5_1CILi128EEENS7_ILi48EEENS7_ILi96EEEEEELi96ENS_6half_tEfNS_4arch4Sm80ELb0ELb1ELb1ELb1ELb0ELb0ELb1ELb1EEENS1_21CollectiveEpilogueFwdINS6_IJS8_SA_S9_EEENS6_IJNS7_ILi1EEESI_SI_EEESC_SE_Li128ELb1ELb1ELb1ELb0EEENS1_36VarlenDynamicPersistentTileSchedulerILi128ELi48ELi128ELi128ELb1ELb1ELb0ELb1ELb0ELb1EEEEEEEEEvNT_6ParamsE) ;  /* 0xfffe5ec002007950 */ /* 0x004fea0003c3ffff */
        .weak           $__internal_9_$__cuda_sm70_shflsync_idx_p
        .type           $__internal_9_$__cuda_sm70_shflsync_idx_p,@function
        .size           $__internal_9_$__cuda_sm70_shflsync_idx_p,($__internal_10_$__cuda_sm70_shflsync_up_p - $__internal_9_$__cuda_sm70_shflsync_idx_p)
$__internal_9_$__cuda_sm70_shflsync_idx_p:
[----:B------:R-:W-:-:S04]  /*1a140*/  MOV R15, 0xffffffff ;  /* 0xffffffff000f7802 */ /* 0x000fc80000000f00 */
[----:B------:R-:W-:Y:S04]  /*1a150*/  WARPSYNC R15 ;  /* 0x0000000f00007348 */ /* 0x000fe80003800000 */
[----:B------:R1:W2:Y:S02]  /*1a160*/  SHFL.IDX PT, R0, R5, R3, R0 ;  /* 0x0000000305007389 */ /* 0x0002a400000e0000 */
[----:B-1----:R-:W-:-:S04]  /*1a170*/  MOV R3, 0x0 ;  /* 0x0000000000037802 */ /* 0x002fc80000000f00 */
[----:B--2---:R-:W-:Y:S05]  /*1a180*/  RET.REL.NODEC R2 `(_ZN7cutlass13device_kernelIN5flash19enable_sm80_to_sm89INS1_16FlashAttnFwdSm80INS1_25CollectiveMainloopFwdSm80ILi4ELi1ELb0EN4cute5tupleIJNS5_1CILi128EEENS7_ILi48EEENS7_ILi96EEEEEELi96ENS_6half_tEfNS_4arch4Sm80ELb0ELb1ELb1ELb1ELb0ELb0ELb1ELb1EEENS1_21CollectiveEpilogueFwdINS6_IJS8_SA_S9_EEENS6_IJNS7_ILi1EEESI_SI_EEESC_SE_Li128ELb1ELb1ELb1ELb0EEENS1_36VarlenDynamicPersistentTileSchedulerILi128ELi48ELi128ELi128ELb1ELb1ELb0ELb1ELb0ELb1EEEEEEEEEvNT_6ParamsE) ;  /* 0xfffe5e7002007950 */ /* 0x004fea0003c3ffff */
        .weak           $__internal_10_$__cuda_sm70_shflsync_up_p
        .type           $__internal_10_$__cuda_sm70_shflsync_up_p,@function
        .size           $__internal_10_$__cuda_sm70_shflsync_up_p,($__internal_11_$__cuda_sm70_votesync_ballot - $__internal_10_$__cuda_sm70_shflsync_up_p)
$__internal_10_$__cuda_sm70_shflsync_up_p:
[----:B------:R-:W-:Y:S02]  /*1a190*/  IMAD.MOV.U32 R4, RZ, RZ, RZ ;  /* 0x000000ffff047224 */ /* 0x000fe400078e00ff */
[----:B------:R-:W-:-:S04]  /*1a1a0*/  IMAD.MOV.U32 R10, RZ, RZ, -0x1 ;  /* 0xffffffffff0a7424 */ /* 0x000fc800078e00ff */
[----:B------:R-:W-:Y:S04]  /*1a1b0*/  WARPSYNC R10 ;  /* 0x0000000a00007348 */ /* 0x000fe80003800000 */
[----:B------:R1:W2:Y:S02]  /*1a1c0*/  SHFL.UP PT, R4, R0, R2, R4 ;  /* 0x0400000200047389 */ /* 0x0002a400000e0004 */
[----:B-1----:R-:W-:Y:S02]  /*1a1d0*/  MOV R2, R3 ;  /* 0x0000000300027202 */ /* 0x002fe40000000f00 */
[----:B------:R-:W-:-:S04]  /*1a1e0*/  MOV R3, 0x0 ;  /* 0x0000000000037802 */ /* 0x000fc80000000f00 */
[----:B--2---:R-:W-:Y:S05]  /*1a1f0*/  RET.REL.NODEC R2 `(_ZN7cutlass13device_kernelIN5flash19enable_sm80_to_sm89INS1_16FlashAttnFwdSm80INS1_25CollectiveMainloopFwdSm80ILi4ELi1ELb0EN4cute5tupleIJNS5_1CILi128EEENS7_ILi48EEENS7_ILi96EEEEEELi96ENS_6half_tEfNS_4arch4Sm80ELb0ELb1ELb1ELb1ELb0ELb0ELb1ELb1EEENS1_21CollectiveEpilogueFwdINS6_IJS8_SA_S9_EEENS6_IJNS7_ILi1EEESI_SI_EEESC_SE_Li128ELb1ELb1ELb1ELb0EEENS1_36VarlenDynamicPersistentTileSchedulerILi128ELi48ELi128ELi128ELb1ELb1ELb0ELb1ELb0ELb1EEEEEEEEEvNT_6ParamsE) ;  /* 0xfffe5e0002007950 */ /* 0x004fea0003c3ffff */
        .weak           $__internal_11_$__cuda_sm70_votesync_ballot
        .type           $__internal_11_$__cuda_sm70_votesync_ballot,@function
        .size           $__internal_11_$__cuda_sm70_votesync_ballot,(.L_x_1436 - $__internal_11_$__cuda_sm70_votesync_ballot)
$__internal_11_$__cuda_sm70_votesync_ballot:
[----:B------:R-:W-:Y:S01]  /*1a200*/  ISETP.NE.U32.AND P0, PT, R0, 0x1, PT ;  /* 0x000000010000780c */ /* 0x000fe20003f05070 */
[----:B------:R-:W-:-:S04]  /*1a210*/  IMAD.MOV.U32 R3, RZ, RZ, -0x1 ;  /* 0xffffffffff037424 */ /* 0x000fc800078e00ff */
[----:B------:R-:W-:Y:S08]  /*1a220*/  WARPSYNC R3 ;  /* 0x0000000300007348 */ /* 0x000ff00003800000 */
[----:B------:R-:W-:-:S04]  /*1a230*/  VOTE.ANY R0, PT, !P0 ;  /* 0x0000000000007806 */ /* 0x000fc800040e0100 */
[----:B------:R-:W-:Y:S01]  /*1a240*/  LOP3.LUT R0, R0, R3, RZ, 0xc0, !PT ;  /* 0x0000000300007212 */ /* 0x000fe200078ec0ff */
[----:B------:R-:W-:-:S04]  /*1a250*/  IMAD.MOV.U32 R3, RZ, RZ, 0x0 ;  /* 0x00000000ff037424 */ /* 0x000fc800078e00ff */
[----:B------:R-:W-:Y:S05]  /*1a260*/  RET.REL.NODEC R2 `(_ZN7cutlass13device_kernelIN5flash19enable_sm80_to_sm89INS1_16FlashAttnFwdSm80INS1_25CollectiveMainloopFwdSm80ILi4ELi1ELb0EN4cute5tupleIJNS5_1CILi128EEENS7_ILi48EEENS7_ILi96EEEEEELi96ENS_6half_tEfNS_4arch4Sm80ELb0ELb1ELb1ELb1ELb0ELb0ELb1ELb1EEENS1_21CollectiveEpilogueFwdINS6_IJS8_SA_S9_EEENS6_IJNS7_ILi1EEESI_SI_EEESC_SE_Li128ELb1ELb1ELb1ELb0EEENS1_36VarlenDynamicPersistentTileSchedulerILi128ELi48ELi128ELi128ELb1ELb1ELb0ELb1ELb0ELb1EEEEEEEEEvNT_6ParamsE) ;  /* 0xfffe5d9002007950 */ /* 0x000fea0003c3ffff */
.L_x_683:
        /* <DEDUP_REMOVED lines=9> */
.L_x_1436:


//--------------------- .text._ZN7cutlass13device_kernelIN5flash19enable_sm80_to_sm89INS1_16FlashAttnFwdSm80INS1_25CollectiveMainloopFwdSm80ILi4ELi1ELb0EN4cute5tupleIJNS5_1CILi128EEENS7_ILi48EEENS7_ILi96EEEEEELi96ENS_6half_tEfNS_4arch4Sm80ELb0ELb1ELb1ELb1ELb0ELb1ELb1ELb1EEENS1_21CollectiveEpilogueFwdINS6_IJS8_SA_S9_EEENS6_IJNS7_ILi1EEESI_SI_EEESC_SE_Li128ELb1ELb1ELb1ELb0EEENS1_36VarlenDynamicPersistentTileSchedulerILi128ELi48ELi128ELi128ELb1ELb1ELb0ELb1ELb0ELb1EEEEEEEEEvNT_6ParamsE --------------------------
	.section	.text._ZN7cutlass13device_kernelIN5flash19enable_sm80_to_sm89INS1_16FlashAttnFwdSm80INS1_25CollectiveMainloopFwdSm80ILi4ELi1ELb0EN4cute5tupleIJNS5_1CILi128EEENS7_ILi48EEENS7_ILi96EEEEEELi96ENS_6half_tEfNS_4arch4Sm80ELb0ELb1ELb1ELb1ELb0ELb1ELb1ELb1EEENS1_21CollectiveEpilogueFwdINS6_IJS8_SA_S9_EEENS6_IJNS7_ILi1EEESI_SI_EEESC_SE_Li128ELb1ELb1ELb1ELb0EEENS1_36VarlenDynamicPersistentTileSchedulerILi128ELi48ELi128ELi128ELb1ELb1ELb0ELb1ELb0ELb1EEEEEEEEEvNT_6ParamsE,"ax",@progbits
	.sectioninfo	@"SHI_REGISTERS=255"
	.align	128
.text._ZN7cutlass13device_kernelIN5flash19enable_sm80_to_sm89INS1_16FlashAttnFwdSm80INS1_25CollectiveMainloopFwdSm80ILi4ELi1ELb0EN4cute5tupleIJNS5_1CILi128EEENS7_ILi48EEENS7_ILi96EEEEEELi96ENS_6half_tEfNS_4arch4Sm80ELb0ELb1ELb1ELb1ELb0ELb1ELb1ELb1EEENS1_21CollectiveEpilogueFwdINS6_IJS8_SA_S9_EEENS6_IJNS7_ILi1EEESI_SI_EEESC_SE_Li128ELb1ELb1ELb1ELb0EEENS1_36VarlenDynamicPersistentTileSchedulerILi128ELi48ELi128ELi128ELb1ELb1ELb0ELb1ELb0ELb1EEEEEEEEEvNT_6ParamsE:
        .type           _ZN7cutlass13device_kernelIN5flash19enable_sm80_to_sm89INS1_16FlashAttnFwdSm80INS1_25CollectiveMainloopFwdSm80ILi4ELi1ELb0EN4cute5tupleIJNS5_1CILi128EEENS7_ILi48EEENS7_ILi96EEEEEELi96ENS_6half_tEfNS_4arch4Sm80ELb0ELb1ELb1ELb1ELb0ELb1ELb1ELb1EEENS1_21CollectiveEpilogueFwdINS6_IJS8_SA_S9_EEENS6_IJNS7_ILi1EEESI_SI_EEESC_SE_Li128ELb1ELb1ELb1ELb0EEENS1_36VarlenDynamicPersistentTileSchedulerILi128ELi48ELi128ELi128ELb1ELb1ELb0ELb1ELb0ELb1EEEEEEEEEvNT_6ParamsE,@function
        .size           _ZN7cutlass13device_kernelIN5flash19enable_sm80_to_sm89INS1_16FlashAttnFwdSm80INS1_25CollectiveMainloopFwdSm80ILi4ELi1ELb0EN4cute5tupleIJNS5_1CILi128EEENS7_ILi48EEENS7_ILi96EEEEEELi96ENS_6half_tEfNS_4arch4Sm80ELb0ELb1ELb1ELb1ELb0ELb1ELb1ELb1EEENS1_21CollectiveEpilogueFwdINS6_IJS8_SA_S9_EEENS6_IJNS7_ILi1EEESI_SI_EEESC_SE_Li128ELb1ELb1ELb1ELb0EEENS1_36VarlenDynamicPersistentTileSchedulerILi128ELi48ELi128ELi128ELb1ELb1ELb0ELb1ELb0ELb1EEEEEEEEEvNT_6ParamsE,(.L_x_1441 - _ZN7cutlass13device_kernelIN5flash19enable_sm80_to_sm89INS1_16FlashAttnFwdSm80INS1_25CollectiveMainloopFwdSm80ILi4ELi1ELb0EN4cute5tupleIJNS5_1CILi128EEENS7_ILi48EEENS7_ILi96EEEEEELi96ENS_6half_tEfNS_4arch4Sm80ELb0ELb1ELb1ELb1ELb0ELb1ELb1ELb1EEENS1_21CollectiveEpilogueFwdINS6_IJS8_SA_S9_EEENS6_IJNS7_ILi1EEESI_SI_EEESC_SE_Li128ELb1ELb1ELb1ELb0EEENS1_36VarlenDynamicPersistentTileSchedulerILi128ELi48ELi128ELi128ELb1ELb1ELb0ELb1ELb0ELb1EEEEEEEEEvNT_6ParamsE)
        .other          _ZN7cutlass13device_kernelIN5flash19enable_sm80_to_sm89INS1_16FlashAttnFwdSm80INS1_25CollectiveMainloopFwdSm80ILi4ELi1ELb0EN4cute5tupleIJNS5_1CILi128EEENS7_ILi48EEENS7_ILi96EEEEEELi96ENS_6half_tEfNS_4arch4Sm80ELb0ELb1ELb1ELb1ELb0ELb1ELb1ELb1EEENS1_21CollectiveEpilogueFwdINS6_IJS8_SA_S9_EEENS6_IJNS7_ILi1EEESI_SI_EEESC_SE_Li128ELb1ELb1ELb1ELb0EEENS1_36VarlenDynamicPersistentTileSchedulerILi128ELi48ELi128ELi128ELb1ELb1ELb0ELb1ELb0ELb1EEEEEEEEEvNT_6ParamsE,@"STO_CUDA_ENTRY STV_DEFAULT"
_ZN7cutlass13device_kernelIN5flash19enable_sm80_to_sm89INS1_16FlashAttnFwdSm80INS1_25CollectiveMainloopFwdSm80ILi4ELi1ELb0EN4cute5tupleIJNS5_1CILi128EEENS7_ILi48EEENS7_ILi96EEEEEELi96ENS_6half_tEfNS_4arch4Sm80ELb0ELb1ELb1ELb1ELb0ELb1ELb1ELb1EEENS1_21CollectiveEpilogueFwdINS6_IJS8_SA_S9_EEENS6_IJNS7_ILi1EEESI_SI_EEESC_SE_Li128ELb1ELb1ELb1ELb0EEENS1_36VarlenDynamicPersistentTileSchedulerILi128ELi48ELi128ELi128ELb1ELb1ELb0ELb1ELb0ELb1EEEEEEEEEvNT_6ParamsE:
        /* <DEDUP_REMOVED lines=54> */
.L_x_689:
        /* <DEDUP_REMOVED lines=16> */
.L_x_951:
        /* <DEDUP_REMOVED lines=16> */
.L_x_952:
[----:B--2---:R-:W-:-:S05]  /*0560*/  IMAD R0, R0, c[0x0][0x538], RZ ;  /* 0x00014e0000007a24 */ /* 0x004fca00078e02ff */
[----:B------:R-:W-:-:S04]  /*0570*/  IADD3 R7, R0, R7, RZ ;  /* 0x0000000700077210 */ /* 0x000fc80007ffe0ff */
[----:B------:R-:W-:-:S13]  /*0580*/  ISETP.GT.AND P0, PT, R7, UR4, PT ;  /* 0x0000000407007c0c */ /* 0x000fda000bf04270 */
[----:B-1----:R-:W-:Y:S05]  /*0590*/  @!P0 BRA `(.L_x_689) ;  /* 0xfffffdc000008947 */ /* 0x002fea000383ffff */
.L_x_685:
[----:B------:R-:W-:-:S05]  /*05a0*/  IADD3 R11, -R0, R7, RZ ;  /* 0x00000007000b7210 */ /* 0x000fca0007ffe1ff */
[----:B------:R-:W-:-:S05]  /*05b0*/  IMAD R0, R4, c[0x0][0x538], R11 ;  /* 0x00014e0004007a24 */ /* 0x000fca00078e020b */
[----:B------:R-:W-:Y:S01]  /*05c0*/  ISETP.GT.AND P0, PT, R0, UR4, PT ;  /* 0x0000000400007c0c */ /* 0x000fe2000bf04270 */
[----:B------:R-:W-:-:S12]  /*05d0*/  BRA.DIV ~URZ, `(.L_x_690) ;  /* 0x000245527f007947 */ /* 0x000fd8000b800000 */
[----:B------:R-:W-:-:S04]  /*05e0*/  VOTE.ANY R10, PT, !P0 ;  /* 0x00000000000a7806 */ /* 0x000fc800040e0100 */
.L_x_953:
[----:B------:R-:W1:Y:S02]  /*05f0*/  POPC R7, R10 ;  /* 0x0000000a00077309 */ /* 0x000e640000000000 */
[----:B-1----:R-:W-:-:S05]  /*0600*/  IADD3 R0, R7, R6, RZ ;  /* 0x0000000607007210 */ /* 0x002fca0007ffe0ff */
[----:B------:R1:W-:Y:S01]  /*0610*/  STL [R1+0x34], R0 ;  /* 0x0000340001007387 */ /* 0x0003e20000100800 */
[----:B------:R-:W-:Y:S05]  /*0620*/  BRA.DIV ~URZ, `(.L_x_691) ;  /* 0x000245527f007947 */ /* 0x000fea000b800000 */
[----:B------:R2:W3:Y:S01]  /*0630*/  SHFL.IDX PT, R12, R9, R7, 0x1f ;  /* 0x00001f07090c7589 */ /* 0x0004e200000e0000 */
[----:B------:R-:W-:-:S03]  /*0640*/  MOV R6, RZ ;  /* 0x000000ff00067202 */ /* 0x000fc60000000f00 */
[----:B------:R2:W4:Y:S04]  /*0650*/  SHFL.IDX PT, R9, R8, R7, 0x1f ;  /* 0x00001f0708097589 */ /* 0x00052800000e0000 */
.L_x_954:
[----:B------:R-:W-:Y:S01]  /*0660*/  ISETP.NE.AND P0, PT, R10, RZ, PT ;  /* 0x000000ff0a00720c */ /* 0x000fe20003f05270 */
[----:B------:R-:W-:-:S12]  /*0670*/  BSSY B0, `(.L_x_692) ;  /* 0x0000005000007945 */ /* 0x000fd80003800000 */
[----:B------:R-:W-:Y:S05]  /*0680*/  @!P0 BRA `(.L_x_693) ;  /* 0x0000003000008947 */ /* 0x000fea0003800000 */
[----:B------:R-:W-:Y:S01]  /*0690*/  IADD3 R3, R7, -0x1, RZ ;  /* 0xffffffff07037810 */ /* 0x000fe20007ffe0ff */
[----:B------:R-:W-:Y:S05]  /*06a0*/  BRA.DIV ~URZ, `(.L_x_694) ;  /* 0x000245b27f007947 */ /* 0x000fea000b800000 */
[----:B------:R1:W2:Y:S02]  /*06b0*/  SHFL.IDX PT, R6, R4, R3, 0x1f ;  /* 0x00001f0304067589 */ /* 0x0002a400000e0000 */
.L_x_693:
[----:B------:R-:W-:Y:S05]  /*06c0*/  BSYNC B0 ;  /* 0x0000000000007941 */ /* 0x000fea0003800000 */
.L_x_692:
        /* <DEDUP_REMOVED lines=69> */
.L_x_696:
        /* <DEDUP_REMOVED lines=46> */
[----:B------:R-:W-:-:S03]  /*0e00*/  IMAD.MOV.U32 R2, RZ, RZ, R0 ;  /* 0x000000ffff027224 */ /* 0x000fc600078e0000 */
[----:B------:R-:W-:Y:S01]  /*0e10*/  IABS R0, R8 ;  /* 0x0000000800007213 */ /* 0x000fe20000000000 */
[----:B------:R-:W-:Y:S02]  /*0e20*/  IMAD R7, R2, R5, RZ ;  /* 0x0000000502077224 */ /* 0x000fe400078e02ff */
[----:B------:R-:W-:Y:S02]  /*0e30*/  IMAD.MOV.U32 R2, RZ, RZ, RZ ;  /* 0x000000ffff027224 */ /* 0x000fe400078e00ff */
        /* <DEDUP_REMOVED lines=20> */
.L_x_697:
[----:B------:R-:W-:Y:S05]  /*0f80*/  BSYNC B0 ;  /* 0x0000000000007941 */ /* 0x000fea0003800000 */
.L_x_695:
[----:B------:R-:W-:-:S04]  /*0f90*/  LOP3.LUT R0, RZ, R0, RZ, 0x33, !PT ;  /* 0x00000000ff007212 */ /* 0x000fc800078e33ff */
[----:B------:R-:W-:-:S05]  /*0fa0*/  IADD3 R0, R0, R12, RZ ;  /* 0x0000000c00007210 */ /* 0x000fca0007ffe0ff */
[----:B------:R2:W-:Y:S01]  /*0fb0*/  STL [R1+0x2c], R0 ;  /* 0x00002c0001007387 */ /* 0x0005e20000100800 */
[----:B------:R-:W-:Y:S05]  /*0fc0*/  BRA `(.L_x_698) ;  /* 0x0000006000007947 */ /* 0x000fea0003800000 */
.L_x_686:
[----:B------:R-:W-:Y:S01]  /*0fd0*/  MOV R0, UR4 ;  /* 0x0000000400007c02 */ /* 0x000fe20008000f00 */
[----:B------:R-:W-:Y:S04]  /*0fe0*/  STL [R1+0x2c], RZ ;  /* 0x00002cff01007387 */ /* 0x000fe80000100800 */
[----:B------:R-:W-:Y:S04]  /*0ff0*/  STL [R1+0x30], RZ ;  /* 0x000030ff01007387 */ /* 0x000fe80000100800 */
[----:B------:R1:W-:Y:S02]  /*1000*/  STL [R1+0x28], R0 ;  /* 0x0000280001007387 */ /* 0x0003e40000100800 */
[----:B-1----:R-:W-:-:S05]  /*1010*/  MOV R0, c[0x0][0x53c] ;  /* 0x00014f0000007a02 */ /* 0x002fca0000000f00 */
[----:B------:R1:W-:Y:S02]  /*1020*/  STL [R1+0x34], R0 ;  /* 0x0000340001007387 */ /* 0x0003e40000100800 */
.L_x_698:
        /* <DEDUP_REMOVED lines=8> */
.L_x_684:
[----:B-12---:R-:W2:Y:S02]  /*10b0*/  LDL R0, [R1+0x34] ;  /* 0x0000340001007983 */ /* 0x006ea40000100800 */
[----:B--2---:R-:W-:-:S13]  /*10c0*/  ISETP.GE.AND P0, PT, R0, c[0x0][0x53c], PT ;  /* 0x00014f0000007a0c */ /* 0x004fda0003f06270 */
[----:B------:R-:W-:Y:S05]  /*10d0*/  @P0 EXIT ;  /* 0x000000000000094d */ /* 0x000fea0003800000 */
[----:B------:R-:W1:Y:S02]  /*10e0*/  S2R R24, SR_TID.X ;  /* 0x0000000000187919 */ /* 0x000e640000002100 */
[----:B-1-3--:R-:W-:Y:S02]  /*10f0*/  SHF.R.S32.HI R7, RZ, 0x1f, R24 ;  /* 0x0000001fff077819 */ /* 0x00afe40000011418 */
[-C--:B------:R-:W-:Y:S02]  /*1100*/  LEA.HI R15, R24, R24.reuse, RZ, 0x1 ;  /* 0x00000018180f7211 */ /* 0x080fe400078f08ff */
[CC--:B------:R-:W-:Y:S02]  /*1110*/  LEA.HI R16, R7.reuse, R24.reuse, RZ, 0x3 ;  /* 0x0000001807107211 */ /* 0x0c0fe400078f18ff */
[----:B------:R-:W-:Y:S02]  /*1120*/  LEA.HI R10, R7, R24, RZ, 0x2 ;  /* 0x00000018070a7211 */ /* 0x000fe400078f10ff */
[----:B------:R-:W-:-:S02]  /*1130*/  LOP3.LUT R0, R16, 0xfffffff8, RZ, 0xc0, !PT ;  /* 0xfffffff810007812 */ /* 0x000fc400078ec0ff */
[CC--:B------:R-:W-:Y:S02]  /*1140*/  LEA.HI R12, R7.reuse, R24.reuse, RZ, 0x5 ;  /* 0x00000018070c7211 */ /* 0x0c0fe400078f28ff */
[----:B------:R-:W-:Y:S01]  /*1150*/  SHF.R.S32.HI R2, RZ, 0x3, R16 ;  /* 0x00000003ff027819 */ /* 0x000fe20000011410 */
[----:B------:R-:W-:Y:S01]  /*1160*/  IMAD.IADD R3, R24, 0x1, -R0 ;  /* 0x0000000118037824 */ /* 0x000fe200078e0a00 */
[----:B------:R-:W-:Y:S02]  /*1170*/  LEA.HI R7, R7, R24, RZ, 0x4 ;  /* 0x0000001807077211 */ /* 0x000fe400078f20ff */
[----:B------:R-:W-:Y:S01]  /*1180*/  SHF.R.S32.HI R14, RZ, 0x1, R15 ;  /* 0x00000001ff0e7819 */ /* 0x000fe2000001140f */
[----:B------:R-:W-:Y:S01]  /*1190*/  IMAD.SHL.U32 R0, R2, 0x40, RZ ;  /* 0x0000004002007824 */ /* 0x000fe200078e00ff */
[----:B------:R-:W-:Y:S02]  /*11a0*/  LOP3.LUT R4, R10, 0xfffffffc, RZ, 0xc0, !PT ;  /* 0xfffffffc0a047812 */ /* 0x000fe400078ec0ff */
[----:B------:R-:W-:-:S02]  /*11b0*/  SHF.R.S32.HI R8, RZ, 0x4, R7 ;  /* 0x00000004ff087819 */ /* 0x000fc40000011407 */
[----:B------:R-:W-:Y:S01]  /*11c0*/  LEA.HI R5, R15, R14, RZ, 0x1 ;  /* 0x0000000e0f057211 */ /* 0x000fe200078f08ff */
[----:B------:R-:W-:Y:S01]  /*11d0*/  IMAD.IADD R25, R24, 0x1, -R4 ;  /* 0x0000000118197824 */ /* 0x000fe200078e0a04 */
[----:B------:R-:W-:Y:S02]  /*11e0*/  LEA.HI R6, R7, R8, RZ, 0x1 ;  /* 0x0000000807067211 */ /* 0x000fe400078f08ff */
[----:B------:R-:W-:Y:S01]  /*11f0*/  LOP3.LUT R2, R5, 0x7fffffe, RZ, 0xc0, !PT ;  /* 0x07fffffe05027812 */ /* 0x000fe200078ec0ff */
[----:B------:R-:W-:Y:S01]  /*1200*/  IMAD.SHL.U32 R30, R25, 0x8, RZ ;  /* 0x00000008191e7824 */ /* 0x000fe200078e00ff */
[----:B------:R-:W-:Y:S02]  /*1210*/  LOP3.LUT R0, R0, 0xc0, RZ, 0xc0, !PT ;  /* 0x000000c000007812 */ /* 0x000fe400078ec0ff */
[----:B------:R-:W-:Y:S01]  /*1220*/  LOP3.LUT R6, R6, 0xfffffffe, RZ, 0xc0, !PT ;  /* 0xfffffffe06067812 */ /* 0x000fe200078ec0ff */
[----:B------:R-:W-:Y:S01]  /*1230*/  IMAD.IADD R2, R14, 0x1, -R2 ;  /* 0x000000010e027824 */ /* 0x000fe200078e0a02 */
[----:B------:R-:W-:-:S02]  /*1240*/  LEA.HI R11, R3, R3, RZ, 0x1 ;  /* 0x00000003030b7211 */ /* 0x000fc400078f08ff */
[----:B------:R-:W-:Y:S01]  /*1250*/  SHF.R.U32.HI R5, RZ, 0x3, R0 ;  /* 0x00000003ff057819 */ /* 0x000fe20000011600 */
[----:B------:R-:W-:Y:S01]  /*1260*/  IMAD.IADD R17, R8, 0x1, -R6 ;  /* 0x0000000108117824 */ /* 0x000fe200078e0a06 */
[----:B------:R-:W-:Y:S01]  /*1270*/  LOP3.LUT R0, R0, 0x18, R30, 0xf8, !PT ;  /* 0x0000001800007812 */ /* 0x000fe200078ef81e */
[----:B------:R-:W-:Y:S01]  /*1280*/  IMAD R20, R8, 0x8, R2 ;  /* 0x0000000808147824 */ /* 0x000fe200078e0202 */
[----:B------:R-:W-:Y:S02]  /*1290*/  LOP3.LUT R4, R11, 0x3fffffe, RZ, 0xc0, !PT ;  /* 0x03fffffe0b047812 */ /* 0x000fe400078ec0ff */
[----:B------:R-:W-:Y:S01]  /*12a0*/  LOP3.LUT R8, R0, R5, RZ, 0x3c, !PT ;  /* 0x0000000500087212 */ /* 0x000fe200078e3cff */
[----:B------:R-:W-:Y:S01]  /*12b0*/  IMAD.SHL.U32 R20, R20, 0x20, RZ ;  /* 0x0000002014147824 */ /* 0x000fe200078e00ff */
[----:B------:R-:W-:Y:S01]  /*12c0*/  SHF.R.S32.HI R23, RZ, 0x2, R10 ;  /* 0x00000002ff177819 */ /* 0x000fe2000001140a */
[----:B------:R-:W-:Y:S01]  /*12d0*/  IMAD.IADD R19, R3, 0x1, -R4 ;  /* 0x0000000103137824 */ /* 0x000fe200078e0a04 */
[----:B------:R-:W-:-:S02]  /*12e0*/  SHF.R.S32.HI R9, RZ, 0x5, R12 ;  /* 0x00000005ff097819 */ /* 0x000fc4000001140c */
[----:B------:R-:W-:Y:S02]  /*12f0*/  SHF.R.S32.HI R0, RZ, 0x1f, R12 ;  /* 0x0000001fff007819 */ /* 0x000fe4000001140c */
[----:B------:R-:W-:Y:S02]  /*1300*/  LOP3.LUT R2, R7, 0xfffffff0, RZ, 0xc0, !PT ;  /* 0xfffffff007027812 */ /* 0x000fe400078ec0ff */
[----:B------:R-:W-:Y:S02]  /*1310*/  LEA.HI R5, R10, R23, RZ, 0x1 ;  /* 0x000000170a057211 */ /* 0x000fe400078f08ff */
[----:B------:R-:W-:Y:S01]  /*1320*/  LEA.HI R4, R0, R9, RZ, 0x2 ;  /* 0x0000000900047211 */ /* 0x000fe200078f10ff */
[----:B------:R-:W-:Y:S01]  /*1330*/  IMAD.IADD R0, R24, 0x1, -R2 ;  /* 0x0000000118007824 */ /* 0x000fe200078e0a02 */
[----:B------:R-:W-:Y:S02]  /*1340*/  LOP3.LUT R2, R5, 0x7fffffe, RZ, 0xc0, !PT ;  /* 0x07fffffe05027812 */ /* 0x000fe400078ec0ff */
[----:B------:R-:W-:-:S02]  /*1350*/  LOP3.LUT R3, R12, 0xffffffe0, RZ, 0xc0, !PT ;  /* 0xffffffe00c037812 */ /* 0x000fc400078ec0ff */
[-C--:B------:R-:W-:Y:S01]  /*1360*/  LEA.HI R7, R0, R0.reuse, RZ, 0x1 ;  /* 0x0000000000077211 */ /* 0x080fe200078f08ff */
[----:B------:R-:W-:Y:S01]  /*1370*/  IMAD.IADD R2, R23, 0x1, -R2 ;  /* 0x0000000117027824 */ /* 0x000fe200078e0a02 */
[----:B------:R-:W-:Y:S01]  /*1380*/  SHF.R.S32.HI R13, RZ, 0x1f, R0 ;  /* 0x0000001fff0d7819 */ /* 0x000fe20000011400 */
[----:B------:R-:W-:Y:S01]  /*1390*/  IMAD.IADD R28, R24, 0x1, -R3 ;  /* 0x00000001181c7824 */ /* 0x000fe200078e0a03 */
[----:B------:R-:W-:Y:S01]  /*13a0*/  LOP3.LUT R6, R7, 0x7fffffe, RZ, 0xc0, !PT ;  /* 0x07fffffe07067812 */ /* 0x000fe200078ec0ff */
[----:B------:R-:W-:Y:S01]  /*13b0*/  IMAD R2, R9, 0x8, R2 ;  /* 0x0000000809027824 */ /* 0x000fe200078e0202 */
[----:B------:R-:W-:Y:S02]  /*13c0*/  LEA.HI R13, R13, R0, RZ, 0x3 ;  /* 0x000000000d0d7211 */ /* 0x000fe400078f18ff */
[----:B------:R-:W-:Y:S01]  /*13d0*/  LOP3.LUT R3, R4, 0xffffffc, RZ, 0xc0, !PT ;  /* 0x0ffffffc04037812 */ /* 0x000fe200078ec0ff */
[----:B------:R-:W-:Y:S01]  /*13e0*/  IMAD.IADD R12, R0, 0x1, -R6 ;  /* 0x00000001000c7824 */ /* 0x000fe200078e0a06 */
[----:B------:R-:W-:Y:S01]  /*13f0*/  LEA.HI R4, R25, R25, RZ, 0x1 ;  /* 0x0000001919047211 */ /* 0x000fe200078f08ff */
[----:B------:R-:W-:Y:S01]  /*1400*/  IMAD.U32 R0, R2, 0x20, R8 ;  /* 0x0000002002007824 */ /* 0x000fe200078e0008 */
[----:B------:R-:W-:-:S02]  /*1410*/  SHF.R.S32.HI R5, RZ, 0x1f, R28 ;  /* 0x0000001fff057819 */ /* 0x000fc4000001141c */
[----:B------:R-:W-:Y:S02]  /*1420*/  LOP3.LUT R2, R4, 0x1ffffffe, RZ, 0xc0, !PT ;  /* 0x1ffffffe04027812 */ /* 0x000fe400078ec0ff */
[----:B------:R1:W-:Y:S01]  /*1430*/  STL [R1+0x1c], R0 ;  /* 0x00001c0001007387 */ /* 0x0003e20000100800 */
[----:B------:R-:W-:Y:S01]  /*1440*/  LEA.HI R18, R5, R28, RZ, 0x2 ;  /* 0x0000001c05127211 */ /* 0x000fe200078f10ff */
[----:B------:R-:W-:Y:S01]  /*1450*/  IMAD.IADD R5, R9, 0x1, -R3 ;  /* 0x0000000109057824 */ /* 0x000fe200078e0a03 */
[----:B------:R-:W-:Y:S01]  /*1460*/  IADD3 R22, R14, 0x40, RZ ;  /* 0x000000400e167810 */ /* 0x000fe20007ffe0ff */
[----:B------:R-:W-:Y:S01]  /*1470*/  IMAD.IADD R2, R25, 0x1, -R2 ;  /* 0x0000000119027824 */ /* 0x000fe200078e0a02 */
[----:B------:R-:W-:Y:S02]  /*1480*/  SHF.R.S32.HI R3, RZ, 0x2, R18 ;  /* 0x00000002ff037819 */ /* 0x000fe40000011412 */
[----:B------:R-:W-:Y:S02]  /*1490*/  SHF.R.S32.HI R10, RZ, 0x1f, R10 ;  /* 0x0000001fff0a7819 */ /* 0x000fe4000001140a */
[----:B------:R-:W-:Y:S01]  /*14a0*/  LEA.HI R14, R22, R22, RZ, 0x1 ;  /* 0x00000016160e7211 */ /* 0x000fe200078f08ff */
[----:B------:R-:W-:Y:S01]  /*14b0*/  IMAD R26, R5, 0x10, R3 ;  /* 0x00000010051a7824 */ /* 0x000fe200078e0203 */
[----:B------:R-:W-:-:S02]  /*14c0*/  LEA.HI R3, R10, R23, RZ, 0x3 ;  /* 0x000000170a037211 */ /* 0x000fc400078f18ff */
[----:B------:R-:W-:Y:S02]  /*14d0*/  SHF.R.S32.HI R5, RZ, 0x1, R7 ;  /* 0x00000001ff057819 */ /* 0x000fe40000011407 */
[----:B------:R-:W-:Y:S01]  /*14e0*/  LOP3.LUT R3, R3, 0xfffffff8, RZ, 0xc0, !PT ;  /* 0xfffffff803037812 */ /* 0x000fe200078ec0ff */
[----:B------:R-:W-:Y:S01]  /*14f0*/  STL [R1+0xa8], R26 ;  /* 0x0000a81a01007387 */ /* 0x000fe20000100800 */
[----:B------:R-:W-:Y:S02]  /*1500*/  LOP3.LUT R6, R14, 0x7fffffe, RZ, 0xc0, !PT ;  /* 0x07fffffe0e067812 */ /* 0x000fe400078ec0ff */
[----:B------:R-:W-:Y:S01]  /*1510*/  SHF.R.S32.HI R31, RZ, 0x1f, R30 ;  /* 0x0000001fff1f7819 */ /* 0x000fe2000001141e */
[----:B------:R-:W-:Y:S02]  /*1520*/  IMAD.IADD R8, R23, 0x1, -R3 ;  /* 0x0000000117087824 */ /* 0x000fe400078e0a03 */
[----:B------:R-:W-:Y:S02]  /*1530*/  IMAD.IADD R6, R22, 0x1, -R6 ;  /* 0x0000000116067824 */ /* 0x000fe400078e0a06 */
[----:B-1----:R-:W-:Y:S01]  /*1540*/  IMAD.SHL.U32 R0, R4, 0x20, RZ ;  /* 0x0000002004007824 */ /* 0x002fe200078e00ff */
[----:B------:R-:W-:-:S04]  /*1550*/  SHF.R.S32.HI R4, RZ, 0x1f, R22 ;  /* 0x0000001fff047819 */ /* 0x000fc80000011416 */
[----:B------:R-:W-:-:S05]  /*1560*/  LOP3.LUT R0, R0, 0xffffffc0, RZ, 0xc0, !PT ;  /* 0xffffffc000007812 */ /* 0x000fca00078ec0ff */
[----:B------:R-:W-:Y:S01]  /*1570*/  IMAD R21, R2, 0x8, R0 ;  /* 0x0000000802157824 */ /* 0x000fe200078e0200 */
[----:B------:R-:W-:Y:S02]  /*1580*/  LEA.HI R0, R4, R22, RZ, 0x3 ;  /* 0x0000001604007211 */ /* 0x000fe400078f18ff */
[----:B------:R-:W-:Y:S02]  /*1590*/  SHF.R.S32.HI R2, RZ, 0x1, R11 ;  /* 0x00000001ff027819 */ /* 0x000fe4000001140b */
[----:B------:R-:W-:Y:S01]  /*15a0*/  SHF.R.S32.HI R4, RZ, 0x1f, R7 ;  /* 0x0000001fff047819 */ /* 0x000fe20000011407 */
[----:B------:R-:W-:Y:S01]  /*15b0*/  IMAD.SHL.U32 R0, R0, 0x20, RZ ;  /* 0x0000002000007824 */ /* 0x000fe200078e00ff */
[----:B------:R-:W-:Y:S02]  /*15c0*/  LOP3.LUT P3, RZ, R2, 0x2, RZ, 0xc0, !PT ;  /* 0x0000000202ff7812 */ /* 0x000fe4000786c0ff */
[----:B------:R-:W-:Y:S02]  /*15d0*/  LEA.HI R4, R4, R5, RZ, 0x2 ;  /* 0x0000000504047211 */ /* 0x000fe400078f10ff */
[----:B------:R-:W-:Y:S01]  /*15e0*/  LOP3.LUT R3, R0, 0xffffff00, RZ, 0xc0, !PT ;  /* 0xffffff0000037812 */ /* 0x000fe200078ec0ff */
[----:B------:R-:W-:Y:S01]  /*15f0*/  IMAD.SHL.U32 R0, R2, 0x40, RZ ;  /* 0x0000004002007824 */ /* 0x000fe200078e00ff */
[----:B------:R-:W-:-:S02]  /*1600*/  LOP3.LUT R2, R4, 0xfffffffc, RZ, 0xc0, !PT ;  /* 0xfffffffc04027812 */ /* 0x000fc400078ec0ff */
[----:B------:R-:W-:Y:S01]  /*1610*/  LEA.HI R7, R8, R8, RZ, 0x1 ;  /* 0x0000000808077211 */ /* 0x000fe200078f08ff */
[----:B------:R-:W-:Y:S01]  /*1620*/  IMAD R22, R6, 0x20, R3 ;  /* 0x0000002006167824 */ /* 0x000fe200078e0203 */
[----:B------:R-:W-:Y:S01]  /*1630*/  LOP3.LUT R0, R0, 0xc0, RZ, 0xc0, !PT ;  /* 0x000000c000007812 */ /* 0x000fe200078ec0ff */
[----:B------:R-:W-:Y:S01]  /*1640*/  IMAD.IADD R11, R5, 0x1, -R2 ;  /* 0x00000001050b7824 */ /* 0x000fe200078e0a02 */
[----:B------:R-:W-:Y:S01]  /*1650*/  LOP3.LUT R4, R7, 0x3fffffe, RZ, 0xc0, !PT ;  /* 0x03fffffe07047812 */ /* 0x000fe200078ec0ff */
[----:B------:R-:W-:Y:S01]  /*1660*/  IMAD.SHL.U32 R2, R13, 0x20, RZ ;  /* 0x000000200d027824 */ /* 0x000fe200078e00ff */
[----:B------:R-:W-:Y:S01]  /*1670*/  LOP3.LUT R6, R0, 0x8, R16, 0xf8, !PT ;  /* 0x0000000800067812 */ /* 0x000fe200078ef810 */
[----:B------:R-:W-:Y:S01]  /*1680*/  STL [R1+0x88], R22 ;  /* 0x0000881601007387 */ /* 0x000fe20000100800 */
[----:B------:R-:W-:Y:S01]  /*1690*/  SHF.R.U32.HI R3, RZ, 0x3, R0 ;  /* 0x00000003ff037819 */ /* 0x000fe20000011600 */
[----:B------:R-:W-:Y:S01]  /*16a0*/  IMAD.SHL.U32 R0, R9, 0x200, RZ ;  /* 0x0000020009007824 */ /* 0x000fe200078e00ff */
[----:B------:R-:W-:Y:S01]  /*16b0*/  LOP3.LUT R2, R2, 0xffffff00, RZ, 0xc0, !PT ;  /* 0xffffff0002027812 */ /* 0x000fe200078ec0ff */
[----:B------:R-:W-:Y:S01]  /*16c0*/  IMAD.IADD R5, R8, 0x1, -R4 ;  /* 0x0000000108057824 */ /* 0x000fe200078e0a04 */
[----:B------:R-:W-:Y:S01]  /*16d0*/  LOP3.LUT R6, R6, R3, RZ, 0x3c, !PT ;  /* 0x0000000306067212 */ /* 0x000fe200078e3cff */
[----:B------:R-:W-:Y:S01]  /*16e0*/  STL [R1+0x70], R20 ;  /* 0x0000701401007387 */ /* 0x000fe20000100800 */
[----:B------:R-:W-:Y:S01]  /*16f0*/  LOP3.LUT R3, R15, 0xfffffffe, RZ, 0xc0, !PT ;  /* 0xfffffffe0f037812 */ /* 0x000fe200078ec0ff */
[----:B------:R-:W-:Y:S01]  /*1700*/  IMAD.IADD R4, R2, 0x1, R0 ;  /* 0x0000000102047824 */ /* 0x000fe200078e0200 */
[----:B------:R-:W-:Y:S01]  /*1710*/  SHF.R.S32.HI R7, RZ, 0x1, R7 ;  /* 0x00000001ff077819 */ /* 0x000fe20000011407 */
[----:B------:R-:W-:Y:S01]  /*1720*/  IMAD R16, R12, 0x20, R2 ;  /* 0x000000200c107824 */ /* 0x000fe200078e0202 */
[----:B------:R-:W-:Y:S01]  /*1730*/  LOP3.LUT P4, RZ, R11, 0x2, RZ, 0xc0, !PT ;  /* 0x000000020bff7812 */ /* 0x000fe2000788c0ff */
[----:B------:R-:W-:Y:S01]  /*1740*/  IMAD.IADD R29, R24, 0x1, -R3 ;  /* 0x00000001181d7824 */ /* 0x000fe200078e0a03 */
[----:B------:R-:W-:Y:S01]  /*1750*/  LOP3.LUT R2, R7, 0x1, RZ, 0xc0, !PT ;  /* 0x0000000107027812 */ /* 0x000fe200078ec0ff */
[----:B------:R-:W-:Y:S01]  /*1760*/  IMAD R15, R12, 0x20, R4 ;  /* 0x000000200c0f7824 */ /* 0x000fe200078e0204 */
[----:B------:R-:W-:Y:S01]  /*1770*/  LEA.HI R3, R10, R23, RZ, 0x2 ;  /* 0x000000170a037211 */ /* 0x000fe200078f10ff */
[----:B------:R-:W-:Y:S01]  /*1780*/  IMAD.SHL.U32 R154, R29, 0x4, RZ ;  /* 0x000000041d9a7824 */ /* 0x000fe200078e00ff */
[----:B------:R-:W-:Y:S01]  /*1790*/  ISETP.NE.U32.AND P1, PT, R2, 0x1, PT ;  /* 0x000000010200780c */ /* 0x000fe20003f25070 */
[----:B------:R-:W-:Y:S01]  /*17a0*/  IMAD R0, R25, 0x2, R0 ;  /* 0x0000000219007824 */ /* 0x000fe200078e0200 */
[----:B------:R-:W-:Y:S01]  /*17b0*/  LOP3.LUT R2, R3, 0xfffffffc, RZ, 0xc0, !PT ;  /* 0xfffffffc03027812 */ /* 0x000fe200078ec0ff */
[----:B------:R-:W-:Y:S01]  /*17c0*/  IMAD.SHL.U32 R110, R29, 0x8, RZ ;  /* 0x000000081d6e7824 */ /* 0x000fe200078e00ff */
[C---:B------:R-:W-:Y:S01]  /*17d0*/  IADD3 R164, R154.reuse, 0x10, RZ ;  /* 0x000000109aa47810 */ /* 0x040fe20007ffe0ff */
[----:B------:R-:W-:Y:S01]  /*17e0*/  IMAD R9, R5, 0x20, R0 ;  /* 0x0000002005097824 */ /* 0x000fe200078e0200 */
[----:B------:R-:W-:Y:S01]  /*17f0*/  SHF.R.S32.HI R3, RZ, 0x1, R14 ;  /* 0x00000001ff037819 */ /* 0x000fe2000001140e */
[----:B------:R-:W-:Y:S01]  /*1800*/  IMAD.IADD R2, R23, 0x1, -R2 ;  /* 0x0000000117027824 */ /* 0x000fe200078e0a02 */
[C---:B------:R-:W-:Y:S01]  /*1810*/  IADD3 R153, R154.reuse, 0x20, RZ ;  /* 0x000000209a997810 */ /* 0x040fe20007ffe0ff */
[----:B------:R-:W-:Y:S01]  /*1820*/  IMAD.IADD R152, R154, 0x1, R164 ;  /* 0x000000019a987824 */ /* 0x000fe200078e02a4 */
[----:B------:R-:W-:Y:S01]  /*1830*/  LOP3.LUT P0, RZ, R7, 0x2, RZ, 0xc0, !PT ;  /* 0x0000000207ff7812 */ /* 0x000fe2000780c0ff */
[----:B------:R-:W-:Y:S01]  /*1840*/  IMAD.SHL.U32 R4, R3, 0x40, RZ ;  /* 0x0000004003047824 */ /* 0x000fe200078e00ff */
[C---:B------:R-:W-:Y:S01]  /*1850*/  LOP3.LUT P2, RZ, R2.reuse, 0x2, RZ, 0xc0, !PT ;  /* 0x0000000202ff7812 */ /* 0x040fe2000784c0ff */
[----:B------:R-:W-:Y:S01]  /*1860*/  IMAD.SHL.U32 R3, R2, 0x40, RZ ;  /* 0x0000004002037824 */ /* 0x000fe200078e00ff */
[----:B------:R-:W-:Y:S01]  /*1870*/  SHF.R.S32.HI R2, RZ, 0x1f, R152 ;  /* 0x0000001fff027819 */ /* 0x000fe20000011498 */
[----:B------:R-:W-:Y:S01]  /*1880*/  IMAD R0, R17, 0x8, R19 ;  /* 0x0000000811007824 */ /* 0x000fe200078e0213 */
[----:B------:R-:W-:Y:S01]  /*1890*/  LOP3.LUT R27, R4, 0xc0, RZ, 0xc0, !PT ;  /* 0x000000c0041b7812 */ /* 0x000fe200078ec0ff */
[----:B------:R-:W-:Y:S01]  /*18a0*/  IMAD.SHL.U32 R4, R7, 0x40, RZ ;  /* 0x0000004007047824 */ /* 0x000fe200078e00ff */
[-C--:B------:R-:W-:Y:S01]  /*18b0*/  LEA.HI R8, R2, R152.reuse, RZ, 0x3 ;  /* 0x0000009802087211 */ /* 0x080fe200078f18ff */
[----:B------:R-:W-:Y:S01]  /*18c0*/  IMAD.U32 R0, R0, 0x20, R6 ;  /* 0x0000002000007824 */ /* 0x000fe200078e0006 */
[----:B------:R-:W-:Y:S01]  /*18d0*/  LEA.HI R2, R2, R152, RZ, 0x5 ;  /* 0x0000009802027211 */ /* 0x000fe200078f28ff */
[----:B------:R-:W-:Y:S01]  /*18e0*/  IMAD.IADD R109, R154, 0x1, R153 ;  /* 0x000000019a6d7824 */ /* 0x000fe200078e0299 */
[----:B------:R-:W-:Y:S01]  /*18f0*/  LOP3.LUT R25, R3, 0xc0, RZ, 0xc0, !PT ;  /* 0x000000c003197812 */ /* 0x000fe200078ec0ff */
[----:B------:R-:W-:Y:S01]  /*1900*/  IMAD.SHL.U32 R7, R17, 0x8, RZ ;  /* 0x0000000811077824 */ /* 0x000fe200078e00ff */
[----:B------:R-:W-:Y:S01]  /*1910*/  SHF.R.U32.HI R24, RZ, 0x3, R27 ;  /* 0x00000003ff187819 */ /* 0x000fe2000001161b */
[----:B------:R-:W-:Y:S01]  /*1920*/  IMAD.SHL.U32 R2, R2, 0x80, RZ ;  /* 0x0000008002027824 */ /* 0x000fe200078e00ff */
[----:B------:R-:W-:Y:S01]  /*1930*/  SHF.R.U32.HI R23, RZ, 0x3, R25 ;  /* 0x00000003ff177819 */ /* 0x000fe20000011619 */
[----:B------:R-:W-:Y:S01]  /*1940*/  STL [R1+0x80], R27 ;  /* 0x0000801b01007387 */ /* 0x000fe20000100800 */
[----:B------:R-:W-:-:S02]  /*1950*/  LOP3.LUT R3, R25, 0x18, R8, 0xf8, !PT ;  /* 0x0000001819037812 */ /* 0x000fc400078ef808 */
[----:B------:R-:W-:Y:S01]  /*1960*/  LOP3.LUT R5, R27, 0x18, R8, 0xf8, !PT ;  /* 0x000000181b057812 */ /* 0x000fe200078ef808 */
[----:B------:R-:W-:Y:S01]  /*1970*/  STL [R1+0x68], R25 ;  /* 0x0000681901007387 */ /* 0x000fe20000100800 */
[----:B------:R-:W-:Y:S02]  /*1980*/  LOP3.LUT R6, R4, 0xc0, RZ, 0xc0, !PT ;  /* 0x000000c004067812 */ /* 0x000fe400078ec0ff */
[----:B------:R-:W-:Y:S01]  /*1990*/  LOP3.LUT R4, R3, R23, RZ, 0x3c, !PT ;  /* 0x0000001703047212 */ /* 0x000fe200078e3cff */
[----:B------:R-:W-:Y:S01]  /*19a0*/  STL [R1+0x84], R24 ;  /* 0x0000841801007387 */ /* 0x000fe20000100800 */
[----:B------:R-:W-:Y:S02]  /*19b0*/  LOP3.LUT R2, R2, 0xfffff000, RZ, 0xc0, !PT ;  /* 0xfffff00002027812 */ /* 0x000fe400078ec0ff */
[----:B------:R-:W-:Y:S01]  /*19c0*/  LOP3.LUT R3, R5, R24, RZ, 0x3c, !PT ;  /* 0x0000001805037212 */ /* 0x000fe200078e3cff */
[----:B------:R-:W-:Y:S01]  /*19d0*/  STL [R1+0x6c], R23 ;  /* 0x00006c1701007387 */ /* 0x000fe20000100800 */
[----:B------:R-:W-:-:S02]  /*19e0*/  LEA.HI R5, R6, R6, RZ, 0x1d ;  /* 0x0000000606057211 */ /* 0x000fc400078fe8ff */
[----:B------:R-:W-:Y:S02]  /*19f0*/  IADD3 R13, R4, R2, R20 ;  /* 0x00000002040d7210 */ /* 0x000fe40007ffe014 */
[----:B------:R-:W-:Y:S01]  /*1a00*/  IADD3 R12, R3, R22, R2 ;  /* 0x00000016030c7210 */ /* 0x000fe20007ffe002 */
[----:B------:R-:W-:Y:S01]  /*1a10*/  IMAD.IADD R10, R5, 0x1, R9 ;  /* 0x00000001050a7824 */ /* 0x000fe200078e0209 */
[----:B------:R-:W-:Y:S01]  /*1a20*/  SHF.R.S32.HI R2, RZ, 0x1f, R109 ;  /* 0x0000001fff027819 */ /* 0x000fe2000001146d */
[----:B------:R-:W-:Y:S01]  /*1a30*/  IMAD.SHL.U32 R3, R11, 0x40, RZ ;  /* 0x000000400b037824 */ /* 0x000fe200078e00ff */
[----:B------:R-:W-:Y:S01]  /*1a40*/  LEA R165, R0, 0x3c80, 0x1 ;  /* 0x00003c8000a57811 */ /* 0x000fe200078e08ff */
[----:B------:R-:W-:Y:S01]  /*1a50*/  IMAD.SHL.U32 R19, R10, 0x2, RZ ;  /* 0x000000020a137824 */ /* 0x000fe200078e00ff */
[CC--:B------:R-:W-:Y:S01]  /*1a60*/  LEA.HI R5, R2.reuse, R109.reuse, RZ, 0x5 ;  /* 0x0000006d02057211 */ /* 0x0c0fe200078f28ff */
[----:B------:R-:W-:Y:S01]  /*1a70*/  IMAD.MOV.U32 R11, RZ, RZ, 0x20 ;  /* 0x00000020ff0b7424 */ /* 0x000fe200078e00ff */
[----:B------:R-:W-:-:S02]  /*1a80*/  LEA.HI R4, R2, R109, RZ, 0x3 ;  /* 0x0000006d02047211 */ /* 0x000fc400078f18ff */
[----:B------:R-:W-:Y:S01]  /*1a90*/  LOP3.LUT R2, R3, 0xc0, RZ, 0xc0, !PT ;  /* 0x000000c003027812 */ /* 0x000fe200078ec0ff */
[----:B------:R-:W-:Y:S01]  /*1aa0*/  IMAD.SHL.U32 R3, R5, 0x80, RZ ;  /* 0x0000008005037824 */ /* 0x000fe200078e00ff */
[----:B------:R-:W-:Y:S01]  /*1ab0*/  LOP3.LUT R6, R25, 0x18, R4, 0xf8, !PT ;  /* 0x0000001819067812 */ /* 0x000fe200078ef804 */
[----:B------:R-:W-:Y:S01]  /*1ac0*/  STL [R1+0x4c], R19 ;  /* 0x00004c1301007387 */ /* 0x000fe20000100800 */
[----:B------:R-:W-:Y:S02]  /*1ad0*/  LOP3.LUT R7, R2, 0x8, R7, 0xf8, !PT ;  /* 0x0000000802077812 */ /* 0x000fe400078ef807 */
[----:B------:R-:W-:Y:S02]  /*1ae0*/  SHF.R.U32.HI R5, RZ, 0x3, R2 ;  /* 0x00000003ff057819 */ /* 0x000fe40000011602 */
[----:B------:R-:W-:Y:S02]  /*1af0*/  LOP3.LUT R2, R3, 0xfffff000, RZ, 0xc0, !PT ;  /* 0xfffff00003027812 */ /* 0x000fe400078ec0ff */
[----:B------:R-:W-:-:S02]  /*1b00*/  LOP3.LUT R6, R6, R23, RZ, 0x3c, !PT ;  /* 0x0000001706067212 */ /* 0x000fc400078e3cff */
[----:B------:R-:W-:Y:S02]  /*1b10*/  LOP3.LUT R9, R27, 0x18, R4, 0xf8, !PT ;  /* 0x000000181b097812 */ /* 0x000fe400078ef804 */
[----:B------:R-:W-:Y:S02]  /*1b20*/  LOP3.LUT R3, R7, R5, RZ, 0x3c, !PT ;  /* 0x0000000507037212 */ /* 0x000fe400078e3cff */
[----:B------:R-:W-:Y:S02]  /*1b30*/  IADD3 R10, R6, R2, R20 ;  /* 0x00000002060a7210 */ /* 0x000fe40007ffe014 */
[----:B------:R-:W-:Y:S02]  /*1b40*/  LOP3.LUT R5, R9, R24, RZ, 0x3c, !PT ;  /* 0x0000001809057212 */ /* 0x000fe400078e3cff */
[C---:B------:R-:W-:Y:S02]  /*1b50*/  IADD3 R6, R19.reuse, 0x80, RZ ;  /* 0x0000008013067810 */ /* 0x040fe40007ffe0ff */
[----:B------:R-:W-:-:S02]  /*1b60*/  IADD3 R14, R19, 0x70, RZ ;  /* 0x00000070130e7810 */ /* 0x000fc40007ffe0ff */
[----:B------:R-:W-:Y:S01]  /*1b70*/  IADD3 R9, R5, R22, R2 ;  /* 0x0000001605097210 */ /* 0x000fe20007ffe002 */
[C---:B------:R-:W-:Y:S01]  /*1b80*/  IMAD.IADD R2, R3.reuse, 0x1, R15 ;  /* 0x0000000103027824 */ /* 0x040fe200078e020f */
[----:B------:R-:W-:Y:S01]  /*1b90*/  @P1 IADD3 R14, R6, 0x10, RZ ;  /* 0x00000010060e1810 */ /* 0x000fe20007ffe0ff */
[----:B------:R-:W-:Y:S01]  /*1ba0*/  IMAD.IADD R3, R3, 0x1, R16 ;  /* 0x0000000103037824 */ /* 0x000fe200078e0210 */
[----:B------:R-:W-:Y:S01]  /*1bb0*/  IADD3 R7, R30, 0x20, RZ ;  /* 0x000000201e077810 */ /* 0x000fe20007ffe0ff */
[----:B------:R-:W-:Y:S01]  /*1bc0*/  IMAD.IADD R16, R26, 0x1, R21 ;  /* 0x000000011a107824 */ /* 0x000fe200078e0215 */
[----:B------:R-:W-:Y:S01]  /*1bd0*/  LOP3.LUT R5, R18, 0x7ffffffc, RZ, 0xc0, !PT ;  /* 0x7ffffffc12057812 */ /* 0x000fe200078ec0ff */
[----:B------:R-:W-:Y:S01]  /*1be0*/  STL [R1+0x50], R14 ;  /* 0x0000500e01007387 */ /* 0x000fe20000100800 */
[----:B------:R-:W-:Y:S02]  /*1bf0*/  IADD3 R6, R30, 0x40, RZ ;  /* 0x000000401e067810 */ /* 0x000fe40007ffe0ff */
[----:B------:R-:W-:Y:S01]  /*1c00*/  SHF.R.S32.HI R15, RZ, 0x1f, R7 ;  /* 0x0000001fff0f7819 */ /* 0x000fe20000011407 */
[----:B------:R-:W-:Y:S01]  /*1c10*/  IMAD.IADD R5, R28, 0x1, -R5 ;  /* 0x000000011c057824 */ /* 0x000fe200078e0a05 */
[----:B------:R1:W-:Y:S01]  /*1c20*/  STL [R1+0x24], R7 ;  /* 0x0000240701007387 */ /* 0x0003e20000100800 */
[----:B------:R-:W-:-:S02]  /*1c30*/  LEA R0, R13, 0x6080, 0x1 ;  /* 0x000060800d007811 */ /* 0x000fc400078e08ff */
[----:B------:R-:W-:Y:S01]  /*1c40*/  LEA R9, R9, 0x6080, 0x1 ;  /* 0x0000608009097811 */ /* 0x000fe200078e08ff */
[----:B------:R-:W-:Y:S01]  /*1c50*/  STL.64 [R1+0x38], R30 ;  /* 0x0000381e01007387 */ /* 0x000fe20000100a00 */
[----:B------:R-:W-:Y:S02]  /*1c60*/  IADD3 R194, R165, 0x20, RZ ;  /* 0x00000020a5c27810 */ /* 0x000fe40007ffe0ff */
[----:B------:R-:W-:Y:S01]  /*1c70*/  LEA R192, R2, 0x6080, 0x1 ;  /* 0x0000608002c07811 */ /* 0x000fe200078e08ff */
[----:B------:R2:W-:Y:S01]  /*1c80*/  STL [R1+0x40], R6 ;  /* 0x0000400601007387 */ /* 0x0005e20000100800 */
[----:B------:R-:W-:Y:S02]  /*1c90*/  LEA R166, R3, 0x1880, 0x1 ;  /* 0x0000188003a67811 */ /* 0x000fe400078e08ff */
[----:B------:R-:W-:Y:S01]  /*1ca0*/  @P3 IADD3 R194, R165, -0x20, RZ ;  /* 0xffffffe0a5c23810 */ /* 0x000fe20007ffe0ff */
[----:B------:R3:W-:Y:S03]  /*1cb0*/  STL [R1+0x64], R15 ;  /* 0x0000640f01007387 */ /* 0x0007e60000100800 */
[----:B------:R-:W-:-:S02]  /*1cc0*/  IADD3 R202, R194, 0x400, RZ ;  /* 0x00000400c2ca7810 */ /* 0x000fc40007ffe0ff */
[C---:B------:R-:W-:Y:S02]  /*1cd0*/  IADD3 R201, R194.reuse, 0x800, RZ ;  /* 0x00000800c2c97810 */ /* 0x040fe40007ffe0ff */
[C---:B------:R-:W-:Y:S02]  /*1ce0*/  IADD3 R200, R194.reuse, 0xc00, RZ ;  /* 0x00000c00c2c87810 */ /* 0x040fe40007ffe0ff */
[C---:B------:R-:W-:Y:S02]  /*1cf0*/  IADD3 R199, R194.reuse, 0x1000, RZ ;  /* 0x00001000c2c77810 */ /* 0x040fe40007ffe0ff */
[C---:B------:R-:W-:Y:S02]  /*1d00*/  IADD3 R198, R194.reuse, 0x1400, RZ ;  /* 0x00001400c2c67810 */ /* 0x040fe40007ffe0ff */
[----:B-1----:R-:W-:Y:S02]  /*1d10*/  SHF.R.S32.HI R7, RZ, 0x1f, R6 ;  /* 0x0000001fff077819 */ /* 0x002fe40000011406 */
[----:B------:R-:W-:-:S02]  /*1d20*/  IADD3 R197, R194, 0x1800, RZ ;  /* 0x00001800c2c57810 */ /* 0x000fc40007ffe0ff */
[C---:B------:R-:W-:Y:S01]  /*1d30*/  IADD3 R196, R194.reuse, 0x1c00, RZ ;  /* 0x00001c00c2c47810 */ /* 0x040fe20007ffe0ff */
[----:B------:R1:W-:Y:S01]  /*1d40*/  STL [R1+0x60], R7 ;  /* 0x0000600701007387 */ /* 0x0003e20000100800 */
[----:B------:R-:W-:Y:S02]  /*1d50*/  IADD3 R195, R194, 0x2000, RZ ;  /* 0x00002000c2c37810 */ /* 0x000fe40007ffe0ff */
[----:B--2---:R-:W-:Y:S01]  /*1d60*/  LOP3.LUT R6, R27, 0x18, R110, 0xf8, !PT ;  /* 0x000000181b067812 */ /* 0x004fe200078ef86e */
[----:B------:R-:W-:Y:S01]  /*1d70*/  STL [R1+0x44], R16 ;  /* 0x0000441001007387 */ /* 0x000fe20000100800 */
[----:B---3--:R-:W-:Y:S01]  /*1d80*/  IMAD.SHL.U32 R15, R5, 0x2, RZ ;  /* 0x00000002050f7824 */ /* 0x008fe200078e00ff */
[----:B------:R-:W-:Y:S02]  /*1d90*/  SHF.R.S32.HI R5, RZ, 0x3, R8 ;  /* 0x00000003ff057819 */ /* 0x000fe40000011408 */
[C-C-:B------:R-:W-:Y:S02]  /*1da0*/  LOP3.LUT R8, R25.reuse, 0x18, R110.reuse, 0xf8, !PT ;  /* 0x0000001819087812 */ /* 0x140fe400078ef86e */
[----:B------:R2:W-:Y:S04]  /*1db0*/  STL [R1], R15 ;  /* 0x0000000f01007387 */ /* 0x0005e80000100800 */
[----:B------:R3:W-:Y:S01]  /*1dc0*/  STL [R1+0x78], R5 ;  /* 0x0000780501007387 */ /* 0x0007e20000100800 */
[----:B-1----:R-:W-:-:S02]  /*1dd0*/  LOP3.LUT R7, R25, 0x8, R110, 0xf8, !PT ;  /* 0x0000000819077812 */ /* 0x002fc400078ef86e */
[----:B--2---:R-:W-:Y:S02]  /*1de0*/  IADD3 R15, R15, 0x58, RZ ;  /* 0x000000580f0f7810 */ /* 0x004fe40007ffe0ff */
[----:B---3--:R-:W-:Y:S02]  /*1df0*/  LOP3.LUT R5, R6, R24, RZ, 0x3c, !PT ;  /* 0x0000001806057212 */ /* 0x008fe400078e3cff */
[----:B------:R-:W-:Y:S02]  /*1e00*/  SHF.R.S32.HI R6, RZ, 0x3, R4 ;  /* 0x00000003ff067819 */ /* 0x000fe40000011404 */
[-C--:B------:R-:W-:Y:S01]  /*1e10*/  LOP3.LUT R4, R7, R23.reuse, RZ, 0x3c, !PT ;  /* 0x0000001707047212 */ /* 0x080fe200078e3cff */
[----:B------:R-:W-:Y:S01]  /*1e20*/  IMAD.IADD R5, R22, 0x1, R5 ;  /* 0x0000000116057824 */ /* 0x000fe200078e0205 */
[----:B------:R-:W-:Y:S01]  /*1e30*/  LOP3.LUT R7, R8, R23, RZ, 0x3c, !PT ;  /* 0x0000001708077212 */ /* 0x000fe200078e3cff */
[----:B------:R1:W-:Y:S01]  /*1e40*/  STL [R1+0x74], R6 ;  /* 0x0000740601007387 */ /* 0x0003e20000100800 */
[----:B------:R-:W-:-:S03]  /*1e50*/  SEL R8, R11, 0xffffffe0, !P0 ;  /* 0xffffffe00b087807 */ /* 0x000fc60004000000 */
[----:B------:R-:W-:Y:S01]  /*1e60*/  STL [R1+0x54], R15 ;  /* 0x0000540f01007387 */ /* 0x000fe20000100800 */
[C---:B------:R-:W-:Y:S02]  /*1e70*/  IMAD.IADD R7, R20.reuse, 0x1, R7 ;  /* 0x0000000114077824 */ /* 0x040fe400078e0207 */
[----:B-1----:R-:W-:Y:S01]  /*1e80*/  IMAD.IADD R6, R20, 0x1, R4 ;  /* 0x0000000114067824 */ /* 0x002fe200078e0204 */
[----:B------:R-:W-:Y:S02]  /*1e90*/  SEL R4, R11, 0xffffffe0, !P4 ;  /* 0xffffffe00b047807 */ /* 0x000fe40006000000 */
[----:B------:R-:W-:Y:S02]  /*1ea0*/  LEA R11, R5, 0x6080, 0x1 ;  /* 0x00006080050b7811 */ /* 0x000fe400078e08ff */
[----:B------:R-:W-:Y:S01]  /*1eb0*/  SHF.R.S32.HI R5, RZ, 0x1f, R15 ;  /* 0x0000001fff057819 */ /* 0x000fe2000001140f */
[----:B------:R-:W-:Y:S02]  /*1ec0*/  IMAD.IADD R193, R192, 0x1, R4 ;  /* 0x00000001c0c17824 */ /* 0x000fe400078e0204 */
[----:B------:R-:W-:Y:S01]  /*1ed0*/  STL [R1+0xa0], R11 ;  /* 0x0000a00b01007387 */ /* 0x000fe20000100800 */
[----:B------:R-:W-:-:S03]  /*1ee0*/  IMAD.IADD R167, R4, 0x1, R166 ;  /* 0x0000000104a77824 */ /* 0x000fc600078e02a6 */
[----:B------:R1:W-:Y:S04]  /*1ef0*/  STL [R1+0x7c], R5 ;  /* 0x00007c0501007387 */ /* 0x0003e80000100800 */
[----:B------:R2:W-:Y:S01]  /*1f00*/  STL [R1+0x9c], R0 ;  /* 0x00009c0001007387 */ /* 0x0005e20000100800 */
[----:B-1----:R-:W-:Y:S02]  /*1f10*/  LEA R5, R6, 0x1880, 0x1 ;  /* 0x0000188006057811 */ /* 0x002fe400078e08ff */
[----:B------:R-:W-:Y:S02]  /*1f20*/  LEA R6, R12, 0x6080, 0x1 ;  /* 0x000060800c067811 */ /* 0x000fe400078e08ff */
[----:B--2---:R-:W-:-:S03]  /*1f30*/  LEA R0, R10, 0x6080, 0x1 ;  /* 0x000060800a007811 */ /* 0x004fc600078e08ff */
[----:B------:R1:W-:Y:S04]  /*1f40*/  STL [R1+0x98], R6 ;  /* 0x0000980601007387 */ /* 0x0003e80000100800 */
[----:B------:R-:W-:Y:S04]  /*1f50*/  STL [R1+0x10], R5 ;  /* 0x0000100501007387 */ /* 0x000fe80000100800 */
[----:B------:R2:W-:Y:S04]  /*1f60*/  STL [R1+0x94], R0 ;  /* 0x0000940001007387 */ /* 0x0005e80000100800 */
[----:B------:R-:W-:Y:S01]  /*1f70*/  STL [R1+0x90], R9 ;  /* 0x0000900901007387 */ /* 0x000fe20000100800 */
[----:B-1----:R-:W-:-:S05]  /*1f80*/  LEA R6, R7, 0x6080, 0x1 ;  /* 0x0000608007067811 */ /* 0x002fca00078e08ff */
[----:B------:R-:W-:Y:S01]  /*1f90*/  STL [R1+0x8c], R6 ;  /* 0x00008c0601007387 */ /* 0x000fe20000100800 */
[C---:B--2---:R-:W-:Y:S02]  /*1fa0*/  IADD3 R0, R5.reuse, 0x20, RZ ;  /* 0x0000002005007810 */ /* 0x044fe40007ffe0ff */
[----:B------:R-:W-:-:S05]  /*1fb0*/  @P2 IADD3 R0, R5, -0x20, RZ ;  /* 0xffffffe005002810 */ /* 0x000fca0007ffe0ff */
[----:B------:R1:W-:Y:S02]  /*1fc0*/  STL [R1+0x14], R0 ;  /* 0x0000140001007387 */ /* 0x0003e40000100800 */
[----:B-1----:R-:W-:-:S05]  /*1fd0*/  IMAD.IADD R0, R19, 0x1, R8 ;  /* 0x0000000113007824 */ /* 0x002fca00078e0208 */
[----:B------:R1:W-:Y:S02]  /*1fe0*/  STL [R1+0x5c], R0 ;  /* 0x00005c0001007387 */ /* 0x0003e40000100800 */
[----:B-1----:R-:W-:-:S05]  /*1ff0*/  IMAD.IADD R0, R8, 0x1, R14 ;  /* 0x0000000108007824 */ /* 0x002fca00078e020e */
[----:B------:R1:W-:Y:S02]  /*2000*/  STL [R1+0x58], R0 ;  /* 0x0000580001007387 */ /* 0x0003e40000100800 */
.L_x_950:
[----:B------:R-:W2:Y:S04]  /*2010*/  LDL R17, [R1+0x34] ;  /* 0x0000340001117983 */ /* 0x000ea80000100800 */
[----:B------:R-:W3:Y:S01]  /*2020*/  LDL R18, [R1+0x30] ;  /* 0x0000300001127983 */ /* 0x000ee20000100800 */
[----:B------:R-:W-:Y:S02]  /*2030*/  ISETP.NE.U32.AND P0, PT, RZ, c[0x0][0x370], PT ;  /* 0x0000dc00ff007a0c */ /* 0x000fe40003f05070 */
[----:B------:R-:W-:Y:S02]  /*2040*/  ISETP.NE.U32.AND P1, PT, RZ, c[0x0][0x360], PT ;  /* 0x0000d800ff007a0c */ /* 0x000fe40003f25070 */
[----:B------:R-:W-:Y:S02]  /*2050*/  ISETP.NE.AND.EX P2, PT, RZ, c[0x0][0x374], PT, P0 ;  /* 0x0000dd00ff007a0c */ /* 0x000fe40003f45300 */
[----:B------:R-:W-:-:S02]  /*2060*/  ISETP.NE.AND.EX P0, PT, RZ, c[0x0][0x364], PT, P1 ;  /* 0x0000d900ff007a0c */ /* 0x000fc40003f05310 */
[----:B------:R-:W-:Y:S02]  /*2070*/  ISETP.NE.U32.AND P3, PT, RZ, c[0x0][0x350], PT ;  /* 0x0000d400ff007a0c */ /* 0x000fe40003f65070 */
[----:B------:R-:W-:Y:S02]  /*2080*/  ISETP.NE.U32.AND P1, PT, RZ, c[0x0][0x348], PT ;  /* 0x0000d200ff007a0c */ /* 0x000fe40003f25070 */
[----:B------:R-:W-:Y:S02]  /*2090*/  ISETP.NE.U32.AND P4, PT, RZ, c[0x0][0x358], PT ;  /* 0x0000d600ff007a0c */ /* 0x000fe40003f85070 */
[----:B------:R-:W-:Y:S02]  /*20a0*/  ISETP.NE.AND.EX P5, PT, RZ, c[0x0][0x354], PT, P3 ;  /* 0x0000d500ff007a0c */ /* 0x000fe40003fa5330 */
[----:B------:R-:W-:Y:S02]  /*20b0*/  ISETP.NE.AND.EX P1, PT, RZ, c[0x0][0x34c], PT, P1 ;  /* 0x0000d300ff007a0c */ /* 0x000fe40003f25310 */
[----:B------:R-:W-:Y:S01]  /*20c0*/  ISETP.NE.AND.EX P3, PT, RZ, c[0x0][0x35c], PT, P4 ;  /* 0x0000d700ff007a0c */ /* 0x000fe20003f65340 */
[----:B------:R-:W-:Y:S01]  /*20d0*/  IMAD.MOV.U32 R16, RZ, RZ, 0x4 ;  /* 0x00000004ff107424 */ /* 0x000fe200078e00ff */
[----:B------:R-:W-:Y:S01]  /*20e0*/  CS2R R146, SRZ ;  /* 0x0000000000927805 */ /* 0x000fe2000001ff00 */
[----:B------:R-:W-:-:S02]  /*20f0*/  IMAD.MOV.U32 R137, RZ, RZ, RZ ;  /* 0x000000ffff897224 */ /* 0x000fc400078e00ff */
[----:B------:R-:W-:Y:S02]  /*2100*/  IMAD.MOV.U32 R14, RZ, RZ, RZ ;  /* 0x000000ffff0e7224 */ /* 0x000fe400078e00ff */
[----:B--2---:R-:W-:-:S04]  /*2110*/  @P2 IMAD.WIDE R10, R17, R16, c[0x0][0x370] ;  /* 0x0000dc00110a2625 */ /* 0x004fc800078e0210 */
[CC--:B------:R-:W-:Y:S01]  /*2120*/  @P0 IMAD.WIDE R8, R17.reuse, R16.reuse, c[0x0][0x360] ;  /* 0x0000d80011080625 */ /* 0x0c0fe200078e0210 */
[----:B------:R2:W5:Y:S03]  /*2130*/  @P2 LDG.E R147, [R10.64] ;  /* 0x000000060a932981 */ /* 0x000566000c1e1900 */
[CC--:B------:R-:W-:Y:S01]  /*2140*/  IMAD.WIDE R6, R17.reuse, R16.reuse, c[0x0][0x348] ;  /* 0x0000d20011067625 */ /* 0x0c0fe200078e0210 */
        /* <DEDUP_REMOVED lines=9> */
[----:B------:R-:W-:Y:S01]  /*21e0*/  P2R R15, PR, RZ, 0x20 ;  /* 0x00000020ff0f7803 */ /* 0x000fe20000000000 */
[----:B------:R-:W-:Y:S05]  /*21f0*/  @P0 BRA `(.L_x_699) ;  /* 0x0000005000000947 */ /* 0x000fea0003800000 */
[----:B-----5:R-:W-:Y:S01]  /*2200*/  MOV R251, c[0x0][0x168] ;  /* 0x00005a0000fb7a02 */ /* 0x020fe20000000f00 */
[----:B------:R-:W-:Y:S05]  /*2210*/  @!P1 BRA `(.L_x_699) ;  /* 0x0000003000009947 */ /* 0x000fea0003800000 */
[----:B--2---:R-:W2:Y:S04]  /*2220*/  LDG.E R8, [R6.64] ;  /* 0x0000000606087981 */ /* 0x004ea8000c1e1900 */
[----:B-1----:R-:W2:Y:S02]  /*2230*/  LDG.E R0, [R6.64+0x4] ;  /* 0x0000040606007981 */ /* 0x002ea4000c1e1900 */
[----:B--2---:R-:W-:-:S02]  /*2240*/  IADD3 R251, -R8, R0, RZ ;  /* 0x0000000008fb7210 */ /* 0x004fc40007ffe1ff */
.L_x_699:
[----:B------:R-:W-:-:S04]  /*2250*/  ISETP.NE.U32.AND P0, PT, RZ, c[0x0][0x368], PT ;  /* 0x0000da00ff007a0c */ /* 0x000fc80003f05070 */
[----:B------:R-:W-:-:S13]  /*2260*/  ISETP.NE.AND.EX P0, PT, RZ, c[0x0][0x36c], PT, P0 ;  /* 0x0000db00ff007a0c */ /* 0x000fda0003f05300 */
[----:B------:R-:W-:Y:S05]  /*2270*/  @!P0 BRA `(.L_x_700) ;  /* 0x0000003000008947 */ /* 0x000fea0003800000 */
[----:B--2---:R-:W-:-:S05]  /*2280*/  IMAD.WIDE R4, R17, R16, c[0x0][0x368] ;  /* 0x0000da0011047625 */ /* 0x004fca00078e0210 */
[----:B------:R2:W5:Y:S01]  /*2290*/  LDG.E R13, [R4.64] ;  /* 0x00000006040d7981 */ /* 0x000562000c1e1900 */
[----:B------:R-:W-:Y:S05]  /*22a0*/  BRA `(.L_x_701) ;  /* 0x0000005000007947 */ /* 0x000fea0003800000 */
.L_x_700:
[----:B------:R-:W-:Y:S01]  /*22b0*/  MOV R13, c[0x0][0x1d0] ;  /* 0x00007400000d7a02 */ /* 0x000fe20000000f00 */
[----:B------:R-:W-:Y:S05]  /*22c0*/  @!P5 BRA `(.L_x_701) ;  /* 0x000000300000d947 */ /* 0x000fea0003800000 */
[----:B--2---:R-:W2:Y:S04]  /*22d0*/  LDG.E R6, [R4.64] ;  /* 0x0000000604067981 */ /* 0x004ea8000c1e1900 */
[----:B-1----:R-:W2:Y:S02]  /*22e0*/  LDG.E R0, [R4.64+0x4] ;  /* 0x0000040604007981 */ /* 0x002ea4000c1e1900 */
[----:B--2---:R-:W-:Y:S02]  /*22f0*/  IADD3 R13, -R6, R0, RZ ;  /* 0x00000000060d7210 */ /* 0x004fe40007ffe1ff */
.L_x_701:
[----:B--2---:R-:W2:Y:S04]  /*2300*/  LDL.LU R6, [R1+0x2c] ;  /* 0x00002c0001067983 */ /* 0x004ea80000300800 */
[----:B------:R3:W4:Y:S04]  /*2310*/  @P3 LDG.E R5, [R2.64] ;  /* 0x0000000602053981 */ /* 0x000728000c1e1900 */
[----:B------:R3:W4:Y:S01]  /*2320*/  @P3 LDG.E R4, [R2.64+0x4] ;  /* 0x0000040602043981 */ /* 0x000722000c1e1900 */
[----:B------:R-:W-:Y:S01]  /*2330*/  ISETP.NE.U32.AND P0, PT, RZ, c[0x0][0x378], PT ;  /* 0x0000de00ff007a0c */ /* 0x000fe20003f05070 */
[----:B-----5:R-:W-:-:S03]  /*2340*/  IMAD.MOV.U32 R136, RZ, RZ, R13 ;  /* 0x000000ffff887224 */ /* 0x020fc600078e000d */
[----:B------:R-:W-:Y:S01]  /*2350*/  ISETP.NE.AND.EX P0, PT, RZ, c[0x0][0x37c], PT, P0 ;  /* 0x0000df00ff007a0c */ /* 0x000fe20003f05300 */
[----:B------:R-:W-:Y:S02]  /*2360*/  IMAD.MOV.U32 R7, RZ, RZ, c[0x0][0x2c4] ;  /* 0x0000b100ff077624 */ /* 0x000fe400078e00ff */
[----:B-1----:R-:W-:-:S03]  /*2370*/  IMAD.MOV.U32 R0, RZ, RZ, c[0x0][0x228] ;  /* 0x00008a00ff007624 */ /* 0x002fc600078e00ff */
[----:B------:R-:W-:Y:S01]  /*2380*/  ISETP.NE.AND P2, PT, R7, 0x1, PT ;  /* 0x000000010700780c */ /* 0x000fe20003f45270 */
[----:B------:R-:W-:-:S06]  /*2390*/  IMAD.IADD R12, R13, 0x1, -R147 ;  /* 0x000000010d0c7824 */ /* 0x000fcc00078e0a93 */
[----:B---3--:R-:W-:-:S05]  /*23a0*/  @P0 IMAD.WIDE R2, R17, R16, c[0x0][0x378] ;  /* 0x0000de0011020625 */ /* 0x008fca00078e0210 */
[----:B------:R1:W5:Y:S01]  /*23b0*/  @P0 LDG.E R136, [R2.64] ;  /* 0x0000000602880981 */ /* 0x000362000c1e1900 */
[----:B------:R-:W-:-:S04]  /*23c0*/  LOP3.LUT R203, R203, 0xfffff7ff, RZ, 0xc0, !PT ;  /* 0xfffff7ffcbcb7812 */ /* 0x000fc800078ec0ff */
[----:B------:R-:W-:-:S04]  /*23d0*/  @P2 LOP3.LUT R203, R203, 0x800, RZ, 0xfc, !PT ;  /* 0x00000800cbcb2812 */ /* 0x000fc800078efcff */
[----:B------:R-:W-:Y:S01]  /*23e0*/  LOP3.LUT R203, R203, 0xfffffbff, RZ, 0xc0, !PT ;  /* 0xfffffbffcbcb7812 */ /* 0x000fe200078ec0ff */
[----:B--2---:R-:W-:-:S05]  /*23f0*/  IMAD.SHL.U32 R6, R6, 0x80, RZ ;  /* 0x0000008006067824 */ /* 0x004fca00078e00ff */
[----:B------:R2:W-:Y:S01]  /*2400*/  STL [R1+0x20], R6 ;  /* 0x0000200601007387 */ /* 0x0005e20000100800 */
[----:B-1----:R-:W-:Y:S01]  /*2410*/  IADD3 R2, R6, 0x7f, RZ ;  /* 0x0000007f06027810 */ /* 0x002fe20007ffe0ff */
[----:B----4-:R-:W-:Y:S02]  /*2420*/  @P3 IMAD.IADD R0, R4, 0x1, -R5 ;  /* 0x0000000104003824 */ /* 0x010fe400078e0a05 */
[----:B------:R-:W-:Y:S02]  /*2430*/  IMAD.MOV.U32 R5, RZ, RZ, c[0x0][0x32c] ;  /* 0x0000cb00ff057624 */ /* 0x000fe400078e00ff */
[----:B------:R-:W-:Y:S02]  /*2440*/  IMAD.IADD R252, R12, 0x1, R0 ;  /* 0x000000010cfc7824 */ /* 0x000fe400078e0200 */
[----:B------:R-:W-:Y:S01]  /*2450*/  @P2 IMAD.HI.U32 R4, R2, c[0x0][0x2c8], RZ ;  /* 0x0000b20002042a27 */ /* 0x000fe200078e00ff */
[----:B------:R-:W-:Y:S02]  /*2460*/  ISETP.GE.AND P1, PT, R5, 0x1, PT ;  /* 0x000000010500780c */ /* 0x000fe40003f26270 */
[----:B------:R-:W-:-:S02]  /*2470*/  IADD3 R3, R252, 0x2f, RZ ;  /* 0x0000002ffc037810 */ /* 0x000fc40007ffe0ff */
[----:B------:R-:W-:Y:S02]  /*2480*/  @P2 SHF.R.U32.HI R2, RZ, c[0x0][0x2cc], R4 ;  /* 0x0000b300ff022a19 */ /* 0x000fe40000011604 */
[----:B------:R-:W-:Y:S01]  /*2490*/  IADD3 R151, R252, 0x1, -R251 ;  /* 0x00000001fc977810 */ /* 0x000fe20007ffe8fb */
[----:B------:R-:W-:-:S04]  /*24a0*/  IMAD.HI R3, R3, 0x2aaaaaab, RZ ;  /* 0x2aaaaaab03037827 */ /* 0x000fc800078e02ff */
[----:B------:R-:W-:Y:S01]  /*24b0*/  IMAD.IADD R2, R151, 0x1, R2 ;  /* 0x0000000197027824 */ /* 0x000fe200078e0202 */
[----:B------:R-:W-:Y:S02]  /*24c0*/  SHF.R.U32.HI R4, RZ, 0x1f, R3 ;  /* 0x0000001fff047819 */ /* 0x000fe40000011603 */
[----:B------:R-:W-:Y:S02]  /*24d0*/  @P1 LOP3.LUT R203, R203, 0x400, RZ, 0xfc, !PT ;  /* 0x00000400cbcb1812 */ /* 0x000fe400078efcff */
[----:B------:R-:W-:Y:S02]  /*24e0*/  LEA.HI.SX32 R156, R3, R4, 0x1d ;  /* 0x00000004039c7211 */ /* 0x000fe400078feaff */
[----:B------:R-:W-:Y:S01]  /*24f0*/  IADD3 R4, R2, c[0x0][0x328], RZ ;  /* 0x0000ca0002047a10 */ /* 0x000fe20007ffe0ff */
[----:B------:R-:W-:Y:S05]  /*2500*/  @!P1 BRA `(.L_x_702) ;  /* 0x0000010000009947 */ /* 0x000fea0003800000 */
[C---:B--2---:R-:W-:Y:S01]  /*2510*/  ISETP.GT.AND P0, PT, R2.reuse, RZ, PT ;  /* 0x000000ff0200720c */ /* 0x044fe20003f04270 */
        /* <DEDUP_REMOVED lines=9> */
.L_x_704:
[----:B------:R-:W-:-:S13]  /*25b0*/  ISETP.NE.AND P0, PT, R5, 0x1, PT ;  /* 0x000000010500780c */ /* 0x000fda0003f05270 */
[----:B------:R-:W-:-:S05]  /*25c0*/  @P0 IMAD.HI.U32 R2, R3, c[0x0][0x330], RZ ;  /* 0x0000cc0003020a27 */ /* 0x000fca00078e00ff */
[----:B------:R-:W-:Y:S02]  /*25d0*/  @P0 SHF.R.U32.HI R3, RZ, c[0x0][0x334], R2 ;  /* 0x0000cd00ff030a19 */ /* 0x000fe40000011602 */
.L_x_705:
[----:B------:R-:W-:Y:S05]  /*25e0*/  BSYNC B0 ;  /* 0x0000000000007941 */ /* 0x000fea0003800000 */
.L_x_703:
[----:B------:R-:W-:-:S05]  /*25f0*/  IMAD R3, R3, R5, c[0x0][0x32c] ;  /* 0x0000cb0003037624 */ /* 0x000fca00078e0205 */
[----:B------:R-:W-:-:S04]  /*2600*/  IMNMX R4, R4, R3, PT ;  /* 0x0000000304047217 */ /* 0x000fc80003800200 */
.L_x_702:
[----:B--2---:R-:W-:Y:S01]  /*2610*/  IADD3 R4, R4, 0x2f, RZ ;  /* 0x0000002f04047810 */ /* 0x004fe20007ffe0ff */
[----:B------:R-:W-:-:S04]  /*2620*/  @P2 IMAD.HI.U32 R3, R6, c[0x0][0x2c8], RZ ;  /* 0x0000b20006032a27 */ /* 0x000fc800078e00ff */
[----:B------:R-:W-:-:S04]  /*2630*/  IMAD.HI R4, R4, 0x2aaaaaab, RZ ;  /* 0x2aaaaaab04047827 */ /* 0x000fc800078e02ff */
[----:B------:R-:W-:Y:S01]  /*2640*/  IMAD.MOV.U32 R2, RZ, RZ, R6 ;  /* 0x000000ffff027224 */ /* 0x000fe200078e0006 */
[----:B------:R-:W-:Y:S01]  /*2650*/  @P2 SHF.R.U32.HI R2, RZ, c[0x0][0x2cc], R3 ;  /* 0x0000b300ff022a19 */ /* 0x000fe20000011603 */
[----:B------:R-:W-:Y:S01]  /*2660*/  IMAD.IADD R236, R252, 0x1, -R251 ;  /* 0x00000001fcec7824 */ /* 0x000fe200078e0afb */
[----:B------:R-:W-:-:S03]  /*2670*/  SHF.R.U32.HI R3, RZ, 0x1f, R4 ;  /* 0x0000001fff037819 */ /* 0x000fc60000011604 */
[----:B------:R-:W-:Y:S01]  /*2680*/  IMAD.IADD R2, R236, 0x1, R2 ;  /* 0x00000001ec027824 */ /* 0x000fe200078e0202 */
[----:B------:R-:W-:-:S04]  /*2690*/  LEA.HI.SX32 R7, R4, R3, 0x1d ;  /* 0x0000000304077211 */ /* 0x000fc800078feaff */
[----:B------:R-:W-:Y:S02]  /*26a0*/  IADD3 R3, R2, -c[0x0][0x324], RZ ;  /* 0x8000c90002037a10 */ /* 0x000fe40007ffe0ff */
        /* <DEDUP_REMOVED lines=11> */
.L_x_708:
[----:B------:R-:W-:-:S13]  /*2760*/  ISETP.NE.AND P0, PT, R5, 0x1, PT ;  /* 0x000000010500780c */ /* 0x000fda0003f05270 */
[----:B------:R-:W-:-:S05]  /*2770*/  @P0 IMAD.HI.U32 R4, R2, c[0x0][0x330], RZ ;  /* 0x0000cc0002040a27 */ /* 0x000fca00078e00ff */
[----:B------:R-:W-:Y:S02]  /*2780*/  @P0 SHF.R.U32.HI R2, RZ, c[0x0][0x334], R4 ;  /* 0x0000cd00ff020a19 */ /* 0x000fe40000011604 */
.L_x_709:
[----:B------:R-:W-:Y:S05]  /*2790*/  BSYNC B0 ;  /* 0x0000000000007941 */ /* 0x000fea0003800000 */
.L_x_707:
[----:B------:R-:W-:-:S05]  /*27a0*/  IMAD R2, R2, c[0x0][0x32c], RZ ;  /* 0x0000cb0002027a24 */ /* 0x000fca00078e02ff */
[----:B------:R-:W-:-:S04]  /*27b0*/  IMNMX R3, R3, R2, !PT ;  /* 0x0000000203037217 */ /* 0x000fc80007800200 */
.L_x_706:
[C---:B------:R-:W-:Y:S01]  /*27c0*/  LOP3.LUT R4, R18.reuse, 0xff000000, RZ, 0xc0, !PT ;  /* 0xff00000012047812 */ /* 0x040fe200078ec0ff */
[----:B------:R-:W-:Y:S01]  /*27d0*/  IMAD.HI R3, R3, 0x2aaaaaab, RZ ;  /* 0x2aaaaaab03037827 */ /* 0x000fe200078e02ff */
[----:B------:R-:W-:Y:S01]  /*27e0*/  LOP3.LUT R5, R18, 0xff0000, RZ, 0xc0, !PT ;  /* 0x00ff000012057812 */ /* 0x000fe200078ec0ff */
[----:B------:R-:W-:Y:S01]  /*27f0*/  BSSY B0, `(.L_x_710) ;  /* 0x000002c000007945 */ /* 0x000fe20003800000 */
[----:B------:R-:W-:Y:S02]  /*2800*/  SHF.R.U32.HI R4, RZ, 0x8, R4 ;  /* 0x00000008ff047819 */ /* 0x000fe40000011604 */
[----:B------:R-:W-:Y:S02]  /*2810*/  SHF.R.U32.HI R2, RZ, 0x1f, R3 ;  /* 0x0000001fff027819 */ /* 0x000fe40000011603 */
[----:B------:R-:W-:Y:S02]  /*2820*/  LEA.HI R5, R5, R4, RZ, 0x10 ;  /* 0x0000000405057211 */ /* 0x000fe400078f80ff */
[----:B------:R-:W-:Y:S01]  /*2830*/  LEA.HI.SX32 R3, R3, R2, 0x1d ;  /* 0x0000000203037211 */ /* 0x000fe200078feaff */
[----:B------:R-:W-:Y:S01]  /*2840*/  IMAD.MOV.U32 R2, RZ, RZ, RZ ;  /* 0x000000ffff027224 */ /* 0x000fe200078e00ff */
[----:B------:R-:W-:-:S02]  /*2850*/  SHF.R.U32.HI R8, RZ, 0x10, R5 ;  /* 0x00000010ff087819 */ /* 0x000fc40000011605 */
[----:B------:R-:W-:Y:S02]  /*2860*/  LOP3.LUT R18, R5, 0xff, RZ, 0xc0, !PT ;  /* 0x000000ff05127812 */ /* 0x000fe400078ec0ff */
[----:B------:R-:W-:Y:S01]  /*2870*/  IMNMX R6, RZ, R3, !PT ;  /* 0x00000003ff067217 */ /* 0x000fe20007800200 */
[----:B------:R1:W-:Y:S01]  /*2880*/  STL [R1+0x2c], R8 ;  /* 0x00002c0801007387 */ /* 0x0003e20000100800 */
[C---:B------:R-:W-:Y:S02]  /*2890*/  ISETP.NE.AND P1, PT, R8.reuse, RZ, PT ;  /* 0x000000ff0800720c */ /* 0x040fe40003f25270 */
[----:B------:R-:W-:Y:S01]  /*28a0*/  ISETP.GT.AND P0, PT, R7, R6, PT ;  /* 0x000000060700720c */ /* 0x000fe20003f04270 */
[----:B------:R1:W-:Y:S01]  /*28b0*/  STL [R1+0x30], R18 ;  /* 0x0000301201007387 */ /* 0x0003e20000100800 */
[----:B------:R-:W-:-:S11]  /*28c0*/  SEL R135, R8, c[0x0][0x338], P1 ;  /* 0x0000ce0008877a07 */ /* 0x000fd60000800000 */
[----:B------:R-:W-:Y:S05]  /*28d0*/  @!P0 BRA `(.L_x_711) ;  /* 0x000001d000008947 */ /* 0x000fea0003800000 */
[----:B------:R-:W-:Y:S02]  /*28e0*/  IABS R3, R135 ;  /* 0x0000008700037213 */ /* 0x000fe40000000000 */
[----:B------:R-:W-:Y:S02]  /*28f0*/  IADD3 R4, R135, -0x1, R7 ;  /* 0xffffffff87047810 */ /* 0x000fe40007ffe007 */
[----:B------:R-:W2:Y:S03]  /*2900*/  I2F.RP R2, R3 ;  /* 0x0000000300027306 */ /* 0x000ea60000209400 */
[----:B-1----:R-:W-:Y:S02]  /*2910*/  IMAD.IADD R8, R4, 0x1, -R6 ;  /* 0x0000000104087824 */ /* 0x002fe400078e0a06 */
[----:B------:R-:W-:-:S03]  /*2920*/  IMAD.MOV.U32 R4, RZ, RZ, RZ ;  /* 0x000000ffff047224 */ /* 0x000fc600078e00ff */
[----:B------:R-:W-:Y:S01]  /*2930*/  IABS R11, R8 ;  /* 0x00000008000b7213 */ /* 0x000fe20000000000 */
[----:B--2---:R-:W1:Y:S02]  /*2940*/  MUFU.RCP R2, R2 ;  /* 0x0000000200027308 */ /* 0x004e640000001000 */
        /* <DEDUP_REMOVED lines=22> */
.L_x_711:
[----:B------:R-:W-:Y:S05]  /*2ab0*/  BSYNC B0 ;  /* 0x0000000000007941 */ /* 0x000fea0003800000 */
.L_x_710:
[----:B------:R-:W-:Y:S01]  /*2ac0*/  IMAD R3, R18, R2, R6 ;  /* 0x0000000212037224 */ /* 0x000fe200078e0206 */
[----:B------:R-:W-:Y:S02]  /*2ad0*/  SHF.R.S32.HI R111, RZ, 0x1f, R110 ;  /* 0x0000001fff6f7819 */ /* 0x000fe4000001146e */
[C---:B------:R-:W-:Y:S01]  /*2ae0*/  IADD3 R32, R154.reuse, 0x8, RZ ;  /* 0x000000089a207810 */ /* 0x040fe20007ffe0ff */
[C---:B------:R-:W-:Y:S01]  /*2af0*/  IMAD.IADD R2, R3.reuse, 0x1, R2 ;  /* 0x0000000103027824 */ /* 0x040fe200078e0202 */
[C---:B------:R-:W-:Y:S01]  /*2b00*/  IADD3 R31, R154.reuse, 0x18, RZ ;  /* 0x000000189a1f7810 */ /* 0x040fe20007ffe0ff */
[----:B------:R-:W-:Y:S01]  /*2b10*/  IMAD R3, R3, 0x30, -R12 ;  /* 0x0000003003037824 */ /* 0x000fe200078e0a0c */
[----:B------:R-:W-:Y:S02]  /*2b20*/  IADD3 R30, R154, 0x28, RZ ;  /* 0x000000289a1e7810 */ /* 0x000fe40007ffe0ff */
[----:B------:R-:W-:-:S02]  /*2b30*/  IMNMX R2, R7, R2, PT ;  /* 0x0000000207027217 */ /* 0x000fc40003800200 */
[----:B------:R-:W-:-:S03]  /*2b40*/  IMNMX R3, RZ, R3, !PT ;  /* 0x00000003ff037217 */ /* 0x000fc60007800200 */
[----:B------:R-:W-:Y:S02]  /*2b50*/  IMAD R2, R2, 0x30, -R12 ;  /* 0x0000003002027824 */ /* 0x000fe400078e0a0c */
[----:B------:R-:W-:-:S03]  /*2b60*/  IMAD.WIDE.U32 R4, R3, -0x55555555, RZ ;  /* 0xaaaaaaab03047825 */ /* 0x000fc600078e00ff */
        /* <DEDUP_REMOVED lines=10> */
[----:B-1----:R-:W2:Y:S04]  /*2c10*/  LDL.64 R18, [R1+0x38] ;  /* 0x0000380001127983 */ /* 0x002ea80000100a00 */
[----:B------:R-:W1:Y:S04]  /*2c20*/  S2R R8, SR_TID.X ;  /* 0x0000000000087919 */ /* 0x000e680000002100 */
[----:B------:R-:W3:Y:S04]  /*2c30*/  LDL R21, [R1+0x24] ;  /* 0x0000240001157983 */ /* 0x000ee80000100800 */
[----:B------:R-:W4:Y:S01]  /*2c40*/  LDL R20, [R1+0x40] ;  /* 0x0000400001147983 */ /* 0x000f220000100800 */
[----:B-1----:R-:W-:-:S04]  /*2c50*/  SHF.R.S32.HI R23, RZ, 0x1f, R8 ;  /* 0x0000001fff177819 */ /* 0x002fc80000011408 */
[----:B------:R-:W-:Y:S02]  /*2c60*/  LEA.HI R23, R23, R8, RZ, 0x2 ;  /* 0x0000000817177211 */ /* 0x000fe400078f10ff */
[----:B------:R-:W3:Y:S02]  /*2c70*/  LDL R8, [R1+0x1c] ;  /* 0x00001c0001087983 */ /* 0x000ee40000100800 */
[----:B------:R-:W-:Y:S02]  /*2c80*/  SHF.R.S32.HI R23, RZ, 0x2, R23 ;  /* 0x00000002ff177819 */ /* 0x000fe40000011417 */
[----:B------:R-:W-:Y:S02]  /*2c90*/  SHF.R.S32.HI R3, RZ, 0x1f, R14 ;  /* 0x0000001fff037819 */ /* 0x000fe4000001140e */
[----:B------:R-:W-:-:S04]  /*2ca0*/  IADD3 R127, P0, R23, R14, RZ ;  /* 0x0000000e177f7210 */ /* 0x000fc80007f1e0ff */
[----:B------:R-:W-:-:S05]  /*2cb0*/  LEA.HI.X.SX32 R130, R23, R3, 0x1, P0 ;  /* 0x0000000317827211 */ /* 0x000fca00000f0eff */
[----:B------:R-:W-:Y:S01]  /*2cc0*/  IMAD R3, R130, c[0x0][0x238], RZ ;  /* 0x00008e0082037a24 */ /* 0x000fe200078e02ff */
[----:B------:R-:W-:Y:S02]  /*2cd0*/  IADD3 R33, R2, -0x1, RZ ;  /* 0xffffffff02217810 */ /* 0x000fe40007ffe0ff */
[----:B------:R-:W-:Y:S01]  /*2ce0*/  SHF.R.S32.HI R9, RZ, 0x1f, R17 ;  /* 0x0000001fff097819 */ /* 0x000fe20000011411 */
[----:B------:R-:W-:-:S03]  /*2cf0*/  IMAD R3, R127, c[0x0][0x23c], R3 ;  /* 0x00008f007f037a24 */ /* 0x000fc600078e0203 */
[----:B------:R-:W-:Y:S01]  /*2d00*/  SEL R10, R9, RZ, !P3 ;  /* 0x000000ff090a7207 */ /* 0x000fe20005800000 */
[----:B------:R-:W-:Y:S01]  /*2d10*/  IMAD.MOV.U32 R138, RZ, RZ, 0x30 ;  /* 0x00000030ff8a7424 */ /* 0x000fe200078e00ff */
[----:B------:R-:W-:-:S03]  /*2d20*/  SEL R11, R17, RZ, !P3 ;  /* 0x000000ff110b7207 */ /* 0x000fc60005800000 */
[C---:B------:R-:W-:Y:S02]  /*2d30*/  IMAD R158, R138.reuse, c[0x0][0x23c], RZ ;  /* 0x00008f008a9e7a24 */ /* 0x040fe400078e02ff */
[----:B------:R-:W-:-:S05]  /*2d40*/  IMAD.WIDE.U32 R144, R138, c[0x0][0x238], RZ ;  /* 0x00008e008a907a25 */ /* 0x000fca00078e00ff */
[----:B------:R-:W-:Y:S02]  /*2d50*/  IADD3 R158, R145, R158, RZ ;  /* 0x0000009e919e7210 */ /* 0x000fe40007ffe0ff */
[----:B------:R-:W-:-:S04]  /*2d60*/  MOV R157, c[0x0][0x238] ;  /* 0x00008e00009d7a02 */ /* 0x000fc80000000f00 */
[----:B------:R-:W-:Y:S01]  /*2d70*/  SHF.L.U32 R159, R157, 0x5, RZ ;  /* 0x000000059d9f7819 */ /* 0x000fe200000006ff */
[----:B--2---:R-:W-:-:S04]  /*2d80*/  IMAD.WIDE.U32 R4, R127, c[0x0][0x238], R18 ;  /* 0x00008e007f047a25 */ /* 0x004fc800078e0012 */
[----:B------:R-:W-:Y:S02]  /*2d90*/  IMAD.IADD R3, R5, 0x1, R3 ;  /* 0x0000000105037824 */ /* 0x000fe400078e0203 */
[----:B------:R-:W-:Y:S02]  /*2da0*/  IMAD R5, R33, -0x30, R0 ;  /* 0xffffffd021057824 */ /* 0x000fe400078e0200 */
[----:B------:R-:W-:Y:S02]  /*2db0*/  IMAD.MOV.U32 R2, RZ, RZ, R4 ;  /* 0x000000ffff027224 */ /* 0x000fe400078e0004 */
[----:B------:R-:W-:Y:S01]  /*2dc0*/  IMAD R4, R10, c[0x0][0x248], RZ ;  /* 0x000092000a047a24 */ /* 0x000fe200078e02ff */
[----:B------:R-:W-:Y:S01]  /*2dd0*/  IMNMX R6, R5, 0x30, PT ;  /* 0x0000003005067817 */ /* 0x000fe20003800200 */
[----:B------:R-:W-:-:S04]  /*2de0*/  IMAD.WIDE.U32 R2, R22, c[0x0][0x240], R2 ;  /* 0x0000900016027a25 */ /* 0x000fc800078e0002 */
[----:B------:R-:W-:Y:S02]  /*2df0*/  IMAD R5, R11, c[0x0][0x24c], R4 ;  /* 0x000093000b057a24 */ /* 0x000fe400078e0204 */
[----:B------:R-:W-:Y:S02]  /*2e00*/  IMAD.IADD R4, R6, 0x1, -R23 ;  /* 0x0000000106047824 */ /* 0x000fe400078e0a17 */
[----:B------:R-:W-:-:S03]  /*2e10*/  IMAD R3, R22, c[0x0][0x244], R3 ;  /* 0x0000910016037a24 */ /* 0x000fc600078e0203 */
[C---:B------:R-:W-:Y:S01]  /*2e20*/  ISETP.GE.AND P1, PT, R4.reuse, 0x1, PT ;  /* 0x000000010400780c */ /* 0x040fe20003f26270 */
[----:B------:R-:W-:Y:S01]  /*2e30*/  IMAD.WIDE.U32 R100, R11, c[0x0][0x248], R2 ;  /* 0x000092000b647a25 */ /* 0x000fe200078e0002 */
[----:B------:R-:W-:Y:S02]  /*2e40*/  ISETP.GT.AND P0, PT, R4, 0x20, PT ;  /* 0x000000200400780c */ /* 0x000fe40003f04270 */
[----:B------:R-:W-:Y:S01]  /*2e50*/  SHF.R.S32.HI R3, RZ, 0x1f, R33 ;  /* 0x0000001fff037819 */ /* 0x000fe20000011421 */
[----:B------:R-:W-:Y:S02]  /*2e60*/  IMAD R2, R158, R33, RZ ;  /* 0x000000219e027224 */ /* 0x000fe400078e02ff */
[----:B------:R-:W-:Y:S02]  /*2e70*/  IMAD.IADD R91, R101, 0x1, R5 ;  /* 0x00000001655b7824 */ /* 0x000fe400078e0205 */
[----:B------:R-:W-:Y:S02]  /*2e80*/  IMAD.MOV.U32 R90, RZ, RZ, R100 ;  /* 0x000000ffff5a7224 */ /* 0x000fe400078e0064 */
[----:B------:R-:W-:-:S02]  /*2e90*/  IMAD R4, R3, R144, R2 ;  /* 0x0000009003047224 */ /* 0x000fc400078e0202 */
[----:B------:R-:W-:Y:S02]  /*2ea0*/  IMAD.MOV.U32 R5, RZ, RZ, 0x5 ;  /* 0x00000005ff057424 */ /* 0x000fe400078e00ff */
[----:B------:R-:W-:-:S03]  /*2eb0*/  IMAD.WIDE.U32 R2, R33, R144, R90 ;  /* 0x0000009021027225 */ /* 0x000fc600078e005a */
[----:B------:R-:W-:Y:S01]  /*2ec0*/  SHF.L.U64.HI R157, R157, R5, c[0x0][0x23c] ;  /* 0x00008f009d9d7619 */ /* 0x000fe20000010205 */
[----:B------:R-:W-:Y:S01]  /*2ed0*/  IMAD.IADD R3, R3, 0x1, R4 ;  /* 0x0000000103037824 */ /* 0x000fe200078e0204 */
[----:B------:R-:W-:Y:S02]  /*2ee0*/  @P1 LEA R4, P3, R2, c[0x0][0x220], 0x1 ;  /* 0x0000880002041a11 */ /* 0x000fe400078608ff */
[----:B------:R-:W-:Y:S02]  /*2ef0*/  @P0 IADD3 R6, P2, R159, R2, RZ ;  /* 0x000000029f060210 */ /* 0x000fe40007f5e0ff */
[----:B------:R-:W-:Y:S02]  /*2f00*/  ISETP.GE.AND P6, PT, R18, c[0x0][0x1d4], PT ;  /* 0x0000750012007a0c */ /* 0x000fe40003fc6270 */
[----:B------:R-:W-:Y:S01]  /*2f10*/  @P1 LEA.HI.X R5, R2, c[0x0][0x224], R3, 0x1, P3 ;  /* 0x0000890002051a11 */ /* 0x000fe200018f0c03 */
[----:B------:R-:W-:Y:S01]  /*2f20*/  @P0 IMAD.X R3, R3, 0x1, R157, P2 ;  /* 0x0000000103030824 */ /* 0x000fe200010e069d */
[----:B---3--:R-:W-:-:S02]  /*2f30*/  ISETP.GE.AND P5, PT, R21, c[0x0][0x1d4], PT ;  /* 0x0000750015007a0c */ /* 0x008fc40003fa6270 */
[----:B----4-:R-:W-:Y:S02]  /*2f40*/  ISETP.GE.AND P4, PT, R20, c[0x0][0x1d4], PT ;  /* 0x0000750014007a0c */ /* 0x010fe40003f86270 */
[----:B------:R-:W-:-:S04]  /*2f50*/  @P0 LEA R2, P2, R6, c[0x0][0x220], 0x1 ;  /* 0x0000880006020a11 */ /* 0x000fc800078408ff */
[----:B------:R-:W-:Y:S02]  /*2f60*/  @P0 LEA.HI.X R3, R6, c[0x0][0x224], R3, 0x1, P2 ;  /* 0x0000890006030a11 */ /* 0x000fe400010f0c03 */
[----:B------:R-:W-:-:S05]  /*2f70*/  @P1 SHF.L.U32 R6, R8, 0x1, RZ ;  /* 0x0000000108061819 */ /* 0x000fca00000006ff */
[----:B------:R-:W-:Y:S01]  /*2f80*/  @!PT LDS RZ, [RZ] ;  /* 0x00000000fffff984 */ /* 0x000fe20000000800 */
[----:B------:R-:W-:Y:S01]  /*2f90*/  @!PT LDS RZ, [RZ] ;  /* 0x00000000fffff984 */ /* 0x000fe20000000800 */
[----:B------:R-:W-:Y:S01]  /*2fa0*/  @!PT LDS RZ, [RZ] ;  /* 0x00000000fffff984 */ /* 0x000fe20000000800 */
[----:B------:R1:W-:Y:S04]  /*2fb0*/  @P1 LDGSTS.E.BYPASS.LTC128B.128 [R6+0x3c80], [R4.64], !P6 ;  /* 0x03c8000004061fae */ /* 0x0003e8000f101d46 */
[----:B------:R1:W-:Y:S04]  /*2fc0*/  @P1 LDGSTS.E.BYPASS.LTC128B.128 [R6+0x4880], [R4.64+0x40], !P5 ;  /* 0x0488004004061fae */ /* 0x0003e8000e901d46 */
[----:B------:R1:W-:Y:S02]  /*2fd0*/  @P1 LDGSTS.E.BYPASS.LTC128B.128 [R6+0x5480], [R4.64+0x80], !P4 ;  /* 0x0548008004061fae */ /* 0x0003e4000e101d46 */
[----:B-1----:R-:W-:-:S05]  /*2fe0*/  @P0 IMAD.SHL.U32 R4, R8, 0x2, RZ ;  /* 0x0000000208040824 */ /* 0x002fca00078e00ff */
[----:B------:R1:W-:Y:S04]  /*2ff0*/  @P0 LDGSTS.E.BYPASS.LTC128B.128 [R4+0x4480], [R2.64], !P6 ;  /* 0x0448000002040fae */ /* 0x0003e8000f101d46 */
[----:B------:R1:W-:Y:S04]  /*3000*/  @P0 LDGSTS.E.BYPASS.LTC128B.128 [R4+0x5080], [R2.64+0x40], !P5 ;  /* 0x0508004002040fae */ /* 0x0003e8000e901d46 */
[----:B------:R1:W-:Y:S01]  /*3010*/  @P0 LDGSTS.E.BYPASS.LTC128B.128 [R4+0x5c80], [R2.64+0x80], !P4 ;  /* 0x05c8008002040fae */ /* 0x0003e2000e101d46 */
[----:B------:R-:W-:Y:S01]  /*3020*/  ISETP.NE.U32.AND P0, PT, RZ, c[0x0][0x340], PT ;  /* 0x0000d000ff007a0c */ /* 0x000fe20003f05070 */
[----:B------:R-:W-:-:S02]  /*3030*/  IMAD.IADD R6, R13, 0x1, R146 ;  /* 0x000000010d067824 */ /* 0x000fc400078e0292 */
[----:B------:R-:W2:Y:S01]  /*3040*/  S2R R20, SR_TID.X ;  /* 0x0000000000147919 */ /* 0x000ea20000002100 */
[----:B------:R-:W-:Y:S02]  /*3050*/  ISETP.NE.AND.EX P0, PT, RZ, c[0x0][0x344], PT, P0 ;  /* 0x0000d100ff007a0c */ /* 0x000fe40003f05300 */
[----:B------:R-:W-:Y:S01]  /*3060*/  ISETP.NE.AND P3, PT, R15, RZ, PT ;  /* 0x000000ff0f00720c */ /* 0x000fe20003f65270 */
[----:B------:R-:W-:Y:S01]  /*3070*/  IMAD.MOV.U32 R162, RZ, RZ, c[0x0][0x27c] ;  /* 0x00009f00ffa27624 */ /* 0x000fe200078e00ff */
[----:B------:R-:W0:Y:S09]  /*3080*/  LDGDEPBAR ;  /* 0x00000000000079af */ /* 0x000e320000000000 */
[----:B-1----:R-:W-:-:S05]  /*3090*/  @P0 IMAD.WIDE R2, R17, R16, c[0x0][0x340] ;  /* 0x0000d00011020625 */ /* 0x002fca00078e0210 */
[----:B------:R1:W3:Y:S01]  /*30a0*/  @P0 LDG.E R7, [R2.64] ;  /* 0x0000000602070981 */ /* 0x0002e2000c1e1900 */
[----:B------:R-:W-:-:S05]  /*30b0*/  SHF.R.S32.HI R8, RZ, 0x1f, R6 ;  /* 0x0000001fff087819 */ /* 0x000fca0000011406 */
[----:B------:R-:W-:-:S04]  /*30c0*/  IMAD R4, R8, c[0x0][0x1e0], RZ ;  /* 0x0000780008047a24 */ /* 0x000fc800078e02ff */
[----:B------:R-:W-:Y:S01]  /*30d0*/  IMAD R4, R6, c[0x0][0x1e4], R4 ;  /* 0x0000790006047a24 */ /* 0x000fe200078e0204 */
[----:B--2---:R-:W-:Y:S01]  /*30e0*/  LEA.HI R20, R20, R20, RZ, 0x1 ;  /* 0x0000001414147211 */ /* 0x004fe200078f08ff */
[----:B-1----:R-:W-:-:S05]  /*30f0*/  IMAD.WIDE.U32 R2, R6, c[0x0][0x1e0], RZ ;  /* 0x0000780006027a25 */ /* 0x002fca00078e00ff */
[----:B------:R-:W-:-:S05]  /*3100*/  IADD3 R3, R3, R4, RZ ;  /* 0x0000000403037210 */ /* 0x000fca0007ffe0ff */
[----:B------:R-:W-:Y:S01]  /*3110*/  IMAD.WIDE.U32 R2, R22, c[0x0][0x1e8], R2 ;  /* 0x00007a0016027a25 */ /* 0x000fe200078e0002 */
[----:B------:R-:W-:-:S03]  /*3120*/  SHF.R.S32.HI R20, RZ, 0x1, R20 ;  /* 0x00000001ff147819 */ /* 0x000fc60000011414 */
[----:B------:R-:W-:Y:S02]  /*3130*/  IMAD R5, R22, c[0x0][0x1ec], R3 ;  /* 0x00007b0016057a24 */ /* 0x000fe400078e0203 */
[----:B------:R-:W-:Y:S01]  /*3140*/  IMAD.MOV.U32 R4, RZ, RZ, R2 ;  /* 0x000000ffff047224 */ /* 0x000fe200078e0002 */
[----:B------:R-:W-:Y:S01]  /*3150*/  SHF.R.S32.HI R12, RZ, 0x1f, R20 ;  /* 0x0000001fff0c7819 */ /* 0x000fe20000011414 */
[----:B------:R-:W-:Y:S01]  /*3160*/  IMAD.WIDE.U32 R160, R20, c[0x0][0x1e0], RZ ;  /* 0x0000780014a07a25 */ /* 0x000fe200078e00ff */
[----:B------:R-:W-:Y:S01]  /*3170*/  WARPSYNC 0xffffffff ;  /* 0xffffffff00007948 */ /* 0x000fe20003800000 */
[----:B------:R-:W-:Y:S02]  /*3180*/  ISETP.GE.AND P2, PT, R110, c[0x0][0x27c], PT ;  /* 0x00009f006e007a0c */ /* 0x000fe40003f46270 */
[----:B------:R-:W-:Y:S02]  /*3190*/  SHF.R.S32.HI R155, RZ, 0x1f, R154 ;  /* 0x0000001fff9b7819 */ /* 0x000fe4000001149a */
[----:B-----5:R-:W-:-:S02]  /*31a0*/  SHF.R.S32.HI R26, RZ, 0x1f, R136 ;  /* 0x0000001fff1a7819 */ /* 0x020fc40000011488 */
[----:B---3--:R-:W-:Y:S01]  /*31b0*/  @P0 SHF.R.S32.HI R3, RZ, 0x1f, R7 ;  /* 0x0000001fff030819 */ /* 0x008fe20000011407 */
[----:B------:R-:W-:Y:S02]  /*31c0*/  @!P0 IMAD.MOV.U32 R3, RZ, RZ, R9 ;  /* 0x000000ffff038224 */ /* 0x000fe400078e0009 */
[----:B------:R-:W-:Y:S01]  /*31d0*/  @P0 IMAD.MOV.U32 R2, RZ, RZ, R7 ;  /* 0x000000ffff020224 */ /* 0x000fe200078e0007 */
[----:B------:R-:W-:Y:S02]  /*31e0*/  @!P0 MOV R2, R17 ;  /* 0x0000001100028202 */ /* 0x000fe40000000f00 */
[----:B------:R-:W-:Y:S02]  /*31f0*/  SEL R21, R3, RZ, !P3 ;  /* 0x000000ff03157207 */ /* 0x000fe40005800000 */
[----:B------:R-:W-:Y:S01]  /*3200*/  SEL R15, R2, RZ, !P3 ;  /* 0x000000ff020f7207 */ /* 0x000fe20005800000 */
[----:B------:R-:W-:Y:S02]  /*3210*/  IMAD R2, R12, c[0x0][0x1e0], RZ ;  /* 0x000078000c027a24 */ /* 0x000fe400078e02ff */
[----:B------:R-:W-:-:S02]  /*3220*/  IMAD R7, R21, c[0x0][0x1f0], RZ ;  /* 0x00007c0015077a24 */ /* 0x000fc400078e02ff */
[----:B------:R-:W-:Y:S02]  /*3230*/  IMAD R3, R20, c[0x0][0x1e4], R2 ;  /* 0x0000790014037a24 */ /* 0x000fe400078e0202 */
[----:B------:R-:W-:-:S04]  /*3240*/  IMAD.WIDE.U32 R80, R15, c[0x0][0x1f0], R4 ;  /* 0x00007c000f507a25 */ /* 0x000fc800078e0004 */
[----:B------:R-:W-:Y:S01]  /*3250*/  IMAD R2, R15, c[0x0][0x1f4], R7 ;  /* 0x00007d000f027a24 */ /* 0x000fe200078e0207 */
[----:B------:R-:W-:Y:S01]  /*3260*/  SHF.L.U32 R5, R162, 0x1, RZ ;  /* 0x00000001a2057819 */ /* 0x000fe200000006ff */
[----:B------:R-:W-:-:S03]  /*3270*/  IMAD.IADD R129, R161, 0x1, R3 ;  /* 0x00000001a1817824 */ /* 0x000fc600078e0203 */
[----:B------:R-:W-:Y:S02]  /*3280*/  IADD3 R79, R81, R2, RZ ;  /* 0x00000002514f7210 */ /* 0x000fe40007ffe0ff */
[----:B------:R-:W2:Y:S01]  /*3290*/  LDL R35, [R1+0x68] ;  /* 0x0000680001237983 */ /* 0x000ea20000100800 */
[----:B------:R-:W-:Y:S01]  /*32a0*/  IADD3 R134, P1, P0, R80, R160, R110 ;  /* 0x000000a050867210 */ /* 0x000fe2000783e06e */
[----:B------:R-:W-:Y:S01]  /*32b0*/  IMAD.WIDE.U32 R2, R22, c[0x0][0x260], R18 ;  /* 0x0000980016027a25 */ /* 0x000fe200078e0012 */
[----:B------:R-:W-:Y:S01]  /*32c0*/  IADD3 R19, -R5, c[0x0][0x1d4], RZ ;  /* 0x0000750005137a10 */ /* 0x000fe20007ffe1ff */
[----:B------:R-:W3:Y:S01]  /*32d0*/  LDL R29, [R1+0x6c] ;  /* 0x00006c00011d7983 */ /* 0x000ee20000100800 */
[----:B------:R-:W-:Y:S01]  /*32e0*/  IADD3.X R133, R79, R129, R111, P1, P0 ;  /* 0x000000814f857210 */ /* 0x000fe20000fe046f */
[----:B------:R-:W-:Y:S01]  /*32f0*/  IMAD R4, R10, c[0x0][0x268], RZ ;  /* 0x00009a000a047a24 */ /* 0x000fe200078e02ff */
[----:B------:R-:W-:Y:S01]  /*3300*/  IADD3 R132, P0, R20, R6, RZ ;  /* 0x0000000614847210 */ /* 0x000fe20007f1e0ff */
[----:B------:R-:W4:Y:S01]  /*3310*/  LDL R34, [R1+0x70] ;  /* 0x0000700001227983 */ /* 0x000f220000100800 */
[----:B------:R-:W-:Y:S01]  /*3320*/  ISETP.GE.AND P1, PT, R152, c[0x0][0x27c], PT ;  /* 0x00009f0098007a0c */ /* 0x000fe20003f26270 */
[----:B------:R-:W-:Y:S01]  /*3330*/  IMAD R3, R22, c[0x0][0x264], R3 ;  /* 0x0000990016037a24 */ /* 0x000fe200078e0203 */
[-C--:B------:R-:W-:Y:S01]  /*3340*/  SEL R18, R5, R19.reuse, !P2 ;  /* 0x0000001305127207 */ /* 0x080fe20005000000 */
[----:B------:R-:W-:Y:S01]  /*3350*/  IMAD.X R131, R8, 0x1, R12, P0 ;  /* 0x0000000108837824 */ /* 0x000fe200000e060c */
[----:B------:R-:W-:Y:S01]  /*3360*/  ISETP.GE.AND P0, PT, R109, c[0x0][0x27c], PT ;  /* 0x00009f006d007a0c */ /* 0x000fe20003f06270 */
[C---:B------:R-:W-:Y:S01]  /*3370*/  IMAD R8, R12.reuse, c[0x0][0x280], RZ ;  /* 0x0000a0000c087a24 */ /* 0x040fe200078e02ff */
[-C--:B------:R-:W-:Y:S01]  /*3380*/  SEL R17, R5, R19.reuse, !P1 ;  /* 0x0000001305117207 */ /* 0x080fe20004800000 */
[----:B------:R-:W-:Y:S01]  /*3390*/  IMAD R28, R11, c[0x0][0x26c], R4 ;  /* 0x00009b000b1c7a24 */ /* 0x000fe200078e0204 */
[----:B------:R-:W-:Y:S01]  /*33a0*/  SEL R19, R5, R19, !P0 ;  /* 0x0000001305137207 */ /* 0x000fe20004000000 */
[----:B------:R-:W-:Y:S01]  /*33b0*/  IMAD R9, R12, c[0x0][0x290], RZ ;  /* 0x0000a4000c097a24 */ /* 0x000fe200078e02ff */
[----:B------:R-:W-:Y:S01]  /*33c0*/  SEL R16, RZ, c[0x0][0x27c], !P2 ;  /* 0x00009f00ff107a07 */ /* 0x000fe20005000000 */
[----:B------:R-:W-:Y:S01]  /*33d0*/  IMAD.WIDE.U32 R4, R20, c[0x0][0x280], R154 ;  /* 0x0000a00014047a25 */ /* 0x000fe200078e009a */
[----:B------:R-:W-:Y:S01]  /*33e0*/  SEL R25, RZ, c[0x0][0x27c], !P1 ;  /* 0x00009f00ff197a07 */ /* 0x000fe20004800000 */
[----:B------:R-:W-:Y:S01]  /*33f0*/  ULDC.U8 UR4, c[0x0][0x298] ;  /* 0x0000a60000047ab9 */ /* 0x000fe20000000000 */
[----:B------:R-:W-:Y:S01]  /*3400*/  ISETP.GE.AND P1, PT, R162, 0x1, PT ;  /* 0x00000001a200780c */ /* 0x000fe20003f26270 */
[----:B------:R-:W-:-:S02]  /*3410*/  IMAD R8, R20, c[0x0][0x284], R8 ;  /* 0x0000a10014087a24 */ /* 0x000fc400078e0208 */
[----:B------:R-:W-:-:S04]  /*3420*/  IMAD.WIDE.U32 R12, R20, c[0x0][0x280], R110 ;  /* 0x0000a000140c7a25 */ /* 0x000fc800078e006e */
[----:B------:R-:W-:-:S04]  /*3430*/  IMAD.WIDE.U32 R84, R11, c[0x0][0x268], R2 ;  /* 0x00009a000b547a25 */ /* 0x000fc800078e0002 */
[----:B------:R-:W-:Y:S02]  /*3440*/  IMAD R14, R20, c[0x0][0x294], R9 ;  /* 0x0000a500140e7a24 */ /* 0x000fe400078e0209 */
[----:B------:R-:W-:-:S04]  /*3450*/  IMAD.WIDE.U32 R2, R22, c[0x0][0x210], R110 ;  /* 0x0000840016027a25 */ /* 0x000fc800078e006e */
[----:B------:R-:W-:Y:S02]  /*3460*/  IMAD.IADD R9, R5, 0x1, R8 ;  /* 0x0000000105097824 */ /* 0x000fe400078e0208 */
[----:B------:R-:W-:Y:S02]  /*3470*/  IMAD.IADD R5, R8, 0x1, R13 ;  /* 0x0000000108057824 */ /* 0x000fe400078e020d */
[----:B------:R-:W-:Y:S02]  /*3480*/  IMAD.IADD R13, R110, 0x1, R16 ;  /* 0x000000016e0d7824 */ /* 0x000fe400078e0210 */
[----:B------:R-:W-:Y:S02]  /*3490*/  IMAD R11, R22, c[0x0][0x214], R3 ;  /* 0x00008500160b7a24 */ /* 0x000fe400078e0203 */
[----:B------:R-:W-:Y:S02]  /*34a0*/  IMAD.MOV.U32 R10, RZ, RZ, R2 ;  /* 0x000000ffff0a7224 */ /* 0x000fe400078e0002 */
[----:B------:R-:W-:-:S04]  /*34b0*/  IMAD.WIDE.U32 R6, R20, c[0x0][0x290], R154 ;  /* 0x0000a40014067a25 */ /* 0x000fc800078e009a */
[----:B------:R-:W-:-:S04]  /*34c0*/  IMAD.WIDE.U32 R2, R20, c[0x0][0x290], R110 ;  /* 0x0000a40014027a25 */ /* 0x000fc800078e006e */
[----:B------:R-:W-:Y:S02]  /*34d0*/  IMAD.MOV.U32 R8, RZ, RZ, R4 ;  /* 0x000000ffff087224 */ /* 0x000fe400078e0004 */
[----:B------:R-:W-:Y:S01]  /*34e0*/  IMAD.MOV.U32 R4, RZ, RZ, R12 ;  /* 0x000000ffff047224 */ /* 0x000fe200078e000c */
[----:B------:R-:W-:Y:S01]  /*34f0*/  SHF.R.S32.HI R12, RZ, 0x1f, R13 ;  /* 0x0000001fff0c7819 */ /* 0x000fe2000001140d */
[----:B------:R-:W-:Y:S02]  /*3500*/  IMAD.IADD R7, R7, 0x1, R14 ;  /* 0x0000000107077824 */ /* 0x000fe400078e020e */
[----:B------:R-:W-:Y:S01]  /*3510*/  IMAD.IADD R3, R14, 0x1, R3 ;  /* 0x000000010e037824 */ /* 0x000fe200078e0203 */
[----:B------:R-:W-:Y:S02]  /*3520*/  SHF.R.S32.HI R14, RZ, 0x1f, R17 ;  /* 0x0000001fff0e7819 */ /* 0x000fe40000011411 */
[CC--:B------:R-:W-:Y:S02]  /*3530*/  LEA.HI R16, R12.reuse, R13.reuse, RZ, 0x3 ;  /* 0x0000000d0c107211 */ /* 0x0c0fe400078f18ff */
[----:B------:R-:W-:Y:S01]  /*3540*/  LEA.HI R22, R12, R13, RZ, 0x5 ;  /* 0x0000000d0c167211 */ /* 0x000fe200078f28ff */
[----:B------:R-:W-:Y:S01]  /*3550*/  IMAD.IADD R12, R152, 0x1, R25 ;  /* 0x00000001980c7824 */ /* 0x000fe200078e0219 */
[----:B------:R-:W-:-:S02]  /*3560*/  SHF.R.S32.HI R13, RZ, 0x1f, R19 ;  /* 0x0000001fff0d7819 */ /* 0x000fc40000011413 */
[----:B------:R-:W-:Y:S01]  /*3570*/  LEA.HI R23, R14, R17, RZ, 0x4 ;  /* 0x000000110e177211 */ /* 0x000fe200078f20ff */
[----:B------:R-:W-:Y:S01]  /*3580*/  IMAD R14, R21, c[0x0][0x218], RZ ;  /* 0x00008600150e7a24 */ /* 0x000fe200078e02ff */
[----:B------:R-:W-:Y:S02]  /*3590*/  LEA.HI R21, R13, R19, RZ, 0x4 ;  /* 0x000000130d157211 */ /* 0x000fe400078f20ff */
[----:B------:R-:W-:Y:S01]  /*35a0*/  SHF.R.S32.HI R13, RZ, 0x1f, R12 ;  /* 0x0000001fff0d7819 */ /* 0x000fe2000001140c */
[C---:B------:R-:W-:Y:S01]  /*35b0*/  IMAD.WIDE.U32 R102, R15.reuse, c[0x0][0x218], R10 ;  /* 0x000086000f667a25 */ /* 0x040fe200078e000a */
[----:B------:R-:W-:Y:S02]  /*35c0*/  SHF.R.S32.HI R20, RZ, 0x1f, R18 ;  /* 0x0000001fff147819 */ /* 0x000fe40000011412 */
[----:B------:R-:W-:Y:S01]  /*35d0*/  SEL R17, RZ, c[0x0][0x27c], !P0 ;  /* 0x00009f00ff117a07 */ /* 0x000fe20004000000 */
[----:B------:R-:W-:Y:S01]  /*35e0*/  IMAD R27, R15, c[0x0][0x21c], R14 ;  /* 0x000087000f1b7a24 */ /* 0x000fe200078e020e */
[----:B------:R-:W-:-:S02]  /*35f0*/  LEA.HI R11, R13, R12, RZ, 0x5 ;  /* 0x0000000c0d0b7211 */ /* 0x000fc400078f28ff */
[----:B------:R-:W-:Y:S01]  /*3600*/  LEA.HI R15, R13, R12, RZ, 0x3 ;  /* 0x0000000c0d0f7211 */ /* 0x000fe200078f18ff */
[----:B------:R-:W-:Y:S01]  /*3610*/  IMAD.IADD R14, R109, 0x1, R17 ;  /* 0x000000016d0e7824 */ /* 0x000fe200078e0211 */
[----:B------:R-:W-:Y:S02]  /*3620*/  LEA.HI R24, R20, R18, RZ, 0x4 ;  /* 0x0000001214187211 */ /* 0x000fe400078f20ff */
[----:B------:R-:W-:Y:S02]  /*3630*/  SHF.R.S32.HI R11, RZ, 0x5, R11 ;  /* 0x00000005ff0b7819 */ /* 0x000fe4000001140b */
[----:B------:R-:W-:Y:S02]  /*3640*/  SHF.R.S32.HI R17, RZ, 0x5, R22 ;  /* 0x00000005ff117819 */ /* 0x000fe40000011416 */
[----:B------:R-:W-:-:S04]  /*3650*/  SHF.R.S32.HI R10, RZ, 0x1f, R14 ;  /* 0x0000001fff0a7819 */ /* 0x000fc8000001140e */
[----:B------:R-:W-:Y:S01]  /*3660*/  LEA.HI R13, R10, R14, RZ, 0x3 ;  /* 0x0000000e0a0d7211 */ /* 0x000fe200078f18ff */
[C---:B------:R-:W-:Y:S01]  /*3670*/  IMAD R148, R138.reuse, c[0x0][0x1e4], RZ ;  /* 0x000079008a947a24 */ /* 0x040fe200078e02ff */
[----:B------:R-:W-:Y:S01]  /*3680*/  ISETP.NE.AND P0, PT, RZ, UR4, PT ;  /* 0x00000004ff007c0c */ /* 0x000fe2000bf05270 */
[----:B------:R-:W-:Y:S01]  /*3690*/  IMAD R149, R138, c[0x0][0x284], RZ ;  /* 0x0000a1008a957a24 */ /* 0x000fe200078e02ff */
[----:B------:R-:W-:Y:S01]  /*36a0*/  LOP3.LUT R105, R16, 0xfffffff8, RZ, 0xc0, !PT ;  /* 0xfffffff810697812 */ /* 0x000fe200078ec0ff */
[C---:B------:R-:W-:Y:S01]  /*36b0*/  IMAD R150, R138.reuse, c[0x0][0x294], RZ ;  /* 0x0000a5008a967a24 */ /* 0x040fe200078e02ff */
[----:B------:R-:W-:Y:S01]  /*36c0*/  LOP3.LUT R104, R15, 0xfffffff8, RZ, 0xc0, !PT ;  /* 0xfffffff80f687812 */ /* 0x000fe200078ec0ff */
[----:B------:R-:W-:Y:S01]  /*36d0*/  IMAD.WIDE.U32 R142, R138, c[0x0][0x1e0], RZ ;  /* 0x000078008a8e7a25 */ /* 0x000fe200078e00ff */
[----:B------:R-:W-:-:S03]  /*36e0*/  LOP3.LUT R89, R13, 0xfffffff8, RZ, 0xc0, !PT ;  /* 0xfffffff80d597812 */ /* 0x000fc600078ec0ff */
[----:B------:R-:W-:-:S04]  /*36f0*/  IMAD.WIDE.U32 R140, R138, c[0x0][0x280], RZ ;  /* 0x0000a0008a8c7a25 */ /* 0x000fc800078e00ff */
[----:B------:R-:W-:-:S04]  /*3700*/  IMAD.WIDE.U32 R92, R136, c[0x0][0x290], R2 ;  /* 0x0000a400885c7a25 */ /* 0x000fc800078e0002 */
[----:B------:R-:W-:-:S04]  /*3710*/  IMAD.WIDE.U32 R138, R138, c[0x0][0x290], RZ ;  /* 0x0000a4008a8a7a25 */ /* 0x000fc800078e00ff */
[----:B------:R-:W-:-:S04]  /*3720*/  IMAD.WIDE.U32 R98, R136, c[0x0][0x280], R8 ;  /* 0x0000a00088627a25 */ /* 0x000fc800078e0008 */
[----:B------:R-:W-:-:S04]  /*3730*/  IMAD.WIDE.U32 R96, R136, c[0x0][0x290], R6 ;  /* 0x0000a40088607a25 */ /* 0x000fc800078e0006 */
[----:B------:R-:W-:Y:S01]  /*3740*/  IMAD.WIDE.U32 R94, R136, c[0x0][0x280], R4 ;  /* 0x0000a000885e7a25 */ /* 0x000fe200078e0004 */
[----:B------:R-:W-:Y:S02]  /*3750*/  P2R R126, PR, RZ, 0x1 ;  /* 0x00000001ff7e7803 */ /* 0x000fe40000000000 */
[----:B------:R-:W-:Y:S01]  /*3760*/  IADD3 R148, R143, R148, RZ ;  /* 0x000000948f947210 */ /* 0x000fe20007ffe0ff */
[----:B------:R-:W-:Y:S01]  /*3770*/  IMAD.IADD R149, R141, 0x1, R149 ;  /* 0x000000018d957824 */ /* 0x000fe200078e0295 */
[----:B------:R-:W-:Y:S01]  /*3780*/  SHF.R.S32.HI R119, RZ, 0x1f, R105 ;  /* 0x0000001fff777819 */ /* 0x000fe20000011469 */
[----:B------:R-:W-:Y:S01]  /*3790*/  IMAD.IADD R150, R139, 0x1, R150 ;  /* 0x000000018b967824 */ /* 0x000fe200078e0296 */
[----:B------:R-:W-:Y:S01]  /*37a0*/  SHF.R.S32.HI R118, RZ, 0x1f, R104 ;  /* 0x0000001fff767819 */ /* 0x000fe20000011468 */
[----:B------:R-:W-:Y:S01]  /*37b0*/  IMAD.IADD R88, R85, 0x1, R28 ;  /* 0x0000000155587824 */ /* 0x000fe200078e021c */
[----:B------:R-:W-:Y:S01]  /*37c0*/  SHF.R.S32.HI R117, RZ, 0x1f, R89 ;  /* 0x0000001fff757819 */ /* 0x000fe20000011459 */
[----:B------:R-:W-:Y:S01]  /*37d0*/  IMAD.IADD R125, R103, 0x1, R27 ;  /* 0x00000001677d7824 */ /* 0x000fe200078e021b */
[----:B--2---:R-:W-:-:S02]  /*37e0*/  LOP3.LUT R18, R35, 0x18, R16, 0xf8, !PT ;  /* 0x0000001823127812 */ /* 0x004fc400078ef810 */
[----:B------:R-:W-:Y:S02]  /*37f0*/  LOP3.LUT R12, R35, 0x18, R15, 0xf8, !PT ;  /* 0x00000018230c7812 */ /* 0x000fe400078ef80f */
[-C--:B---3--:R-:W-:Y:S01]  /*3800*/  LOP3.LUT R19, R18, R29.reuse, RZ, 0x3c, !PT ;  /* 0x0000001d12137212 */ /* 0x088fe200078e3cff */
[--C-:B----4-:R-:W-:Y:S01]  /*3810*/  IMAD R18, R11, 0x600, R34.reuse ;  /* 0x000006000b127824 */ /* 0x110fe200078e0222 */
[----:B------:R-:W-:Y:S01]  /*3820*/  LOP3.LUT R11, R12, R29, RZ, 0x3c, !PT ;  /* 0x0000001d0c0b7212 */ /* 0x000fe200078e3cff */
[----:B------:R-:W-:Y:S01]  /*3830*/  IMAD R20, R17, 0x600, R34 ;  /* 0x0000060011147824 */ /* 0x000fe200078e0222 */
[----:B------:R-:W-:Y:S02]  /*3840*/  LEA.HI R17, R10, R14, RZ, 0x5 ;  /* 0x0000000e0a117211 */ /* 0x000fe400078f28ff */
[----:B------:R-:W-:Y:S01]  /*3850*/  SHF.R.S32.HI R10, RZ, 0x4, R24 ;  /* 0x00000004ff0a7819 */ /* 0x000fe20000011418 */
[----:B------:R-:W-:Y:S01]  /*3860*/  IMAD.IADD R24, R18, 0x1, R11 ;  /* 0x0000000112187824 */ /* 0x000fe200078e020b */
[----:B------:R-:W-:-:S02]  /*3870*/  SHF.R.S32.HI R11, RZ, 0x4, R23 ;  /* 0x00000004ff0b7819 */ /* 0x000fc40000011417 */
[----:B------:R-:W-:Y:S02]  /*3880*/  SHF.R.S32.HI R14, RZ, 0x4, R21 ;  /* 0x00000004ff0e7819 */ /* 0x000fe40000011415 */
[----:B------:R-:W-:Y:S02]  /*3890*/  SHF.R.S32.HI R17, RZ, 0x5, R17 ;  /* 0x00000005ff117819 */ /* 0x000fe40000011411 */
[----:B------:R-:W-:Y:S02]  /*38a0*/  LEA.HI.SX32 R12, R16, R10, 0x1d ;  /* 0x0000000a100c7211 */ /* 0x000fe400078feaff */
[----:B------:R-:W-:Y:S02]  /*38b0*/  LEA.HI.SX32 R11, R15, R11, 0x1d ;  /* 0x0000000b0f0b7211 */ /* 0x000fe400078feaff */
[----:B------:R-:W-:Y:S01]  /*38c0*/  LEA.HI.SX32 R10, R13, R14, 0x1d ;  /* 0x0000000e0d0a7211 */ /* 0x000fe200078feaff */
[----:B------:R-:W-:Y:S01]  /*38d0*/  IMAD R22, R17, 0x600, R34 ;  /* 0x0000060011167824 */ /* 0x000fe200078e0222 */
[----:B------:R-:W-:-:S02]  /*38e0*/  SHF.R.S32.HI R17, RZ, 0x1f, R11 ;  /* 0x0000001fff117819 */ /* 0x000fc4000001140b */
[----:B------:R-:W-:Y:S01]  /*38f0*/  SHF.R.S32.HI R18, RZ, 0x1f, R10 ;  /* 0x0000001fff127819 */ /* 0x000fe2000001140a */
[----:B------:R-:W-:Y:S01]  /*3900*/  IMAD.SHL.U32 R83, R11, 0x8, RZ ;  /* 0x000000080b537824 */ /* 0x000fe200078e00ff */
[----:B------:R-:W-:Y:S01]  /*3910*/  LEA.HI R17, R17, R11, RZ, 0x2 ;  /* 0x0000000b11117211 */ /* 0x000fe200078f10ff */
[----:B------:R-:W-:Y:S01]  /*3920*/  IMAD.SHL.U32 R86, R12, 0x8, RZ ;  /* 0x000000080c567824 */ /* 0x000fe200078e00ff */
[----:B------:R-:W-:Y:S01]  /*3930*/  IADD3 R25, R20, R19, RZ ;  /* 0x0000001314197210 */ /* 0x000fe20007ffe0ff */
[----:B------:R-:W-:Y:S01]  /*3940*/  IMAD.SHL.U32 R87, R10, 0x8, RZ ;  /* 0x000000080a577824 */ /* 0x000fe200078e00ff */
[----:B------:R-:W-:Y:S02]  /*3950*/  SHF.R.S32.HI R14, RZ, 0x1f, R12 ;  /* 0x0000001fff0e7819 */ /* 0x000fe4000001140c */
[----:B------:R-:W-:Y:S02]  /*3960*/  LEA.HI R11, R18, R10, RZ, 0x2 ;  /* 0x0000000a120b7211 */ /* 0x000fe400078f10ff */
[----:B------:R-:W-:-:S02]  /*3970*/  LOP3.LUT R20, R35, 0x18, R13, 0xf8, !PT ;  /* 0x0000001823147812 */ /* 0x000fc400078ef80d */
[----:B------:R-:W-:Y:S02]  /*3980*/  LEA.HI R19, R14, R12, RZ, 0x2 ;  /* 0x0000000c0e137211 */ /* 0x000fe400078f10ff */
[----:B------:R-:W-:Y:S02]  /*3990*/  SHF.R.S32.HI R10, RZ, 0x2, R11 ;  /* 0x00000002ff0a7819 */ /* 0x000fe4000001140b */
[----:B------:R-:W-:Y:S02]  /*39a0*/  LOP3.LUT R21, R20, R29, RZ, 0x3c, !PT ;  /* 0x0000001d14157212 */ /* 0x000fe400078e3cff */
[C---:B------:R-:W-:Y:S02]  /*39b0*/  LOP3.LUT R14, R35.reuse, 0x18, R86, 0xf8, !PT ;  /* 0x00000018230e7812 */ /* 0x040fe400078ef856 */
[----:B------:R-:W-:Y:S02]  /*39c0*/  LOP3.LUT R12, R35, 0x18, R83, 0xf8, !PT ;  /* 0x00000018230c7812 */ /* 0x000fe400078ef853 */
[----:B------:R-:W-:-:S02]  /*39d0*/  SHF.R.S32.HI R17, RZ, 0x2, R17 ;  /* 0x00000002ff117819 */ /* 0x000fc40000011411 */
[----:B------:R-:W-:Y:S01]  /*39e0*/  LOP3.LUT R20, R35, 0x18, R87, 0xf8, !PT ;  /* 0x0000001823147812 */ /* 0x000fe200078ef857 */
[--C-:B------:R-:W-:Y:S01]  /*39f0*/  IMAD R11, R10, 0x600, R34.reuse ;  /* 0x000006000a0b7824 */ /* 0x100fe200078e0222 */
[----:B------:R-:W-:Y:S02]  /*3a00*/  SHF.R.S32.HI R18, RZ, 0x2, R19 ;  /* 0x00000002ff127819 */ /* 0x000fe40000011413 */
[-C--:B------:R-:W-:Y:S01]  /*3a10*/  LOP3.LUT R19, R14, R29.reuse, RZ, 0x3c, !PT ;  /* 0x0000001d0e137212 */ /* 0x080fe200078e3cff */
[----:B------:R-:W-:Y:S01]  /*3a20*/  IMAD R14, R17, 0x600, R34 ;  /* 0x00000600110e7824 */ /* 0x000fe200078e0222 */
[-C--:B------:R-:W-:Y:S02]  /*3a30*/  LOP3.LUT R12, R12, R29.reuse, RZ, 0x3c, !PT ;  /* 0x0000001d0c0c7212 */ /* 0x080fe400078e3cff */
[----:B------:R-:W-:-:S03]  /*3a40*/  LOP3.LUT R10, R20, R29, RZ, 0x3c, !PT ;  /* 0x0000001d140a7212 */ /* 0x000fc600078e3cff */
[----:B------:R-:W-:Y:S02]  /*3a50*/  IMAD.IADD R14, R14, 0x1, R12 ;  /* 0x000000010e0e7824 */ /* 0x000fe400078e020c */
[----:B------:R-:W-:Y:S02]  /*3a60*/  IMAD.IADD R12, R11, 0x1, R10 ;  /* 0x000000010b0c7824 */ /* 0x000fe400078e020a */
[----:B------:R-:W-:Y:S02]  /*3a70*/  IMAD R10, R26, c[0x0][0x290], RZ ;  /* 0x0000a4001a0a7a24 */ /* 0x000fe400078e02ff */
[----:B------:R-:W-:Y:S02]  /*3a80*/  IMAD R18, R18, 0x600, R34 ;  /* 0x0000060012127824 */ /* 0x000fe400078e0222 */
[----:B------:R-:W-:Y:S02]  /*3a90*/  IMAD R11, R26, c[0x0][0x280], RZ ;  /* 0x0000a0001a0b7a24 */ /* 0x000fe400078e02ff */
[----:B------:R-:W-:-:S02]  /*3aa0*/  IMAD R10, R136, c[0x0][0x294], R10 ;  /* 0x0000a500880a7a24 */ /* 0x000fc400078e020a */
[----:B------:R-:W-:Y:S02]  /*3ab0*/  IMAD.IADD R17, R22, 0x1, R21 ;  /* 0x0000000116117824 */ /* 0x000fe400078e0215 */
[----:B------:R-:W-:Y:S02]  /*3ac0*/  IMAD.IADD R18, R18, 0x1, R19 ;  /* 0x0000000112127824 */ /* 0x000fe400078e0213 */
[----:B------:R-:W-:Y:S01]  /*3ad0*/  IMAD R11, R136, c[0x0][0x284], R11 ;  /* 0x0000a100880b7a24 */ /* 0x000fe200078e020b */
[----:B------:R-:W-:Y:S01]  /*3ae0*/  IADD3 R113, R10, R93, RZ ;  /* 0x0000005d0a717210 */ /* 0x000fe20007ffe0ff */
[----:B------:R-:W-:Y:S01]  /*3af0*/  IMAD.IADD R123, R97, 0x1, R10 ;  /* 0x00000001617b7824 */ /* 0x000fe200078e020a */
[----:B------:R-:W-:Y:S01]  /*3b00*/  SHF.R.S32.HI R116, RZ, 0x1f, R86 ;  /* 0x0000001fff747819 */ /* 0x000fe20000011456 */
[----:B------:R-:W-:Y:S01]  /*3b10*/  IMAD.IADD R124, R99, 0x1, R11 ;  /* 0x00000001637c7824 */ /* 0x000fe200078e020b */
[----:B------:R-:W-:Y:S01]  /*3b20*/  SHF.R.S32.HI R115, RZ, 0x1f, R83 ;  /* 0x0000001fff737819 */ /* 0x000fe20000011453 */
[----:B------:R-:W-:Y:S01]  /*3b30*/  IMAD.IADD R122, R11, 0x1, R95 ;  /* 0x000000010b7a7824 */ /* 0x000fe200078e025f */
[----:B------:R-:W-:Y:S01]  /*3b40*/  SHF.R.S32.HI R114, RZ, 0x1f, R87 ;  /* 0x0000001fff727819 */ /* 0x000fe20000011457 */
[----:B------:R-:W-:-:S02]  /*3b50*/  IMAD.SHL.U32 R121, R25, 0x2, RZ ;  /* 0x0000000219797824 */ /* 0x000fc400078e00ff */
[----:B------:R-:W-:Y:S02]  /*3b60*/  IMAD.SHL.U32 R120, R24, 0x2, RZ ;  /* 0x0000000218787824 */ /* 0x000fe400078e00ff */
[----:B------:R-:W-:Y:S02]  /*3b70*/  IMAD.SHL.U32 R112, R17, 0x2, RZ ;  /* 0x0000000211707824 */ /* 0x000fe400078e00ff */
[----:B------:R-:W-:Y:S02]  /*3b80*/  IMAD.SHL.U32 R108, R18, 0x2, RZ ;  /* 0x00000002126c7824 */ /* 0x000fe400078e00ff */
[----:B------:R-:W-:Y:S02]  /*3b90*/  IMAD.SHL.U32 R107, R14, 0x2, RZ ;  /* 0x000000020e6b7824 */ /* 0x000fe400078e00ff */
[----:B------:R-:W-:Y:S01]  /*3ba0*/  IMAD.SHL.U32 R106, R12, 0x2, RZ ;  /* 0x000000020c6a7824 */ /* 0x000fe200078e00ff */
[----:B------:R-:W-:Y:S06]  /*3bb0*/  BAR.SYNC.DEFER_BLOCKING 0x0 ;  /* 0x0000000000007b1d */ /* 0x000fec0000010000 */
.L_x_739:
[----:B-1----:R-:W1:Y:S01]  /*3bc0*/  S2R R168, SR_TID.X ;  /* 0x0000000000a87919 */ /* 0x002e620000002100 */
[----:B------:R-:W-:Y:S01]  /*3bd0*/  SHF.R.S32.HI R82, RZ, 0x1f, R33 ;  /* 0x0000001fff527819 */ /* 0x000fe20000011421 */
[----:B------:R-:W-:Y:S04]  /*3be0*/  DEPBAR.LE SB0, 0x0 ;  /* 0x000080000000791a */ /* 0x000fe80000000000 */
[----:B------:R-:W-:Y:S01]  /*3bf0*/  ISETP.GE.AND P1, PT, R162, 0x1, PT ;  /* 0x00000001a200780c */ /* 0x000fe20003f26270 */
[-C--:B------:R-:W-:Y:S01]  /*3c00*/  IMAD R2, R148, R33.reuse, RZ ;  /* 0x0000002194027224 */ /* 0x080fe200078e02ff */
[----:B------:R-:W-:Y:S01]  /*3c10*/  WARPSYNC 0xffffffff ;  /* 0xffffffff00007948 */ /* 0x000fe20003800000 */
[----:B------:R-:W-:Y:S01]  /*3c20*/  BAR.SYNC.DEFER_BLOCKING 0x0 ;  /* 0x0000000000007b1d */ /* 0x000fe20000010000 */
[----:B------:R-:W-:Y:S04]  /*3c30*/  IMAD.WIDE.U32 R10, R142, R33, RZ ;  /* 0x000000218e0a7225 */ /* 0x000fe800078e00ff */
[----:B------:R-:W-:Y:S04]  /*3c40*/  IMAD R2, R82, R142, R2 ;  /* 0x0000008e52027224 */ /* 0x000fe800078e0202 */
[----:B------:R-:W-:Y:S01]  /*3c50*/  IMAD.IADD R16, R11, 0x1, R2 ;  /* 0x000000010b107824 */ /* 0x000fe200078e0202 */
[----:B------:R-:W-:Y:S02]  /*3c60*/  IADD3 R2, P0, R134, R10, RZ ;  /* 0x0000000a86027210 */ /* 0x000fe40007f1e0ff */
[----:B-1----:R-:W-:Y:S03]  /*3c70*/  LEA.HI R163, R168, R168, RZ, 0x1 ;  /* 0x000000a8a8a37211 */ /* 0x002fe600078f08ff */
[----:B------:R-:W-:Y:S01]  /*3c80*/  IMAD.X R3, R16, 0x1, R133, P0 ;  /* 0x0000000110037824 */ /* 0x000fe200000e0685 */
[C---:B------:R-:W-:Y:S02]  /*3c90*/  LEA R54, P0, R2.reuse, c[0x0][0x1c8], 0x1 ;  /* 0x0000720002367a11 */ /* 0x040fe400078008ff */
[----:B------:R-:W-:Y:S02]  /*3ca0*/  SHF.R.S32.HI R163, RZ, 0x1, R163 ;  /* 0x00000001ffa37819 */ /* 0x000fe400000114a3 */
        /* <DEDUP_REMOVED lines=74> */
.L_x_717:
[----:B------:R-:W-:Y:S05]  /*4150*/  BSYNC B0 ;  /* 0x0000000000007941 */ /* 0x000fea0003800000 */
.L_x_716:
        /* <DEDUP_REMOVED lines=35> */
[----:B------:R-:W2:Y:S01]  /*4390*/  LDL R10, [R1+0x10] ;  /* 0x00001000010a7983 */ /* 0x000ea20000100800 */
[----:B------:R-:W-:Y:S02]  /*43a0*/  MOV R4, R2 ;  /* 0x0000000200047202 */ /* 0x000fe40000000f00 */
[----:B------:R-:W-:Y:S02]  /*43b0*/  MOV R13, R34 ;  /* 0x00000022000d7202 */ /* 0x000fe40000000f00 */
[----:B------:R-:W-:Y:S02]  /*43c0*/  MOV R19, R3 ;  /* 0x0000000300137202 */ /* 0x000fe40000000f00 */
[----:B------:R-:W-:Y:S05]  /*43d0*/  MOV R37, R35 ;  /* 0x0000002300257202 */ /* 0x000fea0000000f00 */
[----:B------:R-:W-:Y:S01]  /*43e0*/  @!P0 SHF.R.U64 R5, R2, 0x10, R3 ;  /* 0x0000001002058819 */ /* 0x000fe20000001203 */
[----:B------:R-:W-:Y:S01]  /*43f0*/  @!P0 HADD2.F32 R12, -RZ, R4.H0_H0 ;  /* 0x20000004ff0c8230 */ /* 0x000fe20000004100 */
[----:B------:R-:W-:Y:S01]  /*4400*/  @!P0 SHF.R.U64 R36, R34, 0x10, R35 ;  /* 0x0000001022248819 */ /* 0x000fe20000001223 */
[----:B------:R-:W-:Y:S01]  /*4410*/  @!P0 HADD2.F32 R34, -RZ, R13.H0_H0 ;  /* 0x2000000dff228230 */ /* 0x000fe20000004100 */
[----:B------:R-:W-:Y:S01]  /*4420*/  @!P0 SHF.R.U32.HI R18, RZ, 0x10, R3 ;  /* 0x00000010ff128819 */ /* 0x000fe20000011603 */
[----:B------:R-:W-:Y:S01]  /*4430*/  @!P0 HADD2.F32 R13, -RZ, R5.H0_H0 ;  /* 0x20000005ff0d8230 */ /* 0x000fe20000004100 */
[----:B------:R-:W-:Y:S01]  /*4440*/  @!P0 SHF.R.U32.HI R48, RZ, 0x10, R35 ;  /* 0x00000010ff308819 */ /* 0x000fe20000011623 */
[----:B------:R-:W-:Y:S02]  /*4450*/  @!P0 HADD2.F32 R36, -RZ, R36.H0_H0 ;  /* 0x20000024ff248230 */ /* 0x000fe40000004100 */
[----:B------:R-:W-:Y:S01]  /*4460*/  @!P0 HADD2.F32 R18, -RZ, R18.H0_H0 ;  /* 0x20000012ff128230 */ /* 0x000fe20000004100 */
[----:B--2---:R-:W1:Y:S02]  /*4470*/  LDS.128 R8, [R10+0x2400] ;  /* 0x002400000a087984 */ /* 0x004e640000000c00 */
        /* <DEDUP_REMOVED lines=8> */
[----:B------:R-:W-:Y:S02]  /*4500*/  @!P0 FMUL.FTZ R2, R3, R12 ;  /* 0x0000000c03028220 */ /* 0x000fe40000410000 */
[-C--:B------:R-:W-:Y:S02]  /*4510*/  @!P0 FMUL.FTZ R12, R35, R13.reuse ;  /* 0x0000000d230c8220 */ /* 0x080fe40000410000 */
[----:B------:R-:W-:Y:S02]  /*4520*/  @!P0 FFMA.FTZ R56, R3, R34, -R56 ;  /* 0x0000002203388223 */ /* 0x000fe40000010838 */
        /* <DEDUP_REMOVED lines=14> */
[-C--:B------:R-:W-:Y:S01]  /*4610*/  @!P0 FFMA.FTZ R57, R5, R29.reuse, -R57 ;  /* 0x0000001d05398223 */ /* 0x080fe20000010839 */
[----:B------:R-:W-:Y:S01]  /*4620*/  @!P0 HADD2.F32 R37, -RZ, R48.H0_H0 ;  /* 0x20000030ff258230 */ /* 0x000fe20000004100 */
[-C--:B------:R-:W-:Y:S02]  /*4630*/  @!P0 FMUL.FTZ R5, R12, R18.reuse ;  /* 0x000000120c058220 */ /* 0x080fe40000410000 */
        /* <DEDUP_REMOVED lines=12> */
.L_x_720:
[----:B------:R-:W-:Y:S05]  /*4700*/  BSYNC B0 ;  /* 0x0000000000007941 */ /* 0x000fea0003800000 */
.L_x_719:
[----:B------:R-:W-:Y:S01]  /*4710*/  ISETP.GE.AND P0, PT, R152, c[0x0][0x1d4], PT ;  /* 0x0000750098007a0c */ /* 0x000fe20003f06270 */
[----:B------:R-:W-:Y:S01]  /*4720*/  @!UPT UIADD3 URZ, URZ, URZ, URZ ;  /* 0x0000003f3f3ff290 */ /* 0x000fe2000fffe03f */
[----:B------:R-:W-:Y:S11]  /*4730*/  BSSY B0, `(.L_x_721) ;  /* 0x0000037000007945 */ /* 0x000ff60003800000 */
[----:B------:R-:W-:-:S05]  /*4740*/  @P0 BRA `(.L_x_722) ;  /* 0x0000035000000947 */ /* 0x000fca0003800000 */
[----:B------:R-:W-:Y:S01]  /*4750*/  ISETP.GE.AND P0, PT, R32, c[0x0][0x27c], PT ;  /* 0x00009f0020007a0c */ /* 0x000fe20003f06270 */
[----:B------:R-:W2:Y:S11]  /*4760*/  LDL R2, [R1+0x14] ;  /* 0x0000140001027983 */ /* 0x000eb60000100800 */
[----:B------:R-:W-:Y:S01]  /*4770*/  @!UPT UIADD3 URZ, URZ, URZ, URZ ;  /* 0x0000003f3f3ff290 */ /* 0x000fe2000fffe03f */
[----:B------:R-:W-:Y:S01]  /*4780*/  @!P0 HADD2.F32 R12, -RZ, R49.H0_H0 ;  /* 0x20000031ff0c8230 */ /* 0x000fe20000004100 */
[----:B------:R-:W-:Y:S02]  /*4790*/  @!P0 SHF.R.U64 R5, R6, 0x10, R7 ;  /* 0x0000001006058819 */ /* 0x000fe40000001207 */
[----:B------:R-:W-:Y:S02]  /*47a0*/  @!P0 SHF.R.U64 R18, R38, 0x10, R39 ;  /* 0x0000001026128819 */ /* 0x000fe40000001227 */
[----:B------:R-:W-:Y:S01]  /*47b0*/  @!P0 SHF.R.U32.HI R7, RZ, 0x10, R7 ;  /* 0x00000010ff078819 */ /* 0x000fe20000011607 */
[----:B------:R-:W-:Y:S01]  /*47c0*/  @!P0 HADD2.F32 R5, -RZ, R5.H0_H0 ;  /* 0x20000005ff058230 */ /* 0x000fe20000004100 */
[----:B------:R-:W-:Y:S01]  /*47d0*/  @!P0 SHF.R.U32.HI R34, RZ, 0x10, R39 ;  /* 0x00000010ff228819 */ /* 0x000fe20000011627 */
[----:B------:R-:W-:Y:S04]  /*47e0*/  @!P0 HADD2.F32 R18, -RZ, R18.H0_H0 ;  /* 0x20000012ff128230 */ /* 0x000fe80000004100 */
[----:B------:R-:W-:Y:S01]  /*47f0*/  @!P0 HADD2.F32 R34, -RZ, R34.H0_H0 ;  /* 0x20000022ff228230 */ /* 0x000fe20000004100 */
[----:B-12---:R1:W2:Y:S02]  /*4800*/  LDS.128 R8, [R2+0x2400] ;  /* 0x0024000002087984 */ /* 0x0062a40000000c00 */
[----:B-1----:R-:W-:Y:S01]  /*4810*/  @!P0 HADD2.F32 R2, -RZ, R24.H0_H0 ;  /* 0x20000018ff028230 */ /* 0x002fe20000004100 */
[----:B--2---:R-:W-:Y:S02]  /*4820*/  @!P0 MOV R3, R8 ;  /* 0x0000000800038202 */ /* 0x004fe40000000f00 */
        /* <DEDUP_REMOVED lines=39> */
.L_x_722:
[----:B------:R-:W-:Y:S05]  /*4aa0*/  BSYNC B0 ;  /* 0x0000000000007941 */ /* 0x000fea0003800000 */
.L_x_721:
[----:B------:R-:W-:Y:S01]  /*4ab0*/  ISETP.GE.AND P0, PT, R109, c[0x0][0x1d4], PT ;  /* 0x000075006d007a0c */ /* 0x000fe20003f06270 */
[----:B------:R-:W-:Y:S01]  /*4ac0*/  @!UPT UIADD3 URZ, URZ, URZ, URZ ;  /* 0x0000003f3f3ff290 */ /* 0x000fe2000fffe03f */
[----:B------:R-:W-:Y:S11]  /*4ad0*/  BSSY B0, `(.L_x_723) ;  /* 0x0000037000007945 */ /* 0x000ff60003800000 */
[----:B------:R-:W-:-:S05]  /*4ae0*/  @P0 BRA `(.L_x_724) ;  /* 0x0000035000000947 */ /* 0x000fca0003800000 */
[----:B------:R-:W-:Y:S01]  /*4af0*/  ISETP.GE.AND P0, PT, R164, c[0x0][0x27c], PT ;  /* 0x00009f00a4007a0c */ /* 0x000fe20003f06270 */
[----:B------:R-:W2:Y:S11]  /*4b00*/  LDL R2, [R1+0x10] ;  /* 0x0000100001027983 */ /* 0x000eb60000100800 */
[----:B------:R-:W-:Y:S01]  /*4b10*/  @!UPT UIADD3 URZ, URZ, URZ, URZ ;  /* 0x0000003f3f3ff290 */ /* 0x000fe2000fffe03f */
[--C-:B------:R-:W-:Y:S01]  /*4b20*/  @!P0 HADD2.F32 R12, -RZ, R50.reuse.H0_H0 ;  /* 0x20000032ff0c8230 */ /* 0x100fe20000004100 */
[----:B------:R-:W-:Y:S01]  /*4b30*/  @!P0 SHF.R.U64 R5, R14, 0x10, R15 ;  /* 0x000000100e058819 */ /* 0x000fe2000000120f */
[----:B------:R-:W-:Y:S01]  /*4b40*/  @!P0 HADD2.F32 R18, -RZ, R50.H1_H1 ;  /* 0x30000032ff128230 */ /* 0x000fe20000004100 */
        /* <DEDUP_REMOVED lines=38> */
[----:B------:R-:W-:Y:S01]  /*4db0*/  @!P0 FFMA.FTZ R25, R6, R24, -R25 ;  /* 0x0000001806198223 */ /* 0x000fe20000010819 */
        /* <DEDUP_REMOVED lines=8> */
.L_x_724:
[----:B------:R-:W-:Y:S05]  /*4e40*/  BSYNC B0 ;  /* 0x0000000000007941 */ /* 0x000fea0003800000 */
.L_x_723:
[----:B------:R-:W-:Y:S01]  /*4e50*/  IADD3 R2, R110, 0x30, RZ ;  /* 0x000000306e027810 */ /* 0x000fe20007ffe0ff */
[----:B------:R-:W-:Y:S03]  /*4e60*/  BSSY B0, `(.L_x_725) ;  /* 0x0000039000007945 */ /* 0x000fe60003800000 */
[----:B------:R-:W-:Y:S11]  /*4e70*/  ISETP.GE.AND P0, PT, R2, c[0x0][0x1d4], PT ;  /* 0x0000750002007a0c */ /* 0x000ff60003f06270 */
[----:B------:R-:W-:Y:S02]  /*4e80*/  @!UPT UIADD3 URZ, URZ, URZ, URZ ;  /* 0x0000003f3f3ff290 */ /* 0x000fe4000fffe03f */
[----:B------:R-:W-:-:S05]  /*4e90*/  @P0 BRA `(.L_x_726) ;  /* 0x0000035000000947 */ /* 0x000fca0003800000 */
[----:B------:R-:W-:Y:S01]  /*4ea0*/  ISETP.GE.AND P0, PT, R31, c[0x0][0x27c], PT ;  /* 0x00009f001f007a0c */ /* 0x000fe20003f06270 */
[----:B------:R-:W2:Y:S11]  /*4eb0*/  LDL R3, [R1+0x14] ;  /* 0x0000140001037983 */ /* 0x000eb60000100800 */
        /* <DEDUP_REMOVED lines=11> */
[----:B-12---:R-:W1:Y:S02]  /*4f70*/  LDS.128 R8, [R3+0x3000] ;  /* 0x0030000003087984 */ /* 0x006e640000000c00 */
        /* <DEDUP_REMOVED lines=39> */
.L_x_726:
[----:B------:R-:W-:Y:S05]  /*51f0*/  BSYNC B0 ;  /* 0x0000000000007941 */ /* 0x000fea0003800000 */
.L_x_725:
        /* <DEDUP_REMOVED lines=58> */
.L_x_728:
[----:B------:R-:W-:Y:S05]  /*55a0*/  BSYNC B0 ;  /* 0x0000000000007941 */ /* 0x000fea0003800000 */
.L_x_727:
[----:B------:R-:W-:Y:S04]  /*55b0*/  IADD3 R2, R110, 0x50, RZ ;  /* 0x000000506e027810 */ /* 0x000fe80007ffe0ff */
        /* <DEDUP_REMOVED lines=57> */
.L_x_715:
        /* <DEDUP_REMOVED lines=47> */
.L_x_730:
[----:B------:R-:W-:Y:S05]  /*5c40*/  BSYNC B0 ;  /* 0x0000000000007941 */ /* 0x000fea0003800000 */
.L_x_729:
        /* <DEDUP_REMOVED lines=32> */
[----:B------:R-:W-:Y:S01]  /*5e50*/  LDS.128 R52, [R108+0x3c80] ;  /* 0x003c80006c347984 */ /* 0x000fe20000000c00 */
[CC--:B------:R-:W-:Y:S01]  /*5e60*/  IADD3 R2, P1, P0, R80.reuse, R71.reuse, R105 ;  /* 0x0000004750027210 */ /* 0x0c0fe2000783e069 */
[----:B------:R-:W-:Y:S01]  /*5e70*/  IMAD.MOV.U32 R24, RZ, RZ, R7 ;  /* 0x000000ffff187224 */ /* 0x000fe200078e0007 */
[----:B------:R-:W-:Y:S01]  /*5e80*/  MOV R44, R38 ;  /* 0x00000026002c7202 */ /* 0x000fe20000000f00 */
[----:B------:R-:W-:Y:S01]  /*5e90*/  IMAD.MOV.U32 R47, RZ, RZ, R39 ;  /* 0x000000ffff2f7224 */ /* 0x000fe200078e0027 */
[C---:B------:R-:W-:Y:S02]  /*5ea0*/  IADD3.X R8, R79.reuse, R70, R119, P1, P0 ;  /* 0x000000464f087210 */ /* 0x040fe40000fe0477 */
[----:B------:R-:W-:Y:S01]  /*5eb0*/  MOV R10, R6 ;  /* 0x00000006000a7202 */ /* 0x000fe20000000f00 */
[----:B------:R-:W1:Y:S04]  /*5ec0*/  LDS.128 R16, [R121+0x3c80] ;  /* 0x003c800079107984 */ /* 0x000e680000000c00 */
        /* <DEDUP_REMOVED lines=10> */
[----:B------:R-:W-:Y:S01]  /*5f70*/  @!P0 SHF.R.U64 R45, R38, 0x10, R39 ;  /* 0x00000010262d8819 */ /* 0x000fe20000001227 */
[----:B------:R-:W-:Y:S01]  /*5f80*/  @!P0 HADD2.F32 R2, -RZ, R2.H0_H0 ;  /* 0x20000002ff028230 */ /* 0x000fe20000004100 */
[--C-:B------:R-:W-:Y:S01]  /*5f90*/  @!P0 SHF.R.U64 R11, R6, 0x10, R7.reuse ;  /* 0x00000010060b8819 */ /* 0x100fe20000001207 */
[----:B------:R-:W-:Y:S01]  /*5fa0*/  @!P0 HADD2.F32 R10, -RZ, R10.H0_H0 ;  /* 0x2000000aff0a8230 */ /* 0x000fe20000004100 */
[----:B------:R-:W-:Y:S01]  /*5fb0*/  @!P0 SHF.R.U32.HI R25, RZ, 0x10, R7 ;  /* 0x00000010ff198819 */ /* 0x000fe20000011607 */
[----:B-1----:R-:W-:Y:S01]  /*5fc0*/  @!P0 IMAD.MOV.U32 R7, RZ, RZ, R16 ;  /* 0x000000ffff078224 */ /* 0x002fe200078e0010 */
[----:B------:R-:W-:Y:S02]  /*5fd0*/  @!P0 MOV R38, R53 ;  /* 0x0000003500268202 */ /* 0x000fe40000000f00 */
[----:B------:R-:W-:Y:S02]  /*5fe0*/  @!P0 MOV R40, R52 ;  /* 0x0000003400288202 */ /* 0x000fe40000000f00 */
[----:B------:R-:W-:Y:S02]  /*5ff0*/  @!P0 MOV R6, R17 ;  /* 0x0000001100068202 */ /* 0x000fe40000000f00 */
[--C-:B------:R-:W-:Y:S01]  /*6000*/  @!P0 SHF.R.U32.HI R9, RZ, 0x10, R5.reuse ;  /* 0x00000010ff098819 */ /* 0x100fe20000011605 */
[----:B------:R-:W-:Y:S01]  /*6010*/  @!P0 HADD2.F32 R34, -RZ, R40.H0_H0 ;  /* 0x20000028ff228230 */ /* 0x000fe20000004100 */
[----:B------:R-:W-:Y:S01]  /*6020*/  @!P0 SHF.R.U64 R8, R4, 0x10, R5 ;  /* 0x0000001004088819 */ /* 0x000fe20000001205 */
[----:B------:R-:W-:Y:S01]  /*6030*/  @!P0 HADD2.F32 R4, -RZ, R3.H0_H0 ;  /* 0x20000003ff048230 */ /* 0x000fe20000004100 */
[----:B------:R-:W-:Y:S01]  /*6040*/  MOV R5, R36 ;  /* 0x0000002400057202 */ /* 0x000fe20000000f00 */
[----:B------:R-:W-:Y:S01]  /*6050*/  @!P0 HADD2.F32 R3, -RZ, R7.H0_H0 ;  /* 0x20000007ff038230 */ /* 0x000fe20000004100 */
[-C--:B------:R-:W-:Y:S01]  /*6060*/  @!P0 FMUL.FTZ R46, R34, R2.reuse ;  /* 0x00000002222e8220 */ /* 0x080fe20000410000 */
[--C-:B------:R-:W-:Y:S01]  /*6070*/  @!P0 SHF.R.U64 R43, R36, 0x10, R37.reuse ;  /* 0x00000010242b8819 */ /* 0x100fe20000001225 */
[----:B------:R-:W-:Y:S01]  /*6080*/  @!P0 HADD2.F32 R36, -RZ, R38.H0_H0 ;  /* 0x20000026ff248230 */ /* 0x000fe20000004100 */
[----:B------:R-:W-:Y:S01]  /*6090*/  @!P0 SHF.R.U32.HI R42, RZ, 0x10, R37 ;  /* 0x00000010ff2a8819 */ /* 0x000fe20000011625 */
[C---:B------:R-:W-:Y:S01]  /*60a0*/  @!P0 FMUL.FTZ R2, R3.reuse, R2 ;  /* 0x0000000203028220 */ /* 0x040fe20000410000 */
[----:B------:R-:W-:Y:S01]  /*60b0*/  @!P0 HADD2.F32 R35, -RZ, R5.H0_H0 ;  /* 0x20000005ff238230 */ /* 0x000fe20000004100 */
[----:B------:R-:W-:Y:S01]  /*60c0*/  @!P0 SHF.R.U32.HI R60, RZ, 0x10, R39 ;  /* 0x00000010ff3c8819 */ /* 0x000fe20000011627 */
[-C--:B------:R-:W-:Y:S01]  /*60d0*/  @!P0 FMUL.FTZ R39, R36, R4.reuse ;  /* 0x0000000424278220 */ /* 0x080fe20000410000 */
[----:B------:R-:W-:Y:S02]  /*60e0*/  @!P0 HADD2.F32 R5, -RZ, R6.H0_H0 ;  /* 0x20000006ff058230 */ /* 0x000fe40000004100 */
[-C--:B------:R-:W-:Y:S01]  /*60f0*/  @!P0 FFMA.FTZ R77, R3, R35.reuse, -R46 ;  /* 0x00000023034d8223 */ /* 0x080fe2000001082e */
[----:B------:R-:W-:Y:S01]  /*6100*/  @!P0 HADD2.F32 R37, -RZ, R41.H0_H0 ;  /* 0x20000029ff258230 */ /* 0x000fe20000004100 */
[----:B------:R-:W-:Y:S01]  /*6110*/  @!P0 FFMA.FTZ R2, R34, R35, R2 ;  /* 0x0000002322028223 */ /* 0x000fe20000010002 */
[----:B------:R-:W-:Y:S01]  /*6120*/  @!P0 MOV R46, R55 ;  /* 0x00000037002e8202 */ /* 0x000fe20000000f00 */
[C---:B------:R-:W-:Y:S01]  /*6130*/  @!P0 FMUL.FTZ R4, R5.reuse, R4 ;  /* 0x0000000405048220 */ /* 0x040fe20000410000 */
[----:B------:R-:W-:Y:S01]  /*6140*/  @!P0 HADD2.F32 R34, -RZ, R40.H1_H1 ;  /* 0x30000028ff228230 */ /* 0x000fe20000004100 */
[----:B------:R-:W-:Y:S01]  /*6150*/  @!P0 FFMA.FTZ R76, R5, R37, -R39 ;  /* 0x00000025054c8223 */ /* 0x000fe20000010827 */
[----:B------:R-:W-:Y:S02]  /*6160*/  @!P0 HADD2.F32 R5, -RZ, R9.H0_H0 ;  /* 0x20000009ff058230 */ /* 0x000fe40000004100 */
[----:B------:R-:W-:Y:S02]  /*6170*/  @!P0 HADD2.F32 R38, -RZ, R38.H1_H1 ;  /* 0x30000026ff268230 */ /* 0x000fe40000004100 */
[----:B------:R-:W-:Y:S02]  /*6180*/  @!P0 HADD2.F32 R8, -RZ, R8.H0_H0 ;  /* 0x20000008ff088230 */ /* 0x000fe40000004100 */
[----:B------:R-:W-:Y:S01]  /*6190*/  @!P0 HADD2.F32 R39, -RZ, R42.H0_H0 ;  /* 0x2000002aff278230 */ /* 0x000fe20000004100 */
[----:B------:R-:W-:Y:S01]  /*61a0*/  @!P0 FMUL.FTZ R9, R38, R5 ;  /* 0x0000000526098220 */ /* 0x000fe20000410000 */
[----:B------:R-:W-:Y:S02]  /*61b0*/  @!P0 HADD2.F32 R3, -RZ, R6.H1_H1 ;  /* 0x30000006ff038230 */ /* 0x000fe40000004100 */
[----:B------:R-:W-:Y:S02]  /*61c0*/  @!P0 HADD2.F32 R35, -RZ, R43.H0_H0 ;  /* 0x2000002bff238230 */ /* 0x000fe40000004100 */
[----:B------:R-:W-:Y:S01]  /*61d0*/  @!P0 HADD2.F32 R6, -RZ, R7.H1_H1 ;  /* 0x30000007ff068230 */ /* 0x000fe20000004100 */
[-C--:B------:R-:W-:Y:S01]  /*61e0*/  @!P0 FMUL.FTZ R7, R34, R8.reuse ;  /* 0x0000000822078220 */ /* 0x080fe20000410000 */
[----:B------:R-:W-:Y:S01]  /*61f0*/  @!P0 HADD2.F32 R43, -RZ, R45.H0_H0 ;  /* 0x2000002dff2b8230 */ /* 0x000fe20000004100 */
[C---:B------:R-:W-:Y:S01]  /*6200*/  @!P0 FFMA.FTZ R75, R3.reuse, R39, -R9 ;  /* 0x00000027034b8223 */ /* 0x040fe20000010809 */
[----:B------:R-:W-:Y:S01]  /*6210*/  @!P0 HADD2.F32 R41, -RZ, R44.H0_H0 ;  /* 0x2000002cff298230 */ /* 0x000fe20000004100 */
[----:B------:R-:W-:Y:S01]  /*6220*/  @!P0 IMAD.MOV.U32 R9, RZ, RZ, R54 ;  /* 0x000000ffff098224 */ /* 0x000fe200078e0036 */
[----:B------:R-:W-:Y:S01]  /*6230*/  @!P0 HADD2.F32 R45, -RZ, R47.H0_H0 ;  /* 0x2000002fff2d8230 */ /* 0x000fe20000004100 */
[----:B------:R-:W-:Y:S02]  /*6240*/  @!P0 FMUL.FTZ R5, R3, R5 ;  /* 0x0000000503058220 */ /* 0x000fe40000410000 */
[C---:B------:R-:W-:Y:S01]  /*6250*/  @!P0 FMUL.FTZ R3, R6.reuse, R8 ;  /* 0x0000000806038220 */ /* 0x040fe20000410000 */
[----:B------:R-:W-:Y:S01]  /*6260*/  @!P0 HADD2.F32 R42, -RZ, R9.H1_H1 ;  /* 0x30000009ff2a8230 */ /* 0x000fe20000004100 */
[-C--:B------:R-:W-:Y:S01]  /*6270*/  @!P0 FFMA.FTZ R74, R6, R35.reuse, -R7 ;  /* 0x00000023064a8223 */ /* 0x080fe20000010807 */
        /* <DEDUP_REMOVED lines=11> */
[----:B------:R-:W-:Y:S01]  /*6330*/  @!P0 FMUL.FTZ R7, R8, R7 ;  /* 0x0000000708078220 */ /* 0x000fe20000410000 */
[----:B------:R-:W-:Y:S01]  /*6340*/  @!P0 F2FP.PACK_AB R34, R74, R77 ;  /* 0x0000004d4a22823e */ /* 0x000fe200000000ff */
[----:B------:R-:W-:Y:S01]  /*6350*/  @!P0 FFMA.FTZ R73, R8, R43, -R11 ;  /* 0x0000002b08498223 */ /* 0x000fe2000001080b */
[----:B------:R-:W-:Y:S01]  /*6360*/  @!P0 MOV R17, R35 ;  /* 0x0000002300118202 */ /* 0x000fe20000000f00 */
[----:B------:R-:W-:Y:S01]  /*6370*/  @!P0 IMAD.MOV.U32 R8, RZ, RZ, R19 ;  /* 0x000000ffff088224 */ /* 0x000fe200078e0013 */
[----:B------:R-:W-:Y:S01]  /*6380*/  @!P0 MOV R16, R34 ;  /* 0x0000002200108202 */ /* 0x000fe20000000f00 */
[CC--:B------:R-:W-:Y:S01]  /*6390*/  @!P0 FFMA.FTZ R72, R9.reuse, R41.reuse, -R44 ;  /* 0x0000002909488223 */ /* 0x0c0fe2000001082c */
[----:B------:R-:W-:Y:S01]  /*63a0*/  @!P0 HADD2.F32 R11, -RZ, R24.H0_H0 ;  /* 0x20000018ff0b8230 */ /* 0x000fe20000004100 */
[----:B------:R-:W-:Y:S01]  /*63b0*/  @!P0 FMUL.FTZ R6, R9, R10 ;  /* 0x0000000a09068220 */ /* 0x000fe20000410000 */
[----:B------:R-:W-:Y:S01]  /*63c0*/  @!P0 HADD2.F32 R24, -RZ, R25.H0_H0 ;  /* 0x20000019ff188230 */ /* 0x000fe20000004100 */
[----:B------:R-:W-:Y:S01]  /*63d0*/  @!P0 F2FP.PACK_AB R4, R5, R4 ;  /* 0x000000040504823e */ /* 0x000fe200000000ff */
[--C-:B------:R-:W-:Y:S01]  /*63e0*/  @!P0 HADD2.F32 R44, -RZ, R46.reuse.H0_H0 ;  /* 0x2000002eff2c8230 */ /* 0x100fe20000004100 */
[----:B------:R-:W-:Y:S01]  /*63f0*/  @!P0 FFMA.FTZ R6, R40, R41, R6 ;  /* 0x0000002928068223 */ /* 0x000fe20000010006 */
[----:B------:R-:W-:Y:S01]  /*6400*/  @!P0 HADD2.F32 R25, -RZ, R46.H1_H1 ;  /* 0x3000002eff198230 */ /* 0x000fe20000004100 */
[----:B------:R-:W-:Y:S01]  /*6410*/  @!P0 FFMA.FTZ R7, R42, R43, R7 ;  /* 0x0000002b2a078223 */ /* 0x000fe20000010007 */
[--C-:B------:R-:W-:Y:S01]  /*6420*/  @!P0 HADD2.F32 R10, -RZ, R8.reuse.H1_H1 ;  /* 0x30000008ff0a8230 */ /* 0x100fe20000004100 */
[----:B------:R-:W-:Y:S01]  /*6430*/  @!P0 FMUL.FTZ R65, R44, R11 ;  /* 0x0000000b2c418220 */ /* 0x000fe20000410000 */
[----:B------:R-:W-:Y:S01]  /*6440*/  @!P0 HADD2.F32 R9, -RZ, R8.H0_H0 ;  /* 0x20000008ff098230 */ /* 0x000fe20000004100 */
[----:B------:R-:W-:Y:S01]  /*6450*/  @!P0 FMUL.FTZ R47, R25, R24 ;  /* 0x00000018192f8220 */ /* 0x000fe20000410000 */
[----:B------:R-:W-:Y:S01]  /*6460*/  @!P0 HADD2.F32 R46, -RZ, R60.H0_H0 ;  /* 0x2000003cff2e8230 */ /* 0x000fe20000004100 */
[----:B------:R-:W-:Y:S02]  /*6470*/  @!P0 IMAD.MOV.U32 R53, RZ, RZ, R4 ;  /* 0x000000ffff358224 */ /* 0x000fe400078e0004 */
[C---:B------:R-:W-:Y:S02]  /*6480*/  @!P0 FFMA.FTZ R65, R9.reuse, R45, -R65 ;  /* 0x0000002d09418223 */ /* 0x040fe40000010841 */
[C---:B------:R-:W-:Y:S02]  /*6490*/  @!P0 FFMA.FTZ R47, R10.reuse, R46, -R47 ;  /* 0x0000002e0a2f8223 */ /* 0x040fe4000001082f */
[----:B------:R-:W-:Y:S02]  /*64a0*/  @!P0 FMUL.FTZ R8, R9, R11 ;  /* 0x0000000b09088220 */ /* 0x000fe40000410000 */
[----:B------:R-:W-:Y:S01]  /*64b0*/  @!P0 FMUL.FTZ R9, R10, R24 ;  /* 0x000000180a098220 */ /* 0x000fe20000410000 */
[----:B------:R-:W-:Y:S01]  /*64c0*/  @!P0 F2FP.PACK_AB R24, R73, R72 ;  /* 0x000000484918823e */ /* 0x000fe200000000ff */
[----:B------:R-:W-:Y:S01]  /*64d0*/  @!P0 FFMA.FTZ R8, R44, R45, R8 ;  /* 0x0000002d2c088223 */ /* 0x000fe20000010008 */
[----:B------:R-:W-:Y:S01]  /*64e0*/  @!P0 F2FP.PACK_AB R11, R47, R65 ;  /* 0x000000412f0b823e */ /* 0x000fe200000000ff */
[----:B------:R-:W-:Y:S01]  /*64f0*/  @!P0 FFMA.FTZ R9, R25, R46, R9 ;  /* 0x0000002e19098223 */ /* 0x000fe20000010009 */
[----:B------:R-:W-:Y:S01]  /*6500*/  @!P0 F2FP.PACK_AB R10, R3, R2 ;  /* 0x00000002030a823e */ /* 0x000fe200000000ff */
[----:B------:R-:W-:Y:S01]  /*6510*/  @!P0 IMAD.MOV.U32 R18, RZ, RZ, R24 ;  /* 0x000000ffff128224 */ /* 0x000fe200078e0018 */
[----:B------:R-:W-:Y:S02]  /*6520*/  @!P0 MOV R19, R11 ;  /* 0x0000000b00138202 */ /* 0x000fe40000000f00 */
[----:B------:R-:W-:Y:S02]  /*6530*/  @!P0 F2FP.PACK_AB R3, R7, R6 ;  /* 0x000000060703823e */ /* 0x000fe400000000ff */
[----:B------:R-:W-:Y:S01]  /*6540*/  @!P0 F2FP.PACK_AB R2, R9, R8 ;  /* 0x000000080902823e */ /* 0x000fe200000000ff */
[----:B------:R1:W-:Y:S01]  /*6550*/  STG.E.128 [R68.64], R16 ;  /* 0x0000001044007986 */ /* 0x0003e2000c101d06 */
[----:B------:R-:W-:Y:S02]  /*6560*/  @!P0 MOV R52, R10 ;  /* 0x0000000a00348202 */ /* 0x000fe40000000f00 */
[----:B------:R-:W-:Y:S02]  /*6570*/  @!P0 MOV R54, R3 ;  /* 0x0000000300368202 */ /* 0x000fe40000000f00 */
[----:B------:R-:W-:Y:S05]  /*6580*/  @!P0 MOV R55, R2 ;  /* 0x0000000200378202 */ /* 0x000fea0000000f00 */
[----:B------:R1:W-:Y:S02]  /*6590*/  @!P2 STG.E.128 [R66.64], R52 ;  /* 0x000000344200a986 */ /* 0x0003e4000c101d06 */
.L_x_732:
[----:B------:R-:W-:Y:S05]  /*65a0*/  BSYNC B0 ;  /* 0x0000000000007941 */ /* 0x000fea0003800000 */
.L_x_731:
[----:B------:R-:W-:Y:S01]  /*65b0*/  ISETP.GE.AND P0, PT, R152, c[0x0][0x1d4], PT ;  /* 0x0000750098007a0c */ /* 0x000fe20003f06270 */
[----:B------:R-:W-:Y:S01]  /*65c0*/  @!UPT UIADD3 URZ, URZ, URZ, URZ ;  /* 0x0000003f3f3ff290 */ /* 0x000fe2000fffe03f */
[----:B------:R-:W-:Y:S11]  /*65d0*/  BSSY B0, `(.L_x_733) ;  /* 0x0000071000007945 */ /* 0x000ff60003800000 */
[----:B------:R-:W-:-:S05]  /*65e0*/  @P0 BRA `(.L_x_734) ;  /* 0x000006f000000947 */ /* 0x000fca0003800000 */
[----:B------:R-:W2:Y:S01]  /*65f0*/  LDS.128 R44, [R107+0x3c80] ;  /* 0x003c80006b2c7984 */ /* 0x000ea20000000c00 */
[----:B------:R-:W-:Y:S02]  /*6600*/  ISETP.GE.AND P2, PT, R83, c[0x0][0x1d4], PT ;  /* 0x0000750053007a0c */ /* 0x000fe40003f46270 */
[CC--:B------:R-:W-:Y:S04]  /*6610*/  IADD3 R2, P1, P0, R80.reuse, R71.reuse, R104 ;  /* 0x0000004750027210 */ /* 0x0c0fe8000783e068 */
[CC--:B------:R-:W-:Y:S01]  /*6620*/  IADD3.X R4, R79.reuse, R70.reuse, R118, P1, P0 ;  /* 0x000000464f047210 */ /* 0x0c0fe20000fe0476 */
        /* <DEDUP_REMOVED lines=12> */
[----:B------:R-:W-:Y:S01]  /*66f0*/  @!P0 HADD2.F32 R8, -RZ, R61.H0_H0 ;  /* 0x2000003dff088230 */ /* 0x000fe20000004100 */
        /* <DEDUP_REMOVED lines=28> */
[----:B------:R-:W-:Y:S01]  /*68c0*/  @!P0 F2FP.PACK_AB R13, R54, R55 ;  /* 0x00000037360d823e */ /* 0x000fe200000000ff */
[----:B------:R-:W-:Y:S01]  /*68d0*/  @!P0 HADD2.F32 R7, -RZ, R5.H0_H0 ;  /* 0x20000005ff078230 */ /* 0x000fe20000004100 */
[----:B------:R-:W-:Y:S01]  /*68e0*/  @!P0 SHF.R.U64 R36, R50, 0x10, R51 ;  /* 0x0000001032248819 */ /* 0x000fe20000001233 */
[----:B------:R-:W-:Y:S01]  /*68f0*/  @!P0 HADD2.F32 R25, -RZ, R9.H1_H1 ;  /* 0x30000009ff198230 */ /* 0x000fe20000004100 */
[-C--:B------:R-:W-:Y:S01]  /*6900*/  @!P0 FMUL.FTZ R12, R15, R4.reuse ;  /* 0x000000040f0c8220 */ /* 0x080fe20000410000 */
[----:B------:R-:W-:Y:S01]  /*6910*/  @!P0 HADD2.F32 R8, -RZ, R6.H0_H0 ;  /* 0x20000006ff088230 */ /* 0x000fe20000004100 */
[C---:B------:R-:W-:Y:S01]  /*6920*/  @!P0 FMUL.FTZ R4, R7.reuse, R4 ;  /* 0x0000000407048220 */ /* 0x040fe20000410000 */
[----:B------:R-:W-:Y:S01]  /*6930*/  @!P0 MOV R16, R13 ;  /* 0x0000000d00108202 */ /* 0x000fe20000000f00 */
[----:B------:R-:W-:Y:S01]  /*6940*/  @!P0 FFMA.FTZ R51, R7, R24, -R12 ;  /* 0x0000001807338223 */ /* 0x000fe2000001080c */
[----:B------:R-:W-:Y:S01]  /*6950*/  @!P0 MOV R7, R19 ;  /* 0x0000001300078202 */ /* 0x000fe20000000f00 */
[----:B------:R-:W-:Y:S01]  /*6960*/  @!P0 IMAD.MOV.U32 R12, RZ, RZ, R47 ;  /* 0x000000ffff0c8224 */ /* 0x000fe200078e002f */
[----:B------:R-:W-:Y:S01]  /*6970*/  @!P0 HADD2.F32 R26, -RZ, R34.H0_H0 ;  /* 0x20000022ff1a8230 */ /* 0x000fe20000004100 */
[----:B------:R-:W-:Y:S01]  /*6980*/  @!P0 FMUL.FTZ R9, R25, R8 ;  /* 0x0000000819098220 */ /* 0x000fe20000410000 */
[----:B------:R-:W-:Y:S01]  /*6990*/  @!P0 HADD2.F32 R6, -RZ, R5.H1_H1 ;  /* 0x30000005ff068230 */ /* 0x000fe20000004100 */
[----:B------:R-:W-:Y:S01]  /*69a0*/  @!P0 FFMA.FTZ R4, R15, R24, R4 ;  /* 0x000000180f048223 */ /* 0x000fe20000010004 */
[----:B------:R-:W-:Y:S02]  /*69b0*/  @!P0 HADD2.F32 R37, -RZ, R12.H0_H0 ;  /* 0x2000000cff258230 */ /* 0x000fe40000004100 */
[----:B------:R-:W-:Y:S01]  /*69c0*/  @!P0 HADD2.F32 R10, -RZ, R10.H0_H0 ;  /* 0x2000000aff0a8230 */ /* 0x000fe20000004100 */
[C---:B------:R-:W-:Y:S01]  /*69d0*/  @!P0 FMUL.FTZ R5, R6.reuse, R8 ;  /* 0x0000000806058220 */ /* 0x040fe20000410000 */
[----:B------:R-:W-:Y:S01]  /*69e0*/  @!P0 HADD2.F32 R39, -RZ, R12.H1_H1 ;  /* 0x3000000cff278230 */ /* 0x000fe20000004100 */
[-C--:B------:R-:W-:Y:S01]  /*69f0*/  @!P0 FFMA.FTZ R50, R6, R26.reuse, -R9 ;  /* 0x0000001a06328223 */ /* 0x080fe20000010809 */
[----:B------:R-:W-:Y:S01]  /*6a00*/  @!P0 HADD2.F32 R9, -RZ, R7.H0_H0 ;  /* 0x20000007ff098230 */ /* 0x000fe20000004100 */
[----:B------:R-:W-:Y:S01]  /*6a10*/  @!P0 FFMA.FTZ R5, R25, R26, R5 ;  /* 0x0000001a19058223 */ /* 0x000fe20000010005 */
[----:B------:R-:W-:Y:S02]  /*6a20*/  @!P0 HADD2.F32 R6, -RZ, R27.H0_H0 ;  /* 0x2000001bff068230 */ /* 0x000fe40000004100 */
[----:B------:R-:W-:Y:S01]  /*6a30*/  @!P0 HADD2.F32 R7, -RZ, R7.H1_H1 ;  /* 0x30000007ff078230 */ /* 0x000fe20000004100 */
[----:B------:R-:W-:Y:S01]  /*6a40*/  @!P0 F2FP.PACK_AB R14, R50, R51 ;  /* 0x00000033320e823e */ /* 0x000fe200000000ff */
[--C-:B------:R-:W-:Y:S01]  /*6a50*/  @!P0 HADD2.F32 R38, -RZ, R62.reuse.H0_H0 ;  /* 0x2000003eff268230 */ /* 0x100fe20000004100 */
[----:B------:R-:W-:Y:S01]  /*6a60*/  @!P0 FMUL.FTZ R12, R37, R6 ;  /* 0x00000006250c8220 */ /* 0x000fe20000410000 */
[----:B------:R-:W-:Y:S01]  /*6a70*/  @!P0 F2FP.PACK_AB R4, R5, R4 ;  /* 0x000000040504823e */ /* 0x000fe200000000ff */
[----:B------:R-:W-:Y:S01]  /*6a80*/  @!P0 FMUL.FTZ R8, R9, R6 ;  /* 0x0000000609088220 */ /* 0x000fe20000410000 */
[----:B------:R-:W-:Y:S01]  /*6a90*/  @!P0 MOV R17, R14 ;  /* 0x0000000e00118202 */ /* 0x000fe20000000f00 */
[----:B------:R-:W-:Y:S01]  /*6aa0*/  @!P0 FMUL.FTZ R6, R39, R10 ;  /* 0x0000000a27068220 */ /* 0x000fe20000410000 */
[----:B------:R-:W-:Y:S01]  /*6ab0*/  @!P0 HADD2.F32 R34, -RZ, R62.H1_H1 ;  /* 0x3000003eff228230 */ /* 0x000fe20000004100 */
[----:B------:R-:W-:Y:S01]  /*6ac0*/  @!P0 FFMA.FTZ R49, R9, R38, -R12 ;  /* 0x0000002609318223 */ /* 0x000fe2000001080c */
[----:B------:R-:W-:Y:S01]  /*6ad0*/  @!P0 HADD2.F32 R12, -RZ, R11.H0_H0 ;  /* 0x2000000bff0c8230 */ /* 0x000fe20000004100 */
[C---:B------:R-:W-:Y:S01]  /*6ae0*/  @!P0 FMUL.FTZ R9, R7.reuse, R10 ;  /* 0x0000000a07098220 */ /* 0x040fe20000410000 */
[----:B------:R-:W-:Y:S01]  /*6af0*/  @!P0 HADD2.F32 R36, -RZ, R36.H0_H0 ;  /* 0x20000024ff248230 */ /* 0x000fe20000004100 */
[----:B------:R-:W-:Y:S01]  /*6b00*/  @!P0 FFMA.FTZ R48, R7, R40, -R6 ;  /* 0x0000002807308223 */ /* 0x000fe20000010806 */
[----:B------:R-:W-:Y:S01]  /*6b10*/  @!P0 HADD2.F32 R6, -RZ, R27.H1_H1 ;  /* 0x3000001bff068230 */ /* 0x000fe20000004100 */
[----:B------:R-:W-:Y:S01]  /*6b20*/  @!P0 IMAD.MOV.U32 R7, RZ, RZ, R18 ;  /* 0x000000ffff078224 */ /* 0x000fe200078e0012 */
[--C-:B------:R-:W-:Y:S01]  /*6b30*/  @!P0 HADD2.F32 R27, -RZ, R35.reuse.H0_H0 ;  /* 0x20000023ff1b8230 */ /* 0x100fe20000004100 */
[----:B------:R-:W-:Y:S01]  /*6b40*/  @!P0 IMAD.MOV.U32 R45, RZ, RZ, R4 ;  /* 0x000000ffff2d8224 */ /* 0x000fe200078e0004 */
[----:B------:R-:W-:Y:S02]  /*6b50*/  @!P0 HADD2.F32 R35, -RZ, R35.H1_H1 ;  /* 0x30000023ff238230 */ /* 0x000fe40000004100 */
[--C-:B------:R-:W-:Y:S02]  /*6b60*/  @!P0 HADD2.F32 R11, -RZ, R7.reuse.H0_H0 ;  /* 0x20000007ff0b8230 */ /* 0x100fe40000004100 */
[----:B------:R-:W-:Y:S01]  /*6b70*/  @!P0 HADD2.F32 R10, -RZ, R7.H1_H1 ;  /* 0x30000007ff0a8230 */ /* 0x000fe20000004100 */
[----:B------:R-:W-:Y:S02]  /*6b80*/  @!P0 FMUL.FTZ R7, R27, R6 ;  /* 0x000000061b078220 */ /* 0x000fe40000410000 */
[----:B------:R-:W-:Y:S02]  /*6b90*/  @!P0 FMUL.FTZ R41, R35, R12 ;  /* 0x0000000c23298220 */ /* 0x000fe40000410000 */
[C---:B------:R-:W-:Y:S02]  /*6ba0*/  @!P0 FMUL.FTZ R6, R11.reuse, R6 ;  /* 0x000000060b068220 */ /* 0x040fe40000410000 */
[----:B------:R-:W-:Y:S02]  /*6bb0*/  @!P0 FFMA.FTZ R11, R11, R34, -R7 ;  /* 0x000000220b0b8223 */ /* 0x000fe40000010807 */
[C---:B------:R-:W-:Y:S02]  /*6bc0*/  @!P0 FFMA.FTZ R41, R10.reuse, R36, -R41 ;  /* 0x000000240a298223 */ /* 0x040fe40000010829 */
[----:B------:R-:W-:Y:S01]  /*6bd0*/  @!P0 FMUL.FTZ R7, R10, R12 ;  /* 0x0000000c0a078220 */ /* 0x000fe20000410000 */
[----:B------:R-:W-:Y:S01]  /*6be0*/  @!P0 F2FP.PACK_AB R12, R48, R49 ;  /* 0x00000031300c823e */ /* 0x000fe200000000ff */
[----:B------:R-:W-:Y:S01]  /*6bf0*/  @!P0 FFMA.FTZ R6, R27, R34, R6 ;  /* 0x000000221b068223 */ /* 0x000fe20000010006 */
[----:B------:R-:W-:Y:S01]  /*6c00*/  @!P0 F2FP.PACK_AB R11, R41, R11 ;  /* 0x0000000b290b823e */ /* 0x000fe200000000ff */
[----:B------:R-:W-:Y:S01]  /*6c10*/  @!P0 FFMA.FTZ R7, R35, R36, R7 ;  /* 0x0000002423078223 */ /* 0x000fe20000010007 */
[----:B------:R-:W-:Y:S01]  /*6c20*/  @!P0 MOV R19, R12 ;  /* 0x0000000c00138202 */ /* 0x000fe20000000f00 */
[----:B------:R-:W-:Y:S01]  /*6c30*/  @!P0 FFMA.FTZ R8, R37, R38, R8 ;  /* 0x0000002625088223 */ /* 0x000fe20000010008 */
[----:B------:R-:W-:Y:S01]  /*6c40*/  @!P0 F2FP.PACK_AB R10, R3, R2 ;  /* 0x00000002030a823e */ /* 0x000fe200000000ff */
[----:B------:R-:W-:Y:S01]  /*6c50*/  @!P0 FFMA.FTZ R9, R39, R40, R9 ;  /* 0x0000002827098223 */ /* 0x000fe20000010009 */
[----:B------:R-:W-:Y:S01]  /*6c60*/  @!P0 F2FP.PACK_AB R3, R7, R6 ;  /* 0x000000060703823e */ /* 0x000fe200000000ff */
[----:B------:R-:W-:Y:S01]  /*6c70*/  @!P0 IMAD.MOV.U32 R18, RZ, RZ, R11 ;  /* 0x000000ffff128224 */ /* 0x000fe200078e000b */
[----:B------:R-:W-:Y:S02]  /*6c80*/  @!P0 MOV R44, R10 ;  /* 0x0000000a002c8202 */ /* 0x000fe40000000f00 */
[----:B------:R-:W-:Y:S02]  /*6c90*/  @!P0 F2FP.PACK_AB R2, R9, R8 ;  /* 0x000000080902823e */ /* 0x000fe400000000ff */
[----:B------:R1:W-:Y:S01]  /*6ca0*/  STG.E.128 [R52.64], R16 ;  /* 0x0000001034007986 */ /* 0x0003e2000c101d06 */
[----:B------:R-:W-:Y:S02]  /*6cb0*/  @!P0 MOV R46, R3 ;  /* 0x00000003002e8202 */ /* 0x000fe40000000f00 */
[----:B------:R-:W-:Y:S05]  /*6cc0*/  @!P0 MOV R47, R2 ;  /* 0x00000002002f8202 */ /* 0x000fea0000000f00 */
[----:B------:R1:W-:Y:S02]  /*6cd0*/  @!P2 STG.E.128 [R42.64], R44 ;  /* 0x0000002c2a00a986 */ /* 0x0003e4000c101d06 */
.L_x_734:
[----:B------:R-:W-:Y:S05]  /*6ce0*/  BSYNC B0 ;  /* 0x0000000000007941 */ /* 0x000fea0003800000 */
.L_x_733:
[----:B------:R-:W-:Y:S11]  /*6cf0*/  ISETP.GE.AND P0, PT, R109, c[0x0][0x1d4], PT ;  /* 0x000075006d007a0c */ /* 0x000ff60003f06270 */
[----:B------:R-:W-:Y:S02]  /*6d00*/  @!UPT UIADD3 URZ, URZ, URZ, URZ ;  /* 0x0000003f3f3ff290 */ /* 0x000fe4000fffe03f */
[----:B------:R-:W-:-:S05]  /*6d10*/  @P0 BRA `(.L_x_718) ;  /* 0x0000091000000947 */ /* 0x000fca0003800000 */
[----:B------:R-:W-:Y:S01]  /*6d20*/  LDS.128 R36, [R106+0x3c80] ;  /* 0x003c80006a247984 */ /* 0x000fe20000000c00 */
[----:B------:R-:W-:Y:S04]  /*6d30*/  IADD3 R2, P1, P0, R80, R71, R89 ;  /* 0x0000004750027210 */ /* 0x000fe8000783e059 */
[----:B------:R-:W-:Y:S02]  /*6d40*/  IADD3.X R3, R79, R70, R117, P1, P0 ;  /* 0x000000464f037210 */ /* 0x000fe40000fe0475 */
[C---:B-1----:R-:W-:Y:S01]  /*6d50*/  LEA R44, P0, R2.reuse, c[0x0][0x1c8], 0x1 ;  /* 0x00007200022c7a11 */ /* 0x042fe200078008ff */
[----:B------:R-:W1:Y:S03]  /*6d60*/  LDS.128 R12, [R112+0x3c80] ;  /* 0x003c8000700c7984 */ /* 0x000e660000000c00 */
[----:B------:R-:W-:Y:S02]  /*6d70*/  LEA.HI.X R45, R2, c[0x0][0x1cc], R3, 0x1, P0 ;  /* 0x00007300022d7a11 */ /* 0x000fe400000f0c03 */
[----:B------:R-:W-:Y:S11]  /*6d80*/  ISETP.GE.AND P0, PT, R109, c[0x0][0x27c], PT ;  /* 0x00009f006d007a0c */ /* 0x000ff60003f06270 */
[----:B------:R-:W-:Y:S02]  /*6d90*/  @!UPT UIADD3 URZ, URZ, URZ, URZ ;  /* 0x0000003f3f3ff290 */ /* 0x000fe4000fffe03f */
[--C-:B------:R-:W-:Y:S01]  /*6da0*/  @!P0 SHF.R.U64 R11, R22, 0x10, R23.reuse ;  /* 0x00000010160b8819 */ /* 0x100fe20000001217 */
[--C-:B------:R-:W-:Y:S01]  /*6db0*/  @!P0 HADD2.F32 R2, -RZ, R28.reuse.H0_H0 ;  /* 0x2000001cff028230 */ /* 0x100fe20000004100 */
[----:B------:R-:W-:Y:S01]  /*6dc0*/  @!P0 SHF.R.U32.HI R10, RZ, 0x10, R23 ;  /* 0x00000010ff0a8819 */ /* 0x000fe20000011617 */
[----:B------:R-:W-:Y:S01]  /*6dd0*/  @!P0 HADD2.F32 R3, -RZ, R28.H1_H1 ;  /* 0x3000001cff038230 */ /* 0x000fe20000004100 */
[--C-:B------:R-:W-:Y:S01]  /*6de0*/  @!P0 SHF.R.U32.HI R8, RZ, 0x10, R21.reuse ;  /* 0x00000010ff088819 */ /* 0x100fe20000011615 */
[--C-:B------:R-:W-:Y:S01]  /*6df0*/  @!P0 HADD2.F32 R17, -RZ, R63.reuse.H0_H0 ;  /* 0x2000003fff118230 */ /* 0x100fe20000004100 */
[----:B------:R-:W-:Y:S01]  /*6e00*/  @!P0 SHF.R.U64 R9, R20, 0x10, R21 ;  /* 0x0000001014098819 */ /* 0x000fe20000001215 */
[----:B------:R-:W-:Y:S01]  /*6e10*/  @!P0 HADD2.F32 R20, -RZ, R63.H1_H1 ;  /* 0x3000003fff148230 */ /* 0x000fe20000004100 */
[--C-:B------:R-:W-:Y:S01]  /*6e20*/  @!P0 SHF.R.U64 R25, R56, 0x10, R57.reuse ;  /* 0x0000001038198819 */ /* 0x100fe20000001239 */
[----:B------:R-:W-:Y:S01]  /*6e30*/  @!P0 HADD2.F32 R10, -RZ, R10.H0_H0 ;  /* 0x2000000aff0a8230 */ /* 0x000fe20000004100 */
[----:B------:R-:W-:Y:S01]  /*6e40*/  @!P0 SHF.R.U32.HI R24, RZ, 0x10, R57 ;  /* 0x00000010ff188819 */ /* 0x000fe20000011639 */
[----:B------:R-:W-:Y:S01]  /*6e50*/  @!P0 HADD2.F32 R9, -RZ, R9.H0_H0 ;  /* 0x20000009ff098230 */ /* 0x000fe20000004100 */
[--C-:B------:R-:W-:Y:S01]  /*6e60*/  @!P0 SHF.R.U32.HI R26, RZ, 0x10, R59.reuse ;  /* 0x00000010ff1a8819 */ /* 0x100fe2000001163b */
[----:B------:R-:W-:Y:S01]  /*6e70*/  @!P0 HADD2.F32 R28, -RZ, R64.H0_H0 ;  /* 0x20000040ff1c8230 */ /* 0x000fe20000004100 */
[----:B------:R-:W-:Y:S03]  /*6e80*/  @!P0 SHF.R.U64 R40, R58, 0x10, R59 ;  /* 0x000000103a288819 */ /* 0x000fe6000000123b */
[----:B------:R-:W-:Y:S02]  /*6e90*/  @!P0 HADD2.F32 R35, -RZ, R26.H0_H0 ;  /* 0x2000001aff238230 */ /* 0x000fe40000004100 */
[----:B------:R-:W-:Y:S01]  /*6ea0*/  @!P0 HADD2.F32 R26, -RZ, R40.H0_H0 ;  /* 0x20000028ff1a8230 */ /* 0x000fe20000004100 */
[----:B-1----:R-:W-:Y:S02]  /*6eb0*/  @!P0 MOV R7, R12 ;  /* 0x0000000c00078202 */ /* 0x002fe40000000f00 */
[----:B------:R-:W-:Y:S02]  /*6ec0*/  @!P0 MOV R23, R36 ;  /* 0x0000002400178202 */ /* 0x000fe40000000f00 */
[----:B------:R-:W-:Y:S01]  /*6ed0*/  @!P0 MOV R18, R37 ;  /* 0x0000002500128202 */ /* 0x000fe20000000f00 */
[----:B------:R-:W-:Y:S01]  /*6ee0*/  @!P0 HADD2.F32 R4, -RZ, R7.H0_H0 ;  /* 0x20000007ff048230 */ /* 0x000fe20000004100 */
[----:B------:R-:W-:Y:S01]  /*6ef0*/  @!P0 MOV R6, R13 ;  /* 0x0000000d00068202 */ /* 0x000fe20000000f00 */
[--C-:B------:R-:W-:Y:S02]  /*6f00*/  @!P0 HADD2.F32 R16, -RZ, R23.reuse.H0_H0 ;  /* 0x20000017ff108230 */ /* 0x100fe40000004100 */
[----:B------:R-:W-:Y:S02]  /*6f10*/  @!P0 HADD2.F32 R19, -RZ, R18.H0_H0 ;  /* 0x20000012ff138230 */ /* 0x000fe40000004100 */
[----:B------:R-:W-:Y:S01]  /*6f20*/  @!P0 HADD2.F32 R5, -RZ, R6.H0_H0 ;  /* 0x20000006ff058230 */ /* 0x000fe20000004100 */
[-C--:B------:R-:W-:Y:S02]  /*6f30*/  @!P0 FMUL.FTZ R22, R16, R2.reuse ;  /* 0x0000000210168220 */ /* 0x080fe40000410000 */
[C---:B------:R-:W-:Y:S02]  /*6f40*/  @!P0 FMUL.FTZ R2, R4.reuse, R2 ;  /* 0x0000000204028220 */ /* 0x040fe40000410000 */
[----:B------:R-:W-:Y:S02]  /*6f50*/  @!P0 FMUL.FTZ R21, R19, R3 ;  /* 0x0000000313158220 */ /* 0x000fe40000410000 */
[-C--:B------:R-:W-:Y:S01]  /*6f60*/  @!P0 FFMA.FTZ R48, R4, R17.reuse, -R22 ;  /* 0x0000001104308223 */ /* 0x080fe20000010816 */
[----:B------:R-:W-:Y:S01]  /*6f70*/  @!P0 HADD2.F32 R22, -RZ, R24.H0_H0 ;  /* 0x20000018ff168230 */ /* 0x000fe20000004100 */
[----:B------:R-:W-:Y:S01]  /*6f80*/  @!P0 FFMA.FTZ R2, R16, R17, R2 ;  /* 0x0000001110028223 */ /* 0x000fe20000010002 */
[----:B------:R-:W-:Y:S01]  /*6f90*/  @!P0 HADD2.F32 R17, -RZ, R23.H1_H1 ;  /* 0x30000017ff118230 */ /* 0x000fe20000004100 */
[C---:B------:R-:W-:Y:S01]  /*6fa0*/  @!P0 FMUL.FTZ R4, R5.reuse, R3 ;  /* 0x0000000305048220 */ /* 0x040fe20000410000 */
[----:B------:R-:W-:Y:S01]  /*6fb0*/  @!P0 HADD2.F32 R3, -RZ, R6.H1_H1 ;  /* 0x30000006ff038230 */ /* 0x000fe20000004100 */
[----:B------:R-:W-:Y:S01]  /*6fc0*/  @!P0 FFMA.FTZ R47, R5, R20, -R21 ;  /* 0x00000014052f8223 */ /* 0x000fe20000010815 */
[----:B------:R-:W-:Y:S02]  /*6fd0*/  @!P0 HADD2.F32 R21, -RZ, R18.H1_H1 ;  /* 0x30000012ff158230 */ /* 0x000fe40000004100 */
[----:B------:R-:W-:Y:S02]  /*6fe0*/  @!P0 HADD2.F32 R5, -RZ, R8.H0_H0 ;  /* 0x20000008ff058230 */ /* 0x000fe40000004100 */
[----:B------:R-:W-:Y:S01]  /*6ff0*/  @!P0 HADD2.F32 R18, -RZ, R25.H0_H0 ;  /* 0x20000019ff128230 */ /* 0x000fe20000004100 */
[----:B------:R-:W-:Y:S01]  /*7000*/  @!P0 MOV R25, R38 ;  /* 0x0000002600198202 */ /* 0x000fe20000000f00 */
[----:B------:R-:W-:Y:S01]  /*7010*/  @!P0 HADD2.F32 R6, -RZ, R7.H1_H1 ;  /* 0x30000007ff068230 */ /* 0x000fe20000004100 */
[----:B------:R-:W-:Y:S01]  /*7020*/  @!P0 FMUL.FTZ R8, R21, R5 ;  /* 0x0000000515088220 */ /* 0x000fe20000410000 */
[----:B------:R-:W-:Y:S01]  /*7030*/  @!P0 HADD2.F32 R24, -RZ, R64.H1_H1 ;  /* 0x30000040ff188230 */ /* 0x000fe20000004100 */
[----:B------:R-:W-:Y:S01]  /*7040*/  @!P0 FMUL.FTZ R7, R17, R9 ;  /* 0x0000000911078220 */ /* 0x000fe20000410000 */
[--C-:B------:R-:W-:Y:S01]  /*7050*/  @!P0 HADD2.F32 R23, -RZ, R25.reuse.H0_H0 ;  /* 0x20000019ff178230 */ /* 0x100fe20000004100 */
[C---:B------:R-:W-:Y:S01]  /*7060*/  @!P0 FFMA.FTZ R46, R3.reuse, R22, -R8 ;  /* 0x00000016032e8223 */ /* 0x040fe20000010808 */
[----:B------:R-:W-:Y:S01]  /*7070*/  @!P0 HADD2.F32 R25, -RZ, R25.H1_H1 ;  /* 0x30000019ff198230 */ /* 0x000fe20000004100 */
[----:B------:R-:W-:Y:S02]  /*7080*/  @!P0 IMAD.MOV.U32 R8, RZ, RZ, R39 ;  /* 0x000000ffff088224 */ /* 0x000fe400078e0027 */
[CC--:B------:R-:W-:Y:S01]  /*7090*/  @!P0 FFMA.FTZ R43, R6.reuse, R18.reuse, -R7 ;  /* 0x00000012062b8223 */ /* 0x0c0fe20000010807 */
[----:B------:R-:W-:Y:S01]  /*70a0*/  @!P0 MOV R7, R15 ;  /* 0x0000000f00078202 */ /* 0x000fe20000000f00 */
[----:B------:R-:W-:Y:S01]  /*70b0*/  @!P0 FMUL.FTZ R5, R3, R5 ;  /* 0x0000000503058220 */ /* 0x000fe20000410000 */
[--C-:B------:R-:W-:Y:S01]  /*70c0*/  @!P0 HADD2.F32 R27, -RZ, R8.reuse.H0_H0 ;  /* 0x20000008ff1b8230 */ /* 0x100fe20000004100 */
[----:B------:R-:W-:Y:S01]  /*70d0*/  @!P0 FMUL.FTZ R3, R6, R9 ;  /* 0x0000000906038220 */ /* 0x000fe20000410000 */
[----:B------:R-:W-:Y:S02]  /*70e0*/  @!P0 HADD2.F32 R6, -RZ, R29.H0_H0 ;  /* 0x2000001dff068230 */ /* 0x000fe40000004100 */
[--C-:B------:R-:W-:Y:S01]  /*70f0*/  @!P0 HADD2.F32 R9, -RZ, R7.reuse.H0_H0 ;  /* 0x20000007ff098230 */ /* 0x100fe20000004100 */
[----:B------:R-:W-:Y:S01]  /*7100*/  @!P0 FFMA.FTZ R3, R17, R18, R3 ;  /* 0x0000001211038223 */ /* 0x000fe20000010003 */
[----:B------:R-:W-:Y:S01]  /*7110*/  @!P0 HADD2.F32 R34, -RZ, R8.H1_H1 ;  /* 0x30000008ff228230 */ /* 0x000fe20000004100 */
[-C--:B------:R-:W-:Y:S01]  /*7120*/  @!P0 FMUL.FTZ R16, R27, R6.reuse ;  /* 0x000000061b108220 */ /* 0x080fe20000410000 */
[----:B------:R-:W-:Y:S01]  /*7130*/  @!P0 HADD2.F32 R7, -RZ, R7.H1_H1 ;  /* 0x30000007ff078230 */ /* 0x000fe20000004100 */
[----:B------:R-:W-:Y:S01]  /*7140*/  @!P0 FMUL.FTZ R8, R9, R6 ;  /* 0x0000000609088220 */ /* 0x000fe20000410000 */
[----:B------:R-:W-:Y:S01]  /*7150*/  @!P0 F2FP.PACK_AB R17, R43, R48 ;  /* 0x000000302b11823e */ /* 0x000fe200000000ff */
[----:B------:R-:W-:Y:S01]  /*7160*/  @!P0 FMUL.FTZ R6, R34, R10 ;  /* 0x0000000a22068220 */ /* 0x000fe20000410000 */
[----:B------:R-:W-:Y:S01]  /*7170*/  @!P0 F2FP.PACK_AB R18, R46, R47 ;  /* 0x0000002f2e12823e */ /* 0x000fe200000000ff */
[----:B------:R-:W-:Y:S01]  /*7180*/  @!P0 FFMA.FTZ R42, R9, R28, -R16 ;  /* 0x0000001c092a8223 */ /* 0x000fe20000010810 */
[----:B------:R-:W-:Y:S01]  /*7190*/  @!P0 HADD2.F32 R16, -RZ, R11.H0_H0 ;  /* 0x2000000bff108230 */ /* 0x000fe20000004100 */
[C---:B------:R-:W-:Y:S01]  /*71a0*/  @!P0 FMUL.FTZ R9, R7.reuse, R10 ;  /* 0x0000000a07098220 */ /* 0x040fe20000410000 */
[----:B------:R-:W-:Y:S01]  /*71b0*/  @!P0 MOV R13, R18 ;  /* 0x00000012000d8202 */ /* 0x000fe20000000f00 */
[----:B------:R-:W-:Y:S01]  /*71c0*/  @!P0 FFMA.FTZ R41, R7, R35, -R6 ;  /* 0x0000002307298223 */ /* 0x000fe20000010806 */
[----:B------:R-:W-:Y:S01]  /*71d0*/  @!P0 MOV R7, R14 ;  /* 0x0000000e00078202 */ /* 0x000fe20000000f00 */
[----:B------:R-:W-:Y:S01]  /*71e0*/  @!P0 FFMA.FTZ R4, R19, R20, R4 ;  /* 0x0000001413048223 */ /* 0x000fe20000010004 */
[----:B------:R-:W-:Y:S01]  /*71f0*/  @!P0 HADD2.F32 R6, -RZ, R29.H1_H1 ;  /* 0x3000001dff068230 */ /* 0x000fe20000004100 */
[----:B------:R-:W-:Y:S02]  /*7200*/  @!P0 FMUL.FTZ R29, R25, R16 ;  /* 0x00000010191d8220 */ /* 0x000fe40000410000 */
[--C-:B------:R-:W-:Y:S01]  /*7210*/  @!P0 HADD2.F32 R11, -RZ, R7.reuse.H0_H0 ;  /* 0x20000007ff0b8230 */ /* 0x100fe20000004100 */
[----:B------:R-:W-:Y:S01]  /*7220*/  @!P0 FFMA.FTZ R5, R21, R22, R5 ;  /* 0x0000001615058223 */ /* 0x000fe20000010005 */
[----:B------:R-:W-:Y:S01]  /*7230*/  @!P0 HADD2.F32 R10, -RZ, R7.H1_H1 ;  /* 0x30000007ff0a8230 */ /* 0x000fe20000004100 */
[-C--:B------:R-:W-:Y:S02]  /*7240*/  @!P0 FMUL.FTZ R7, R23, R6.reuse ;  /* 0x0000000617078220 */ /* 0x080fe40000410000 */
[----:B------:R-:W-:Y:S01]  /*7250*/  @!P0 FMUL.FTZ R6, R11, R6 ;  /* 0x000000060b068220 */ /* 0x000fe20000410000 */
[----:B------:R-:W-:Y:S01]  /*7260*/  @!P0 F2FP.PACK_AB R4, R5, R4 ;  /* 0x000000040504823e */ /* 0x000fe200000000ff */
[----:B------:R-:W-:Y:S02]  /*7270*/  @!P0 FFMA.FTZ R11, R11, R24, -R7 ;  /* 0x000000180b0b8223 */ /* 0x000fe40000010807 */
[C---:B------:R-:W-:Y:S01]  /*7280*/  @!P0 FFMA.FTZ R29, R10.reuse, R26, -R29 ;  /* 0x0000001a0a1d8223 */ /* 0x040fe2000001081d */
[----:B------:R-:W-:Y:S01]  /*7290*/  @!P0 MOV R37, R4 ;  /* 0x0000000400258202 */ /* 0x000fe20000000f00 */
[----:B------:R-:W-:Y:S01]  /*72a0*/  @!P0 FMUL.FTZ R7, R10, R16 ;  /* 0x000000100a078220 */ /* 0x000fe20000410000 */
[----:B------:R-:W-:Y:S01]  /*72b0*/  @!P0 F2FP.PACK_AB R16, R41, R42 ;  /* 0x0000002a2910823e */ /* 0x000fe200000000ff */
[----:B------:R-:W-:Y:S01]  /*72c0*/  @!P0 FFMA.FTZ R6, R23, R24, R6 ;  /* 0x0000001817068223 */ /* 0x000fe20000010006 */
[----:B------:R-:W-:Y:S01]  /*72d0*/  @!P0 F2FP.PACK_AB R11, R29, R11 ;  /* 0x0000000b1d0b823e */ /* 0x000fe200000000ff */
[----:B------:R-:W-:Y:S01]  /*72e0*/  @!P0 FFMA.FTZ R7, R25, R26, R7 ;  /* 0x0000001a19078223 */ /* 0x000fe20000010007 */
[----:B------:R-:W-:Y:S01]  /*72f0*/  @!P0 MOV R15, R16 ;  /* 0x00000010000f8202 */ /* 0x000fe20000000f00 */
[----:B------:R-:W-:Y:S01]  /*7300*/  @!P0 FFMA.FTZ R8, R27, R28, R8 ;  /* 0x0000001c1b088223 */ /* 0x000fe20000010008 */
[----:B------:R-:W-:Y:S01]  /*7310*/  @!P0 MOV R14, R11 ;  /* 0x0000000b000e8202 */ /* 0x000fe20000000f00 */
[----:B------:R-:W-:Y:S01]  /*7320*/  @!P0 IMAD.MOV.U32 R12, RZ, RZ, R17 ;  /* 0x000000ffff0c8224 */ /* 0x000fe200078e0011 */
[----:B------:R-:W-:Y:S01]  /*7330*/  @!P0 F2FP.PACK_AB R10, R3, R2 ;  /* 0x00000002030a823e */ /* 0x000fe200000000ff */
[----:B------:R-:W-:Y:S01]  /*7340*/  @!P0 FFMA.FTZ R9, R34, R35, R9 ;  /* 0x0000002322098223 */ /* 0x000fe20000010009 */
[----:B------:R-:W-:Y:S02]  /*7350*/  @!P0 F2FP.PACK_AB R3, R7, R6 ;  /* 0x000000060703823e */ /* 0x000fe400000000ff */
[----:B------:R1:W-:Y:S01]  /*7360*/  STG.E.128 [R44.64], R12 ;  /* 0x0000000c2c007986 */ /* 0x0003e2000c101d06 */
[----:B------:R-:W-:Y:S01]  /*7370*/  @!P0 IMAD.MOV.U32 R36, RZ, RZ, R10 ;  /* 0x000000ffff248224 */ /* 0x000fe200078e000a */
[----:B------:R-:W-:Y:S02]  /*7380*/  @!P0 F2FP.PACK_AB R2, R9, R8 ;  /* 0x000000080902823e */ /* 0x000fe400000000ff */
[----:B------:R-:W-:Y:S02]  /*7390*/  @!P0 MOV R38, R3 ;  /* 0x0000000300268202 */ /* 0x000fe40000000f00 */
[----:B------:R-:W-:Y:S02]  /*73a0*/  @!P0 MOV R39, R2 ;  /* 0x0000000200278202 */ /* 0x000fe40000000f00 */
[----:B------:R-:W-:Y:S11]  /*73b0*/  ISETP.GE.AND P0, PT, R87, c[0x0][0x1d4], PT ;  /* 0x0000750057007a0c */ /* 0x000ff60003f06270 */
[----:B------:R-:W-:Y:S02]  /*73c0*/  @!UPT UIADD3 URZ, URZ, URZ, URZ ;  /* 0x0000003f3f3ff290 */ /* 0x000fe4000fffe03f */
[----:B------:R-:W-:-:S05]  /*73d0*/  @P0 BRA `(.L_x_718) ;  /* 0x0000025000000947 */ /* 0x000fca0003800000 */
[----:B------:R-:W-:Y:S04]  /*73e0*/  IADD3 R3, P1, P0, R80, R71, R87 ;  /* 0x0000004750037210 */ /* 0x000fe8000783e057 */
[----:B------:R-:W-:Y:S02]  /*73f0*/  IADD3.X R4, R79, R70, R114, P1, P0 ;  /* 0x000000464f047210 */ /* 0x000fe40000fe0472 */
[C---:B------:R-:W-:Y:S04]  /*7400*/  LEA R2, P0, R3.reuse, c[0x0][0x1c8], 0x1 ;  /* 0x0000720003027a11 */ /* 0x040fe800078008ff */
[----:B------:R-:W-:Y:S05]  /*7410*/  LEA.HI.X R3, R3, c[0x0][0x1cc], R4, 0x1, P0 ;  /* 0x0000730003037a11 */ /* 0x000fea00000f0c04 */
[----:B------:R2:W-:Y:S01]  /*7420*/  STG.E.128 [R2.64], R36 ;  /* 0x0000002402007986 */ /* 0x0005e2000c101d06 */
[----:B------:R-:W-:-:S05]  /*7430*/  BRA `(.L_x_718) ;  /* 0x000001f000007947 */ /* 0x000fca0003800000 */
.L_x_714:
[----:B------:R-:W-:Y:S05]  /*7440*/  IMAD R2, R33, -0x30, R0 ;  /* 0xffffffd021027824 */ /* 0x000fea00078e0200 */
[----:B------:R-:W-:Y:S04]  /*7450*/  IMNMX R78, R2, 0x30, PT ;  /* 0x00000030024e7817 */ /* 0x000fe80003800200 */
[----:B------:R-:W-:Y:S11]  /*7460*/  ISETP.GE.AND P0, PT, R163, R78, PT ;  /* 0x0000004ea300720c */ /* 0x000ff60003f06270 */
[----:B------:R-:W-:Y:S02]  /*7470*/  @!UPT UIADD3 URZ, URZ, URZ, URZ ;  /* 0x0000003f3f3ff290 */ /* 0x000fe4000fffe03f */
[----:B------:R-:W-:-:S05]  /*7480*/  @P0 BRA `(.L_x_718) ;  /* 0x000001a000000947 */ /* 0x000fca0003800000 */
[----:B------:R-:W2:Y:S01]  /*7490*/  LDL R12, [R1+0x10] ;  /* 0x00001000010c7983 */ /* 0x000ea20000100800 */
[C---:B------:R-:W-:Y:S02]  /*74a0*/  ISETP.GE.AND P0, PT, R110.reuse, c[0x0][0x1d4], PT ;  /* 0x000075006e007a0c */ /* 0x040fe40003f06270 */
[----:B------:R-:W-:Y:S01]  /*74b0*/  IADD3 R2, R110, 0x30, RZ ;  /* 0x000000306e027810 */ /* 0x000fe20007ffe0ff */
[----:B------:R-:W3:Y:S10]  /*74c0*/  LDL R3, [R1+0x14] ;  /* 0x0000140001037983 */ /* 0x000ef40000100800 */
[----:B--2---:R-:W1:Y:S04]  /*74d0*/  @!P0 LDS.128 R4, [R12+0x2400] ;  /* 0x002400000c048984 */ /* 0x004e680000000c00 */
[----:B-1----:R-:W-:Y:S01]  /*74e0*/  @!P0 STG.E.128 [R54.64], R4 ;  /* 0x0000000436008986 */ /* 0x002fe2000c101d06 */
[----:B------:R-:W-:Y:S11]  /*74f0*/  ISETP.GE.AND P0, PT, R152, c[0x0][0x1d4], PT ;  /* 0x0000750098007a0c */ /* 0x000ff60003f06270 */
[----:B------:R-:W-:Y:S02]  /*7500*/  @!UPT UIADD3 URZ, URZ, URZ, URZ ;  /* 0x0000003f3f3ff290 */ /* 0x000fe4000fffe03f */
[----:B---3--:R-:W1:Y:S04]  /*7510*/  @!P0 LDS.128 R8, [R3+0x2400] ;  /* 0x0024000003088984 */ /* 0x008e680000000c00 */
[----:B-1----:R-:W-:Y:S01]  /*7520*/  @!P0 STG.E.128 [R54.64+0x20], R8 ;  /* 0x0000200836008986 */ /* 0x002fe2000c101d06 */
[----:B------:R-:W-:Y:S11]  /*7530*/  ISETP.GE.AND P0, PT, R109, c[0x0][0x1d4], PT ;  /* 0x000075006d007a0c */ /* 0x000ff60003f06270 */
[----:B------:R-:W-:Y:S02]  /*7540*/  @!UPT UIADD3 URZ, URZ, URZ, URZ ;  /* 0x0000003f3f3ff290 */ /* 0x000fe4000fffe03f */
[----:B------:R-:W1:Y:S04]  /*7550*/  @!P0 LDS.128 R4, [R12+0x3000] ;  /* 0x003000000c048984 */ /* 0x000e680000000c00 */
[----:B-1----:R-:W-:Y:S01]  /*7560*/  @!P0 STG.E.128 [R54.64+0x40], R4 ;  /* 0x0000400436008986 */ /* 0x002fe2000c101d06 */
[----:B------:R-:W-:Y:S02]  /*7570*/  ISETP.GE.AND P0, PT, R2, c[0x0][0x1d4], PT ;  /* 0x0000750002007a0c */ /* 0x000fe40003f06270 */
[----:B------:R-:W-:Y:S11]  /*7580*/  IADD3 R2, R110, 0x40, RZ ;  /* 0x000000406e027810 */ /* 0x000ff60007ffe0ff */
[----:B------:R-:W1:Y:S04]  /*7590*/  @!P0 LDS.128 R4, [R3+0x3000] ;  /* 0x0030000003048984 */ /* 0x000e680000000c00 */
[----:B-1----:R-:W-:Y:S01]  /*75a0*/  @!P0 STG.E.128 [R54.64+0x60], R4 ;  /* 0x0000600436008986 */ /* 0x002fe2000c101d06 */
[----:B------:R-:W-:Y:S02]  /*75b0*/  ISETP.GE.AND P0, PT, R2, c[0x0][0x1d4], PT ;  /* 0x0000750002007a0c */ /* 0x000fe40003f06270 */
[----:B------:R-:W-:Y:S11]  /*75c0*/  IADD3 R2, R110, 0x50, RZ ;  /* 0x000000506e027810 */ /* 0x000ff60007ffe0ff */
[----:B------:R-:W1:Y:S04]  /*75d0*/  @!P0 LDS.128 R4, [R12+0x3c00] ;  /* 0x003c00000c048984 */ /* 0x000e680000000c00 */
[----:B-1----:R-:W-:Y:S01]  /*75e0*/  @!P0 STG.E.128 [R54.64+0x80], R4 ;  /* 0x0000800436008986 */ /* 0x002fe2000c101d06 */
[----:B------:R-:W-:Y:S11]  /*75f0*/  ISETP.GE.AND P0, PT, R2, c[0x0][0x1d4], PT ;  /* 0x0000750002007a0c */ /* 0x000ff60003f06270 */
[----:B------:R-:W-:Y:S02]  /*7600*/  @!UPT UIADD3 URZ, URZ, URZ, URZ ;  /* 0x0000003f3f3ff290 */ /* 0x000fe4000fffe03f */
[----:B------:R-:W1:Y:S04]  /*7610*/  @!P0 LDS.128 R4, [R3+0x3c00] ;  /* 0x003c000003048984 */ /* 0x000e680000000c00 */
[----:B-1----:R1:W-:Y:S02]  /*7620*/  @!P0 STG.E.128 [R54.64+0xa0], R4 ;  /* 0x0000a00436008986 */ /* 0x0023e4000c101d06 */
.L_x_718:
[----:B------:R-:W-:Y:S05]  /*7630*/  BSYNC B1 ;  /* 0x0000000000017941 */ /* 0x000fea0003800000 */
.L_x_713:
[----:B-1----:R-:W-:Y:S01]  /*7640*/  IMAD.WIDE.U32 R10, R33, 0x30, RZ ;  /* 0x00000030210a7825 */ /* 0x002fe200078e00ff */
[----:B-----5:R-:W3:Y:S01]  /*7650*/  LDL R16, [R1+0x1c] ;  /* 0x00001c0001107983 */ /* 0x020ee20000100800 */
[----:B------:R-:W-:Y:S01]  /*7660*/  SHF.R.S32.HI R17, RZ, 0x1f, R168 ;  /* 0x0000001fff117819 */ /* 0x000fe200000114a8 */
[----:B------:R-:W-:Y:S01]  /*7670*/  BSSY B0, `(.L_x_735) ;  /* 0x0000054000007945 */ /* 0x000fe20003800000 */
[----:B--2---:R-:W-:Y:S01]  /*7680*/  IMAD R2, R82, 0x30, RZ ;  /* 0x0000003052027824 */ /* 0x004fe200078e02ff */
[----:B------:R-:W-:Y:S02]  /*7690*/  IADD3 R4, P0, R127, R10, RZ ;  /* 0x0000000a7f047210 */ /* 0x000fe40007f1e0ff */
[----:B------:R-:W-:Y:S01]  /*76a0*/  LEA.HI R17, R17, R168, RZ, 0x2 ;  /* 0x000000a811117211 */ /* 0x000fe200078f10ff */
[----:B------:R-:W-:Y:S03]  /*76b0*/  IMAD.IADD R9, R11, 0x1, R2 ;  /* 0x000000010b097824 */ /* 0x000fe600078e0202 */
[----:B------:R-:W-:Y:S01]  /*76c0*/  SHF.R.S32.HI R17, RZ, 0x2, R17 ;  /* 0x00000002ff117819 */ /* 0x000fe20000011411 */
[----:B------:R-:W-:Y:S03]  /*76d0*/  IMAD.X R2, R9, 0x1, R130, P0 ;  /* 0x0000000109027824 */ /* 0x000fe600000e0682 */
[----:B------:R-:W-:Y:S04]  /*76e0*/  IADD3 R3, -R17, R78, RZ ;  /* 0x0000004e11037210 */ /* 0x000fe80007ffe1ff */
[C---:B------:R-:W-:Y:S11]  /*76f0*/  ISETP.GE.AND P0, PT, R3.reuse, 0x21, PT ;  /* 0x000000210300780c */ /* 0x040ff60003f06270 */
[----:B------:R-:W-:Y:S02]  /*7700*/  @!UPT UIADD3 URZ, URZ, URZ, URZ ;  /* 0x0000003f3f3ff290 */ /* 0x000fe4000fffe03f */
[----:B------:R-:W-:Y:S01]  /*7710*/  @P0 IADD3 R8, P1, R4, 0x20, RZ ;  /* 0x0000002004080810 */ /* 0x000fe20007f3e0ff */
[----:B------:R-:W-:Y:S04]  /*7720*/  @P0 IMAD.MOV.U32 R7, RZ, RZ, R88 ;  /* 0x000000ffff070224 */ /* 0x000fe800078e0058 */
[----:B------:R-:W-:Y:S01]  /*7730*/  @P0 IMAD.X R6, RZ, RZ, R2, P1 ;  /* 0x000000ffff060224 */ /* 0x000fe200008e0602 */
[----:B------:R-:W-:Y:S11]  /*7740*/  ISETP.GE.AND P1, PT, R3, 0x1, PT ;  /* 0x000000010300780c */ /* 0x000ff60003f26270 */
[----:B------:R-:W-:Y:S02]  /*7750*/  @!UPT UIADD3 URZ, URZ, URZ, URZ ;  /* 0x0000003f3f3ff290 */ /* 0x000fe4000fffe03f */
[----:B------:R-:W-:Y:S01]  /*7760*/  @P1 MOV R3, R88 ;  /* 0x0000005800031202 */ /* 0x000fe20000000f00 */
[----:B------:R-:W-:Y:S02]  /*7770*/  @P1 IMAD R5, R2, c[0x0][0x258], RZ ;  /* 0x0000960002051a24 */ /* 0x000fe400078e02ff */
[----:B------:R-:W-:Y:S04]  /*7780*/  @P1 IMAD.MOV.U32 R2, RZ, RZ, R84 ;  /* 0x000000ffff021224 */ /* 0x000fe800078e0054 */
[C---:B------:R-:W-:Y:S04]  /*7790*/  @P1 IMAD.WIDE.U32 R2, R4.reuse, c[0x0][0x258], R2 ;  /* 0x0000960004021a25 */ /* 0x040fe800078e0002 */
[----:B------:R-:W-:Y:S04]  /*77a0*/  @P1 IMAD R4, R4, c[0x0][0x25c], R5 ;  /* 0x0000970004041a24 */ /* 0x000fe800078e0205 */
[----:B------:R-:W-:Y:S01]  /*77b0*/  @P1 IMAD.IADD R3, R3, 0x1, R4 ;  /* 0x0000000103031824 */ /* 0x000fe200078e0204 */
[C---:B------:R-:W-:Y:S04]  /*77c0*/  @P1 LEA R4, P2, R2.reuse, c[0x0][0x250], 0x1 ;  /* 0x0000940002041a11 */ /* 0x040fe800078408ff */
[----:B------:R-:W-:Y:S01]  /*77d0*/  @P1 LEA.HI.X R5, R2, c[0x0][0x254], R3, 0x1, P2 ;  /* 0x0000950002051a11 */ /* 0x000fe200010f0c03 */
[----:B------:R-:W-:Y:S01]  /*77e0*/  @P0 IMAD R2, R6, c[0x0][0x258], RZ ;  /* 0x0000960006020a24 */ /* 0x000fe200078e02ff */
[----:B------:R-:W-:Y:S03]  /*77f0*/  @P0 MOV R6, R84 ;  /* 0x0000005400060202 */ /* 0x000fe60000000f00 */
[C---:B------:R-:W-:Y:S02]  /*7800*/  @P0 IMAD R2, R8.reuse, c[0x0][0x25c], R2 ;  /* 0x0000970008020a24 */ /* 0x040fe400078e0202 */
[----:B------:R-:W-:Y:S05]  /*7810*/  @P0 IMAD.WIDE.U32 R6, R8, c[0x0][0x258], R6 ;  /* 0x0000960008060a25 */ /* 0x000fea00078e0006 */
[----:B------:R-:W-:Y:S02]  /*7820*/  @P0 IADD3 R3, R7, R2, RZ ;  /* 0x0000000207030210 */ /* 0x000fe40007ffe0ff */
[C---:B------:R-:W-:Y:S04]  /*7830*/  @P0 LEA R2, P2, R6.reuse, c[0x0][0x250], 0x1 ;  /* 0x0000940006020a11 */ /* 0x040fe800078408ff */
[----:B------:R-:W-:Y:S01]  /*7840*/  @P0 LEA.HI.X R3, R6, c[0x0][0x254], R3, 0x1, P2 ;  /* 0x0000950006030a11 */ /* 0x000fe200010f0c03 */
[C---:B---3--:R-:W-:Y:S05]  /*7850*/  @P1 IMAD.SHL.U32 R6, R16.reuse, 0x2, RZ ;  /* 0x0000000210061824 */ /* 0x048fea00078e00ff */
[----:B------:R-:W-:Y:S01]  /*7860*/  @!PT LDS RZ, [RZ] ;  /* 0x00000000fffff984 */ /* 0x000fe20000000800 */
[----:B------:R-:W-:Y:S01]  /*7870*/  @!PT LDS RZ, [RZ] ;  /* 0x00000000fffff984 */ /* 0x000fe20000000800 */
[----:B------:R-:W-:Y:S01]  /*7880*/  @!PT LDS RZ, [RZ] ;  /* 0x00000000fffff984 */ /* 0x000fe20000000800 */
[----:B------:R1:W-:Y:S04]  /*7890*/  @P1 LDGSTS.E.BYPASS.LTC128B.128 [R6+0x1880], [R4.64], !P6 ;  /* 0x0188000004061fae */ /* 0x0003e8000f101d46 */
[----:B------:R1:W-:Y:S04]  /*78a0*/  @P1 LDGSTS.E.BYPASS.LTC128B.128 [R6+0x2480], [R4.64+0x40], !P5 ;  /* 0x0248004004061fae */ /* 0x0003e8000e901d46 */
[----:B------:R1:W-:Y:S02]  /*78b0*/  @P1 LDGSTS.E.BYPASS.LTC128B.128 [R6+0x3080], [R4.64+0x80], !P4 ;  /* 0x0308008004061fae */ /* 0x0003e4000e101d46 */
[----:B-1----:R-:W-:Y:S05]  /*78c0*/  @P0 SHF.L.U32 R4, R16, 0x1, RZ ;  /* 0x0000000110040819 */ /* 0x002fea00000006ff */
        /* <DEDUP_REMOVED lines=8> */
[----:B-1----:R-:W2:Y:S01]  /*7950*/  LDL R19, [R1+0x10] ;  /* 0x0000100001137983 */ /* 0x002ea20000100800 */
[----:B------:R-:W-:Y:S01]  /*7960*/  IADD3 R2, P0, R132, R10, RZ ;  /* 0x0000000a84027210 */ /* 0x000fe20007f1e0ff */
[----:B------:R-:W-:Y:S02]  /*7970*/  IMAD.MOV.U32 R4, RZ, RZ, R102 ;  /* 0x000000ffff047224 */ /* 0x000fe400078e0066 */
[----:B------:R-:W3:Y:S01]  /*7980*/  LDL R18, [R1+0x14] ;  /* 0x0000140001127983 */ /* 0x000ee20000100800 */
[----:B------:R-:W-:Y:S02]  /*7990*/  IMAD.MOV.U32 R5, RZ, RZ, R125 ;  /* 0x000000ffff057224 */ /* 0x000fe400078e007d */
[----:B------:R-:W-:Y:S02]  /*79a0*/  IMAD.X R3, R9, 0x1, R131, P0 ;  /* 0x0000000109037824 */ /* 0x000fe400000e0683 */
[C---:B------:R-:W-:Y:S04]  /*79b0*/  IMAD.WIDE.U32 R4, R2.reuse, c[0x0][0x208], R4 ;  /* 0x0000820002047a25 */ /* 0x040fe800078e0004 */
[----:B------:R-:W-:Y:S04]  /*79c0*/  IMAD R3, R3, c[0x0][0x208], RZ ;  /* 0x0000820003037a24 */ /* 0x000fe800078e02ff */
[----:B------:R-:W-:Y:S04]  /*79d0*/  IMAD R2, R2, c[0x0][0x20c], R3 ;  /* 0x0000830002027a24 */ /* 0x000fe800078e0203 */
[----:B------:R-:W-:Y:S01]  /*79e0*/  IMAD.IADD R3, R5, 0x1, R2 ;  /* 0x0000000105037824 */ /* 0x000fe200078e0202 */
[C---:B------:R-:W-:Y:S04]  /*79f0*/  LEA R2, P0, R4.reuse, c[0x0][0x1f8], 0x1 ;  /* 0x00007e0004027a11 */ /* 0x040fe800078008ff */
[----:B------:R-:W-:Y:S02]  /*7a00*/  LEA.HI.X R3, R4, c[0x0][0x1fc], R3, 0x1, P0 ;  /* 0x00007f0004037a11 */ /* 0x000fe400000f0c03 */
[----:B------:R-:W-:Y:S11]  /*7a10*/  ISETP.GE.AND P0, PT, R110, c[0x0][0x1d4], PT ;  /* 0x000075006e007a0c */ /* 0x000ff60003f06270 */
[----:B------:R-:W-:Y:S02]  /*7a20*/  @!UPT UIADD3 URZ, URZ, URZ, URZ ;  /* 0x0000003f3f3ff290 */ /* 0x000fe4000fffe03f */
[----:B--2---:R-:W1:Y:S04]  /*7a30*/  @!P0 LDS.128 R12, [R19] ;  /* 0x00000000130c8984 */ /* 0x004e680000000c00 */
[----:B-1----:R-:W-:Y:S01]  /*7a40*/  @!P0 STG.E.128 [R2.64], R12 ;  /* 0x0000000c02008986 */ /* 0x002fe2000c101d06 */
[----:B------:R-:W-:Y:S11]  /*7a50*/  ISETP.GE.AND P0, PT, R152, c[0x0][0x1d4], PT ;  /* 0x0000750098007a0c */ /* 0x000ff60003f06270 */
[----:B------:R-:W-:Y:S02]  /*7a60*/  @!UPT UIADD3 URZ, URZ, URZ, URZ ;  /* 0x0000003f3f3ff290 */ /* 0x000fe4000fffe03f */
[----:B---3--:R-:W1:Y:S04]  /*7a70*/  @!P0 LDS.128 R4, [R18] ;  /* 0x0000000012048984 */ /* 0x008e680000000c00 */
[----:B-1----:R-:W-:Y:S01]  /*7a80*/  @!P0 STG.E.128 [R2.64+0x20], R4 ;  /* 0x0000200402008986 */ /* 0x002fe2000c101d06 */
[----:B------:R-:W-:Y:S11]  /*7a90*/  ISETP.GE.AND P0, PT, R109, c[0x0][0x1d4], PT ;  /* 0x000075006d007a0c */ /* 0x000ff60003f06270 */
[----:B------:R-:W-:Y:S02]  /*7aa0*/  @!UPT UIADD3 URZ, URZ, URZ, URZ ;  /* 0x0000003f3f3ff290 */ /* 0x000fe4000fffe03f */
[----:B------:R-:W1:Y:S04]  /*7ab0*/  @!P0 LDS.128 R4, [R19+0xc00] ;  /* 0x000c000013048984 */ /* 0x000e680000000c00 */
[----:B-1----:R1:W-:Y:S02]  /*7ac0*/  @!P0 STG.E.128 [R2.64+0x40], R4 ;  /* 0x0000400402008986 */ /* 0x0023e4000c101d06 */
[----:B-1----:R-:W-:Y:S04]  /*7ad0*/  IADD3 R4, R110, 0x30, RZ ;  /* 0x000000306e047810 */ /* 0x002fe80007ffe0ff */
        /* <DEDUP_REMOVED lines=8> */
[----:B-1----:R-:W-:Y:S04]  /*7b60*/  IADD3 R4, R110, 0x50, RZ ;  /* 0x000000506e047810 */ /* 0x002fe80007ffe0ff */
[----:B------:R-:W-:Y:S11]  /*7b70*/  ISETP.GE.AND P0, PT, R4, c[0x0][0x1d4], PT ;  /* 0x0000750004007a0c */ /* 0x000ff60003f06270 */
[----:B------:R-:W-:Y:S02]  /*7b80*/  @!UPT UIADD3 URZ, URZ, URZ, URZ ;  /* 0x0000003f3f3ff290 */ /* 0x000fe4000fffe03f */
[----:B------:R-:W1:Y:S04]  /*7b90*/  @!P0 LDS.128 R4, [R18+0x1800] ;  /* 0x0018000012048984 */ /* 0x000e680000000c00 */
[----:B-1----:R1:W-:Y:S02]  /*7ba0*/  @!P0 STG.E.128 [R2.64+0xa0], R4 ;  /* 0x0000a00402008986 */ /* 0x0023e4000c101d06 */
.L_x_736:
[----:B-1----:R-:W-:Y:S05]  /*7bb0*/  BSYNC B0 ;  /* 0x0000000000007941 */ /* 0x002fea0003800000 */
.L_x_735:
[----:B------:R-:W-:Y:S01]  /*7bc0*/  ISETP.GT.AND P3, PT, R33, R128, PT ;  /* 0x000000802100720c */ /* 0x000fe20003f64270 */
[----:B------:R-:W-:Y:S01]  /*7bd0*/  @!UPT UIADD3 URZ, URZ, URZ, URZ ;  /* 0x0000003f3f3ff290 */ /* 0x000fe2000fffe03f */
[----:B------:R-:W-:Y:S11]  /*7be0*/  BSSY B0, `(.L_x_737) ;  /* 0x0000020000007945 */ /* 0x000ff60003800000 */
[----:B------:R-:W-:-:S05]  /*7bf0*/  @!P3 BRA `(.L_x_738) ;  /* 0x000001e00000b947 */ /* 0x000fca0003800000 */
[----:B------:R-:W-:Y:S01]  /*7c00*/  IADD3 R4, R33, -0x1, RZ ;  /* 0xffffffff21047810 */ /* 0x000fe20007ffe0ff */
[----:B------:R-:W-:Y:S02]  /*7c10*/  IMAD.MOV.U32 R2, RZ, RZ, R100 ;  /* 0x000000ffff027224 */ /* 0x000fe400078e0064 */
[----:B------:R-:W-:Y:S01]  /*7c20*/  IMAD.MOV.U32 R3, RZ, RZ, R91 ;  /* 0x000000ffff037224 */ /* 0x000fe200078e005b */
[----:B------:R-:W-:Y:S01]  /*7c30*/  SHF.R.S32.HI R6, RZ, 0x1f, R4 ;  /* 0x0000001fff067819 */ /* 0x000fe20000011404 */
[----:B------:R-:W-:Y:S02]  /*7c40*/  IMAD R5, R158, R4, RZ ;  /* 0x000000049e057224 */ /* 0x000fe400078e02ff */
[-C--:B------:R-:W-:Y:S04]  /*7c50*/  IMAD.WIDE.U32 R2, R4, R144.reuse, R2 ;  /* 0x0000009004027225 */ /* 0x080fe800078e0002 */
[----:B------:R-:W-:Y:S01]  /*7c60*/  IMAD R4, R6, R144, R5 ;  /* 0x0000009006047224 */ /* 0x000fe200078e0205 */
[----:B------:R-:W-:Y:S03]  /*7c70*/  IADD3 R6, -R17, 0x30, RZ ;  /* 0x0000003011067810 */ /* 0x000fe60007ffe1ff */
[----:B------:R-:W-:Y:S01]  /*7c80*/  IMAD.IADD R3, R3, 0x1, R4 ;  /* 0x0000000103037824 */ /* 0x000fe200078e0204 */
[----:B------:R-:W-:Y:S11]  /*7c90*/  ISETP.GE.AND P1, PT, R6, 0x1, PT ;  /* 0x000000010600780c */ /* 0x000ff60003f26270 */
[----:B------:R-:W-:Y:S02]  /*7ca0*/  @!UPT UIADD3 URZ, URZ, URZ, URZ ;  /* 0x0000003f3f3ff290 */ /* 0x000fe4000fffe03f */
        /* <DEDUP_REMOVED lines=19> */
.L_x_738:
[----:B------:R-:W-:Y:S05]  /*7de0*/  BSYNC B0 ;  /* 0x0000000000007941 */ /* 0x000fea0003800000 */
.L_x_737:
[----:B------:R-:W0:Y:S01]  /*7df0*/  LDGDEPBAR ;  /* 0x00000000000079af */ /* 0x000e220000000000 */
[----:B------:R-:W-:Y:S01]  /*7e00*/  IADD3 R33, R33, -0x1, RZ ;  /* 0xffffffff21217810 */ /* 0x000fe20007ffe0ff */
[----:B------:R-:W-:-:S05]  /*7e10*/  @P3 BRA `(.L_x_739) ;  /* 0xffffbda000003947 */ /* 0x000fca000383ffff */
[----:B------:R-:W-:Y:S01]  /*7e20*/  WARPSYNC 0xffffffff ;  /* 0xffffffff00007948 */ /* 0x000fe20003800000 */
[----:B------:R-:W-:Y:S06]  /*7e30*/  BAR.SYNC.DEFER_BLOCKING 0x0 ;  /* 0x0000000000007b1d */ /* 0x000fec0000010000 */
.L_x_712:
[----:B------:R-:W2:Y:S01]  /*7e40*/  LDL R24, [R1+0x20] ;  /* 0x0000200001187983 */ /* 0x000ea20000100800 */
[----:B------:R-:W-:-:S05]  /*7e50*/  IMAD.MOV.U32 R0, RZ, RZ, c[0x0][0x2c4] ;  /* 0x0000b100ff007624 */ /* 0x000fca00078e00ff */
[----:B------:R-:W-:Y:S01]  /*7e60*/  ISETP.NE.AND P3, PT, R0, 0x1, PT ;  /* 0x000000010000780c */ /* 0x000fe20003f65270 */
[----:B-1----:R-:W-:-:S05]  /*7e70*/  IMAD.MOV.U32 R3, RZ, RZ, c[0x0][0x32c] ;  /* 0x0000cb00ff037624 */ /* 0x002fca00078e00ff */
[----:B------:R-:W-:Y:S01]  /*7e80*/  ISETP.GE.AND P1, PT, R3, 0x1, PT ;  /* 0x000000010300780c */ /* 0x000fe20003f26270 */
[----:B------:R-:W-:Y:S01]  /*7e90*/  IMAD.IADD R11, R146, 0x1, R147 ;  /* 0x00000001920b7824 */ /* 0x000fe200078e0293 */
[----:B--2---:R-:W-:-:S05]  /*7ea0*/  IADD3 R0, R24, 0x7f, RZ ;  /* 0x0000007f18007810 */ /* 0x004fca0007ffe0ff */
[----:B------:R-:W-:-:S05]  /*7eb0*/  @P3 IMAD.HI.U32 R2, R0, c[0x0][0x2c8], RZ ;  /* 0x0000b20000023a27 */ /* 0x000fca00078e00ff */
[----:B------:R-:W-:-:S05]  /*7ec0*/  @P3 SHF.R.U32.HI R0, RZ, c[0x0][0x2cc], R2 ;  /* 0x0000b300ff003a19 */ /* 0x000fca0000011602 */
[----:B------:R-:W-:-:S05]  /*7ed0*/  IMAD.IADD R0, R151, 0x1, R0 ;  /* 0x0000000197007824 */ /* 0x000fca00078e0200 */
[----:B------:R-:W-:Y:S01]  /*7ee0*/  IADD3 R3, R0, c[0x0][0x328], RZ ;  /* 0x0000ca0000037a10 */ /* 0x000fe20007ffe0ff */
[----:B------:R-:W-:Y:S05]  /*7ef0*/  @!P1 BRA `(.L_x_740) ;  /* 0x0000011000009947 */ /* 0x000fea0003800000 */
[C---:B------:R-:W-:Y:S01]  /*7f00*/  ISETP.GT.AND P0, PT, R0.reuse, RZ, PT ;  /* 0x000000ff0000720c */ /* 0x040fe20003f04270 */
[----:B------:R-:W-:Y:S01]  /*7f10*/  BSSY B0, `(.L_x_741) ;  /* 0x000000d000007945 */ /* 0x000fe20003800000 */
[----:B------:R-:W-:Y:S01]  /*7f20*/  IADD3 R2, R0, -0x1, RZ ;  /* 0xffffffff00027810 */ /* 0x000fe20007ffe0ff */
        /* <DEDUP_REMOVED lines=8> */
.L_x_742:
[----:B------:R-:W-:-:S13]  /*7fb0*/  ISETP.NE.AND P0, PT, R4, 0x1, PT ;  /* 0x000000010400780c */ /* 0x000fda0003f05270 */
[----:B------:R-:W-:-:S05]  /*7fc0*/  @P0 IMAD.HI.U32 R0, R2, c[0x0][0x330], RZ ;  /* 0x0000cc0002000a27 */ /* 0x000fca00078e00ff */
[----:B------:R-:W-:Y:S02]  /*7fd0*/  @P0 SHF.R.U32.HI R2, RZ, c[0x0][0x334], R0 ;  /* 0x0000cd00ff020a19 */ /* 0x000fe40000011600 */
.L_x_743:
[----:B------:R-:W-:Y:S05]  /*7fe0*/  BSYNC B0 ;  /* 0x0000000000007941 */ /* 0x000fea0003800000 */
.L_x_741:
[----:B------:R-:W-:-:S05]  /*7ff0*/  IMAD R2, R2, R4, c[0x0][0x32c] ;  /* 0x0000cb0002027624 */ /* 0x000fca00078e0204 */
[----:B------:R-:W-:-:S04]  /*8000*/  IMNMX R3, R3, R2, PT ;  /* 0x0000000203037217 */ /* 0x000fc80003800200 */
.L_x_740:
[----:B------:R-:W-:Y:S01]  /*8010*/  IADD3 R3, R3, 0x2f, RZ ;  /* 0x0000002f03037810 */ /* 0x000fe20007ffe0ff */
[----:B------:R-:W-:-:S04]  /*8020*/  @P3 IMAD.HI.U32 R2, R24, c[0x0][0x2c8], RZ ;  /* 0x0000b20018023a27 */ /* 0x000fc800078e00ff */
[----:B------:R-:W-:-:S04]  /*8030*/  IMAD.HI R3, R3, 0x2aaaaaab, RZ ;  /* 0x2aaaaaab03037827 */ /* 0x000fc800078e02ff */
[----:B------:R-:W-:Y:S01]  /*8040*/  IMAD.MOV.U32 R0, RZ, RZ, R24 ;  /* 0x000000ffff007224 */ /* 0x000fe200078e0018 */
[----:B------:R-:W-:Y:S02]  /*8050*/  @P3 SHF.R.U32.HI R0, RZ, c[0x0][0x2cc], R2 ;  /* 0x0000b300ff003a19 */ /* 0x000fe40000011602 */
        /* <DEDUP_REMOVED lines=16> */
.L_x_746:
[----:B------:R-:W-:-:S04]  /*8160*/  MOV R3, c[0x0][0x32c] ;  /* 0x0000cb0000037a02 */ /* 0x000fc80000000f00 */
[----:B------:R-:W-:-:S13]  /*8170*/  ISETP.NE.AND P0, PT, R3, 0x1, PT ;  /* 0x000000010300780c */ /* 0x000fda0003f05270 */
[----:B------:R-:W-:-:S05]  /*8180*/  @P0 IMAD.HI.U32 R3, R0, c[0x0][0x330], RZ ;  /* 0x0000cc0000030a27 */ /* 0x000fca00078e00ff */
[----:B------:R-:W-:Y:S02]  /*8190*/  @P0 SHF.R.U32.HI R0, RZ, c[0x0][0x334], R3 ;  /* 0x0000cd00ff000a19 */ /* 0x000fe40000011603 */
.L_x_747:
[----:B------:R-:W-:Y:S05]  /*81a0*/  BSYNC B0 ;  /* 0x0000000000007941 */ /* 0x000fea0003800000 */
.L_x_745:
[----:B------:R-:W-:-:S05]  /*81b0*/  IMAD R0, R0, c[0x0][0x32c], RZ ;  /* 0x0000cb0000007a24 */ /* 0x000fca00078e02ff */
[----:B------:R-:W-:-:S05]  /*81c0*/  IMNMX R2, R2, R0, !PT ;  /* 0x0000000002027217 */ /* 0x000fca0007800200 */
.L_x_744:
[----:B------:R-:W-:Y:S01]  /*81d0*/  IMAD.HI R2, R2, 0x2aaaaaab, RZ ;  /* 0x2aaaaaab02027827 */ /* 0x000fe200078e02ff */
[----:B------:R-:W-:Y:S04]  /*81e0*/  BSSY B0, `(.L_x_748) ;  /* 0x0000024000007945 */ /* 0x000fe80003800000 */
[----:B------:R-:W-:-:S04]  /*81f0*/  SHF.R.U32.HI R0, RZ, 0x1f, R2 ;  /* 0x0000001fff007819 */ /* 0x000fc80000011602 */
[----:B------:R-:W-:Y:S01]  /*8200*/  LEA.HI.SX32 R2, R2, R0, 0x1d ;  /* 0x0000000002027211 */ /* 0x000fe200078feaff */
[----:B------:R-:W-:-:S03]  /*8210*/  IMAD.MOV.U32 R0, RZ, RZ, RZ ;  /* 0x000000ffff007224 */ /* 0x000fc600078e00ff */
[----:B------:R-:W-:-:S04]  /*8220*/  IMNMX R6, RZ, R2, !PT ;  /* 0x00000002ff067217 */ /* 0x000fc80007800200 */
[----:B------:R-:W-:-:S13]  /*8230*/  ISETP.GT.AND P0, PT, R7, R6, PT ;  /* 0x000000060700720c */ /* 0x000fda0003f04270 */
[----:B------:R-:W-:Y:S05]  /*8240*/  @!P0 BRA `(.L_x_749) ;  /* 0x000001d000008947 */ /* 0x000fea0003800000 */
[----:B------:R-:W-:Y:S02]  /*8250*/  IABS R2, R135 ;  /* 0x0000008700027213 */ /* 0x000fe40000000000 */
[----:B------:R-:W-:Y:S02]  /*8260*/  IADD3 R3, R135, -0x1, R7 ;  /* 0xffffffff87037810 */ /* 0x000fe40007ffe007 */
[----:B------:R-:W1:Y:S03]  /*8270*/  I2F.RP R0, R2 ;  /* 0x0000000200007306 */ /* 0x000e660000209400 */
[----:B------:R-:W-:-:S05]  /*8280*/  IMAD.IADD R8, R3, 0x1, -R6 ;  /* 0x0000000103087824 */ /* 0x000fca00078e0a06 */
[----:B------:R-:W-:Y:S01]  /*8290*/  IABS R10, R8 ;  /* 0x00000008000a7213 */ /* 0x000fe20000000000 */
[----:B-1----:R-:W1:Y:S02]  /*82a0*/  MUFU.RCP R0, R0 ;  /* 0x0000000000007308 */ /* 0x002e640000001000 */
[----:B-1----:R-:W-:-:S06]  /*82b0*/  IADD3 R0, R0, 0xffffffe, RZ ;  /* 0x0ffffffe00007810 */ /* 0x002fcc0007ffe0ff */
[----:B------:R-:W1:Y:S02]  /*82c0*/  F2I.FTZ.U32.TRUNC.NTZ R5, R0 ;  /* 0x0000000000057305 */ /* 0x000e64000021f000 */
        /* <DEDUP_REMOVED lines=21> */
.L_x_749:
[----:B------:R-:W-:Y:S05]  /*8420*/  BSYNC B0 ;  /* 0x0000000000007941 */ /* 0x000fea0003800000 */
.L_x_748:
[----:B------:R-:W2:Y:S01]  /*8430*/  LDL R2, [R1+0x30] ;  /* 0x0000300001027983 */ /* 0x000ea20000100800 */
        /* <DEDUP_REMOVED lines=50> */
[----:B--2---:R-:W-:-:S04]  /*8760*/  IMAD R3, R2, R0, R6 ;  /* 0x0000000002037224 */ /* 0x004fc800078e0206 */
[--C-:B------:R-:W-:Y:S01]  /*8770*/  IMAD.IADD R2, R3, 0x1, R0.reuse ;  /* 0x0000000103027824 */ /* 0x100fe200078e0200 */
[----:B------:R1:W-:Y:S01]  /*8780*/  STL [R1+0x18], R3 ;  /* 0x0000180301007387 */ /* 0x0003e20000100800 */
[----:B------:R-:W-:-:S03]  /*8790*/  PRMT R0, RZ, 0x7610, R0 ;  /* 0x00007610ff007816 */ /* 0x000fc60000000000 */
[----:B------:R-:W-:-:S04]  /*87a0*/  IMNMX R235, R7, R2, PT ;  /* 0x0000000207eb7217 */ /* 0x000fc80003800200 */
[----:B------:R-:W-:-:S13]  /*87b0*/  ISETP.GT.AND P0, PT, R235, R3, PT ;  /* 0x00000003eb00720c */ /* 0x000fda0003f04270 */
[----:B------:R-:W-:Y:S05]  /*87c0*/  @!P0 BRA `(.L_x_750) ;  /* 0x000177d000008947 */ /* 0x000fea0003800000 */
[----:B------:R-:W2:Y:S04]  /*87d0*/  LDL R28, [R1+0x34] ;  /* 0x00003400011c7983 */ /* 0x000ea80000100800 */
[----:B------:R-:W3:Y:S01]  /*87e0*/  LDL R25, [R1+0x48] ;  /* 0x0000480001197983 */ /* 0x000ee20000100800 */
[----:B------:R-:W-:-:S03]  /*87f0*/  ISETP.NE.U32.AND P0, PT, RZ, c[0x0][0x340], PT ;  /* 0x0000d000ff007a0c */ /* 0x000fc60003f05070 */
[----:B------:R-:W4:Y:S01]  /*8800*/  LDL.64 R26, [R1+0x38] ;  /* 0x00003800011a7983 */ /* 0x000f220000100a00 */
[----:B------:R-:W-:-:S03]  /*8810*/  ISETP.NE.AND.EX P0, PT, RZ, c[0x0][0x344], PT, P0 ;  /* 0x0000d100ff007a0c */ /* 0x000fc60003f05300 */
[----:B------:R-:W3:Y:S04]  /*8820*/  LDL R20, [R1+0x24] ;  /* 0x0000240001147983 */ /* 0x000ee80000100800 */
[----:B------:R-:W3:Y:S06]  /*8830*/  LDL R18, [R1+0x40] ;  /* 0x0000400001127983 */ /* 0x000eec0000100800 */
[----:B------:R-:W-:Y:S01]  /*8840*/  @P0 IMAD.MOV.U32 R2, RZ, RZ, 0x4 ;  /* 0x00000004ff020424 */ /* 0x000fe200078e00ff */
[----:B------:R-:W1:Y:S01]  /*8850*/  S2R R5, SR_TID.X ;  /* 0x0000000000057919 */ /* 0x000e620000002100 */
[----:B------:R-:W-:-:S05]  /*8860*/  SHF.R.S32.HI R0, RZ, 0x1f, R137 ;  /* 0x0000001fff007819 */ /* 0x000fca0000011489 */
[----:B------:R-:W-:Y:S01]  /*8870*/  IMAD R0, R0, c[0x0][0x178], RZ ;  /* 0x00005e0000007a24 */ /* 0x000fe200078e02ff */
[----:B------:R-:W-:-:S03]  /*8880*/  ISETP.NE.U32.AND P2, PT, RZ, c[0x0][0x348], PT ;  /* 0x0000d200ff007a0c */ /* 0x000fc60003f45070 */
[----:B------:R-:W-:Y:S01]  /*8890*/  IMAD R0, R137, c[0x0][0x17c], R0 ;  /* 0x00005f0089007a24 */ /* 0x000fe200078e0200 */
[----:B-1----:R-:W-:Y:S01]  /*88a0*/  SHF.R.S32.HI R4, RZ, 0x1f, R5 ;  /* 0x0000001fff047819 */ /* 0x002fe20000011405 */
[----:B--2---:R-:W-:-:S05]  /*88b0*/  @P0 IMAD.WIDE R2, R28, R2, c[0x0][0x340] ;  /* 0x0000d0001c020625 */ /* 0x004fca00078e0202 */
[----:B------:R1:W2:Y:S01]  /*88c0*/  @P0 LDG.E R16, [R2.64] ;  /* 0x0000000602100981 */ /* 0x0002a2000c1e1900 */
[-C--:B------:R-:W-:Y:S02]  /*88d0*/  LEA.HI R4, R4, R5.reuse, RZ, 0x2 ;  /* 0x0000000504047211 */ /* 0x080fe400078f10ff */
[----:B------:R-:W-:Y:S02]  /*88e0*/  SHF.R.S32.HI R19, RZ, 0x1f, R5 ;  /* 0x0000001fff137819 */ /* 0x000fe40000011405 */
[----:B------:R-:W-:Y:S02]  /*88f0*/  LOP3.LUT R4, R4, 0xfffffffc, RZ, 0xc0, !PT ;  /* 0xfffffffc04047812 */ /* 0x000fe400078ec0ff */
[----:B------:R-:W-:-:S03]  /*8900*/  LEA.HI R19, R19, R5, RZ, 0x2 ;  /* 0x0000000513137211 */ /* 0x000fc600078f10ff */
[----:B------:R-:W-:Y:S01]  /*8910*/  IMAD.IADD R4, R5, 0x1, -R4 ;  /* 0x0000000105047824 */ /* 0x000fe200078e0a04 */
[----:B------:R-:W-:Y:S02]  /*8920*/  SHF.R.S32.HI R19, RZ, 0x2, R19 ;  /* 0x00000002ff137819 */ /* 0x000fe40000011413 */
[----:B------:R-:W-:Y:S02]  /*8930*/  SHF.R.S32.HI R14, RZ, 0x1f, R28 ;  /* 0x0000001fff0e7819 */ /* 0x000fe4000001141c */
[----:B------:R-:W-:Y:S01]  /*8940*/  ISETP.NE.AND.EX P2, PT, RZ, c[0x0][0x34c], PT, P2 ;  /* 0x0000d300ff007a0c */ /* 0x000fe20003f45320 */
[----:B-1----:R-:W-:-:S04]  /*8950*/  IMAD.WIDE.U32 R2, R137, c[0x0][0x178], RZ ;  /* 0x00005e0089027a25 */ /* 0x002fc800078e00ff */
[----:B------:R-:W-:Y:S01]  /*8960*/  IMAD.IADD R3, R3, 0x1, R0 ;  /* 0x0000000103037824 */ /* 0x000fe200078e0200 */
[----:B------:R-:W-:Y:S02]  /*8970*/  LEA R0, R4, R19, 0x5 ;  /* 0x0000001304007211 */ /* 0x000fe400078e28ff */
[----:B------:R-:W-:Y:S01]  /*8980*/  SEL R6, R14, RZ, !P2 ;  /* 0x000000ff0e067207 */ /* 0x000fe20005000000 */
[----:B---3--:R-:W-:-:S04]  /*8990*/  IMAD.WIDE.U32 R4, R25, c[0x0][0x1b8], R2 ;  /* 0x00006e0019047a25 */ /* 0x008fc800078e0002 */
[----:B------:R-:W-:Y:S01]  /*89a0*/  IMAD.IADD R10, R24, 0x1, R0 ;  /* 0x00000001180a7824 */ /* 0x000fe200078e0200 */
[----:B------:R-:W-:Y:S01]  /*89b0*/  SHF.R.S32.HI R8, RZ, 0x1f, R11 ;  /* 0x0000001fff087819 */ /* 0x000fe2000001140b */
[----:B------:R-:W-:Y:S01]  /*89c0*/  IMAD R6, R6, c[0x0][0x1c0], RZ ;  /* 0x0000700006067a24 */ /* 0x000fe200078e02ff */
[----:B------:R-:W-:Y:S01]  /*89d0*/  IADD3 R2, P1, R19, R11, RZ ;  /* 0x0000000b13027210 */ /* 0x000fe20007f3e0ff */
[----:B------:R-:W-:Y:S01]  /*89e0*/  @P3 IMAD.HI.U32 R7, R10, c[0x0][0x2c8], RZ ;  /* 0x0000b2000a073a27 */ /* 0x000fe200078e00ff */
[----:B------:R-:W-:-:S03]  /*89f0*/  SEL R3, R28, RZ, !P2 ;  /* 0x000000ff1c037207 */ /* 0x000fc60005000000 */
[----:B------:R-:W-:Y:S01]  /*8a00*/  IMAD R5, R25, c[0x0][0x1bc], R5 ;  /* 0x00006f0019057a24 */ /* 0x000fe200078e0205 */
[----:B------:R-:W-:Y:S01]  /*8a10*/  LEA.HI.X.SX32 R11, R19, R8, 0x1, P1 ;  /* 0x00000008130b7211 */ /* 0x000fe200008f0eff */
[----:B------:R-:W-:Y:S01]  /*8a20*/  IMAD.MOV.U32 R0, RZ, RZ, R10 ;  /* 0x000000ffff007224 */ /* 0x000fe200078e000a */
[----:B------:R-:W-:Y:S01]  /*8a30*/  @P3 SHF.R.U32.HI R0, RZ, c[0x0][0x2cc], R7 ;  /* 0x0000b300ff003a19 */ /* 0x000fe20000011607 */
[C---:B------:R-:W-:Y:S02]  /*8a40*/  IMAD R13, R3.reuse, c[0x0][0x1c4], R6 ;  /* 0x00007100030d7a24 */ /* 0x040fe400078e0206 */
[----:B------:R-:W-:Y:S01]  /*8a50*/  IMAD.WIDE.U32 R6, R3, c[0x0][0x1c0], R4 ;  /* 0x0000700003067a25 */ /* 0x000fe200078e0004 */
[----:B----4-:R-:W-:Y:S02]  /*8a60*/  MOV R4, R26 ;  /* 0x0000001a00047202 */ /* 0x010fe40000000f00 */
[----:B------:R-:W-:Y:S01]  /*8a70*/  ISETP.GE.AND P3, PT, R20, c[0x0][0x1d4], PT ;  /* 0x0000750014007a0c */ /* 0x000fe20003f66270 */
[----:B------:R-:W-:-:S02]  /*8a80*/  IMAD.MOV.U32 R5, RZ, RZ, R27 ;  /* 0x000000ffff057224 */ /* 0x000fc400078e001b */
[C---:B------:R-:W-:Y:S02]  /*8a90*/  IMAD R3, R11.reuse, c[0x0][0x1e0], RZ ;  /* 0x000078000b037a24 */ /* 0x040fe400078e02ff */
[----:B------:R-:W-:Y:S01]  /*8aa0*/  IMAD R15, R11, c[0x0][0x208], RZ ;  /* 0x000082000b0f7a24 */ /* 0x000fe200078e02ff */
[----:B------:R-:W-:Y:S01]  /*8ab0*/  SHF.R.S32.HI R12, RZ, 0x1f, R0 ;  /* 0x0000001fff0c7819 */ /* 0x000fe20000011400 */
[----:B------:R-:W-:-:S04]  /*8ac0*/  IMAD.WIDE.U32 R8, R2, c[0x0][0x1e0], R4 ;  /* 0x0000780002087a25 */ /* 0x000fc800078e0004 */
[----:B------:R-:W-:-:S04]  /*8ad0*/  IMAD.WIDE.U32 R4, R2, c[0x0][0x208], R4 ;  /* 0x0000820002047a25 */ /* 0x000fc800078e0004 */
[----:B------:R-:W-:Y:S02]  /*8ae0*/  IMAD.MOV R11, RZ, RZ, -R0 ;  /* 0x000000ffff0b7224 */ /* 0x000fe400078e0a00 */
[C---:B------:R-:W-:Y:S02]  /*8af0*/  IMAD R17, R2.reuse, c[0x0][0x1e4], R3 ;  /* 0x0000790002117a24 */ /* 0x040fe400078e0203 */
[----:B------:R-:W-:Y:S01]  /*8b00*/  IMAD R15, R2, c[0x0][0x20c], R15 ;  /* 0x00008300020f7a24 */ /* 0x000fe200078e020f */
[----:B------:R-:W-:Y:S01]  /*8b10*/  IADD3 R3, R7, R13, RZ ;  /* 0x0000000d07037210 */ /* 0x000fe20007ffe0ff */
[----:B------:R-:W-:Y:S01]  /*8b20*/  IMAD.MOV.U32 R2, RZ, RZ, R6 ;  /* 0x000000ffff027224 */ /* 0x000fe200078e0006 */
[----:B------:R-:W-:Y:S01]  /*8b30*/  SEL R6, RZ, 0xffffffff, P3 ;  /* 0xffffffffff067807 */ /* 0x000fe20001800000 */
[----:B------:R-:W-:Y:S01]  /*8b40*/  IMAD R7, R12, c[0x0][0x1b0], RZ ;  /* 0x00006c000c077a24 */ /* 0x000fe200078e02ff */
[----:B------:R-:W-:Y:S01]  /*8b50*/  ISETP.GE.AND P2, PT, R26, c[0x0][0x1d4], PT ;  /* 0x000075001a007a0c */ /* 0x000fe20003f46270 */
[----:B------:R-:W-:Y:S01]  /*8b60*/  IMAD R10, R11, c[0x0][0x2c4], R10 ;  /* 0x0000b1000b0a7a24 */ /* 0x000fe200078e020a */
[----:B------:R-:W-:Y:S01]  /*8b70*/  LOP3.LUT R203, R203, 0xffffff7f, RZ, 0xc0, !PT ;  /* 0xffffff7fcbcb7812 */ /* 0x000fe200078ec0ff */
[----:B------:R-:W-:-:S02]  /*8b80*/  IMAD R12, R0, c[0x0][0x1b4], R7 ;  /* 0x00006d00000c7a24 */ /* 0x000fc400078e0207 */
[----:B------:R-:W-:Y:S01]  /*8b90*/  IMAD.WIDE.U32 R2, R0, c[0x0][0x1b0], R2 ;  /* 0x00006c0000027a25 */ /* 0x000fe200078e0002 */
[----:B------:R-:W-:-:S03]  /*8ba0*/  SEL R0, RZ, 0x1, P2 ;  /* 0x00000001ff007807 */ /* 0x000fc60001000000 */
[----:B------:R-:W-:Y:S01]  /*8bb0*/  IMAD.SHL.U32 R6, R6, 0x2, RZ ;  /* 0x0000000206067824 */ /* 0x000fe200078e00ff */
[----:B------:R-:W-:Y:S02]  /*8bc0*/  @P3 LOP3.LUT R203, R203, 0x80, RZ, 0xfc, !PT ;  /* 0x00000080cbcb3812 */ /* 0x000fe400078efcff */
[----:B------:R-:W-:Y:S01]  /*8bd0*/  SHF.R.S32.HI R11, RZ, 0x1f, R10 ;  /* 0x0000001fff0b7819 */ /* 0x000fe2000001140a */
[----:B------:R-:W-:Y:S01]  /*8be0*/  IMAD.IADD R7, R5, 0x1, R15 ;  /* 0x0000000105077824 */ /* 0x000fe200078e020f */
[----:B------:R-:W-:Y:S01]  /*8bf0*/  LOP3.LUT R13, R6, 0x2, R0, 0xe2, !PT ;  /* 0x00000002060d7812 */ /* 0x000fe200078ee200 */
[----:B------:R-:W-:Y:S01]  /*8c00*/  IMAD.IADD R5, R3, 0x1, R12 ;  /* 0x0000000103057824 */ /* 0x000fe200078e020c */
[----:B------:R-:W-:Y:S01]  /*8c10*/  LOP3.LUT R203, R203, 0xfffffeff, RZ, 0xc0, !PT ;  /* 0xfffffeffcbcb7812 */ /* 0x000fe200078ec0ff */
[----:B------:R-:W-:Y:S01]  /*8c20*/  IMAD R0, R11, c[0x0][0x1a8], RZ ;  /* 0x00006a000b007a24 */ /* 0x000fe200078e02ff */
[----:B------:R-:W-:Y:S01]  /*8c30*/  MOV R6, R4 ;  /* 0x0000000400067202 */ /* 0x000fe20000000f00 */
[----:B------:R-:W-:Y:S01]  /*8c40*/  IMAD.MOV.U32 R4, RZ, RZ, R2 ;  /* 0x000000ffff047224 */ /* 0x000fe200078e0002 */
[----:B------:R-:W-:-:S02]  /*8c50*/  ISETP.NE.U32.AND P1, PT, RZ, c[0x0][0x350], PT ;  /* 0x0000d400ff007a0c */ /* 0x000fc40003f25070 */
[----:B------:R-:W-:Y:S01]  /*8c60*/  IADD3 R9, R9, R17, RZ ;  /* 0x0000001109097210 */ /* 0x000fe20007ffe0ff */
[C---:B------:R-:W-:Y:S01]  /*8c70*/  IMAD R12, R10.reuse, c[0x0][0x1ac], R0 ;  /* 0x00006b000a0c7a24 */ /* 0x040fe200078e0200 */
[----:B------:R-:W-:Y:S01]  /*8c80*/  @P2 LOP3.LUT R203, R203, 0x100, RZ, 0xfc, !PT ;  /* 0x00000100cbcb2812 */ /* 0x000fe200078efcff */
[----:B------:R-:W-:Y:S01]  /*8c90*/  IMAD.WIDE.U32 R10, R10, c[0x0][0x1a8], R4 ;  /* 0x00006a000a0a7a25 */ /* 0x000fe200078e0004 */
[----:B------:R-:W-:-:S03]  /*8ca0*/  ISETP.GE.AND P2, PT, R18, c[0x0][0x1d4], PT ;  /* 0x0000750012007a0c */ /* 0x000fc60003f46270 */
[----:B------:R-:W-:-:S04]  /*8cb0*/  IMAD.WIDE.U32 R4, R25, c[0x0][0x1e8], R8 ;  /* 0x00007a0019047a25 */ /* 0x000fc800078e0008 */
[----:B------:R-:W-:-:S04]  /*8cc0*/  IMAD.WIDE.U32 R6, R25, c[0x0][0x210], R6 ;  /* 0x0000840019067a25 */ /* 0x000fc800078e0006 */
[----:B------:R-:W-:Y:S01]  /*8cd0*/  IMAD R5, R25, c[0x0][0x1ec], R5 ;  /* 0x00007b0019057a24 */ /* 0x000fe200078e0205 */
[----:B------:R-:W-:Y:S01]  /*8ce0*/  LOP3.LUT R203, R203, 0xffffffbf, RZ, 0xc0, !PT ;  /* 0xffffffbfcbcb7812 */ /* 0x000fe200078ec0ff */
[----:B------:R-:W-:Y:S01]  /*8cf0*/  IMAD.IADD R9, R19, 0x1, R24 ;  /* 0x0000000113097824 */ /* 0x000fe200078e0218 */
[----:B------:R-:W-:Y:S02]  /*8d00*/  ISETP.GE.AND P4, PT, R26, c[0x0][0x198], PT ;  /* 0x000066001a007a0c */ /* 0x000fe40003f86270 */
[----:B------:R-:W-:Y:S02]  /*8d10*/  @P2 LOP3.LUT R203, R203, 0x40, RZ, 0xfc, !PT ;  /* 0x00000040cbcb2812 */ /* 0x000fe400078efcff */
[----:B------:R-:W-:Y:S02]  /*8d20*/  ISETP.GE.AND P3, PT, R20, c[0x0][0x198], PT ;  /* 0x0000660014007a0c */ /* 0x000fe40003f66270 */
[----:B------:R-:W-:Y:S02]  /*8d30*/  IADD3 R132, R235, -0x1, RZ ;  /* 0xffffffffeb847810 */ /* 0x000fe40007ffe0ff */
[--C-:B--2---:R-:W-:Y:S01]  /*8d40*/  @P0 SHF.R.S32.HI R3, RZ, 0x1f, R16.reuse ;  /* 0x0000001fff030819 */ /* 0x104fe20000011410 */
[----:B------:R-:W-:Y:S01]  /*8d50*/  @P0 IMAD.MOV.U32 R2, RZ, RZ, R16 ;  /* 0x000000ffff020224 */ /* 0x000fe200078e0010 */
[----:B------:R-:W-:Y:S01]  /*8d60*/  @!P0 MOV R2, R28 ;  /* 0x0000001c00028202 */ /* 0x000fe20000000f00 */
[----:B------:R-:W-:Y:S01]  /*8d70*/  @!P0 IMAD.MOV.U32 R3, RZ, RZ, R14 ;  /* 0x000000ffff038224 */ /* 0x000fe200078e000e */
[----:B------:R-:W-:-:S04]  /*8d80*/  ISETP.NE.AND.EX P0, PT, RZ, c[0x0][0x354], PT, P1 ;  /* 0x0000d500ff007a0c */ /* 0x000fc80003f05310 */
[----:B------:R-:W-:Y:S02]  /*8d90*/  SEL R8, R2, RZ, !P0 ;  /* 0x000000ff02087207 */ /* 0x000fe40004000000 */
[----:B------:R-:W-:Y:S02]  /*8da0*/  SEL R2, RZ, 0x4, P2 ;  /* 0x00000004ff027807 */ /* 0x000fe40001000000 */
[----:B------:R-:W-:Y:S02]  /*8db0*/  SEL R0, R3, RZ, !P0 ;  /* 0x000000ff03007207 */ /* 0x000fe40004000000 */
[----:B------:R-:W-:Y:S01]  /*8dc0*/  LOP3.LUT R103, R13, R2, RZ, 0xfc, !PT ;  /* 0x000000020d677212 */ /* 0x000fe200078efcff */
[----:B------:R-:W-:Y:S01]  /*8dd0*/  IMAD R3, R25, c[0x0][0x214], R7 ;  /* 0x0000850019037a24 */ /* 0x000fe200078e0207 */
[----:B------:R-:W-:Y:S01]  /*8de0*/  MOV R2, R6 ;  /* 0x0000000600027202 */ /* 0x000fe20000000f00 */
[----:B------:R-:W-:Y:S02]  /*8df0*/  IMAD R6, R0, c[0x0][0x1f0], RZ ;  /* 0x00007c0000067a24 */ /* 0x000fe400078e02ff */
[----:B------:R-:W-:-:S04]  /*8e00*/  IMAD.WIDE.U32 R14, R8, c[0x0][0x1f0], R4 ;  /* 0x00007c00080e7a25 */ /* 0x000fc800078e0004 */
[----:B------:R-:W-:-:S04]  /*8e10*/  IMAD.WIDE.U32 R246, R8, c[0x0][0x218], R2 ;  /* 0x0000860008f67a25 */ /* 0x000fc800078e0002 */
[----:B------:R-:W-:-:S04]  /*8e20*/  IMAD R2, R8, c[0x0][0x1f4], R6 ;  /* 0x00007d0008027a24 */ /* 0x000fc800078e0206 */
[----:B------:R-:W-:Y:S01]  /*8e30*/  IMAD.IADD R2, R15, 0x1, R2 ;  /* 0x000000010f027824 */ /* 0x000fe200078e0202 */
[----:B------:R1:W-:Y:S04]  /*8e40*/  STL.64 [R1+0x8], R14 ;  /* 0x0000080e01007387 */ /* 0x0003e80000100a00 */
[----:B------:R1:W-:Y:S01]  /*8e50*/  STL [R1+0x4], R2 ;  /* 0x0000040201007387 */ /* 0x0003e20000100800 */
[----:B------:R-:W-:Y:S02]  /*8e60*/  IMAD R0, R0, c[0x0][0x218], RZ ;  /* 0x0000860000007a24 */ /* 0x000fe400078e02ff */
[----:B------:R-:W-:Y:S01]  /*8e70*/  IMAD.IADD R7, R11, 0x1, R12 ;  /* 0x000000010b077824 */ /* 0x000fe200078e020c */
[----:B------:R-:W-:Y:S01]  /*8e80*/  LEA R11, P0, R10, c[0x0][0x160], 0x1 ;  /* 0x000058000a0b7a11 */ /* 0x000fe200078008ff */
[----:B------:R-:W-:Y:S01]  /*8e90*/  IMAD R0, R8, c[0x0][0x21c], R0 ;  /* 0x0000870008007a24 */ /* 0x000fe200078e0200 */
[----:B------:R-:W-:-:S02]  /*8ea0*/  ISETP.GE.AND P2, PT, R18, c[0x0][0x198], PT ;  /* 0x0000660012007a0c */ /* 0x000fc40003f46270 */
[----:B------:R-:W-:Y:S02]  /*8eb0*/  LEA.HI.X R10, R10, c[0x0][0x164], R7, 0x1, P0 ;  /* 0x000059000a0a7a11 */ /* 0x000fe400000f0c07 */
[----:B------:R-:W-:Y:S01]  /*8ec0*/  IADD3 R248, R247, R0, RZ ;  /* 0x00000000f7f87210 */ /* 0x000fe20007ffe0ff */
[----:B------:R-:W-:Y:S06]  /*8ed0*/  BRA.DIV ~URZ, `(.L_x_751) ;  /* 0x0001bde27f007947 */ /* 0x000fec000b800000 */
[----:B------:R2:W3:Y:S02]  /*8ee0*/  SHFL.IDX PT, R8, R10, RZ, 0x1c1f ;  /* 0x001c1fff0a087589 */ /* 0x0004e400000e0000 */
.L_x_955:
[----:B------:R-:W-:Y:S05]  /*8ef0*/  BRA.DIV ~URZ, `(.L_x_752) ;  /* 0x0001be327f007947 */ /* 0x000fea000b800000 */
[----:B------:R4:W1:Y:S02]  /*8f00*/  SHFL.IDX PT, R0, R11, RZ, 0x1c1f ;  /* 0x001c1fff0b007589 */ /* 0x00086400000e0000 */
.L_x_956:
[----:B------:R-:W-:Y:S01]  /*8f10*/  IMAD R26, R251, c[0x0][0x2c4], RZ ;  /* 0x0000b100fb1a7a24 */ /* 0x000fe200078e02ff */
[----:B------:R-:W-:Y:S04]  /*8f20*/  BSSY B0, `(.L_x_753) ;  /* 0x0000016000007945 */ /* 0x000fe80003800000 */
[----:B------:R-:W-:-:S13]  /*8f30*/  ISETP.GE.AND P0, PT, R9, R26, PT ;  /* 0x0000001a0900720c */ /* 0x000fda0003f06270 */
[----:B------:R-:W-:Y:S05]  /*8f40*/  @P0 BRA `(.L_x_754) ;  /* 0x0000013000000947 */ /* 0x000fea0003800000 */
[----:B--2---:R-:W2:Y:S04]  /*8f50*/  LDL.64 R4, [R1+0x38] ;  /* 0x0000380001047983 */ /* 0x004ea80000100a00 */
[----:B-1--4-:R-:W4:Y:S04]  /*8f60*/  LDL R2, [R1+0x24] ;  /* 0x0000240001027983 */ /* 0x012f280000100800 */
[----:B---3--:R-:W3:Y:S04]  /*8f70*/  LDL R3, [R1+0x64] ;  /* 0x0000640001037983 */ /* 0x008ee80000100800 */
[----:B------:R-:W3:Y:S04]  /*8f80*/  LDL R13, [R1+0x40] ;  /* 0x00004000010d7983 */ /* 0x000ee80000100800 */
[----:B------:R-:W3:Y:S04]  /*8f90*/  LDL R12, [R1+0x1c] ;  /* 0x00001c00010c7983 */ /* 0x000ee80000100800 */
[----:B------:R-:W3:Y:S01]  /*8fa0*/  LDL R14, [R1+0x60] ;  /* 0x00006000010e7983 */ /* 0x000ee20000100800 */
[----:B--2---:R-:W-:-:S04]  /*8fb0*/  LEA R6, P0, R4, R0, 0x1 ;  /* 0x0000000004067211 */ /* 0x004fc800078008ff */
[----:B------:R-:W-:Y:S02]  /*8fc0*/  LEA.HI.X R7, R4, R8, R5, 0x1, P0 ;  /* 0x0000000804077211 */ /* 0x000fe400000f0c05 */
[----:B----4-:R-:W-:-:S04]  /*8fd0*/  LEA R4, P0, R2, R0, 0x1 ;  /* 0x0000000002047211 */ /* 0x010fc800078008ff */
[----:B---3--:R-:W-:Y:S02]  /*8fe0*/  LEA.HI.X R5, R2, R8, R3, 0x1, P0 ;  /* 0x0000000802057211 */ /* 0x008fe400000f0c03 */
[----:B------:R-:W-:Y:S01]  /*8ff0*/  LEA R2, P0, R13, R0, 0x1 ;  /* 0x000000000d027211 */ /* 0x000fe200078008ff */
        /* <DEDUP_REMOVED lines=8> */
.L_x_754:
[----:B------:R-:W-:Y:S05]  /*9080*/  BSYNC B0 ;  /* 0x0000000000007941 */ /* 0x000fea0003800000 */
.L_x_753:
[----:B------:R-:W-:Y:S05]  /*9090*/  BRA.DIV ~URZ, `(.L_x_755) ;  /* 0x0001bcf27f007947 */ /* 0x000fea000b800000 */
[----:B---3--:R3:W2:Y:S04]  /*90a0*/  SHFL.IDX PT, R8, R10, 0x1, 0x1c1f ;  /* 0x003c1f000a087f89 */ /* 0x0086a800000e0000 */
[----:B-1----:R3:W1:Y:S02]  /*90b0*/  SHFL.IDX PT, R0, R11, 0x1, 0x1c1f ;  /* 0x003c1f000b007f89 */ /* 0x00266400000e0000 */
.L_x_957:
[----:B------:R-:W-:Y:S01]  /*90c0*/  IADD3 R2, R9, 0x20, RZ ;  /* 0x0000002009027810 */ /* 0x000fe20007ffe0ff */
[----:B------:R-:W-:Y:S03]  /*90d0*/  BSSY B0, `(.L_x_756) ;  /* 0x0000016000007945 */ /* 0x000fe60003800000 */
[----:B------:R-:W-:-:S13]  /*90e0*/  ISETP.GE.AND P0, PT, R2, R26, PT ;  /* 0x0000001a0200720c */ /* 0x000fda0003f06270 */
[----:B------:R-:W-:Y:S05]  /*90f0*/  @P0 BRA `(.L_x_757) ;  /* 0x0000013000000947 */ /* 0x000fea0003800000 */
[----:B---3--:R-:W3:Y:S04]  /*9100*/  LDL.64 R4, [R1+0x38] ;  /* 0x0000380001047983 */ /* 0x008ee80000100a00 */
[----:B----4-:R-:W4:Y:S04]  /*9110*/  LDL R3, [R1+0x24] ;  /* 0x0000240001037983 */ /* 0x010f280000100800 */
[----:B--2---:R-:W2:Y:S04]  /*9120*/  LDL R15, [R1+0x64] ;  /* 0x00006400010f7983 */ /* 0x004ea80000100800 */
[----:B------:R-:W2:Y:S04]  /*9130*/  LDL R13, [R1+0x40] ;  /* 0x00004000010d7983 */ /* 0x000ea80000100800 */
[----:B------:R-:W2:Y:S04]  /*9140*/  LDL R12, [R1+0x1c] ;  /* 0x00001c00010c7983 */ /* 0x000ea80000100800 */
[----:B------:R-:W2:Y:S01]  /*9150*/  LDL R14, [R1+0x60] ;  /* 0x00006000010e7983 */ /* 0x000ea20000100800 */
[----:B-1-3--:R-:W-:-:S04]  /*9160*/  LEA R6, P0, R4, R0, 0x1 ;  /* 0x0000000004067211 */ /* 0x00afc800078008ff */
[----:B------:R-:W-:Y:S02]  /*9170*/  LEA.HI.X R7, R4, R8, R5, 0x1, P0 ;  /* 0x0000000804077211 */ /* 0x000fe400000f0c05 */
[----:B----4-:R-:W-:-:S04]  /*9180*/  LEA R4, P0, R3, R0, 0x1 ;  /* 0x0000000003047211 */ /* 0x010fc800078008ff */
[----:B--2---:R-:W-:Y:S02]  /*9190*/  LEA.HI.X R5, R3, R8, R15, 0x1, P0 ;  /* 0x0000000803057211 */ /* 0x004fe400000f0c0f */
        /* <DEDUP_REMOVED lines=9> */
.L_x_757:
[----:B------:R-:W-:Y:S05]  /*9230*/  BSYNC B0 ;  /* 0x0000000000007941 */ /* 0x000fea0003800000 */
.L_x_756:
[----:B------:R-:W-:Y:S05]  /*9240*/  BRA.DIV ~URZ, `(.L_x_758) ;  /* 0x0001bc027f007947 */ /* 0x000fea000b800000 */
[----:B--2---:R2:W3:Y:S02]  /*9250*/  SHFL.IDX PT, R8, R10, 0x2, 0x1c1f ;  /* 0x005c1f000a087f89 */ /* 0x0044e400000e0000 */
.L_x_958:
[----:B------:R-:W-:Y:S05]  /*9260*/  BRA.DIV ~URZ, `(.L_x_759) ;  /* 0x0001bc527f007947 */ /* 0x000fea000b800000 */
[----:B-1----:R1:W2:Y:S02]  /*9270*/  SHFL.IDX PT, R0, R11, 0x2, 0x1c1f ;  /* 0x005c1f000b007f89 */ /* 0x0022a400000e0000 */
.L_x_959:
[----:B------:R-:W-:Y:S01]  /*9280*/  IADD3 R2, R9, 0x40, RZ ;  /* 0x0000004009027810 */ /* 0x000fe20007ffe0ff */
[----:B------:R-:W-:Y:S03]  /*9290*/  BSSY B0, `(.L_x_760) ;  /* 0x0000016000007945 */ /* 0x000fe60003800000 */
[----:B------:R-:W-:-:S13]  /*92a0*/  ISETP.GE.AND P0, PT, R2, R26, PT ;  /* 0x0000001a0200720c */ /* 0x000fda0003f06270 */
[----:B------:R-:W-:Y:S05]  /*92b0*/  @P0 BRA `(.L_x_761) ;  /* 0x0000013000000947 */ /* 0x000fea0003800000 */
[----:B----4-:R-:W4:Y:S04]  /*92c0*/  LDL.64 R4, [R1+0x38] ;  /* 0x0000380001047983 */ /* 0x010f280000100a00 */
[----:B---3--:R-:W3:Y:S04]  /*92d0*/  LDL R3, [R1+0x24] ;  /* 0x0000240001037983 */ /* 0x008ee80000100800 */
[----:B--2---:R-:W2:Y:S04]  /*92e0*/  LDL R15, [R1+0x64] ;  /* 0x00006400010f7983 */ /* 0x004ea80000100800 */
[----:B------:R-:W2:Y:S04]  /*92f0*/  LDL R13, [R1+0x40] ;  /* 0x00004000010d7983 */ /* 0x000ea80000100800 */
[----:B------:R-:W2:Y:S04]  /*9300*/  LDL R12, [R1+0x1c] ;  /* 0x00001c00010c7983 */ /* 0x000ea80000100800 */
[----:B------:R-:W2:Y:S01]  /*9310*/  LDL R14, [R1+0x60] ;  /* 0x00006000010e7983 */ /* 0x000ea20000100800 */
[----:B----4-:R-:W-:-:S04]  /*9320*/  LEA R6, P0, R4, R0, 0x1 ;  /* 0x0000000004067211 */ /* 0x010fc800078008ff */
[----:B------:R-:W-:Y:S02]  /*9330*/  LEA.HI.X R7, R4, R8, R5, 0x1, P0 ;  /* 0x0000000804077211 */ /* 0x000fe400000f0c05 */
[----:B---3--:R-:W-:-:S04]  /*9340*/  LEA R4, P0, R3, R0, 0x1 ;  /* 0x0000000003047211 */ /* 0x008fc800078008ff */
        /* <DEDUP_REMOVED lines=10> */
.L_x_761:
[----:B------:R-:W-:Y:S05]  /*93f0*/  BSYNC B0 ;  /* 0x0000000000007941 */ /* 0x000fea0003800000 */
.L_x_760:
[----:B------:R-:W-:Y:S05]  /*9400*/  BRA.DIV ~URZ, `(.L_x_762) ;  /* 0x0001bb127f007947 */ /* 0x000fea000b800000 */
[----:B---3--:R3:W1:Y:S04]  /*9410*/  SHFL.IDX PT, R8, R10, 0x3, 0x1c1f ;  /* 0x007c1f000a087f89 */ /* 0x00866800000e0000 */
[----:B--2---:R3:W2:Y:S02]  /*9420*/  SHFL.IDX PT, R0, R11, 0x3, 0x1c1f ;  /* 0x007c1f000b007f89 */ /* 0x0046a400000e0000 */
.L_x_960:
[----:B---3--:R-:W3:Y:S04]  /*9430*/  LDL.64 R12, [R1+0x38] ;  /* 0x00003800010c7983 */ /* 0x008ee80000100a00 */
[----:B----4-:R-:W4:Y:S04]  /*9440*/  LDL R4, [R1+0x24] ;  /* 0x0000240001047983 */ /* 0x010f280000100800 */
[----:B--2---:R-:W2:Y:S04]  /*9450*/  LDL R5, [R1+0x64] ;  /* 0x0000640001057983 */ /* 0x004ea80000100800 */
[----:B------:R-:W2:Y:S04]  /*9460*/  LDL R10, [R1+0x40] ;  /* 0x00004000010a7983 */ /* 0x000ea80000100800 */
[----:B------:R-:W2:Y:S04]  /*9470*/  LDL R105, [R1+0x1c] ;  /* 0x00001c0001697983 */ /* 0x000ea80000100800 */
[----:B-1----:R-:W2:Y:S04]  /*9480*/  LDL R11, [R1+0x60] ;  /* 0x00006000010b7983 */ /* 0x002ea80000100800 */
[----:B------:R-:W2:Y:S04]  /*9490*/  LDL.64 R138, [R1+0x8] ;  /* 0x00000800018a7983 */ /* 0x000ea80000100a00 */
[----:B------:R-:W2:Y:S04]  /*94a0*/  LDL R137, [R1+0x4] ;  /* 0x0000040001897983 */ /* 0x000ea80000100800 */
[----:B------:R1:W5:Y:S01]  /*94b0*/  LDL R239, [R1+0x20] ;  /* 0x0000200001ef7983 */ /* 0x0003620000100800 */
[----:B------:R-:W-:-:S03]  /*94c0*/  IADD3 R2, R9, 0x60, RZ ;  /* 0x0000006009027810 */ /* 0x000fc60007ffe0ff */
[----:B------:R-:W1:Y:S01]  /*94d0*/  S2R R107, SR_TID.X ;  /* 0x00000000006b7919 */ /* 0x000e620000002100 */
[----:B------:R-:W-:Y:S01]  /*94e0*/  ISETP.GE.AND P0, PT, R2, R26, PT ;  /* 0x0000001a0200720c */ /* 0x000fe20003f06270 */
[----:B------:R-:W-:-:S04]  /*94f0*/  IMAD.MOV.U32 R108, RZ, RZ, 0x30 ;  /* 0x00000030ff6c7424 */ /* 0x000fc800078e00ff */
[----:B------:R-:W-:-:S04]  /*9500*/  IMAD R108, R235, -0x30, R108 ;  /* 0xffffffd0eb6c7824 */ /* 0x000fc800078e026c */
[----:B------:R-:W-:Y:S01]  /*9510*/  IMAD.IADD R133, R252, 0x1, R108 ;  /* 0x00000001fc857824 */ /* 0x000fe200078e026c */
[----:B------:R-:W-:Y:S02]  /*9520*/  SHF.R.S32.HI R104, RZ, 0x1f, R132 ;  /* 0x0000001fff687819 */ /* 0x000fe40000011484 */
[----:B-1----:R-:W-:-:S04]  /*9530*/  SHF.R.S32.HI R140, RZ, 0x1f, R107 ;  /* 0x0000001fff8c7819 */ /* 0x002fc8000001146b */
[----:B------:R-:W-:-:S04]  /*9540*/  LEA.HI R140, R140, R107, RZ, 0x2 ;  /* 0x0000006b8c8c7211 */ /* 0x000fc800078f10ff */
[----:B------:R-:W-:Y:S02]  /*9550*/  SHF.R.S32.HI R140, RZ, 0x2, R140 ;  /* 0x00000002ff8c7819 */ /* 0x000fe4000001148c */
[C---:B------:R-:W-:Y:S02]  /*9560*/  LOP3.LUT P5, RZ, R203.reuse, 0x100, RZ, 0xc0, !PT ;  /* 0x00000100cbff7812 */ /* 0x040fe400078ac0ff */
[----:B------:R-:W-:Y:S01]  /*9570*/  LOP3.LUT P6, RZ, R203, 0x40, RZ, 0xc0, !PT ;  /* 0x00000040cbff7812 */ /* 0x000fe200078cc0ff */
[----:B------:R-:W-:Y:S01]  /*9580*/  IMAD.MOV.U32 R240, RZ, RZ, c[0x0][0x2c4] ;  /* 0x0000b100fff07624 */ /* 0x000fe200078e00ff */
[----:B---3--:R-:W-:-:S04]  /*9590*/  @!P0 LEA R6, P1, R12, R0, 0x1 ;  /* 0x000000000c068211 */ /* 0x008fc800078208ff */
[----:B------:R-:W-:Y:S02]  /*95a0*/  @!P0 LEA.HI.X R7, R12, R8, R13, 0x1, P1 ;  /* 0x000000080c078211 */ /* 0x000fe400008f0c0d */
[----:B----4-:R-:W-:-:S04]  /*95b0*/  @!P0 LEA R2, P1, R4, R0, 0x1 ;  /* 0x0000000004028211 */ /* 0x010fc800078208ff */
[----:B--2---:R-:W-:Y:S02]  /*95c0*/  @!P0 LEA.HI.X R3, R4, R8, R5, 0x1, P1 ;  /* 0x0000000804038211 */ /* 0x004fe400008f0c05 */
[----:B------:R-:W-:Y:S01]  /*95d0*/  @!P0 LEA R4, P1, R10, R0, 0x1 ;  /* 0x000000000a048211 */ /* 0x000fe200078208ff */
[----:B------:R-:W-:-:S05]  /*95e0*/  @!P0 IMAD.SHL.U32 R0, R105, 0x2, RZ ;  /* 0x0000000269008824 */ /* 0x000fca00078e00ff */
[----:B------:R-:W-:Y:S01]  /*95f0*/  @!PT LDS RZ, [RZ] ;  /* 0x00000000fffff984 */ /* 0x000fe20000000800 */
[----:B------:R-:W-:Y:S01]  /*9600*/  @!PT LDS RZ, [RZ] ;  /* 0x00000000fffff984 */ /* 0x000fe20000000800 */
[----:B------:R-:W-:Y:S01]  /*9610*/  @!PT LDS RZ, [RZ] ;  /* 0x00000000fffff984 */ /* 0x000fe20000000800 */
[----:B------:R1:W-:Y:S01]  /*9620*/  @!P0 LDGSTS.E.BYPASS.LTC128B.128 [R0+0x7880], [R6.64], !P4 ;  /* 0x0788000006008fae */ /* 0x0003e2000e101d46 */
[----:B------:R-:W-:-:S03]  /*9630*/  @!P0 LEA.HI.X R5, R10, R8, R11, 0x1, P1 ;  /* 0x000000080a058211 */ /* 0x000fc600008f0c0b */
[----:B------:R2:W-:Y:S04]  /*9640*/  @!P0 LDGSTS.E.BYPASS.LTC128B.128 [R0+0x9880], [R2.64], !P3 ;  /* 0x0988000002008fae */ /* 0x0005e8000d901d46 */
[----:B------:R3:W-:Y:S01]  /*9650*/  @!P0 LDGSTS.E.BYPASS.LTC128B.128 [R0+0xb880], [R4.64], !P2 ;  /* 0x0b88000004008fae */ /* 0x0007e2000d101d46 */
[----:B------:R-:W-:Y:S02]  /*9660*/  IMAD.MOV.U32 R134, RZ, RZ, R138 ;  /* 0x000000ffff867224 */ /* 0x000fe400078e008a */
[----:B------:R-:W-:Y:S01]  /*9670*/  IMAD.MOV.U32 R135, RZ, RZ, R137 ;  /* 0x000000ffff877224 */ /* 0x000fe200078e0089 */
[----:B------:R-:W0:Y:S01]  /*9680*/  LDGDEPBAR ;  /* 0x00000000000079af */ /* 0x000e220000000000 */
[----:B-1----:R-:W-:Y:S01]  /*9690*/  IMNMX R6, R133, 0x30, PT ;  /* 0x0000003085067817 */ /* 0x002fe20003800200 */
[----:B------:R-:W-:-:S04]  /*96a0*/  IMAD R7, R104, c[0x0][0x1e0], RZ ;  /* 0x0000780068077a24 */ /* 0x000fc800078e02ff */
[----:B------:R-:W-:Y:S02]  /*96b0*/  IMAD.IADD R6, R6, 0x1, -R140 ;  /* 0x0000000106067824 */ /* 0x000fe400078e0a8c */
[----:B--2---:R-:W-:-:S03]  /*96c0*/  IMAD.WIDE.U32 R2, R132, c[0x0][0x1e0], RZ ;  /* 0x0000780084027a25 */ /* 0x004fc600078e00ff */
[----:B------:R-:W-:Y:S01]  /*96d0*/  ISETP.GE.AND P0, PT, R6, 0x21, PT ;  /* 0x000000210600780c */ /* 0x000fe20003f06270 */
[----:B------:R-:W-:-:S04]  /*96e0*/  IMAD R7, R132, c[0x0][0x1e4], R7 ;  /* 0x0000790084077a24 */ /* 0x000fc800078e0207 */
[----:B---3--:R-:W-:Y:S02]  /*96f0*/  IMAD.IADD R0, R3, 0x1, R7 ;  /* 0x0000000103007824 */ /* 0x008fe400078e0207 */
[----:B------:R-:W-:Y:S02]  /*9700*/  IMAD.MOV.U32 R7, RZ, RZ, 0x20 ;  /* 0x00000020ff077424 */ /* 0x000fe400078e00ff */
[----:B------:R-:W-:-:S04]  /*9710*/  IMAD.WIDE.U32 R2, R2, 0x30, R134 ;  /* 0x0000003002027825 */ /* 0x000fc800078e0086 */
[----:B------:R-:W-:Y:S02]  /*9720*/  IMAD R0, R0, 0x30, RZ ;  /* 0x0000003000007824 */ /* 0x000fe400078e02ff */
[----:B------:R-:W-:-:S04]  /*9730*/  IMAD.WIDE.U32 R4, R7, c[0x0][0x1e0], RZ ;  /* 0x0000780007047a25 */ /* 0x000fc800078e00ff */
[----:B------:R-:W-:Y:S02]  /*9740*/  IMAD R7, R7, c[0x0][0x1e4], RZ ;  /* 0x0000790007077a24 */ /* 0x000fe400078e02ff */
[----:B------:R-:W-:Y:S01]  /*9750*/  IMAD.IADD R0, R3, 0x1, R0 ;  /* 0x0000000103007824 */ /* 0x000fe200078e0200 */
[----:B------:R-:W-:Y:S01]  /*9760*/  @P0 IADD3 R3, P1, R2, R4, RZ ;  /* 0x0000000402030210 */ /* 0x000fe20007f3e0ff */
[----:B------:R-:W-:Y:S03]  /*9770*/  WARPSYNC 0xffffffff ;  /* 0xffffffff00007948 */ /* 0x000fe60003800000 */
[----:B------:R-:W-:Y:S01]  /*9780*/  @P0 IADD3.X R7, R0, R5, R7, P1, !PT ;  /* 0x0000000500070210 */ /* 0x000fe20000ffe407 */
[----:B------:R-:W-:Y:S01]  /*9790*/  BAR.SYNC.DEFER_BLOCKING 0x0 ;  /* 0x0000000000007b1d */ /* 0x000fe20000010000 */
[----:B------:R-:W-:Y:S02]  /*97a0*/  ISETP.GE.AND P1, PT, R6, 0x1, PT ;  /* 0x000000010600780c */ /* 0x000fe40003f26270 */
[----:B------:R-:W-:-:S11]  /*97b0*/  LOP3.LUT P4, RZ, R203, 0x80, RZ, 0xc0, !PT ;  /* 0x00000080cbff7812 */ /* 0x000fd6000788c0ff */
[----:B------:R-:W-:Y:S01]  /*97c0*/  @P1 LEA R4, P2, R2, c[0x0][0x1c8], 0x1 ;  /* 0x0000720002041a11 */ /* 0x000fe200078408ff */
[----:B------:R-:W-:-:S03]  /*97d0*/  @P1 IMAD.SHL.U32 R6, R105, 0x2, RZ ;  /* 0x0000000269061824 */ /* 0x000fc600078e00ff */
[----:B------:R-:W-:Y:S02]  /*97e0*/  @P1 LEA.HI.X R5, R2, c[0x0][0x1cc], R0, 0x1, P2 ;  /* 0x0000730002051a11 */ /* 0x000fe400010f0c00 */
[----:B------:R-:W-:Y:S01]  /*97f0*/  @P0 LEA R2, P2, R3, c[0x0][0x1c8], 0x1 ;  /* 0x0000720003020a11 */ /* 0x000fe200078408ff */
[----:B------:R-:W-:-:S03]  /*9800*/  @P0 IMAD.SHL.U32 R0, R105, 0x2, RZ ;  /* 0x0000000269000824 */ /* 0x000fc600078e00ff */
[----:B------:R-:W-:Y:S01]  /*9810*/  @P0 LEA.HI.X R3, R3, c[0x0][0x1cc], R7, 0x1, P2 ;  /* 0x0000730003030a11 */ /* 0x000fe200010f0c07 */
        /* <DEDUP_REMOVED lines=8> */
[----:B------:R1:W-:Y:S01]  /*98a0*/  @P0 LDGSTS.E.BYPASS.LTC128B.128 [R0+0x5c80], [R2.64+0x80], !P6 ;  /* 0x05c8008002000fae */ /* 0x0003e2000f101d46 */
[----:B------:R-:W-:-:S03]  /*98b0*/  ISETP.LT.AND P0, PT, RZ, c[0x0][0x27c], PT ;  /* 0x00009f00ff007a0c */ /* 0x000fc60003f01270 */
[----:B------:R-:W0:Y:S01]  /*98c0*/  LDGDEPBAR ;  /* 0x00000000000079af */ /* 0x000e220000000000 */
[----:B------:R-:W-:-:S09]  /*98d0*/  ISETP.NE.AND P5, PT, R240, 0x1, PT ;  /* 0x00000001f000780c */ /* 0x000fd20003fa5270 */
[----:B------:R-:W-:Y:S05]  /*98e0*/  @P0 BRA `(.L_x_763) ;  /* 0x0000002000000947 */ /* 0x000fea0003800000 */
[----:B------:R-:W-:-:S04]  /*98f0*/  DEPBAR.LE SB0, 0x1 ;  /* 0x000080400000791a */ /* 0x000fc80000000000 */
[----:B------:R-:W-:Y:S05]  /*9900*/  BRA `(.L_x_764) ;  /* 0x000069e000007947 */ /* 0x000fea0003800000 */
.L_x_763:
[----:B------:R-:W2:Y:S01]  /*9910*/  S2R R90, SR_TID.X ;  /* 0x00000000005a7919 */ /* 0x000ea20000002100 */
[----:B------:R-:W-:Y:S01]  /*9920*/  ULDC.U8 UR4, c[0x0][0x298] ;  /* 0x0000a60000047ab9 */ /* 0x000fe20000000000 */
[----:B-1---5:R-:W-:Y:S01]  /*9930*/  SHF.R.S32.HI R0, RZ, 0x1f, R136 ;  /* 0x0000001fff007819 */ /* 0x022fe20000011488 */
[----:B------:R-:W-:Y:S01]  /*9940*/  IMAD.WIDE.U32 R4, R136, c[0x0][0x280], RZ ;  /* 0x0000a00088047a25 */ /* 0x000fe200078e00ff */
[----:B------:R-:W-:Y:S01]  /*9950*/  ISETP.NE.AND P0, PT, RZ, UR4, PT ;  /* 0x00000004ff007c0c */ /* 0x000fe2000bf05270 */
[----:B------:R-:W-:Y:S01]  /*9960*/  BSSY B2, `(.L_x_764) ;  /* 0x0000698000027945 */ /* 0x000fe20003800000 */
[----:B------:R-:W-:Y:S01]  /*9970*/  LEA.HI R106, R107, R107, RZ, 0x1 ;  /* 0x0000006b6b6a7211 */ /* 0x000fe200078f08ff */
[C---:B------:R-:W-:Y:S02]  /*9980*/  IMAD R2, R0.reuse, c[0x0][0x280], RZ ;  /* 0x0000a00000027a24 */ /* 0x040fe400078e02ff */
[----:B------:R-:W-:Y:S01]  /*9990*/  IMAD R0, R0, c[0x0][0x290], RZ ;  /* 0x0000a40000007a24 */ /* 0x000fe200078e02ff */
[----:B------:R-:W-:Y:S01]  /*99a0*/  LOP3.LUT R106, R106, 0xfffffffe, RZ, 0xc0, !PT ;  /* 0xfffffffe6a6a7812 */ /* 0x000fe200078ec0ff */
[----:B------:R-:W-:-:S02]  /*99b0*/  IMAD R7, R136, c[0x0][0x284], R2 ;  /* 0x0000a10088077a24 */ /* 0x000fc400078e0202 */
[----:B------:R-:W-:Y:S01]  /*99c0*/  IMAD R6, R136, c[0x0][0x294], R0 ;  /* 0x0000a50088067a24 */ /* 0x000fe200078e0200 */
[----:B------:R-:W-:Y:S01]  /*99d0*/  IADD3 R106, -R106, R107, RZ ;  /* 0x0000006b6a6a7210 */ /* 0x000fe20007ffe1ff */
[----:B------:R-:W-:Y:S01]  /*99e0*/  IMAD.WIDE.U32 R2, R136, c[0x0][0x290], RZ ;  /* 0x0000a40088027a25 */ /* 0x000fe200078e00ff */
[----:B------:R-:W-:-:S03]  /*99f0*/  IADD3 R7, R7, R5, RZ ;  /* 0x0000000507077210 */ /* 0x000fc60007ffe0ff */
[----:B------:R-:W-:Y:S01]  /*9a00*/  IMAD.IADD R6, R6, 0x1, R3 ;  /* 0x0000000106067824 */ /* 0x000fe200078e0203 */
[----:B--2---:R-:W-:-:S04]  /*9a10*/  LEA.HI R112, R90, R90, RZ, 0x1 ;  /* 0x0000005a5a707211 */ /* 0x004fc800078f08ff */
[----:B------:R-:W-:-:S04]  /*9a20*/  SHF.R.S32.HI R112, RZ, 0x1, R112 ;  /* 0x00000001ff707819 */ /* 0x000fc80000011470 */
[----:B------:R-:W-:-:S05]  /*9a30*/  IADD3 R20, R112, R239, RZ ;  /* 0x000000ef70147210 */ /* 0x000fca0007ffe0ff */
[----:B------:R-:W-:Y:S01]  /*9a40*/  IMAD R0, R106, 0x40, R20 ;  /* 0x000000406a007824 */ /* 0x000fe200078e0214 */
[----:B------:R-:W-:Y:S05]  /*9a50*/  @!P0 BRA `(.L_x_765) ;  /* 0x0000346000008947 */ /* 0x000fea0003800000 */
[----:B------:R-:W-:Y:S01]  /*9a60*/  @P5 IMAD.HI.U32 R3, R0, c[0x0][0x2c8], RZ ;  /* 0x0000b20000035a27 */ /* 0x000fe200078e00ff */
[----:B------:R-:W-:Y:S01]  /*9a70*/  BSSY B0, `(.L_x_766) ;  /* 0x0000068000007945 */ /* 0x000fe20003800000 */
[----:B------:R-:W-:Y:S01]  /*9a80*/  SHF.R.S32.HI R48, RZ, 0x1f, R31 ;  /* 0x0000001fff307819 */ /* 0x000fe2000001141f */
[----:B------:R-:W-:Y:S01]  /*9a90*/  CS2R R70, SRZ ;  /* 0x0000000000467805 */ /* 0x000fe2000001ff00 */
[----:B------:R-:W-:Y:S01]  /*9aa0*/  IMAD.MOV.U32 R5, RZ, RZ, R7 ;  /* 0x000000ffff057224 */ /* 0x000fe200078e0007 */
[----:B------:R-:W-:Y:S01]  /*9ab0*/  @P5 SHF.R.U32.HI R0, RZ, c[0x0][0x2cc], R3 ;  /* 0x0000b300ff005a19 */ /* 0x000fe20000011603 */
[----:B------:R-:W-:Y:S01]  /*9ac0*/  IMAD.MOV.U32 R7, RZ, RZ, R6 ;  /* 0x000000ffff077224 */ /* 0x000fe200078e0006 */
[----:B------:R-:W-:Y:S01]  /*9ad0*/  SHF.R.S32.HI R21, RZ, 0x1f, R32 ;  /* 0x0000001fff157819 */ /* 0x000fe20000011420 */
[----:B------:R-:W-:Y:S01]  /*9ae0*/  IMAD.MOV.U32 R6, RZ, RZ, R2 ;  /* 0x000000ffff067224 */ /* 0x000fe200078e0002 */
[----:B------:R-:W-:Y:S01]  /*9af0*/  SHF.R.S32.HI R3, RZ, 0x1f, R0 ;  /* 0x0000001fff037819 */ /* 0x000fe20000011400 */
[----:B------:R-:W-:Y:S01]  /*9b00*/  IMAD.WIDE.U32 R4, R0, c[0x0][0x280], R4 ;  /* 0x0000a00000047a25 */ /* 0x000fe200078e0004 */
[----:B------:R-:W-:Y:S01]  /*9b10*/  SHF.R.S32.HI R49, RZ, 0x1f, R153 ;  /* 0x0000001fff317819 */ /* 0x000fe20000011499 */
[----:B------:R-:W-:Y:S01]  /*9b20*/  CS2R R44, SRZ ;  /* 0x00000000002c7805 */ /* 0x000fe2000001ff00 */
[----:B------:R-:W-:Y:S01]  /*9b30*/  SHF.R.S32.HI R54, RZ, 0x1f, R30 ;  /* 0x0000001fff367819 */ /* 0x000fe2000001141e */
[C---:B------:R-:W-:Y:S01]  /*9b40*/  IMAD R8, R3.reuse, c[0x0][0x280], RZ ;  /* 0x0000a00003087a24 */ /* 0x040fe200078e02ff */
[----:B------:R-:W-:Y:S01]  /*9b50*/  LEA R27, P0, R4, c[0x0][0x270], 0x1 ;  /* 0x00009c00041b7a11 */ /* 0x000fe200078008ff */
[----:B------:R-:W-:Y:S01]  /*9b60*/  IMAD R9, R3, c[0x0][0x290], RZ ;  /* 0x0000a40003097a24 */ /* 0x000fe200078e02ff */
[----:B------:R-:W-:Y:S01]  /*9b70*/  SHF.R.S32.HI R33, RZ, 0x1f, R164 ;  /* 0x0000001fff217819 */ /* 0x000fe200000114a4 */
[C---:B------:R-:W-:Y:S01]  /*9b80*/  IMAD R8, R0.reuse, c[0x0][0x284], R8 ;  /* 0x0000a10000087a24 */ /* 0x040fe200078e0208 */
[----:B------:R-:W-:Y:S01]  /*9b90*/  CS2R R36, SRZ ;  /* 0x0000000000247805 */ /* 0x000fe2000001ff00 */
[----:B------:R-:W-:Y:S01]  /*9ba0*/  IMAD.WIDE.U32 R2, R0, c[0x0][0x290], R6 ;  /* 0x0000a40000027a25 */ /* 0x000fe200078e0006 */
[----:B------:R-:W-:Y:S01]  /*9bb0*/  CS2R R28, SRZ ;  /* 0x00000000001c7805 */ /* 0x000fe2000001ff00 */
[----:B------:R-:W-:Y:S01]  /*9bc0*/  CS2R R22, SRZ ;  /* 0x0000000000167805 */ /* 0x000fe2000001ff00 */
[----:B------:R-:W-:Y:S01]  /*9bd0*/  CS2R R16, SRZ ;  /* 0x0000000000107805 */ /* 0x000fe2000001ff00 */
[----:B------:R-:W-:Y:S01]  /*9be0*/  IMAD.IADD R5, R5, 0x1, R8 ;  /* 0x0000000105057824 */ /* 0x000fe200078e0208 */
[----:B------:R-:W-:Y:S01]  /*9bf0*/  LEA R40, P1, R2, c[0x0][0x288], 0x1 ;  /* 0x0000a20002287a11 */ /* 0x000fe200078208ff */
[----:B------:R-:W-:Y:S01]  /*9c00*/  IMAD R0, R0, c[0x0][0x294], R9 ;  /* 0x0000a50000007a24 */ /* 0x000fe200078e0209 */
[----:B------:R-:W-:Y:S01]  /*9c10*/  CS2R R46, SRZ ;  /* 0x00000000002e7805 */ /* 0x000fe2000001ff00 */
[----:B------:R-:W-:Y:S01]  /*9c20*/  CS2R R8, SRZ ;  /* 0x0000000000087805 */ /* 0x000fe2000001ff00 */
[----:B------:R-:W-:Y:S01]  /*9c30*/  LEA.HI.X R15, R4, c[0x0][0x274], R5, 0x1, P0 ;  /* 0x00009d00040f7a11 */ /* 0x000fe200000f0c05 */
[----:B------:R-:W-:Y:S01]  /*9c40*/  IMAD.IADD R0, R3, 0x1, R0 ;  /* 0x0000000103007824 */ /* 0x000fe200078e0200 */
[----:B------:R-:W-:Y:S01]  /*9c50*/  ISETP.GE.AND P0, PT, R20, R26, PT ;  /* 0x0000001a1400720c */ /* 0x000fe20003f06270 */
[----:B------:R1:W2:Y:S01]  /*9c60*/  SHFL.IDX PT, R4, R27, RZ, 0x1e1f ;  /* 0x001e1fff1b047589 */ /* 0x0002a200000e0000 */
[----:B------:R-:W-:Y:S01]  /*9c70*/  CS2R R38, SRZ ;  /* 0x0000000000267805 */ /* 0x000fe2000001ff00 */
[----:B------:R-:W-:Y:S01]  /*9c80*/  CS2R R34, SRZ ;  /* 0x0000000000227805 */ /* 0x000fe2000001ff00 */
[----:B------:R-:W-:Y:S01]  /*9c90*/  LEA.HI.X R14, R2, c[0x0][0x28c], R0, 0x1, P1 ;  /* 0x0000a300020e7a11 */ /* 0x000fe200008f0c00 */
[----:B------:R1:W3:Y:S01]  /*9ca0*/  SHFL.IDX PT, R5, R15, RZ, 0x1e1f ;  /* 0x001e1fff0f057589 */ /* 0x0002e200000e0000 */
[----:B------:R-:W-:Y:S01]  /*9cb0*/  CS2R R24, SRZ ;  /* 0x0000000000187805 */ /* 0x000fe2000001ff00 */
[----:B------:R-:W-:Y:S01]  /*9cc0*/  CS2R R18, SRZ ;  /* 0x0000000000127805 */ /* 0x000fe2000001ff00 */
[----:B------:R-:W-:Y:S01]  /*9cd0*/  CS2R R6, SRZ ;  /* 0x0000000000067805 */ /* 0x000fe2000001ff00 */
[----:B------:R1:W4:Y:S04]  /*9ce0*/  SHFL.IDX PT, R2, R40, RZ, 0x1e1f ;  /* 0x001e1fff28027589 */ /* 0x00032800000e0000 */
[----:B------:R1:W1:Y:S01]  /*9cf0*/  SHFL.IDX PT, R3, R14, RZ, 0x1e1f ;  /* 0x001e1fff0e037589 */ /* 0x00026200000e0000 */
[----:B------:R-:W-:Y:S05]  /*9d00*/  @P0 BRA `(.L_x_767) ;  /* 0x000003e000000947 */ /* 0x000fea0003800000 */
[----:B------:R-:W-:Y:S01]  /*9d10*/  ISETP.GE.AND P0, PT, R32, c[0x0][0x27c], PT ;  /* 0x00009f0020007a0c */ /* 0x000fe20003f06270 */
[----:B------:R-:W-:Y:S01]  /*9d20*/  CS2R R16, SRZ ;  /* 0x0000000000107805 */ /* 0x000fe2000001ff00 */
[----:B------:R-:W-:-:S11]  /*9d30*/  CS2R R18, SRZ ;  /* 0x0000000000127805 */ /* 0x000fd6000001ff00 */
[C---:B------:R-:W-:Y:S01]  /*9d40*/  @!P0 IMAD.SHL.U32 R0, R32.reuse, 0x2, RZ ;  /* 0x0000000220008824 */ /* 0x040fe200078e00ff */
[----:B------:R-:W-:-:S04]  /*9d50*/  @!P0 SHF.L.U64.HI R7, R32, 0x1, R21 ;  /* 0x0000000120078819 */ /* 0x000fc80000010215 */
[----:B--2---:R-:W-:-:S05]  /*9d60*/  @!P0 IADD3 R8, P1, R4, R0, RZ ;  /* 0x0000000004088210 */ /* 0x004fca0007f3e0ff */
[----:B---3--:R-:W-:Y:S01]  /*9d70*/  @!P0 IMAD.X R9, R5, 0x1, R7, P1 ;  /* 0x0000000105098824 */ /* 0x008fe200008e0607 */
[----:B----4-:R-:W-:-:S04]  /*9d80*/  @!P0 IADD3 R6, P1, R2, R0, RZ ;  /* 0x0000000002068210 */ /* 0x010fc80007f3e0ff */
[----:B------:R2:W5:Y:S01]  /*9d90*/  @!P0 LD.E.64 R16, [R8.64] ;  /* 0x0000000608108980 */ /* 0x000562000c101b00 */
[----:B-1----:R-:W-:Y:S01]  /*9da0*/  @!P0 IMAD.X R7, R3, 0x1, R7, P1 ;  /* 0x0000000103078824 */ /* 0x002fe200008e0607 */
[----:B------:R-:W-:-:S04]  /*9db0*/  ISETP.GE.AND P1, PT, R164, c[0x0][0x27c], PT ;  /* 0x00009f00a4007a0c */ /* 0x000fc80003f26270 */
[----:B------:R1:W5:Y:S09]  /*9dc0*/  @!P0 LD.E.64 R18, [R6.64] ;  /* 0x0000000606128980 */ /* 0x000372000c101b00 */
[C---:B------:R-:W-:Y:S01]  /*9dd0*/  @!P1 IMAD.SHL.U32 R10, R164.reuse, 0x2, RZ ;  /* 0x00000002a40a9824 */ /* 0x040fe200078e00ff */
[----:B------:R-:W-:-:S04]  /*9de0*/  @!P1 SHF.L.U64.HI R0, R164, 0x1, R33 ;  /* 0x00000001a4009819 */ /* 0x000fc80000010221 */
[----:B--2---:R-:W-:-:S05]  /*9df0*/  @!P1 IADD3 R8, P0, R4, R10, RZ ;  /* 0x0000000a04089210 */ /* 0x004fca0007f1e0ff */
[----:B------:R-:W-:Y:S01]  /*9e00*/  @!P1 IMAD.X R9, R5, 0x1, R0, P0 ;  /* 0x0000000105099824 */ /* 0x000fe200000e0600 */
[----:B-1----:R-:W-:-:S05]  /*9e10*/  @!P1 IADD3 R6, P0, R2, R10, RZ ;  /* 0x0000000a02069210 */ /* 0x002fca0007f1e0ff */
[----:B------:R-:W-:Y:S01]  /*9e20*/  @!P1 IMAD.X R7, R3, 0x1, R0, P0 ;  /* 0x0000000103079824 */ /* 0x000fe200000e0600 */
[----:B------:R-:W-:Y:S01]  /*9e30*/  ISETP.GE.AND P0, PT, R31, c[0x0][0x27c], PT ;  /* 0x00009f001f007a0c */ /* 0x000fe20003f06270 */
[----:B------:R-:W-:Y:S01]  /*9e40*/  CS2R R22, SRZ ;  /* 0x0000000000167805 */ /* 0x000fe2000001ff00 */
[----:B------:R-:W-:Y:S01]  /*9e50*/  CS2R R24, SRZ ;  /* 0x0000000000187805 */ /* 0x000fe2000001ff00 */
[----:B------:R-:W-:-:S04]  /*9e60*/  ISETP.GE.AND P2, PT, R153, c[0x0][0x27c], PT ;  /* 0x00009f0099007a0c */ /* 0x000fc80003f46270 */
[----:B------:R1:W5:Y:S04]  /*9e70*/  @!P1 LD.E.64 R22, [R8.64] ;  /* 0x0000000608169980 */ /* 0x000368000c101b00 */
[----:B------:R2:W5:Y:S02]  /*9e80*/  @!P1 LD.E.64 R24, [R6.64] ;  /* 0x0000000606189980 */ /* 0x000564000c101b00 */
[C---:B------:R-:W-:Y:S01]  /*9e90*/  @!P0 IMAD.SHL.U32 R10, R31.reuse, 0x2, RZ ;  /* 0x000000021f0a8824 */ /* 0x040fe200078e00ff */
[----:B------:R-:W-:Y:S01]  /*9ea0*/  @!P0 SHF.L.U64.HI R0, R31, 0x1, R48 ;  /* 0x000000011f008819 */ /* 0x000fe20000010230 */
[----:B------:R-:W-:Y:S01]  /*9eb0*/  CS2R R28, SRZ ;  /* 0x00000000001c7805 */ /* 0x000fe2000001ff00 */
[----:B------:R-:W-:Y:S02]  /*9ec0*/  CS2R R34, SRZ ;  /* 0x0000000000227805 */ /* 0x000fe4000001ff00 */
[----:B-1----:R-:W-:-:S05]  /*9ed0*/  @!P0 IADD3 R8, P1, R4, R10, RZ ;  /* 0x0000000a04088210 */ /* 0x002fca0007f3e0ff */
[----:B------:R-:W-:Y:S01]  /*9ee0*/  @!P0 IMAD.X R9, R5, 0x1, R0, P1 ;  /* 0x0000000105098824 */ /* 0x000fe200008e0600 */
[----:B--2---:R-:W-:Y:S01]  /*9ef0*/  @!P0 IADD3 R6, P1, R2, R10, RZ ;  /* 0x0000000a02068210 */ /* 0x004fe20007f3e0ff */
[----:B------:R-:W-:-:S03]  /*9f00*/  @!P2 IMAD.SHL.U32 R10, R153, 0x2, RZ ;  /* 0x00000002990aa824 */ /* 0x000fc600078e00ff */
[----:B------:R1:W5:Y:S01]  /*9f10*/  @!P0 LD.E.64 R28, [R8.64] ;  /* 0x00000006081c8980 */ /* 0x000362000c101b00 */
[----:B------:R-:W-:Y:S01]  /*9f20*/  @!P0 IMAD.X R7, R3, 0x1, R0, P1 ;  /* 0x0000000103078824 */ /* 0x000fe200008e0600 */
[----:B------:R-:W-:-:S04]  /*9f30*/  @!P2 SHF.L.U64.HI R0, R153, 0x1, R49 ;  /* 0x000000019900a819 */ /* 0x000fc80000010231 */
[----:B------:R2:W5:Y:S01]  /*9f40*/  @!P0 LD.E.64 R34, [R6.64] ;  /* 0x0000000606228980 */ /* 0x000562000c101b00 */
[----:B------:R-:W-:Y:S01]  /*9f50*/  ISETP.GE.AND P1, PT, R154, c[0x0][0x27c], PT ;  /* 0x00009f009a007a0c */ /* 0x000fe20003f26270 */
[----:B------:R-:W-:Y:S01]  /*9f60*/  CS2R R36, SRZ ;  /* 0x0000000000247805 */ /* 0x000fe2000001ff00 */
[----:B------:R-:W-:Y:S01]  /*9f70*/  CS2R R38, SRZ ;  /* 0x0000000000267805 */ /* 0x000fe2000001ff00 */
[----:B-1----:R-:W-:-:S05]  /*9f80*/  @!P2 IADD3 R8, P0, R4, R10, RZ ;  /* 0x0000000a0408a210 */ /* 0x002fca0007f1e0ff */
[----:B------:R-:W-:Y:S01]  /*9f90*/  @!P2 IMAD.X R9, R5, 0x1, R0, P0 ;  /* 0x000000010509a824 */ /* 0x000fe200000e0600 */
[----:B--2---:R-:W-:-:S04]  /*9fa0*/  @!P2 IADD3 R6, P0, R2, R10, RZ ;  /* 0x0000000a0206a210 */ /* 0x004fc80007f1e0ff */
[----:B------:R-:W-:Y:S01]  /*9fb0*/  @!P1 IMAD.WIDE R12, R154, 0x2, R4 ;  /* 0x000000029a0c9825 */ /* 0x000fe200078e0204 */
[----:B------:R1:W5:Y:S03]  /*9fc0*/  @!P2 LD.E.64 R36, [R8.64] ;  /* 0x000000060824a980 */ /* 0x000366000c101b00 */
[----:B------:R-:W-:Y:S01]  /*9fd0*/  @!P2 IMAD.X R7, R3, 0x1, R0, P0 ;  /* 0x000000010307a824 */ /* 0x000fe200000e0600 */
[----:B------:R-:W-:Y:S01]  /*9fe0*/  ISETP.GE.AND P0, PT, R30, c[0x0][0x27c], PT ;  /* 0x00009f001e007a0c */ /* 0x000fe20003f06270 */
[----:B------:R-:W-:-:S03]  /*9ff0*/  @!P1 IMAD.WIDE R10, R154, 0x2, R2 ;  /* 0x000000029a0a9825 */ /* 0x000fc600078e0202 */
[----:B------:R2:W5:Y:S09]  /*a000*/  @!P2 LD.E.64 R38, [R6.64] ;  /* 0x000000060626a980 */ /* 0x000572000c101b00 */
[----:B------:R-:W-:Y:S01]  /*a010*/  @!P0 IMAD.SHL.U32 R0, R30, 0x2, RZ ;  /* 0x000000021e008824 */ /* 0x000fe200078e00ff */
[----:B-1----:R-:W-:Y:S01]  /*a020*/  CS2R R8, SRZ ;  /* 0x0000000000087805 */ /* 0x002fe2000001ff00 */
[----:B--2---:R-:W-:-:S05]  /*a030*/  CS2R R6, SRZ ;  /* 0x0000000000067805 */ /* 0x004fca000001ff00 */
[----:B------:R1:W5:Y:S04]  /*a040*/  @!P1 LD.E.64 R8, [R12.64] ;  /* 0x000000060c089980 */ /* 0x000368000c101b00 */
[----:B------:R2:W5:Y:S01]  /*a050*/  @!P1 LD.E.64 R6, [R10.64] ;  /* 0x000000060a069980 */ /* 0x000562000c101b00 */
[----:B------:R-:W-:Y:S01]  /*a060*/  @!P0 IADD3 R4, P1, R4, R0, RZ ;  /* 0x0000000004048210 */ /* 0x000fe20007f3e0ff */
[----:B------:R-:W-:Y:S01]  /*a070*/  CS2R R44, SRZ ;  /* 0x00000000002c7805 */ /* 0x000fe2000001ff00 */
[----:B------:R-:W-:Y:S01]  /*a080*/  CS2R R46, SRZ ;  /* 0x00000000002e7805 */ /* 0x000fe2000001ff00 */
[----:B--2---:R-:W-:-:S05]  /*a090*/  @!P0 SHF.L.U64.HI R10, R30, 0x1, R54 ;  /* 0x000000011e0a8819 */ /* 0x004fca0000010236 */
[----:B------:R-:W-:Y:S01]  /*a0a0*/  @!P0 IMAD.X R5, R5, 0x1, R10, P1 ;  /* 0x0000000105058824 */ /* 0x000fe200008e060a */
[----:B------:R-:W-:-:S04]  /*a0b0*/  @!P0 IADD3 R2, P1, R2, R0, RZ ;  /* 0x0000000002028210 */ /* 0x000fc80007f3e0ff */
[----:B------:R1:W5:Y:S01]  /*a0c0*/  @!P0 LD.E.64 R44, [R4.64] ;  /* 0x00000006042c8980 */ /* 0x000362000c101b00 */
[----:B------:R-:W-:-:S05]  /*a0d0*/  @!P0 IMAD.X R3, R3, 0x1, R10, P1 ;  /* 0x0000000103038824 */ /* 0x000fca00008e060a */
[----:B------:R1:W5:Y:S03]  /*a0e0*/  @!P0 LD.E.64 R46, [R2.64] ;  /* 0x00000006022e8980 */ /* 0x000366000c101b00 */
.L_x_767:
[----:B------:R-:W-:Y:S05]  /*a0f0*/  BSYNC B0 ;  /* 0x0000000000007941 */ /* 0x000fea0003800000 */
.L_x_766:
[----:B------:R-:W-:Y:S01]  /*a100*/  IADD3 R0, R20, 0x40, RZ ;  /* 0x0000004014007810 */ /* 0x000fe20007ffe0ff */
[----:B-1--45:R-:W-:Y:S01]  /*a110*/  IMAD.MOV.U32 R2, RZ, RZ, R36 ;  /* 0x000000ffff027224 */ /* 0x032fe200078e0024 */
[----:B------:R-:W-:Y:S01]  /*a120*/  MOV R10, R6 ;  /* 0x00000006000a7202 */ /* 0x000fe20000000f00 */
[----:B--2---:R-:W-:Y:S01]  /*a130*/  IMAD.MOV.U32 R4, RZ, RZ, R44 ;  /* 0x000000ffff047224 */ /* 0x004fe200078e002c */
[----:B------:R-:W-:Y:S01]  /*a140*/  ISETP.GE.AND P0, PT, R0, R26, PT ;  /* 0x0000001a0000720c */ /* 0x000fe20003f06270 */
[----:B------:R-:W-:Y:S01]  /*a150*/  IMAD.MOV.U32 R0, RZ, RZ, R37 ;  /* 0x000000ffff007224 */ /* 0x000fe200078e0025 */
[----:B---3--:R-:W1:Y:S01]  /*a160*/  SHFL.IDX PT, R5, R15, 0x1, 0x1e1f ;  /* 0x003e1f000f057f89 */ /* 0x008e6200000e0000 */
[----:B------:R-:W-:Y:S01]  /*a170*/  IMAD.MOV.U32 R3, RZ, RZ, R45 ;  /* 0x000000ffff037224 */ /* 0x000fe200078e002d */
[----:B------:R-:W-:Y:S01]  /*a180*/  BSSY B0, `(.L_x_768) ;  /* 0x000006d000007945 */ /* 0x000fe20003800000 */
[----:B------:R-:W-:Y:S01]  /*a190*/  IMAD.MOV.U32 R12, RZ, RZ, R18 ;  /* 0x000000ffff0c7224 */ /* 0x000fe200078e0012 */
[----:B------:R-:W-:Y:S01]  /*a1a0*/  PRMT R79, R2, 0x5410, R0 ;  /* 0x00005410024f7816 */ /* 0x000fe20000000000 */
[----:B------:R-:W-:Y:S01]  /*a1b0*/  IMAD.MOV.U32 R2, RZ, RZ, R22 ;  /* 0x000000ffff027224 */ /* 0x000fe200078e0016 */
[----:B------:R-:W-:Y:S01]  /*a1c0*/  PRMT R81, R4, 0x5410, R3 ;  /* 0x0000541004517816 */ /* 0x000fe20000000003 */
[----:B------:R-:W-:Y:S01]  /*a1d0*/  IMAD.MOV.U32 R0, RZ, RZ, R23 ;  /* 0x000000ffff007224 */ /* 0x000fe200078e0017 */
[----:B------:R-:W-:Y:S01]  /*a1e0*/  MOV R4, R28 ;  /* 0x0000001c00047202 */ /* 0x000fe20000000f00 */
[----:B------:R-:W-:Y:S01]  /*a1f0*/  IMAD.MOV.U32 R3, RZ, RZ, R29 ;  /* 0x000000ffff037224 */ /* 0x000fe200078e001d */
[----:B------:R-:W-:Y:S01]  /*a200*/  CS2R R64, SRZ ;  /* 0x0000000000407805 */ /* 0x000fe2000001ff00 */
[----:B------:R-:W-:Y:S01]  /*a210*/  IMAD.MOV.U32 R11, RZ, RZ, R19 ;  /* 0x000000ffff0b7224 */ /* 0x000fe200078e0013 */
[----:B------:R-:W-:Y:S01]  /*a220*/  PRMT R75, R2, 0x5410, R0 ;  /* 0x00005410024b7816 */ /* 0x000fe20000000000 */
[----:B------:R-:W-:Y:S01]  /*a230*/  IMAD.MOV.U32 R2, RZ, RZ, R8 ;  /* 0x000000ffff027224 */ /* 0x000fe200078e0008 */
[----:B------:R-:W-:Y:S01]  /*a240*/  PRMT R77, R4, 0x5410, R3 ;  /* 0x00005410044d7816 */ /* 0x000fe20000000003 */
[----:B------:R-:W-:Y:S01]  /*a250*/  IMAD.MOV.U32 R0, RZ, RZ, R9 ;  /* 0x000000ffff007224 */ /* 0x000fe200078e0009 */
[----:B------:R-:W-:Y:S01]  /*a260*/  MOV R4, R16 ;  /* 0x0000001000047202 */ /* 0x000fe20000000f00 */
[----:B------:R-:W-:Y:S01]  /*a270*/  IMAD.MOV.U32 R3, RZ, RZ, R17 ;  /* 0x000000ffff037224 */ /* 0x000fe200078e0011 */
[----:B------:R-:W-:Y:S01]  /*a280*/  PRMT R72, R12, 0x5410, R11 ;  /* 0x000054100c487816 */ /* 0x000fe2000000000b */
[----:B------:R-:W-:Y:S01]  /*a290*/  CS2R R60, SRZ ;  /* 0x00000000003c7805 */ /* 0x000fe2000001ff00 */
[----:B------:R-:W-:Y:S01]  /*a2a0*/  PRMT R55, R2, 0x5410, R0 ;  /* 0x0000541002377816 */ /* 0x000fe20000000000 */
[----:B------:R-:W-:Y:S01]  /*a2b0*/  IMAD.MOV.U32 R2, RZ, RZ, R38 ;  /* 0x000000ffff027224 */ /* 0x000fe200078e0026 */
[----:B------:R-:W-:Y:S01]  /*a2c0*/  PRMT R73, R4, 0x5410, R3 ;  /* 0x0000541004497816 */ /* 0x000fe20000000003 */
[----:B------:R-:W-:Y:S01]  /*a2d0*/  IMAD.MOV.U32 R0, RZ, RZ, R39 ;  /* 0x000000ffff007224 */ /* 0x000fe200078e0027 */
[----:B------:R-:W-:Y:S01]  /*a2e0*/  MOV R4, R46 ;  /* 0x0000002e00047202 */ /* 0x000fe20000000f00 */
[----:B------:R-:W-:Y:S01]  /*a2f0*/  IMAD.MOV.U32 R3, RZ, RZ, R47 ;  /* 0x000000ffff037224 */ /* 0x000fe200078e002f */
[----:B------:R-:W-:Y:S01]  /*a300*/  CS2R R56, SRZ ;  /* 0x0000000000387805 */ /* 0x000fe2000001ff00 */
[----:B------:R-:W-:Y:S01]  /*a310*/  CS2R R50, SRZ ;  /* 0x0000000000327805 */ /* 0x000fe2000001ff00 */
[----:B------:R-:W-:Y:S01]  /*a320*/  PRMT R78, R2, 0x5410, R0 ;  /* 0x00005410024e7816 */ /* 0x000fe20000000000 */
[----:B------:R-:W-:Y:S01]  /*a330*/  IMAD.MOV.U32 R2, RZ, RZ, R24 ;  /* 0x000000ffff027224 */ /* 0x000fe200078e0018 */
[----:B------:R-:W-:Y:S01]  /*a340*/  PRMT R80, R4, 0x5410, R3 ;  /* 0x0000541004507816 */ /* 0x000fe20000000003 */
[----:B------:R-:W-:Y:S01]  /*a350*/  IMAD.MOV.U32 R3, RZ, RZ, R35 ;  /* 0x000000ffff037224 */ /* 0x000fe200078e0023 */
[----:B------:R-:W-:Y:S01]  /*a360*/  MOV R0, R25 ;  /* 0x0000001900007202 */ /* 0x000fe20000000f00 */
[----:B------:R-:W-:Y:S01]  /*a370*/  CS2R R68, SRZ ;  /* 0x0000000000447805 */ /* 0x000fe2000001ff00 */
[----:B------:R-:W-:Y:S01]  /*a380*/  MOV R4, R34 ;  /* 0x0000002200047202 */ /* 0x000fe20000000f00 */
[----:B------:R-:W-:Y:S01]  /*a390*/  CS2R R66, SRZ ;  /* 0x0000000000427805 */ /* 0x000fe2000001ff00 */
[----:B------:R-:W-:Y:S01]  /*a3a0*/  PRMT R74, R2, 0x5410, R0 ;  /* 0x00005410024a7816 */ /* 0x000fe20000000000 */
[----:B------:R-:W-:Y:S01]  /*a3b0*/  IMAD.MOV.U32 R0, RZ, RZ, R7 ;  /* 0x000000ffff007224 */ /* 0x000fe200078e0007 */
[----:B------:R-:W-:Y:S01]  /*a3c0*/  PRMT R76, R4, 0x5410, R3 ;  /* 0x00005410044c7816 */ /* 0x000fe20000000003 */
[----:B------:R2:W3:Y:S01]  /*a3d0*/  SHFL.IDX PT, R2, R40, 0x1, 0x1e1f ;  /* 0x003e1f0028027f89 */ /* 0x0004e200000e0000 */
[----:B------:R-:W-:Y:S01]  /*a3e0*/  CS2R R62, SRZ ;  /* 0x00000000003e7805 */ /* 0x000fe2000001ff00 */
[----:B------:R-:W-:Y:S01]  /*a3f0*/  CS2R R58, SRZ ;  /* 0x00000000003a7805 */ /* 0x000fe2000001ff00 */
[----:B------:R-:W-:Y:S01]  /*a400*/  CS2R R52, SRZ ;  /* 0x0000000000347805 */ /* 0x000fe2000001ff00 */
[----:B------:R4:W1:Y:S01]  /*a410*/  SHFL.IDX PT, R4, R27, 0x1, 0x1e1f ;  /* 0x003e1f001b047f89 */ /* 0x00086200000e0000 */
[----:B------:R-:W-:-:S03]  /*a420*/  CS2R R42, SRZ ;  /* 0x00000000002a7805 */ /* 0x000fc6000001ff00 */
[----:B------:R1:W1:Y:S01]  /*a430*/  SHFL.IDX PT, R3, R14, 0x1, 0x1e1f ;  /* 0x003e1f000e037f89 */ /* 0x00026200000e0000 */
[----:B--2---:R-:W-:Y:S01]  /*a440*/  CS2R R40, SRZ ;  /* 0x0000000000287805 */ /* 0x004fe2000001ff00 */
[----:B----4-:R-:W-:Y:S01]  /*a450*/  PRMT R27, R10, 0x5410, R0 ;  /* 0x000054100a1b7816 */ /* 0x010fe20000000000 */
[----:B------:R-:W-:Y:S05]  /*a460*/  @P0 BRA `(.L_x_769) ;  /* 0x000003e000000947 */ /* 0x000fea0003800000 */
[----:B---3--:R-:W-:Y:S01]  /*a470*/  ISETP.GE.AND P0, PT, R32, c[0x0][0x27c], PT ;  /* 0x00009f0020007a0c */ /* 0x008fe20003f06270 */
[----:B------:R-:W-:Y:S01]  /*a480*/  CS2R R50, SRZ ;  /* 0x0000000000327805 */ /* 0x000fe2000001ff00 */
[----:B------:R-:W-:-:S11]  /*a490*/  CS2R R52, SRZ ;  /* 0x0000000000347805 */ /* 0x000fd6000001ff00 */
[C---:B------:R-:W-:Y:S01]  /*a4a0*/  @!P0 IMAD.SHL.U32 R0, R32.reuse, 0x2, RZ ;  /* 0x0000000220008824 */ /* 0x040fe200078e00ff */
[----:B------:R-:W-:-:S04]  /*a4b0*/  @!P0 SHF.L.U64.HI R11, R32, 0x1, R21 ;  /* 0x00000001200b8819 */ /* 0x000fc80000010215 */
[----:B-1----:R-:W-:-:S05]  /*a4c0*/  @!P0 IADD3 R12, P1, R4, R0, RZ ;  /* 0x00000000040c8210 */ /* 0x002fca0007f3e0ff */
[----:B------:R-:W-:Y:S01]  /*a4d0*/  @!P0 IMAD.X R13, R5, 0x1, R11, P1 ;  /* 0x00000001050d8824 */ /* 0x000fe200008e060b */
[----:B------:R-:W-:-:S04]  /*a4e0*/  @!P0 IADD3 R10, P1, R2, R0, RZ ;  /* 0x00000000020a8210 */ /* 0x000fc80007f3e0ff */
[----:B------:R1:W5:Y:S01]  /*a4f0*/  @!P0 LD.E.64 R50, [R12.64] ;  /* 0x000000060c328980 */ /* 0x000362000c101b00 */
[----:B------:R-:W-:Y:S01]  /*a500*/  @!P0 IMAD.X R11, R3, 0x1, R11, P1 ;  /* 0x00000001030b8824 */ /* 0x000fe200008e060b */
[----:B------:R-:W-:-:S04]  /*a510*/  ISETP.GE.AND P1, PT, R164, c[0x0][0x27c], PT ;  /* 0x00009f00a4007a0c */ /* 0x000fc80003f26270 */
[----:B------:R2:W5:Y:S09]  /*a520*/  @!P0 LD.E.64 R52, [R10.64] ;  /* 0x000000060a348980 */ /* 0x000572000c101b00 */
[----:B------:R-:W-:-:S05]  /*a530*/  @!P1 IMAD.SHL.U32 R0, R164, 0x2, RZ ;  /* 0x00000002a4009824 */ /* 0x000fca00078e00ff */
[----:B-1----:R-:W-:Y:S02]  /*a540*/  @!P1 IADD3 R12, P0, R4, R0, RZ ;  /* 0x00000000040c9210 */ /* 0x002fe40007f1e0ff */
[----:B--2---:R-:W-:-:S05]  /*a550*/  @!P1 SHF.L.U64.HI R11, R164, 0x1, R33 ;  /* 0x00000001a40b9819 */ /* 0x004fca0000010221 */
[----:B------:R-:W-:Y:S01]  /*a560*/  @!P1 IMAD.X R13, R5, 0x1, R11, P0 ;  /* 0x00000001050d9824 */ /* 0x000fe200000e060b */
[----:B------:R-:W-:-:S05]  /*a570*/  @!P1 IADD3 R10, P0, R2, R0, RZ ;  /* 0x00000000020a9210 */ /* 0x000fca0007f1e0ff */
[----:B------:R-:W-:Y:S01]  /*a580*/  @!P1 IMAD.X R11, R3, 0x1, R11, P0 ;  /* 0x00000001030b9824 */ /* 0x000fe200000e060b */
[----:B------:R-:W-:Y:S01]  /*a590*/  ISETP.GE.AND P0, PT, R31, c[0x0][0x27c], PT ;  /* 0x00009f001f007a0c */ /* 0x000fe20003f06270 */
[----:B------:R-:W-:Y:S01]  /*a5a0*/  CS2R R56, SRZ ;  /* 0x0000000000387805 */ /* 0x000fe2000001ff00 */
[----:B------:R-:W-:Y:S01]  /*a5b0*/  CS2R R58, SRZ ;  /* 0x00000000003a7805 */ /* 0x000fe2000001ff00 */
[----:B------:R-:W-:-:S04]  /*a5c0*/  ISETP.GE.AND P2, PT, R153, c[0x0][0x27c], PT ;  /* 0x00009f0099007a0c */ /* 0x000fc80003f46270 */
[----:B------:R1:W5:Y:S04]  /*a5d0*/  @!P1 LD.E.64 R56, [R12.64] ;  /* 0x000000060c389980 */ /* 0x000368000c101b00 */
[----:B------:R2:W5:Y:S02]  /*a5e0*/  @!P1 LD.E.64 R58, [R10.64] ;  /* 0x000000060a3a9980 */ /* 0x000564000c101b00 */
[----:B------:R-:W-:Y:S01]  /*a5f0*/  @!P0 IMAD.SHL.U32 R0, R31, 0x2, RZ ;  /* 0x000000021f008824 */ /* 0x000fe200078e00ff */
[----:B------:R-:W-:Y:S01]  /*a600*/  CS2R R60, SRZ ;  /* 0x00000000003c7805 */ /* 0x000fe2000001ff00 */
[----:B------:R-:W-:-:S03]  /*a610*/  CS2R R62, SRZ ;  /* 0x00000000003e7805 */ /* 0x000fc6000001ff00 */
[----:B-1----:R-:W-:Y:S02]  /*a620*/  @!P0 IADD3 R12, P1, R4, R0, RZ ;  /* 0x00000000040c8210 */ /* 0x002fe40007f3e0ff */
[----:B--2---:R-:W-:-:S05]  /*a630*/  @!P0 SHF.L.U64.HI R11, R31, 0x1, R48 ;  /* 0x000000011f0b8819 */ /* 0x004fca0000010230 */
[----:B------:R-:W-:Y:S01]  /*a640*/  @!P0 IMAD.X R13, R5, 0x1, R11, P1 ;  /* 0x00000001050d8824 */ /* 0x000fe200008e060b */
[----:B------:R-:W-:Y:S01]  /*a650*/  @!P0 IADD3 R10, P1, R2, R0, RZ ;  /* 0x00000000020a8210 */ /* 0x000fe20007f3e0ff */
[----:B------:R-:W-:-:S03]  /*a660*/  @!P2 IMAD.SHL.U32 R0, R153, 0x2, RZ ;  /* 0x000000029900a824 */ /* 0x000fc600078e00ff */
[----:B------:R1:W5:Y:S01]  /*a670*/  @!P0 LD.E.64 R60, [R12.64] ;  /* 0x000000060c3c8980 */ /* 0x000362000c101b00 */
[----:B------:R-:W-:-:S05]  /*a680*/  @!P0 IMAD.X R11, R3, 0x1, R11, P1 ;  /* 0x00000001030b8824 */ /* 0x000fca00008e060b */
[----:B------:R2:W5:Y:S01]  /*a690*/  @!P0 LD.E.64 R62, [R10.64] ;  /* 0x000000060a3e8980 */ /* 0x000562000c101b00 */
[----:B------:R-:W-:Y:S01]  /*a6a0*/  ISETP.GE.AND P1, PT, R154, c[0x0][0x27c], PT ;  /* 0x00009f009a007a0c */ /* 0x000fe20003f26270 */
[----:B------:R-:W-:Y:S01]  /*a6b0*/  CS2R R64, SRZ ;  /* 0x0000000000407805 */ /* 0x000fe2000001ff00 */
[----:B-1----:R-:W-:Y:S02]  /*a6c0*/  @!P2 IADD3 R12, P0, R4, R0, RZ ;  /* 0x00000000040ca210 */ /* 0x002fe40007f1e0ff */
[----:B--2---:R-:W-:-:S05]  /*a6d0*/  @!P2 SHF.L.U64.HI R11, R153, 0x1, R49 ;  /* 0x00000001990ba819 */ /* 0x004fca0000010231 */
[--C-:B------:R-:W-:Y:S01]  /*a6e0*/  @!P2 IMAD.X R13, R5, 0x1, R11.reuse, P0 ;  /* 0x00000001050da824 */ /* 0x100fe200000e060b */
[----:B------:R-:W-:Y:S01]  /*a6f0*/  @!P2 IADD3 R10, P0, R2, R0, RZ ;  /* 0x00000000020aa210 */ /* 0x000fe20007f1e0ff */
[----:B------:R-:W-:Y:S01]  /*a700*/  CS2R R66, SRZ ;  /* 0x0000000000427805 */ /* 0x000fe2000001ff00 */
[----:B------:R-:W-:Y:S01]  /*a710*/  CS2R R40, SRZ ;  /* 0x0000000000287805 */ /* 0x000fe2000001ff00 */
[----:B------:R-:W-:Y:S01]  /*a720*/  CS2R R42, SRZ ;  /* 0x00000000002a7805 */ /* 0x000fe2000001ff00 */
[----:B------:R1:W5:Y:S01]  /*a730*/  @!P2 LD.E.64 R64, [R12.64] ;  /* 0x000000060c40a980 */ /* 0x000362000c101b00 */
[----:B------:R-:W-:Y:S01]  /*a740*/  @!P2 IMAD.X R11, R3, 0x1, R11, P0 ;  /* 0x00000001030ba824 */ /* 0x000fe200000e060b */
[----:B------:R-:W-:-:S04]  /*a750*/  ISETP.GE.AND P0, PT, R30, c[0x0][0x27c], PT ;  /* 0x00009f001e007a0c */ /* 0x000fc80003f06270 */
[----:B------:R2:W5:Y:S09]  /*a760*/  @!P2 LD.E.64 R66, [R10.64] ;  /* 0x000000060a42a980 */ /* 0x000572000c101b00 */
[----:B------:R-:W-:Y:S02]  /*a770*/  @!P0 IMAD.SHL.U32 R0, R30, 0x2, RZ ;  /* 0x000000021e008824 */ /* 0x000fe400078e00ff */
[----:B-1----:R-:W-:-:S05]  /*a780*/  @!P1 IMAD.WIDE R12, R154, 0x2, R4 ;  /* 0x000000029a0c9825 */ /* 0x002fca00078e0204 */
[----:B------:R1:W5:Y:S01]  /*a790*/  @!P1 LD.E.64 R40, [R12.64] ;  /* 0x000000060c289980 */ /* 0x000362000c101b00 */
[----:B--2---:R-:W-:-:S05]  /*a7a0*/  @!P1 IMAD.WIDE R10, R154, 0x2, R2 ;  /* 0x000000029a0a9825 */ /* 0x004fca00078e0202 */
        /* <DEDUP_REMOVED lines=10> */
.L_x_769:
[----:B---3--:R-:W-:Y:S05]  /*a850*/  BSYNC B0 ;  /* 0x0000000000007941 */ /* 0x008fea0003800000 */
.L_x_768:
[----:B-----5:R-:W-:Y:S01]  /*a860*/  IMAD.MOV.U32 R0, RZ, RZ, R70 ;  /* 0x000000ffff007224 */ /* 0x020fe200078e0046 */
[----:B------:R-:W-:-:S04]  /*a870*/  DEPBAR.LE SB0, 0x1 ;  /* 0x000080400000791a */ /* 0x000fc80000000000 */
[----:B-1----:R-:W-:Y:S01]  /*a880*/  IMAD.MOV.U32 R4, RZ, RZ, R71 ;  /* 0x000000ffff047224 */ /* 0x002fe200078e0047 */
[----:B------:R-:W-:Y:S01]  /*a890*/  BSSY B1, `(.L_x_770) ;  /* 0x0000144000017945 */ /* 0x000fe20003800000 */
[----:B------:R-:W-:Y:S02]  /*a8a0*/  IMAD.MOV.U32 R3, RZ, RZ, R64 ;  /* 0x000000ffff037224 */ /* 0x000fe400078e0040 */
[----:B------:R-:W-:Y:S01]  /*a8b0*/  IMAD.MOV.U32 R2, RZ, RZ, R65 ;  /* 0x000000ffff027224 */ /* 0x000fe200078e0041 */
[----:B------:R-:W-:Y:S01]  /*a8c0*/  PRMT R89, R0, 0x5410, R4 ;  /* 0x0000541000597816 */ /* 0x000fe20000000004 */
[----:B------:R-:W-:Y:S01]  /*a8d0*/  IMAD.MOV.U32 R0, RZ, RZ, R60 ;  /* 0x000000ffff007224 */ /* 0x000fe200078e003c */
[----:B------:R-:W-:Y:S02]  /*a8e0*/  MOV R4, R61 ;  /* 0x0000003d00047202 */ /* 0x000fe40000000f00 */
[----:B------:R-:W-:Y:S01]  /*a8f0*/  PRMT R87, R3, 0x5410, R2 ;  /* 0x0000541003577816 */ /* 0x000fe20000000002 */
[----:B------:R-:W-:Y:S01]  /*a900*/  IMAD.MOV.U32 R3, RZ, RZ, R56 ;  /* 0x000000ffff037224 */ /* 0x000fe200078e0038 */
[----:B------:R-:W-:Y:S01]  /*a910*/  PRMT R85, R0, 0x7610, R85 ;  /* 0x0000761000557816 */ /* 0x000fe20000000055 */
[----:B------:R-:W-:-:S02]  /*a920*/  IMAD.MOV.U32 R0, RZ, RZ, R50 ;  /* 0x000000ffff007224 */ /* 0x000fc400078e0032 */
[----:B------:R-:W-:Y:S01]  /*a930*/  IMAD.MOV.U32 R2, RZ, RZ, R57 ;  /* 0x000000ffff027224 */ /* 0x000fe200078e0039 */
[----:B------:R-:W-:Y:S01]  /*a940*/  PRMT R85, R85, 0x5410, R4 ;  /* 0x0000541055557816 */ /* 0x000fe20000000004 */
        /* <DEDUP_REMOVED lines=9> */
[----:B------:R-:W-:-:S02]  /*a9e0*/  MOV R3, R40 ;  /* 0x0000002800037202 */ /* 0x000fc40000000f00 */
[----:B------:R-:W-:Y:S01]  /*a9f0*/  PRMT R88, R88, 0x5410, R4 ;  /* 0x0000541058587816 */ /* 0x000fe20000000004 */
[----:B------:R-:W-:Y:S01]  /*aa00*/  IMAD.IADD R4, R26, 0x1, -R239 ;  /* 0x000000011a047824 */ /* 0x000fe200078e0aef */
[----:B------:R-:W-:Y:S01]  /*aa10*/  PRMT R48, R3, 0x5410, R2 ;  /* 0x0000541003307816 */ /* 0x000fe20000000002 */
[----:B------:R-:W-:Y:S01]  /*aa20*/  IMAD.MOV.U32 R2, RZ, RZ, R67 ;  /* 0x000000ffff027224 */ /* 0x000fe200078e0043 */
[----:B------:R-:W-:Y:S02]  /*aa30*/  MOV R3, R66 ;  /* 0x0000004200037202 */ /* 0x000fe40000000f00 */
[----:B------:R-:W-:Y:S01]  /*aa40*/  IMNMX R26, R4, 0x80, PT ;  /* 0x00000080041a7817 */ /* 0x000fe20003800200 */
[----:B------:R-:W-:Y:S01]  /*aa50*/  IMAD.MOV.U32 R4, RZ, RZ, R52 ;  /* 0x000000ffff047224 */ /* 0x000fe200078e0034 */
[----:B------:R-:W-:Y:S01]  /*aa60*/  PRMT R84, R0, 0x7610, R84 ;  /* 0x0000761000547816 */ /* 0x000fe20000000054 */
[----:B------:R-:W-:Y:S01]  /*aa70*/  IMAD.MOV.U32 R0, RZ, RZ, R59 ;  /* 0x000000ffff007224 */ /* 0x000fe200078e003b */
[----:B------:R-:W-:Y:S01]  /*aa80*/  BAR.SYNC.DEFER_BLOCKING 0x0 ;  /* 0x0000000000007b1d */ /* 0x000fe20000010000 */
[----:B------:R-:W-:-:S02]  /*aa90*/  ISETP.GE.AND P0, PT, R112, R26, PT ;  /* 0x0000001a7000720c */ /* 0x000fc40003f06270 */
[----:B------:R-:W-:Y:S01]  /*aaa0*/  PRMT R86, R3, 0x5410, R2 ;  /* 0x0000541003567816 */ /* 0x000fe20000000002 */
[----:B------:R-:W-:Y:S01]  /*aab0*/  IMAD.MOV.U32 R3, RZ, RZ, R63 ;  /* 0x000000ffff037224 */ /* 0x000fe200078e003f */
[----:B------:R-:W-:-:S04]  /*aac0*/  MOV R2, R58 ;  /* 0x0000003a00027202 */ /* 0x000fc80000000f00 */
[----:B------:R-:W-:Y:S01]  /*aad0*/  PRMT R82, R2, 0x5410, R0 ;  /* 0x0000541002527816 */ /* 0x000fe20000000000 */
[----:B------:R-:W-:Y:S01]  /*aae0*/  IMAD.MOV.U32 R2, RZ, RZ, R42 ;  /* 0x000000ffff027224 */ /* 0x000fe200078e002a */
[----:B------:R-:W-:Y:S01]  /*aaf0*/  PRMT R84, R84, 0x5410, R3 ;  /* 0x0000541054547816 */ /* 0x000fe20000000003 */
[----:B------:R-:W-:Y:S01]  /*ab00*/  IMAD.MOV.U32 R0, RZ, RZ, R43 ;  /* 0x000000ffff007224 */ /* 0x000fe200078e002b */
[----:B------:R-:W-:-:S04]  /*ab10*/  MOV R3, R53 ;  /* 0x0000003500037202 */ /* 0x000fc80000000f00 */
[----:B------:R-:W-:Y:S02]  /*ab20*/  PRMT R49, R4, 0x5410, R3 ;  /* 0x0000541004317816 */ /* 0x000fe40000000003 */
[----:B------:R-:W-:Y:S01]  /*ab30*/  PRMT R33, R2, 0x5410, R0 ;  /* 0x0000541002217816 */ /* 0x000fe20000000000 */
[----:B------:R-:W-:Y:S05]  /*ab40*/  @P0 BRA `(.L_x_771) ;  /* 0x0000118000000947 */ /* 0x000fea0003800000 */
[----:B------:R-:W-:Y:S01]  /*ab50*/  ISETP.GE.AND P0, PT, R154, c[0x0][0x27c], PT ;  /* 0x00009f009a007a0c */ /* 0x000fe20003f06270 */
[----:B------:R-:W-:-:S12]  /*ab60*/  BSSY B0, `(.L_x_772) ;  /* 0x000002d000007945 */ /* 0x000fd80003800000 */
[----:B------:R-:W-:Y:S05]  /*ab70*/  @P0 BRA `(.L_x_773) ;  /* 0x000002b000000947 */ /* 0x000fea0003800000 */
[----:B------:R-:W2:Y:S01]  /*ab80*/  LDL R91, [R1+0x10] ;  /* 0x00001000015b7983 */ /* 0x000ea20000100800 */
[----:B------:R-:W-:Y:S02]  /*ab90*/  SHF.R.U32.HI R0, RZ, 0x10, R7 ;  /* 0x00000010ff007819 */ /* 0x000fe40000011607 */
[----:B------:R-:W-:Y:S02]  /*aba0*/  SHF.R.U64 R21, R8, 0x10, R9 ;  /* 0x0000001008157819 */ /* 0x000fe40000001209 */
[----:B------:R-:W-:Y:S02]  /*abb0*/  SHF.R.U64 R20, R6, 0x10, R7 ;  /* 0x0000001006147819 */ /* 0x000fe40000001207 */
[----:B------:R-:W-:Y:S01]  /*abc0*/  SHF.R.U32.HI R3, RZ, 0x10, R9 ;  /* 0x00000010ff037819 */ /* 0x000fe20000011609 */
[----:B--2---:R-:W1:Y:S02]  /*abd0*/  LDS.128 R12, [R91+0x4800] ;  /* 0x004800005b0c7984 */ /* 0x004e640000000c00 */
[----:B-1----:R-:W-:-:S02]  /*abe0*/  HADD2.F32 R8, -RZ, R12.H0_H0 ;  /* 0x2000000cff087230 */ /* 0x002fc40000004100 */
[----:B------:R-:W-:Y:S02]  /*abf0*/  HADD2.F32 R7, -RZ, R12.H1_H1 ;  /* 0x3000000cff077230 */ /* 0x000fe40000004100 */
[----:B------:R-:W-:Y:S02]  /*ac00*/  HADD2.F32 R2, -RZ, R15.H1_H1 ;  /* 0x3000000fff027230 */ /* 0x000fe40000004100 */
[----:B------:R-:W-:Y:S02]  /*ac10*/  HADD2.F32 R12, -RZ, R0.H0_H0 ;  /* 0x20000000ff0c7230 */ /* 0x000fe40000004100 */
[----:B------:R-:W-:Y:S02]  /*ac20*/  HADD2.F32 R0, -RZ, R27.H0_H0 ;  /* 0x2000001bff007230 */ /* 0x000fe40000004100 */
[----:B------:R-:W-:Y:S01]  /*ac30*/  HADD2.F32 R9, -RZ, R15.H0_H0 ;  /* 0x2000000fff097230 */ /* 0x000fe20000004100 */
[----:B------:R-:W-:Y:S01]  /*ac40*/  FMUL.FTZ R11, R2, R12 ;  /* 0x0000000c020b7220 */ /* 0x000fe20000410000 */
[----:B------:R-:W-:-:S02]  /*ac50*/  HADD2.F32 R15, -RZ, R3.H0_H0 ;  /* 0x20000003ff0f7230 */ /* 0x000fc40000004100 */
[--C-:B------:R-:W-:Y:S01]  /*ac60*/  HADD2.F32 R6, -RZ, R13.reuse.H0_H0 ;  /* 0x2000000dff067230 */ /* 0x100fe20000004100 */
[----:B------:R-:W-:Y:S01]  /*ac70*/  FMUL.FTZ R12, R9, R12 ;  /* 0x0000000c090c7220 */ /* 0x000fe20000410000 */
[----:B------:R-:W-:Y:S01]  /*ac80*/  HADD2.F32 R5, -RZ, R13.H1_H1 ;  /* 0x3000000dff057230 */ /* 0x000fe20000004100 */
[-C--:B------:R-:W-:Y:S01]  /*ac90*/  FMUL.FTZ R13, R7, R0.reuse ;  /* 0x00000000070d7220 */ /* 0x080fe20000410000 */
[----:B------:R-:W-:Y:S02]  /*aca0*/  HADD2.F32 R3, -RZ, R55.H0_H0 ;  /* 0x20000037ff037230 */ /* 0x000fe40000004100 */
[--C-:B------:R-:W-:Y:S02]  /*acb0*/  HADD2.F32 R10, -RZ, R14.reuse.H0_H0 ;  /* 0x2000000eff0a7230 */ /* 0x100fe40000004100 */
[----:B------:R-:W-:Y:S01]  /*acc0*/  HADD2.F32 R4, -RZ, R14.H1_H1 ;  /* 0x3000000eff047230 */ /* 0x000fe20000004100 */
[----:B------:R-:W-:Y:S02]  /*acd0*/  FFMA.FTZ R14, R9, R15, -R11 ;  /* 0x0000000f090e7223 */ /* 0x000fe4000001080b */
[C---:B------:R-:W-:Y:S01]  /*ace0*/  FMUL.FTZ R9, R8.reuse, R0 ;  /* 0x0000000008097220 */ /* 0x040fe20000410000 */
[----:B------:R-:W-:Y:S01]  /*acf0*/  HADD2.F32 R0, -RZ, R27.H1_H1 ;  /* 0x3000001bff007230 */ /* 0x000fe20000004100 */
[----:B------:R-:W-:Y:S01]  /*ad00*/  FFMA.FTZ R13, R8, R3, -R13 ;  /* 0x00000003080d7223 */ /* 0x000fe2000001080d */
[----:B------:R-:W-:Y:S01]  /*ad10*/  HADD2.F32 R8, -RZ, R20.H0_H0 ;  /* 0x20000014ff087230 */ /* 0x000fe20000004100 */
[----:B------:R-:W-:Y:S01]  /*ad20*/  FFMA.FTZ R11, R2, R15, R12 ;  /* 0x0000000f020b7223 */ /* 0x000fe2000001000c */
[----:B------:R-:W-:Y:S01]  /*ad30*/  HADD2.F32 R2, -RZ, R55.H1_H1 ;  /* 0x30000037ff027230 */ /* 0x000fe20000004100 */
[----:B------:R-:W-:Y:S01]  /*ad40*/  FFMA.FTZ R9, R7, R3, R9 ;  /* 0x0000000307097223 */ /* 0x000fe20000010009 */
[----:B------:R-:W-:Y:S01]  /*ad50*/  HADD2.F32 R12, -RZ, R21.H0_H0 ;  /* 0x20000015ff0c7230 */ /* 0x000fe20000004100 */
[----:B------:R-:W-:-:S02]  /*ad60*/  FMUL.FTZ R3, R4, R0 ;  /* 0x0000000004037220 */ /* 0x000fc40000410000 */
[----:B------:R-:W-:Y:S02]  /*ad70*/  FMUL.FTZ R0, R10, R0 ;  /* 0x000000000a007220 */ /* 0x000fe40000410000 */
[-C--:B------:R-:W-:Y:S02]  /*ad80*/  FMUL.FTZ R7, R5, R8.reuse ;  /* 0x0000000805077220 */ /* 0x080fe40000410000 */
[----:B------:R-:W-:Y:S02]  /*ad90*/  FMUL.FTZ R8, R6, R8 ;  /* 0x0000000806087220 */ /* 0x000fe40000410000 */
[-C--:B------:R-:W-:Y:S02]  /*ada0*/  FFMA.FTZ R10, R10, R2.reuse, -R3 ;  /* 0x000000020a0a7223 */ /* 0x080fe40000010803 */
[----:B------:R-:W-:Y:S01]  /*adb0*/  FFMA.FTZ R2, R4, R2, R0 ;  /* 0x0000000204027223 */ /* 0x000fe20000010000 */
[----:B------:R-:W-:Y:S01]  /*adc0*/  F2FP.PACK_AB R4, R9, R13 ;  /* 0x0000000d0904723e */ /* 0x000fe200000000ff */
[----:B------:R-:W-:Y:S01]  /*add0*/  FFMA.FTZ R3, R6, R12, -R7 ;  /* 0x0000000c06037223 */ /* 0x000fe20000010807 */
[----:B------:R-:W-:Y:S01]  /*ade0*/  F2FP.PACK_AB R7, R11, R14 ;  /* 0x0000000e0b07723e */ /* 0x000fe200000000ff */
[----:B------:R-:W-:Y:S01]  /*adf0*/  FFMA.FTZ R0, R5, R12, R8 ;  /* 0x0000000c05007223 */ /* 0x000fe20000010008 */
[----:B------:R-:W-:-:S04]  /*ae00*/  F2FP.PACK_AB R6, R2, R10 ;  /* 0x0000000a0206723e */ /* 0x000fc800000000ff */
[----:B------:R-:W-:-:S05]  /*ae10*/  F2FP.PACK_AB R5, R0, R3 ;  /* 0x000000030005723e */ /* 0x000fca00000000ff */
[----:B------:R1:W-:Y:S02]  /*ae20*/  STS.128 [R91+0x4800], R4 ;  /* 0x004800045b007388 */ /* 0x0003e40000000c00 */
.L_x_773:
[----:B------:R-:W-:Y:S05]  /*ae30*/  BSYNC B0 ;  /* 0x0000000000007941 */ /* 0x000fea0003800000 */
.L_x_772:
[----:B------:R-:W-:Y:S01]  /*ae40*/  ISETP.GE.AND P0, PT, R32, c[0x0][0x27c], PT ;  /* 0x00009f0020007a0c */ /* 0x000fe20003f06270 */
[----:B------:R-:W-:-:S12]  /*ae50*/  BSSY B0, `(.L_x_774) ;  /* 0x000002d000007945 */ /* 0x000fd80003800000 */
[----:B------:R-:W-:Y:S05]  /*ae60*/  @P0 BRA `(.L_x_775) ;  /* 0x000002b000000947 */ /* 0x000fea0003800000 */
[----:B------:R-:W2:Y:S01]  /*ae70*/  LDL R20, [R1+0x14] ;  /* 0x0000140001147983 */ /* 0x000ea20000100800 */
[----:B------:R-:W-:Y:S02]  /*ae80*/  SHF.R.U32.HI R0, RZ, 0x10, R19 ;  /* 0x00000010ff007819 */ /* 0x000fe40000011613 */
[--C-:B------:R-:W-:Y:S02]  /*ae90*/  SHF.R.U32.HI R2, RZ, 0x10, R17.reuse ;  /* 0x00000010ff027819 */ /* 0x100fe40000011611 */
[----:B------:R-:W-:Y:S01]  /*aea0*/  SHF.R.U64 R16, R16, 0x10, R17 ;  /* 0x0000001010107819 */ /* 0x000fe20000001211 */
[----:B------:R-:W-:Y:S01]  /*aeb0*/  HADD2.F32 R12, -RZ, R0.H0_H0 ;  /* 0x20000000ff0c7230 */ /* 0x000fe20000004100 */
[----:B------:R-:W-:Y:S01]  /*aec0*/  SHF.R.U64 R15, R18, 0x10, R19 ;  /* 0x00000010120f7819 */ /* 0x000fe20000001213 */
[----:B------:R-:W-:Y:S02]  /*aed0*/  HADD2.F32 R0, -RZ, R72.H0_H0 ;  /* 0x20000048ff007230 */ /* 0x000fe40000004100 */
[----:B------:R-:W-:-:S02]  /*aee0*/  HADD2.F32 R17, -RZ, R2.H0_H0 ;  /* 0x20000002ff117230 */ /* 0x000fc40000004100 */
[----:B------:R-:W-:Y:S01]  /*aef0*/  HADD2.F32 R2, -RZ, R73.H0_H0 ;  /* 0x20000049ff027230 */ /* 0x000fe20000004100 */
[----:B-12---:R-:W1:Y:S02]  /*af00*/  LDS.128 R4, [R20+0x4800] ;  /* 0x0048000014047984 */ /* 0x006e640000000c00 */
[--C-:B-1----:R-:W-:Y:S02]  /*af10*/  HADD2.F32 R10, -RZ, R7.reuse.H0_H0 ;  /* 0x20000007ff0a7230 */ /* 0x102fe40000004100 */
[----:B------:R-:W-:Y:S02]  /*af20*/  HADD2.F32 R7, -RZ, R7.H1_H1 ;  /* 0x30000007ff077230 */ /* 0x000fe40000004100 */
[--C-:B------:R-:W-:Y:S02]  /*af30*/  HADD2.F32 R9, -RZ, R4.reuse.H0_H0 ;  /* 0x20000004ff097230 */ /* 0x100fe40000004100 */
[----:B------:R-:W-:Y:S02]  /*af40*/  HADD2.F32 R8, -RZ, R4.H1_H1 ;  /* 0x30000004ff087230 */ /* 0x000fe40000004100 */
[----:B------:R-:W-:-:S02]  /*af50*/  HADD2.F32 R4, -RZ, R5.H0_H0 ;  /* 0x20000005ff047230 */ /* 0x000fc40000004100 */
[----:B------:R-:W-:Y:S01]  /*af60*/  HADD2.F32 R3, -RZ, R5.H1_H1 ;  /* 0x30000005ff037230 */ /* 0x000fe20000004100 */
[----:B------:R-:W-:Y:S01]  /*af70*/  FMUL.FTZ R5, R7, R12 ;  /* 0x0000000c07057220 */ /* 0x000fe20000410000 */
[--C-:B------:R-:W-:Y:S01]  /*af80*/  HADD2.F32 R11, -RZ, R6.reuse.H0_H0 ;  /* 0x20000006ff0b7230 */ /* 0x100fe20000004100 */
[-C--:B------:R-:W-:Y:S01]  /*af90*/  FMUL.FTZ R13, R8, R0.reuse ;  /* 0x00000000080d7220 */ /* 0x080fe20000410000 */
[----:B------:R-:W-:Y:S01]  /*afa0*/  HADD2.F32 R6, -RZ, R6.H1_H1 ;  /* 0x30000006ff067230 */ /* 0x000fe20000004100 */
[----:B------:R-:W-:Y:S02]  /*afb0*/  FFMA.FTZ R14, R10, R17, -R5 ;  /* 0x000000110a0e7223 */ /* 0x000fe40000010805 */
[C---:B------:R-:W-:Y:S01]  /*afc0*/  FMUL.FTZ R5, R9.reuse, R0 ;  /* 0x0000000009057220 */ /* 0x040fe20000410000 */
[----:B------:R-:W-:Y:S01]  /*afd0*/  HADD2.F32 R0, -RZ, R72.H1_H1 ;  /* 0x30000048ff007230 */ /* 0x000fe20000004100 */
[-C--:B------:R-:W-:Y:S02]  /*afe0*/  FFMA.FTZ R13, R9, R2.reuse, -R13 ;  /* 0x00000002090d7223 */ /* 0x080fe4000001080d */
[----:B------:R-:W-:Y:S01]  /*aff0*/  FFMA.FTZ R9, R8, R2, R5 ;  /* 0x0000000208097223 */ /* 0x000fe20000010005 */
[----:B------:R-:W-:Y:S01]  /*b000*/  HADD2.F32 R8, -RZ, R15.H0_H0 ;  /* 0x2000000fff087230 */ /* 0x000fe20000004100 */
[----:B------:R-:W-:Y:S01]  /*b010*/  FMUL.FTZ R12, R10, R12 ;  /* 0x0000000c0a0c7220 */ /* 0x000fe20000410000 */
[----:B------:R-:W-:Y:S01]  /*b020*/  HADD2.F32 R2, -RZ, R73.H1_H1 ;  /* 0x30000049ff027230 */ /* 0x000fe20000004100 */
[----:B------:R-:W-:-:S02]  /*b030*/  FMUL.FTZ R5, R6, R0 ;  /* 0x0000000006057220 */ /* 0x000fc40000410000 */
[----:B------:R-:W-:Y:S01]  /*b040*/  FFMA.FTZ R10, R7, R17, R12 ;  /* 0x00000011070a7223 */ /* 0x000fe2000001000c */
[----:B------:R-:W-:Y:S01]  /*b050*/  HADD2.F32 R12, -RZ, R16.H0_H0 ;  /* 0x20000010ff0c7230 */ /* 0x000fe20000004100 */
[----:B------:R-:W-:Y:S02]  /*b060*/  FMUL.FTZ R0, R11, R0 ;  /* 0x000000000b007220 */ /* 0x000fe40000410000 */
[-C--:B------:R-:W-:Y:S02]  /*b070*/  FMUL.FTZ R7, R3, R8.reuse ;  /* 0x0000000803077220 */ /* 0x080fe40000410000 */
[----:B------:R-:W-:Y:S02]  /*b080*/  FMUL.FTZ R8, R4, R8 ;  /* 0x0000000804087220 */ /* 0x000fe40000410000 */
[-C--:B------:R-:W-:Y:S02]  /*b090*/  FFMA.FTZ R5, R11, R2.reuse, -R5 ;  /* 0x000000020b057223 */ /* 0x080fe40000010805 */
[----:B------:R-:W-:-:S02]  /*b0a0*/  FFMA.FTZ R2, R6, R2, R0 ;  /* 0x0000000206027223 */ /* 0x000fc40000010000 */
[----:B------:R-:W-:Y:S01]  /*b0b0*/  FFMA.FTZ R0, R4, R12, -R7 ;  /* 0x0000000c04007223 */ /* 0x000fe20000010807 */
[----:B------:R-:W-:Y:S01]  /*b0c0*/  F2FP.PACK_AB R7, R10, R14 ;  /* 0x0000000e0a07723e */ /* 0x000fe200000000ff */
[----:B------:R-:W-:Y:S01]  /*b0d0*/  FFMA.FTZ R3, R3, R12, R8 ;  /* 0x0000000c03037223 */ /* 0x000fe20000010008 */
[----:B------:R-:W-:Y:S02]  /*b0e0*/  F2FP.PACK_AB R6, R2, R5 ;  /* 0x000000050206723e */ /* 0x000fe400000000ff */
[----:B------:R-:W-:Y:S02]  /*b0f0*/  F2FP.PACK_AB R4, R9, R13 ;  /* 0x0000000d0904723e */ /* 0x000fe400000000ff */
[----:B------:R-:W-:-:S05]  /*b100*/  F2FP.PACK_AB R5, R3, R0 ;  /* 0x000000000305723e */ /* 0x000fca00000000ff */
[----:B------:R1:W-:Y:S02]  /*b110*/  STS.128 [R20+0x4800], R4 ;  /* 0x0048000414007388 */ /* 0x0003e40000000c00 */
.L_x_775:
[----:B------:R-:W-:Y:S05]  /*b120*/  BSYNC B0 ;  /* 0x0000000000007941 */ /* 0x000fea0003800000 */
.L_x_774:
[----:B------:R-:W-:Y:S01]  /*b130*/  ISETP.GE.AND P0, PT, R164, c[0x0][0x27c], PT ;  /* 0x00009f00a4007a0c */ /* 0x000fe20003f06270 */
[----:B------:R-:W-:-:S12]  /*b140*/  BSSY B0, `(.L_x_776) ;  /* 0x000002d000007945 */ /* 0x000fd80003800000 */
[----:B------:R-:W-:Y:S05]  /*b150*/  @P0 BRA `(.L_x_777) ;  /* 0x000002b000000947 */ /* 0x000fea0003800000 */
[----:B------:R-:W2:Y:S01]  /*b160*/  LDL R18, [R1+0x10] ;  /* 0x0000100001127983 */ /* 0x000ea20000100800 */
[----:B------:R-:W-:Y:S02]  /*b170*/  SHF.R.U32.HI R0, RZ, 0x10, R25 ;  /* 0x00000010ff007819 */ /* 0x000fe40000011619 */
[----:B------:R-:W-:Y:S02]  /*b180*/  SHF.R.U32.HI R2, RZ, 0x10, R23 ;  /* 0x00000010ff027819 */ /* 0x000fe40000011617 */
        /* <DEDUP_REMOVED lines=33> */
[-C--:B------:R-:W-:Y:S01]  /*b3a0*/  FFMA.FTZ R0, R4, R12.reuse, -R7 ;  /* 0x0000000c04007223 */ /* 0x080fe20000010807 */
[----:B------:R-:W-:Y:S01]  /*b3b0*/  F2FP.PACK_AB R7, R10, R15 ;  /* 0x0000000f0a07723e */ /* 0x000fe200000000ff */
[----:B------:R-:W-:Y:S01]  /*b3c0*/  FFMA.FTZ R3, R3, R12, R8 ;  /* 0x0000000c03037223 */ /* 0x000fe20000010008 */
[----:B------:R-:W-:Y:S02]  /*b3d0*/  F2FP.PACK_AB R6, R2, R5 ;  /* 0x000000050206723e */ /* 0x000fe400000000ff */
[----:B------:R-:W-:Y:S02]  /*b3e0*/  F2FP.PACK_AB R4, R9, R13 ;  /* 0x0000000d0904723e */ /* 0x000fe400000000ff */
[----:B------:R-:W-:-:S05]  /*b3f0*/  F2FP.PACK_AB R5, R3, R0 ;  /* 0x000000000305723e */ /* 0x000fca00000000ff */
[----:B------:R1:W-:Y:S02]  /*b400*/  STS.128 [R18+0x6800], R4 ;  /* 0x0068000412007388 */ /* 0x0003e40000000c00 */
.L_x_777:
[----:B------:R-:W-:Y:S05]  /*b410*/  BSYNC B0 ;  /* 0x0000000000007941 */ /* 0x000fea0003800000 */
.L_x_776:
[----:B------:R-:W-:Y:S01]  /*b420*/  ISETP.GE.AND P0, PT, R31, c[0x0][0x27c], PT ;  /* 0x00009f001f007a0c */ /* 0x000fe20003f06270 */
[----:B------:R-:W-:-:S12]  /*b430*/  BSSY B0, `(.L_x_778) ;  /* 0x000002d000007945 */ /* 0x000fd80003800000 */
[----:B------:R-:W-:Y:S05]  /*b440*/  @P0 BRA `(.L_x_779) ;  /* 0x000002b000000947 */ /* 0x000fea0003800000 */
[----:B-1----:R-:W2:Y:S01]  /*b450*/  LDL R18, [R1+0x14] ;  /* 0x0000140001127983 */ /* 0x002ea20000100800 */
[----:B------:R-:W-:Y:S02]  /*b460*/  SHF.R.U32.HI R0, RZ, 0x10, R35 ;  /* 0x00000010ff007819 */ /* 0x000fe40000011623 */
[----:B------:R-:W-:Y:S02]  /*b470*/  SHF.R.U32.HI R2, RZ, 0x10, R29 ;  /* 0x00000010ff027819 */ /* 0x000fe4000001161d */
[----:B------:R-:W-:Y:S01]  /*b480*/  SHF.R.U64 R14, R34, 0x10, R35 ;  /* 0x00000010220e7819 */ /* 0x000fe20000001223 */
[----:B------:R-:W-:Y:S01]  /*b490*/  HADD2.F32 R12, -RZ, R0.H0_H0 ;  /* 0x20000000ff0c7230 */ /* 0x000fe20000004100 */
[----:B------:R-:W-:Y:S01]  /*b4a0*/  SHF.R.U64 R15, R28, 0x10, R29 ;  /* 0x000000101c0f7819 */ /* 0x000fe2000000121d */
[----:B------:R-:W-:Y:S02]  /*b4b0*/  HADD2.F32 R0, -RZ, R76.H0_H0 ;  /* 0x2000004cff007230 */ /* 0x000fe40000004100 */
[----:B------:R-:W-:-:S02]  /*b4c0*/  HADD2.F32 R17, -RZ, R2.H0_H0 ;  /* 0x20000002ff117230 */ /* 0x000fc40000004100 */
[----:B------:R-:W-:Y:S02]  /*b4d0*/  HADD2.F32 R2, -RZ, R77.H0_H0 ;  /* 0x2000004dff027230 */ /* 0x000fe40000004100 */
[----:B------:R-:W-:Y:S01]  /*b4e0*/  HADD2.F32 R15, -RZ, R15.H0_H0 ;  /* 0x2000000fff0f7230 */ /* 0x000fe20000004100 */
[----:B--2---:R-:W1:Y:S02]  /*b4f0*/  LDS.128 R4, [R18+0x6800] ;  /* 0x0068000012047984 */ /* 0x004e640000000c00 */
[--C-:B-1----:R-:W-:Y:S02]  /*b500*/  HADD2.F32 R10, -RZ, R7.reuse.H0_H0 ;  /* 0x20000007ff0a7230 */ /* 0x102fe40000004100 */
[----:B------:R-:W-:Y:S02]  /*b510*/  HADD2.F32 R7, -RZ, R7.H1_H1 ;  /* 0x30000007ff077230 */ /* 0x000fe40000004100 */
[--C-:B------:R-:W-:Y:S02]  /*b520*/  HADD2.F32 R9, -RZ, R4.reuse.H0_H0 ;  /* 0x20000004ff097230 */ /* 0x100fe40000004100 */
[----:B------:R-:W-:-:S02]  /*b530*/  HADD2.F32 R8, -RZ, R4.H1_H1 ;  /* 0x30000004ff087230 */ /* 0x000fc40000004100 */
[--C-:B------:R-:W-:Y:S02]  /*b540*/  HADD2.F32 R4, -RZ, R5.reuse.H0_H0 ;  /* 0x20000005ff047230 */ /* 0x100fe40000004100 */
        /* <DEDUP_REMOVED lines=8> */
[----:B------:R-:W-:-:S02]  /*b5d0*/  FFMA.FTZ R13, R9, R2, -R13 ;  /* 0x00000002090d7223 */ /* 0x000fc4000001080d */
[----:B------:R-:W-:Y:S01]  /*b5e0*/  FFMA.FTZ R9, R8, R2, R5 ;  /* 0x0000000208097223 */ /* 0x000fe20000010005 */
[----:B------:R-:W-:Y:S01]  /*b5f0*/  HADD2.F32 R8, -RZ, R14.H0_H0 ;  /* 0x2000000eff087230 */ /* 0x000fe20000004100 */
[----:B------:R-:W-:Y:S01]  /*b600*/  FMUL.FTZ R12, R10, R12 ;  /* 0x0000000c0a0c7220 */ /* 0x000fe20000410000 */
[----:B------:R-:W-:Y:S01]  /*b610*/  HADD2.F32 R2, -RZ, R77.H1_H1 ;  /* 0x3000004dff027230 */ /* 0x000fe20000004100 */
[-C--:B------:R-:W-:Y:S02]  /*b620*/  FMUL.FTZ R5, R6, R0.reuse ;  /* 0x0000000006057220 */ /* 0x080fe40000410000 */
[----:B------:R-:W-:Y:S02]  /*b630*/  FFMA.FTZ R10, R7, R17, R12 ;  /* 0x00000011070a7223 */ /* 0x000fe4000001000c */
[----:B------:R-:W-:Y:S02]  /*b640*/  FMUL.FTZ R0, R11, R0 ;  /* 0x000000000b007220 */ /* 0x000fe40000410000 */
[----:B------:R-:W-:-:S02]  /*b650*/  FMUL.FTZ R7, R3, R8 ;  /* 0x0000000803077220 */ /* 0x000fc40000410000 */
[----:B------:R-:W-:Y:S02]  /*b660*/  FMUL.FTZ R8, R4, R8 ;  /* 0x0000000804087220 */ /* 0x000fe40000410000 */
[-C--:B------:R-:W-:Y:S02]  /*b670*/  FFMA.FTZ R5, R11, R2.reuse, -R5 ;  /* 0x000000020b057223 */ /* 0x080fe40000010805 */
[----:B------:R-:W-:Y:S02]  /*b680*/  FFMA.FTZ R2, R6, R2, R0 ;  /* 0x0000000206027223 */ /* 0x000fe40000010000 */
[-C--:B------:R-:W-:Y:S01]  /*b690*/  FFMA.FTZ R0, R4, R15.reuse, -R7 ;  /* 0x0000000f04007223 */ /* 0x080fe20000010807 */
[----:B------:R-:W-:Y:S01]  /*b6a0*/  F2FP.PACK_AB R7, R10, R16 ;  /* 0x000000100a07723e */ /* 0x000fe200000000ff */
[----:B------:R-:W-:Y:S01]  /*b6b0*/  FFMA.FTZ R3, R3, R15, R8 ;  /* 0x0000000f03037223 */ /* 0x000fe20000010008 */
[----:B------:R-:W-:Y:S02]  /*b6c0*/  F2FP.PACK_AB R6, R2, R5 ;  /* 0x000000050206723e */ /* 0x000fe400000000ff */
[----:B------:R-:W-:-:S02]  /*b6d0*/  F2FP.PACK_AB R4, R9, R13 ;  /* 0x0000000d0904723e */ /* 0x000fc400000000ff */
[----:B------:R-:W-:-:S05]  /*b6e0*/  F2FP.PACK_AB R5, R3, R0 ;  /* 0x000000000305723e */ /* 0x000fca00000000ff */
[----:B------:R1:W-:Y:S02]  /*b6f0*/  STS.128 [R18+0x6800], R4 ;  /* 0x0068000412007388 */ /* 0x0003e40000000c00 */
.L_x_779:
[----:B------:R-:W-:Y:S05]  /*b700*/  BSYNC B0 ;  /* 0x0000000000007941 */ /* 0x000fea0003800000 */
.L_x_778:
        /* <DEDUP_REMOVED lines=46> */
.L_x_781:
[----:B------:R-:W-:Y:S05]  /*b9f0*/  BSYNC B0 ;  /* 0x0000000000007941 */ /* 0x000fea0003800000 */
.L_x_780:
[----:B------:R-:W-:-:S13]  /*ba00*/  ISETP.GE.AND P0, PT, R30, c[0x0][0x27c], PT ;  /* 0x00009f001e007a0c */ /* 0x000fda0003f06270 */
        /* <DEDUP_REMOVED lines=44> */
.L_x_771:
[----:B------:R-:W-:Y:S05]  /*bcd0*/  BSYNC B1 ;  /* 0x0000000000017941 */ /* 0x000fea0003800000 */
.L_x_770:
[----:B------:R-:W-:-:S04]  /*bce0*/  LEA.HI R0, R90, R90, RZ, 0x1 ;  /* 0x0000005a5a007211 */ /* 0x000fc800078f08ff */
[----:B------:R-:W-:-:S04]  /*bcf0*/  SHF.R.S32.HI R0, RZ, 0x1, R0 ;  /* 0x00000001ff007819 */ /* 0x000fc80000011400 */
[----:B------:R-:W-:-:S04]  /*bd00*/  IADD3 R0, R0, 0x40, RZ ;  /* 0x0000004000007810 */ /* 0x000fc80007ffe0ff */
[----:B------:R-:W-:-:S13]  /*bd10*/  ISETP.GE.AND P0, PT, R0, R26, PT ;  /* 0x0000001a0000720c */ /* 0x000fda0003f06270 */
[----:B------:R-:W-:Y:S05]  /*bd20*/  @P0 BRA `(.L_x_782) ;  /* 0x000045b000000947 */ /* 0x000fea0003800000 */
        /* <DEDUP_REMOVED lines=46> */
.L_x_784:
[----:B------:R-:W-:Y:S05]  /*c010*/  BSYNC B0 ;  /* 0x0000000000007941 */ /* 0x000fea0003800000 */
.L_x_783:
        /* <DEDUP_REMOVED lines=46> */
.L_x_786:
[----:B------:R-:W-:Y:S05]  /*c300*/  BSYNC B0 ;  /* 0x0000000000007941 */ /* 0x000fea0003800000 */
.L_x_785:
        /* <DEDUP_REMOVED lines=46> */
.L_x_788:
[----:B------:R-:W-:Y:S05]  /*c5f0*/  BSYNC B0 ;  /* 0x0000000000007941 */ /* 0x000fea0003800000 */
.L_x_787:
        /* <DEDUP_REMOVED lines=46> */
.L_x_790:
[----:B------:R-:W-:Y:S05]  /*c8e0*/  BSYNC B0 ;  /* 0x0000000000007941 */ /* 0x000fea0003800000 */
.L_x_789:
        /* <DEDUP_REMOVED lines=46> */
.L_x_792:
[----:B------:R-:W-:Y:S05]  /*cbd0*/  BSYNC B0 ;  /* 0x0000000000007941 */ /* 0x000fea0003800000 */
.L_x_791:
        /* <DEDUP_REMOVED lines=44> */
[----:B------:R1:W-:Y:S01]  /*cea0*/  STS.128 [R18+0x9800], R4 ;  /* 0x0098000412007388 */ /* 0x0003e20000000c00 */
[----:B------:R-:W-:Y:S05]  /*ceb0*/  BRA `(.L_x_782) ;  /* 0x0000342000007947 */ /* 0x000fea0003800000 */
.L_x_765:
[----:B------:R1:W5:Y:S04]  /*cec0*/  LDL R24, [R1+0x78] ;  /* 0x0000780001187983 */ /* 0x0003680000100800 */
[----:B------:R1:W5:Y:S01]  /*ced0*/  LDL R23, [R1+0x74] ;  /* 0x0000740001177983 */ /* 0x0003620000100800 */
[----:B------:R-:W-:Y:S01]  /*cee0*/  @P5 IMAD.HI.U32 R3, R0, c[0x0][0x2c8], RZ ;  /* 0x0000b20000035a27 */ /* 0x000fe200078e00ff */
[----:B------:R-:W-:Y:S01]  /*cef0*/  MOV R5, R7 ;  /* 0x0000000700057202 */ /* 0x000fe20000000f00 */
[----:B------:R-:W-:Y:S01]  /*cf00*/  BSSY B0, `(.L_x_793) ;  /* 0x0000045000007945 */ /* 0x000fe20003800000 */
[----:B------:R-:W-:Y:S01]  /*cf10*/  MOV R7, R6 ;  /* 0x0000000600077202 */ /* 0x000fe20000000f00 */
[----:B------:R-:W-:Y:S01]  /*cf20*/  IMAD.MOV.U32 R6, RZ, RZ, R2 ;  /* 0x000000ffff067224 */ /* 0x000fe200078e0002 */
[----:B------:R-:W-:Y:S01]  /*cf30*/  @P5 SHF.R.U32.HI R0, RZ, c[0x0][0x2cc], R3 ;  /* 0x0000b300ff005a19 */ /* 0x000fe20000011603 */
[----:B------:R-:W-:Y:S01]  /*cf40*/  CS2R R78, SRZ ;  /* 0x00000000004e7805 */ /* 0x000fe2000001ff00 */
[----:B------:R-:W-:Y:S01]  /*cf50*/  CS2R R46, SRZ ;  /* 0x00000000002e7805 */ /* 0x000fe2000001ff00 */
[----:B------:R-:W-:Y:S01]  /*cf60*/  CS2R R44, SRZ ;  /* 0x00000000002c7805 */ /* 0x000fe2000001ff00 */
[----:B------:R-:W-:Y:S01]  /*cf70*/  SHF.R.S32.HI R3, RZ, 0x1f, R0 ;  /* 0x0000001fff037819 */ /* 0x000fe20000011400 */
[----:B------:R-:W-:Y:S01]  /*cf80*/  IMAD.WIDE.U32 R4, R0, c[0x0][0x280], R4 ;  /* 0x0000a00000047a25 */ /* 0x000fe200078e0004 */
[----:B------:R-:W-:Y:S01]  /*cf90*/  CS2R R34, SRZ ;  /* 0x0000000000227805 */ /* 0x000fe2000001ff00 */
[----:B------:R-:W-:Y:S01]  /*cfa0*/  CS2R R32, SRZ ;  /* 0x0000000000207805 */ /* 0x000fe2000001ff00 */
[----:B------:R-:W-:Y:S01]  /*cfb0*/  CS2R R10, SRZ ;  /* 0x00000000000a7805 */ /* 0x000fe2000001ff00 */
[C---:B------:R-:W-:Y:S01]  /*cfc0*/  IMAD R9, R3.reuse, c[0x0][0x280], RZ ;  /* 0x0000a00003097a24 */ /* 0x040fe200078e02ff */
[----:B------:R-:W-:Y:S01]  /*cfd0*/  LEA R21, P1, R4, c[0x0][0x270], 0x1 ;  /* 0x00009c0004157a11 */ /* 0x000fe200078208ff */
[----:B------:R-:W-:Y:S01]  /*cfe0*/  IMAD R8, R3, c[0x0][0x290], RZ ;  /* 0x0000a40003087a24 */ /* 0x000fe200078e02ff */
[----:B------:R-:W-:Y:S01]  /*cff0*/  CS2R R42, SRZ ;  /* 0x00000000002a7805 */ /* 0x000fe2000001ff00 */
[C---:B------:R-:W-:Y:S01]  /*d000*/  IMAD.WIDE.U32 R2, R0.reuse, c[0x0][0x290], R6 ;  /* 0x0000a40000027a25 */ /* 0x040fe200078e0006 */
[----:B------:R-:W-:Y:S01]  /*d010*/  CS2R R40, SRZ ;  /* 0x0000000000287805 */ /* 0x000fe2000001ff00 */
[----:B------:R1:W2:Y:S01]  /*d020*/  SHFL.IDX PT, R12, R21, RZ, 0x1e1f ;  /* 0x001e1fff150c7589 */ /* 0x0002a200000e0000 */
[----:B------:R-:W-:Y:S01]  /*d030*/  CS2R R30, SRZ ;  /* 0x00000000001e7805 */ /* 0x000fe2000001ff00 */
[----:B------:R-:W-:Y:S01]  /*d040*/  IMAD R6, R0, c[0x0][0x284], R9 ;  /* 0x0000a10000067a24 */ /* 0x000fe200078e0209 */
[----:B------:R-:W-:Y:S01]  /*d050*/  LEA R22, P0, R2, c[0x0][0x288], 0x1 ;  /* 0x0000a20002167a11 */ /* 0x000fe200078008ff */
[----:B------:R-:W-:Y:S01]  /*d060*/  IMAD R0, R0, c[0x0][0x294], R8 ;  /* 0x0000a50000007a24 */ /* 0x000fe200078e0208 */
[----:B------:R-:W-:Y:S01]  /*d070*/  CS2R R28, SRZ ;  /* 0x00000000001c7805 */ /* 0x000fe2000001ff00 */
[----:B------:R-:W-:Y:S01]  /*d080*/  CS2R R8, SRZ ;  /* 0x0000000000087805 */ /* 0x000fe2000001ff00 */
[----:B------:R-:W-:Y:S01]  /*d090*/  IADD3 R6, R5, R6, RZ ;  /* 0x0000000605067210 */ /* 0x000fe20007ffe0ff */
[----:B------:R-:W-:-:S03]  /*d0a0*/  IMAD.IADD R0, R3, 0x1, R0 ;  /* 0x0000000103007824 */ /* 0x000fc600078e0200 */
[----:B------:R-:W-:Y:S02]  /*d0b0*/  LEA.HI.X R19, R4, c[0x0][0x274], R6, 0x1, P1 ;  /* 0x00009d0004137a11 */ /* 0x000fe400008f0c06 */
[----:B------:R-:W-:Y:S01]  /*d0c0*/  LEA.HI.X R18, R2, c[0x0][0x28c], R0, 0x1, P0 ;  /* 0x0000a30002127a11 */ /* 0x000fe200000f0c00 */
[----:B------:R-:W-:Y:S01]  /*d0d0*/  CS2R R6, SRZ ;  /* 0x0000000000067805 */ /* 0x000fe2000001ff00 */
[----:B------:R-:W-:Y:S01]  /*d0e0*/  ISETP.GE.AND P0, PT, R20, R26, PT ;  /* 0x0000001a1400720c */ /* 0x000fe20003f06270 */
[----:B------:R1:W3:Y:S01]  /*d0f0*/  SHFL.IDX PT, R2, R22, RZ, 0x1e1f ;  /* 0x001e1fff16027589 */ /* 0x0002e200000e0000 */
[----:B------:R-:W-:-:S03]  /*d100*/  CS2R R4, SRZ ;  /* 0x0000000000047805 */ /* 0x000fc6000001ff00 */
[----:B------:R1:W4:Y:S04]  /*d110*/  SHFL.IDX PT, R13, R19, RZ, 0x1e1f ;  /* 0x001e1fff130d7589 */ /* 0x00032800000e0000 */
[----:B------:R1:W1:Y:S04]  /*d120*/  SHFL.IDX PT, R3, R18, RZ, 0x1e1f ;  /* 0x001e1fff12037589 */ /* 0x00026800000e0000 */
[----:B------:R-:W-:Y:S05]  /*d130*/  @P0 BRA `(.L_x_794) ;  /* 0x0000021000000947 */ /* 0x000fea0003800000 */
[----:B--2---:R-:W-:Y:S01]  /*d140*/  ISETP.GE.AND P1, PT, R110, c[0x0][0x27c], PT ;  /* 0x00009f006e007a0c */ /* 0x004fe20003f26270 */
[----:B------:R-:W-:Y:S01]  /*d150*/  CS2R R34, SRZ ;  /* 0x0000000000227805 */ /* 0x000fe2000001ff00 */
[----:B------:R-:W-:Y:S01]  /*d160*/  CS2R R32, SRZ ;  /* 0x0000000000207805 */ /* 0x000fe2000001ff00 */
[----:B------:R-:W-:Y:S01]  /*d170*/  CS2R R30, SRZ ;  /* 0x00000000001e7805 */ /* 0x000fe2000001ff00 */
[----:B------:R-:W-:-:S09]  /*d180*/  CS2R R28, SRZ ;  /* 0x00000000001c7805 */ /* 0x000fd2000001ff00 */
[C---:B------:R-:W-:Y:S01]  /*d190*/  @!P1 IMAD.SHL.U32 R0, R110.reuse, 0x2, RZ ;  /* 0x000000026e009824 */ /* 0x040fe200078e00ff */
[----:B------:R-:W-:-:S04]  /*d1a0*/  @!P1 SHF.L.U64.HI R4, R110, 0x1, R111 ;  /* 0x000000016e049819 */ /* 0x000fc8000001026f */
[----:B------:R-:W-:-:S04]  /*d1b0*/  @!P1 IADD3 R16, P0, R12, R0, RZ ;  /* 0x000000000c109210 */ /* 0x000fc80007f1e0ff */
[----:B----4-:R-:W-:Y:S02]  /*d1c0*/  @!P1 IADD3.X R17, R13, R4, RZ, P0, !PT ;  /* 0x000000040d119210 */ /* 0x010fe400007fe4ff */
[----:B---3--:R-:W-:-:S05]  /*d1d0*/  @!P1 IADD3 R14, P0, R2, R0, RZ ;  /* 0x00000000020e9210 */ /* 0x008fca0007f1e0ff */
[----:B-1----:R-:W-:Y:S01]  /*d1e0*/  @!P1 IMAD.X R15, R3, 0x1, R4, P0 ;  /* 0x00000001030f9824 */ /* 0x002fe200000e0604 */
[----:B------:R-:W-:-:S13]  /*d1f0*/  ISETP.GE.AND P0, PT, R152, c[0x0][0x27c], PT ;  /* 0x00009f0098007a0c */ /* 0x000fda0003f06270 */
[----:B-----5:R-:W-:-:S05]  /*d200*/  @!P0 SHF.L.U32 R0, R24, 0x3, RZ ;  /* 0x0000000318008819 */ /* 0x020fca00000006ff */
[----:B------:R-:W-:-:S04]  /*d210*/  @!P0 IMAD.WIDE R6, R0, 0x2, R12 ;  /* 0x0000000200068825 */ /* 0x000fc800078e020c */
[----:B------:R-:W-:Y:S01]  /*d220*/  @!P0 IMAD.WIDE R4, R0, 0x2, R2 ;  /* 0x0000000200048825 */ /* 0x000fe200078e0202 */
[----:B------:R1:W5:Y:S04]  /*d230*/  @!P0 LD.E.128 R32, [R6.64] ;  /* 0x0000000606208980 */ /* 0x000368000c101d00 */
[----:B------:R2:W5:Y:S01]  /*d240*/  @!P0 LD.E.128 R28, [R4.64] ;  /* 0x00000006041c8980 */ /* 0x000562000c101d00 */
[----:B------:R-:W-:Y:S01]  /*d250*/  ISETP.GE.AND P0, PT, R109, c[0x0][0x27c], PT ;  /* 0x00009f006d007a0c */ /* 0x000fe20003f06270 */
[----:B------:R-:W-:Y:S01]  /*d260*/  CS2R R46, SRZ ;  /* 0x00000000002e7805 */ /* 0x000fe2000001ff00 */
[----:B------:R-:W-:Y:S01]  /*d270*/  CS2R R44, SRZ ;  /* 0x00000000002c7805 */ /* 0x000fe2000001ff00 */
[----:B------:R-:W-:-:S10]  /*d280*/  CS2R R42, SRZ ;  /* 0x00000000002a7805 */ /* 0x000fd4000001ff00 */
[----:B------:R-:W-:Y:S01]  /*d290*/  @!P0 IMAD.SHL.U32 R0, R23, 0x8, RZ ;  /* 0x0000000817008824 */ /* 0x000fe200078e00ff */
[----:B------:R-:W-:Y:S01]  /*d2a0*/  CS2R R40, SRZ ;  /* 0x0000000000287805 */ /* 0x000fe2000001ff00 */
[----:B------:R-:W-:Y:S01]  /*d2b0*/  CS2R R10, SRZ ;  /* 0x00000000000a7805 */ /* 0x000fe2000001ff00 */
[----:B------:R-:W-:Y:S01]  /*d2c0*/  CS2R R8, SRZ ;  /* 0x0000000000087805 */ /* 0x000fe2000001ff00 */
[----:B------:R-:W-:Y:S01]  /*d2d0*/  @!P0 IMAD.WIDE R2, R0, 0x2, R2 ;  /* 0x0000000200028825 */ /* 0x000fe200078e0202 */
[----:B-1----:R-:W-:-:S04]  /*d2e0*/  CS2R R6, SRZ ;  /* 0x0000000000067805 */ /* 0x002fc8000001ff00 */
[----:B------:R1:W5:Y:S01]  /*d2f0*/  @!P0 LD.E.128 R40, [R2.64] ;  /* 0x0000000602288980 */ /* 0x000362000c101d00 */
[----:B--2---:R-:W-:-:S03]  /*d300*/  @!P0 IMAD.WIDE R4, R0, 0x2, R12 ;  /* 0x0000000200048825 */ /* 0x004fc600078e020c */
[----:B------:R1:W5:Y:S04]  /*d310*/  @!P1 LD.E.128 R8, [R16.64] ;  /* 0x0000000610089980 */ /* 0x000368000c101d00 */
[----:B------:R2:W5:Y:S02]  /*d320*/  @!P0 LD.E.128 R44, [R4.64] ;  /* 0x00000006042c8980 */ /* 0x000564000c101d00 */
[----:B--2---:R-:W-:-:S06]  /*d330*/  CS2R R4, SRZ ;  /* 0x0000000000047805 */ /* 0x004fcc000001ff00 */
[----:B------:R1:W5:Y:S02]  /*d340*/  @!P1 LD.E.128 R4, [R14.64] ;  /* 0x000000060e049980 */ /* 0x000364000c101d00 */
.L_x_794:
[----:B--2---:R-:W-:Y:S05]  /*d350*/  BSYNC B0 ;  /* 0x0000000000007941 */ /* 0x004fea0003800000 */
.L_x_793:
[----:B------:R-:W-:Y:S01]  /*d360*/  IADD3 R0, R20, 0x40, RZ ;  /* 0x0000004014007810 */ /* 0x000fe20007ffe0ff */
[----:B-1-3-5:R-:W-:Y:S01]  /*d370*/  IMAD.MOV.U32 R2, RZ, RZ, R44 ;  /* 0x000000ffff027224 */ /* 0x02afe200078e002c */
[----:B------:R-:W-:Y:S01]  /*d380*/  MOV R16, R6 ;  /* 0x0000000600107202 */ /* 0x000fe20000000f00 */
[----:B------:R-:W-:Y:S01]  /*d390*/  IMAD.MOV.U32 R12, RZ, RZ, R46 ;  /* 0x000000ffff0c7224 */ /* 0x000fe200078e002e */
[----:B------:R-:W-:Y:S01]  /*d3a0*/  ISETP.GE.AND P0, PT, R0, R26, PT ;  /* 0x0000001a0000720c */ /* 0x000fe20003f06270 */
        /* <DEDUP_REMOVED lines=13> */
[----:B----4-:R1:W2:Y:S01]  /*d480*/  SHFL.IDX PT, R13, R19, 0x1, 0x1e1f ;  /* 0x003e1f00130d7f89 */ /* 0x0102a200000e0000 */
[----:B------:R-:W-:Y:S01]  /*d490*/  IMAD.MOV.U32 R0, RZ, RZ, R9 ;  /* 0x000000ffff007224 */ /* 0x000fe200078e0009 */
[----:B------:R-:W-:Y:S01]  /*d4a0*/  PRMT R86, R3, 0x5410, R12 ;  /* 0x0000541003567816 */ /* 0x000fe2000000000c */
[----:B------:R-:W-:Y:S01]  /*d4b0*/  IMAD.MOV.U32 R3, RZ, RZ, R11 ;  /* 0x000000ffff037224 */ /* 0x000fe200078e000b */
[----:B------:R-:W-:Y:S01]  /*d4c0*/  MOV R12, R10 ;  /* 0x0000000a000c7202 */ /* 0x000fe20000000f00 */
[----:B------:R-:W-:Y:S01]  /*d4d0*/  IMAD.MOV.U32 R15, RZ, RZ, R7 ;  /* 0x000000ffff0f7224 */ /* 0x000fe200078e0007 */
[----:B------:R-:W-:Y:S01]  /*d4e0*/  PRMT R38, R0, 0x5410, R2 ;  /* 0x0000541000267816 */ /* 0x000fe20000000002 */
        /* <DEDUP_REMOVED lines=15> */
[----:B------:R1:W3:Y:S01]  /*d5e0*/  SHFL.IDX PT, R12, R21, 0x1, 0x1e1f ;  /* 0x003e1f00150c7f89 */ /* 0x0002e200000e0000 */
[----:B------:R-:W-:Y:S01]  /*d5f0*/  BSSY B0, `(.L_x_795) ;  /* 0x0000036000007945 */ /* 0x000fe20003800000 */
[----:B------:R-:W-:Y:S01]  /*d600*/  PRMT R83, R0, 0x5410, R2 ;  /* 0x0000541000537816 */ /* 0x000fe20000000002 */
[----:B------:R-:W-:Y:S01]  /*d610*/  IMAD.MOV.U32 R0, RZ, RZ, R5 ;  /* 0x000000ffff007224 */ /* 0x000fe200078e0005 */
[----:B------:R-:W-:Y:S01]  /*d620*/  PRMT R85, R3, 0x7610, R85 ;  /* 0x0000761003557816 */ /* 0x000fe20000000055 */
[----:B------:R1:W4:Y:S01]  /*d630*/  SHFL.IDX PT, R2, R22, 0x1, 0x1e1f ;  /* 0x003e1f0016027f89 */ /* 0x00032200000e0000 */
[----:B------:R-:W-:Y:S01]  /*d640*/  PRMT R56, R16, 0x7610, R56 ;  /* 0x0000761010387816 */ /* 0x000fe20000000038 */
[----:B------:R-:W-:Y:S01]  /*d650*/  CS2R R76, SRZ ;  /* 0x00000000004c7805 */ /* 0x000fe2000001ff00 */
[----:B------:R-:W-:Y:S01]  /*d660*/  PRMT R57, R15, 0x7610, R57 ;  /* 0x000076100f397816 */ /* 0x000fe20000000039 */
[----:B------:R1:W1:Y:S01]  /*d670*/  SHFL.IDX PT, R3, R18, 0x1, 0x1e1f ;  /* 0x003e1f0012037f89 */ /* 0x00026200000e0000 */
[----:B------:R-:W-:Y:S01]  /*d680*/  PRMT R37, R0, 0x5410, R14 ;  /* 0x0000541000257816 */ /* 0x000fe2000000000e */
        /* <DEDUP_REMOVED lines=18> */
[----:B---3--:R-:W-:-:S04]  /*d7b0*/  @!P1 IADD3 R16, P0, R12, R0, RZ ;  /* 0x000000000c109210 */ /* 0x008fc80007f1e0ff */
[----:B------:R-:W-:Y:S02]  /*d7c0*/  @!P1 IADD3.X R17, R13, R15, RZ, P0, !PT ;  /* 0x0000000f0d119210 */ /* 0x000fe400007fe4ff */
[----:B----4-:R-:W-:-:S05]  /*d7d0*/  @!P1 IADD3 R14, P0, R2, R0, RZ ;  /* 0x00000000020e9210 */ /* 0x010fca0007f1e0ff */
[----:B-1----:R-:W-:Y:S01]  /*d7e0*/  @!P1 IMAD.X R15, R3, 0x1, R15, P0 ;  /* 0x00000001030f9824 */ /* 0x002fe200000e060f */
[----:B------:R-:W-:-:S13]  /*d7f0*/  ISETP.GE.AND P0, PT, R152, c[0x0][0x27c], PT ;  /* 0x00009f0098007a0c */ /* 0x000fda0003f06270 */
[----:B------:R-:W-:-:S05]  /*d800*/  @!P0 SHF.L.U32 R0, R24, 0x3, RZ ;  /* 0x0000000318008819 */ /* 0x000fca00000006ff */
[----:B------:R-:W-:-:S04]  /*d810*/  @!P0 IMAD.WIDE R20, R0, 0x2, R12 ;  /* 0x0000000200148825 */ /* 0x000fc800078e020c */
[----:B------:R-:W-:Y:S01]  /*d820*/  @!P0 IMAD.WIDE R18, R0, 0x2, R2 ;  /* 0x0000000200128825 */ /* 0x000fe200078e0202 */
[----:B------:R1:W5:Y:S04]  /*d830*/  @!P0 LD.E.128 R64, [R20.64] ;  /* 0x0000000614408980 */ /* 0x000368000c101d00 */
[----:B------:R1:W5:Y:S01]  /*d840*/  @!P0 LD.E.128 R68, [R18.64] ;  /* 0x0000000612448980 */ /* 0x000362000c101d00 */
[----:B------:R-:W-:Y:S01]  /*d850*/  ISETP.GE.AND P0, PT, R109, c[0x0][0x27c], PT ;  /* 0x00009f006d007a0c */ /* 0x000fe20003f06270 */
[----:B------:R-:W-:Y:S01]  /*d860*/  CS2R R78, SRZ ;  /* 0x00000000004e7805 */ /* 0x000fe2000001ff00 */
[----:B------:R-:W-:Y:S01]  /*d870*/  CS2R R76, SRZ ;  /* 0x00000000004c7805 */ /* 0x000fe2000001ff00 */
[----:B------:R-:W-:Y:S01]  /*d880*/  CS2R R74, SRZ ;  /* 0x00000000004a7805 */ /* 0x000fe2000001ff00 */
[----:B------:R-:W-:Y:S01]  /*d890*/  CS2R R72, SRZ ;  /* 0x0000000000487805 */ /* 0x000fe2000001ff00 */
[----:B------:R-:W-:Y:S01]  /*d8a0*/  CS2R R50, SRZ ;  /* 0x0000000000327805 */ /* 0x000fe2000001ff00 */
[----:B------:R-:W-:Y:S01]  /*d8b0*/  CS2R R48, SRZ ;  /* 0x0000000000307805 */ /* 0x000fe2000001ff00 */
[----:B------:R-:W-:Y:S01]  /*d8c0*/  CS2R R54, SRZ ;  /* 0x0000000000367805 */ /* 0x000fe2000001ff00 */
[----:B------:R-:W-:-:S04]  /*d8d0*/  CS2R R52, SRZ ;  /* 0x0000000000347805 */ /* 0x000fc8000001ff00 */
[----:B------:R1:W5:Y:S01]  /*d8e0*/  @!P1 LD.E.128 R48, [R16.64] ;  /* 0x0000000610309980 */ /* 0x000362000c101d00 */
[----:B------:R-:W-:-:S03]  /*d8f0*/  @!P0 IMAD.SHL.U32 R0, R23, 0x8, RZ ;  /* 0x0000000817008824 */ /* 0x000fc600078e00ff */
[----:B------:R1:W5:Y:S01]  /*d900*/  @!P1 LD.E.128 R52, [R14.64] ;  /* 0x000000060e349980 */ /* 0x000362000c101d00 */
[----:B------:R-:W-:-:S04]  /*d910*/  @!P0 IMAD.WIDE R12, R0, 0x2, R12 ;  /* 0x00000002000c8825 */ /* 0x000fc800078e020c */
[----:B------:R-:W-:Y:S01]  /*d920*/  @!P0 IMAD.WIDE R2, R0, 0x2, R2 ;  /* 0x0000000200028825 */ /* 0x000fe200078e0202 */
[----:B------:R1:W5:Y:S04]  /*d930*/  @!P0 LD.E.128 R76, [R12.64] ;  /* 0x000000060c4c8980 */ /* 0x000368000c101d00 */
[----:B------:R1:W5:Y:S02]  /*d940*/  @!P0 LD.E.128 R72, [R2.64] ;  /* 0x0000000602488980 */ /* 0x000364000c101d00 */
.L_x_796:
[----:B--2---:R-:W-:Y:S05]  /*d950*/  BSYNC B0 ;  /* 0x0000000000007941 */ /* 0x004fea0003800000 */
.L_x_795:
[----:B-----5:R-:W-:Y:S01]  /*d960*/  IMAD.MOV.U32 R0, RZ, RZ, R78 ;  /* 0x000000ffff007224 */ /* 0x020fe200078e004e */
[----:B------:R-:W-:-:S04]  /*d970*/  DEPBAR.LE SB0, 0x1 ;  /* 0x000080400000791a */ /* 0x000fc80000000000 */
[----:B-1-3--:R-:W-:Y:S01]  /*d980*/  IMAD.MOV.U32 R12, RZ, RZ, R79 ;  /* 0x000000ffff0c7224 */ /* 0x00afe200078e004f */
[----:B------:R-:W-:Y:S01]  /*d990*/  BSSY B1, `(.L_x_797) ;  /* 0x0000160000017945 */ /* 0x000fe20003800000 */
[----:B------:R-:W-:Y:S02]  /*d9a0*/  IMAD.MOV.U32 R3, RZ, RZ, R76 ;  /* 0x000000ffff037224 */ /* 0x000fe400078e004c */
[----:B----4-:R-:W-:Y:S01]  /*d9b0*/  IMAD.MOV.U32 R2, RZ, RZ, R77 ;  /* 0x000000ffff027224 */ /* 0x010fe200078e004d */
[----:B------:R-:W-:Y:S01]  /*d9c0*/  PRMT R102, R12, 0x5410, R0 ;  /* 0x000054100c667816 */ /* 0x000fe20000000000 */
[----:B------:R-:W-:Y:S01]  /*d9d0*/  IMAD.MOV.U32 R0, RZ, RZ, R66 ;  /* 0x000000ffff007224 */ /* 0x000fe200078e0042 */
[----:B------:R-:W-:Y:S01]  /*d9e0*/  PRMT R101, R101, 0x5410, R3 ;  /* 0x0000541065657816 */ /* 0x000fe20000000003 */
[----:B------:R-:W-:Y:S01]  /*d9f0*/  IMAD.MOV.U32 R12, RZ, RZ, R67 ;  /* 0x000000ffff0c7224 */ /* 0x000fe200078e0043 */
[----:B------:R-:W-:Y:S01]  /*da00*/  PRMT R100, R2, 0x7610, R100 ;  /* 0x0000761002647816 */ /* 0x000fe20000000064 */
[----:B------:R-:W-:Y:S01]  /*da10*/  IMAD.MOV.U32 R3, RZ, RZ, R64 ;  /* 0x000000ffff037224 */ /* 0x000fe200078e0040 */
[----:B------:R-:W-:Y:S01]  /*da20*/  PRMT R98, R98, 0x5410, R0 ;  /* 0x0000541062627816 */ /* 0x000fe20000000000 */
[----:B------:R-:W-:-:S02]  /*da30*/  IMAD.MOV.U32 R0, RZ, RZ, R50 ;  /* 0x000000ffff007224 */ /* 0x000fc400078e0032 */
[----:B------:R-:W-:Y:S01]  /*da40*/  IMAD.MOV.U32 R2, RZ, RZ, R65 ;  /* 0x000000ffff027224 */ /* 0x000fe200078e0041 */
[----:B------:R-:W-:Y:S01]  /*da50*/  PRMT R98, R12, 0x7610, R98 ;  /* 0x000076100c627816 */ /* 0x000fe20000000062 */
[----:B------:R-:W-:Y:S01]  /*da60*/  IMAD.MOV.U32 R12, RZ, RZ, R51 ;  /* 0x000000ffff0c7224 */ /* 0x000fe200078e0033 */
[----:B------:R-:W-:Y:S02]  /*da70*/  PRMT R94, R94, 0x5410, R0 ;  /* 0x000054105e5e7816 */ /* 0x000fe40000000000 */
[----:B------:R-:W-:Y:S01]  /*da80*/  PRMT R97, R97, 0x5410, R3 ;  /* 0x0000541061617816 */ /* 0x000fe20000000003 */
[----:B------:R-:W-:Y:S01]  /*da90*/  IMAD.MOV.U32 R3, RZ, RZ, R48 ;  /* 0x000000ffff037224 */ /* 0x000fe200078e0030 */
[----:B------:R-:W-:Y:S01]  /*daa0*/  PRMT R94, R12, 0x7610, R94 ;  /* 0x000076100c5e7816 */ /* 0x000fe2000000005e */
[----:B------:R-:W-:Y:S01]  /*dab0*/  IMAD.MOV.U32 R12, RZ, RZ, R75 ;  /* 0x000000ffff0c7224 */ /* 0x000fe200078e004b */
[----:B------:R-:W-:Y:S01]  /*dac0*/  PRMT R96, R2, 0x7610, R96 ;  /* 0x0000761002607816 */ /* 0x000fe20000000060 */
[----:B------:R-:W-:Y:S01]  /*dad0*/  IMAD.MOV.U32 R2, RZ, RZ, R49 ;  /* 0x000000ffff027224 */ /* 0x000fe200078e0031 */
[----:B------:R-:W-:-:S02]  /*dae0*/  MOV R0, R74 ;  /* 0x0000004a00007202 */ /* 0x000fc40000000f00 */
[----:B------:R-:W-:Y:S02]  /*daf0*/  PRMT R101, R12, 0x7610, R101 ;  /* 0x000076100c657816 */ /* 0x000fe40000000065 */
[----:B------:R-:W-:Y:S02]  /*db00*/  IADD3 R12, -R239, R26, RZ ;  /* 0x0000001aef0c7210 */ /* 0x000fe40007ffe1ff */
[----:B------:R-:W-:Y:S01]  /*db10*/  PRMT R93, R93, 0x5410, R3 ;  /* 0x000054105d5d7816 */ /* 0x000fe20000000003 */
[----:B------:R-:W-:Y:S01]  /*db20*/  IMAD.MOV.U32 R3, RZ, RZ, R72 ;  /* 0x000000ffff037224 */ /* 0x000fe200078e0048 */
[----:B------:R-:W-:Y:S01]  /*db30*/  IMNMX R82, R12, 0x80, PT ;  /* 0x000000800c527817 */ /* 0x000fe20003800200 */
[----:B------:R-:W-:Y:S01]  /*db40*/  IMAD.MOV.U32 R12, RZ, RZ, R54 ;  /* 0x000000ffff0c7224 */ /* 0x000fe200078e0036 */
[----:B------:R-:W-:Y:S01]  /*db50*/  PRMT R92, R2, 0x7610, R92 ;  /* 0x00007610025c7816 */ /* 0x000fe2000000005c */
[----:B------:R-:W-:Y:S01]  /*db60*/  IMAD.MOV.U32 R2, RZ, RZ, R73 ;  /* 0x000000ffff027224 */ /* 0x000fe200078e0049 */
[----:B------:R-:W-:Y:S01]  /*db70*/  PRMT R100, R100, 0x5410, R0 ;  /* 0x0000541064647816 */ /* 0x000fe20000000000 */
[----:B------:R-:W-:Y:S01]  /*db80*/  IMAD.MOV.U32 R0, RZ, RZ, R70 ;  /* 0x000000ffff007224 */ /* 0x000fe200078e0046 */
[----:B------:R-:W-:Y:S01]  /*db90*/  BAR.SYNC.DEFER_BLOCKING 0x0 ;  /* 0x0000000000007b1d */ /* 0x000fe20000010000 */
[----:B------:R-:W-:-:S02]  /*dba0*/  ISETP.GE.AND P0, PT, R112, R82, PT ;  /* 0x000000527000720c */ /* 0x000fc40003f06270 */
[----:B------:R-:W-:Y:S01]  /*dbb0*/  PRMT R99, R2, 0x5410, R3 ;  /* 0x0000541002637816 */ /* 0x000fe20000000003 */
[----:B------:R-:W-:Y:S01]  /*dbc0*/  IMAD.MOV.U32 R3, RZ, RZ, R71 ;  /* 0x000000ffff037224 */ /* 0x000fe200078e0047 */
[----:B------:R-:W-:Y:S01]  /*dbd0*/  PRMT R96, R96, 0x5410, R0 ;  /* 0x0000541060607816 */ /* 0x000fe20000000000 */
[----:B------:R-:W-:Y:S01]  /*dbe0*/  IMAD.MOV.U32 R2, RZ, RZ, R68 ;  /* 0x000000ffff027224 */ /* 0x000fe200078e0044 */
[----:B------:R-:W-:Y:S01]  /*dbf0*/  PRMT R92, R92, 0x5410, R12 ;  /* 0x000054105c5c7816 */ /* 0x000fe2000000000c */
[----:B------:R-:W-:Y:S01]  /*dc00*/  IMAD.MOV.U32 R0, RZ, RZ, R69 ;  /* 0x000000ffff007224 */ /* 0x000fe200078e0045 */
[----:B------:R-:W-:Y:S01]  /*dc10*/  PRMT R97, R3, 0x7610, R97 ;  /* 0x0000761003617816 */ /* 0x000fe20000000061 */
[----:B------:R-:W-:-:S03]  /*dc20*/  IMAD.MOV.U32 R3, RZ, RZ, R55 ;  /* 0x000000ffff037224 */ /* 0x000fc600078e0037 */
[----:B------:R-:W-:Y:S01]  /*dc30*/  PRMT R95, R0, 0x5410, R2 ;  /* 0x00005410005f7816 */ /* 0x000fe20000000002 */
[----:B------:R-:W-:Y:S01]  /*dc40*/  IMAD.MOV.U32 R2, RZ, RZ, R52 ;  /* 0x000000ffff027224 */ /* 0x000fe200078e0034 */
[----:B------:R-:W-:Y:S01]  /*dc50*/  PRMT R93, R3, 0x7610, R93 ;  /* 0x00007610035d7816 */ /* 0x000fe2000000005d */
[----:B------:R-:W-:-:S03]  /*dc60*/  IMAD.MOV.U32 R0, RZ, RZ, R53 ;  /* 0x000000ffff007224 */ /* 0x000fc600078e0035 */
[----:B------:R-:W-:Y:S02]  /*dc70*/  PRMT R91, R91, 0x5410, R2 ;  /* 0x000054105b5b7816 */ /* 0x000fe40000000002 */
[----:B------:R-:W-:Y:S01]  /*dc80*/  PRMT R90, R0, 0x7610, R90 ;  /* 0x00007610005a7816 */ /* 0x000fe2000000005a */
[----:B------:R-:W-:Y:S05]  /*dc90*/  @P0 BRA `(.L_x_798) ;  /* 0x000012f000000947 */ /* 0x000fea0003800000 */
[----:B------:R1:W5:Y:S04]  /*dca0*/  LDL R114, [R1+0x68] ;  /* 0x0000680001727983 */ /* 0x0003680000100800 */
[----:B------:R1:W5:Y:S04]  /*dcb0*/  LDL R113, [R1+0x6c] ;  /* 0x00006c0001717983 */ /* 0x0003680000100800 */
[----:B------:R1:W5:Y:S01]  /*dcc0*/  LDL R112, [R1+0x70] ;  /* 0x0000700001707983 */ /* 0x0003620000100800 */
[----:B------:R-:W-:Y:S01]  /*dcd0*/  ISETP.GE.AND P0, PT, R110, c[0x0][0x27c], PT ;  /* 0x00009f006e007a0c */ /* 0x000fe20003f06270 */
[----:B------:R-:W-:-:S12]  /*dce0*/  BSSY B0, `(.L_x_799) ;  /* 0x0000062000007945 */ /* 0x000fd80003800000 */
[----:B------:R-:W-:Y:S05]  /*dcf0*/  @P0 BRA `(.L_x_800) ;  /* 0x0000060000000947 */ /* 0x000fea0003800000 */
[----:B------:R-:W2:Y:S01]  /*dd00*/  LDL R115, [R1+0x8c] ;  /* 0x00008c0001737983 */ /* 0x000ea20000100800 */
[----:B------:R-:W-:Y:S02]  /*dd10*/  MOV R0, c[0x0][0x27c] ;  /* 0x00009f0000007a02 */ /* 0x000fe40000000f00 */
[--C-:B------:R-:W-:Y:S02]  /*dd20*/  SHF.R.U64 R61, R4, 0x10, R5.reuse ;  /* 0x00000010043d7819 */ /* 0x100fe40000001205 */
[----:B------:R-:W-:Y:S02]  /*dd30*/  LEA.HI R0, R0, R106, RZ, 0x1d ;  /* 0x0000006a00007211 */ /* 0x000fe400078fe8ff */
[----:B------:R-:W-:Y:S02]  /*dd40*/  SHF.R.U32.HI R4, RZ, 0x10, R5 ;  /* 0x00000010ff047819 */ /* 0x000fe40000011605 */
[----:B------:R-:W-:Y:S02]  /*dd50*/  SHF.R.S32.HI R3, RZ, 0x1f, R0 ;  /* 0x0000001fff037819 */ /* 0x000fe40000011400 */
[----:B------:R-:W-:-:S02]  /*dd60*/  SHF.L.U32 R2, R0, 0x3, RZ ;  /* 0x0000000300027819 */ /* 0x000fc400000006ff */
[----:B------:R-:W-:Y:S02]  /*dd70*/  LEA.HI R0, R3, R0, RZ, 0x2 ;  /* 0x0000000003007211 */ /* 0x000fe400078f10ff */
[----:B-----5:R-:W-:Y:S02]  /*dd80*/  LOP3.LUT R2, R114, 0x18, R2, 0xf8, !PT ;  /* 0x0000001872027812 */ /* 0x020fe400078ef802 */
[----:B------:R-:W-:Y:S02]  /*dd90*/  SHF.L.U32 R0, R0, 0xa, RZ ;  /* 0x0000000a00007819 */ /* 0x000fe400000006ff */
[----:B------:R-:W-:Y:S02]  /*dda0*/  LOP3.LUT R2, R2, R113, RZ, 0x3c, !PT ;  /* 0x0000007102027212 */ /* 0x000fe400078e3cff */
[----:B------:R-:W-:Y:S02]  /*ddb0*/  LOP3.LUT R0, R0, 0x7ffff000, RZ, 0xc0, !PT ;  /* 0x7ffff00000007812 */ /* 0x000fe400078ec0ff */
[----:B------:R-:W-:-:S02]  /*ddc0*/  SHF.R.U32.HI R25, RZ, 0x10, R9 ;  /* 0x00000010ff197819 */ /* 0x000fc40000011609 */
[----:B------:R-:W-:Y:S02]  /*ddd0*/  IADD3 R0, R2, R0, R112 ;  /* 0x0000000002007210 */ /* 0x000fe40007ffe070 */
[--C-:B------:R-:W-:Y:S01]  /*dde0*/  SHF.R.U64 R58, R6, 0x10, R7.reuse ;  /* 0x00000010063a7819 */ /* 0x100fe20000001207 */
[----:B------:R-:W-:Y:S01]  /*ddf0*/  HADD2.F32 R81, -RZ, R25.H0_H0 ;  /* 0x20000019ff517230 */ /* 0x000fe20000004100 */
[----:B------:R-:W-:Y:S01]  /*de00*/  SHF.L.U32 R36, R0, 0x1, RZ ;  /* 0x0000000100247819 */ /* 0x000fe200000006ff */
[----:B------:R-:W-:Y:S01]  /*de10*/  HADD2.F32 R0, -RZ, R37.H0_H0 ;  /* 0x20000025ff007230 */ /* 0x000fe20000004100 */
[----:B------:R-:W-:Y:S01]  /*de20*/  SHF.R.U32.HI R26, RZ, 0x10, R7 ;  /* 0x00000010ff1a7819 */ /* 0x000fe20000011607 */
[----:B------:R-:W-:Y:S01]  /*de30*/  HADD2.F32 R7, -RZ, R38.H0_H0 ;  /* 0x20000026ff077230 */ /* 0x000fe20000004100 */
[----:B------:R-:W-:Y:S01]  /*de40*/  SHF.R.U64 R63, R8, 0x10, R9 ;  /* 0x00000010083f7819 */ /* 0x000fe20000001209 */
[----:B------:R-:W3:Y:S01]  /*de50*/  LDS.128 R16, [R36+0x6080] ;  /* 0x0060800024107984 */ /* 0x000ee20000000c00 */
[----:B------:R-:W-:-:S02]  /*de60*/  SHF.R.U32.HI R27, RZ, 0x10, R11 ;  /* 0x00000010ff1b7819 */ /* 0x000fc4000001160b */
[----:B------:R-:W-:Y:S01]  /*de70*/  SHF.R.U64 R62, R10, 0x10, R11 ;  /* 0x000000100a3e7819 */ /* 0x000fe2000000120b */
[----:B------:R-:W-:Y:S02]  /*de80*/  HADD2.F32 R63, -RZ, R63.H0_H0 ;  /* 0x2000003fff3f7230 */ /* 0x000fe40000004100 */
[--C-:B---3--:R-:W-:Y:S02]  /*de90*/  HADD2.F32 R3, -RZ, R17.reuse.H0_H0 ;  /* 0x20000011ff037230 */ /* 0x108fe40000004100 */
[----:B------:R-:W-:Y:S02]  /*dea0*/  HADD2.F32 R5, -RZ, R16.H0_H0 ;  /* 0x20000010ff057230 */ /* 0x000fe40000004100 */
[----:B------:R-:W-:Y:S01]  /*deb0*/  HADD2.F32 R2, -RZ, R17.H1_H1 ;  /* 0x30000011ff027230 */ /* 0x000fe20000004100 */
[----:B------:R-:W-:Y:S01]  /*dec0*/  FMUL.FTZ R39, R3, R0 ;  /* 0x0000000003277220 */ /* 0x000fe20000410000 */
[----:B------:R-:W-:Y:S02]  /*ded0*/  HADD2.F32 R9, -RZ, R19.H0_H0 ;  /* 0x20000013ff097230 */ /* 0x000fe40000004100 */
[----:B------:R-:W-:-:S02]  /*dee0*/  HADD2.F32 R17, -RZ, R26.H0_H0 ;  /* 0x2000001aff117230 */ /* 0x000fc40000004100 */
[--C-:B------:R-:W-:Y:S02]  /*def0*/  HADD2.F32 R11, -RZ, R18.reuse.H0_H0 ;  /* 0x20000012ff0b7230 */ /* 0x100fe40000004100 */
[----:B------:R-:W-:Y:S02]  /*df00*/  HADD2.F32 R10, -RZ, R18.H1_H1 ;  /* 0x30000012ff0a7230 */ /* 0x000fe40000004100 */
[----:B------:R-:W-:Y:S01]  /*df10*/  HADD2.F32 R8, -RZ, R19.H1_H1 ;  /* 0x30000013ff087230 */ /* 0x000fe20000004100 */
[----:B--2---:R-:W2:Y:S02]  /*df20*/  LDS.128 R12, [R115] ;  /* 0x00000000730c7984 */ /* 0x004ea40000000c00 */
[----:B--2---:R-:W-:Y:S02]  /*df30*/  HADD2.F32 R23, -RZ, R13.H0_H0 ;  /* 0x2000000dff177230 */ /* 0x004fe40000004100 */
[--C-:B------:R-:W-:Y:S02]  /*df40*/  HADD2.F32 R22, -RZ, R12.reuse.H0_H0 ;  /* 0x2000000cff167230 */ /* 0x100fe40000004100 */
[----:B------:R-:W-:Y:S01]  /*df50*/  HADD2.F32 R24, -RZ, R12.H1_H1 ;  /* 0x3000000cff187230 */ /* 0x000fe20000004100 */
[----:B------:R-:W-:Y:S01]  /*df60*/  FMUL.FTZ R6, R23, R0 ;  /* 0x0000000017067220 */ /* 0x000fe20000410000 */
[----:B------:R-:W-:-:S02]  /*df70*/  HADD2.F32 R12, -RZ, R16.H1_H1 ;  /* 0x30000010ff0c7230 */ /* 0x000fc40000004100 */
[----:B------:R-:W-:Y:S01]  /*df80*/  HADD2.F32 R21, -RZ, R13.H1_H1 ;  /* 0x3000000dff157230 */ /* 0x000fe20000004100 */
[----:B------:R-:W-:Y:S01]  /*df90*/  FFMA.FTZ R60, R3, R7, R6 ;  /* 0x00000007033c7223 */ /* 0x000fe20000010006 */
[----:B------:R-:W-:Y:S02]  /*dfa0*/  HADD2.F32 R16, -RZ, R4.H0_H0 ;  /* 0x20000004ff107230 */ /* 0x000fe40000004100 */
[----:B------:R-:W-:Y:S02]  /*dfb0*/  HADD2.F32 R4, -RZ, R37.H1_H1 ;  /* 0x30000025ff047230 */ /* 0x000fe40000004100 */
[----:B------:R-:W-:Y:S01]  /*dfc0*/  HADD2.F32 R6, -RZ, R38.H1_H1 ;  /* 0x30000026ff067230 */ /* 0x000fe20000004100 */
[----:B------:R-:W-:Y:S01]  /*dfd0*/  FMUL.FTZ R0, R21, R16 ;  /* 0x0000001015007220 */ /* 0x000fe20000410000 */
[----:B------:R-:W-:Y:S01]  /*dfe0*/  HADD2.F32 R13, -RZ, R15.H0_H0 ;  /* 0x2000000fff0d7230 */ /* 0x000fe20000004100 */
[----:B------:R-:W-:Y:S01]  /*dff0*/  FMUL.FTZ R3, R22, R4 ;  /* 0x0000000416037220 */ /* 0x000fe20000410000 */
[----:B------:R-:W-:Y:S01]  /*e000*/  HADD2.F32 R20, -RZ, R14.H0_H0 ;  /* 0x2000000eff147230 */ /* 0x000fe20000004100 */
[C---:B------:R-:W-:Y:S01]  /*e010*/  FFMA.FTZ R59, R2.reuse, R81, R0 ;  /* 0x00000051023b7223 */ /* 0x040fe20000010000 */
[--C-:B------:R-:W-:Y:S01]  /*e020*/  HADD2.F32 R0, -RZ, R57.reuse.H0_H0 ;  /* 0x20000039ff007230 */ /* 0x100fe20000004100 */
[----:B------:R-:W-:Y:S01]  /*e030*/  FMUL.FTZ R38, R2, R16 ;  /* 0x0000001002267220 */ /* 0x000fe20000410000 */
[----:B------:R-:W-:Y:S01]  /*e040*/  HADD2.F32 R2, -RZ, R56.H0_H0 ;  /* 0x20000038ff027230 */ /* 0x000fe20000004100 */
[C---:B------:R-:W-:Y:S01]  /*e050*/  FFMA.FTZ R56, R5.reuse, R6, R3 ;  /* 0x0000000605387223 */ /* 0x040fe20000010003 */
[----:B------:R-:W-:Y:S01]  /*e060*/  HADD2.F32 R3, -RZ, R57.H1_H1 ;  /* 0x30000039ff037230 */ /* 0x000fe20000004100 */
[----:B------:R-:W-:Y:S01]  /*e070*/  FMUL.FTZ R37, R5, R4 ;  /* 0x0000000405257220 */ /* 0x000fe20000410000 */
[----:B------:R-:W-:Y:S01]  /*e080*/  HADD2.F32 R15, -RZ, R15.H1_H1 ;  /* 0x3000000fff0f7230 */ /* 0x000fe20000004100 */
[----:B------:R-:W-:Y:S01]  /*e090*/  FMUL.FTZ R5, R13, R0 ;  /* 0x000000000d057220 */ /* 0x000fe20000410000 */
[----:B------:R-:W-:Y:S01]  /*e0a0*/  HADD2.F32 R4, -RZ, R80.H0_H0 ;  /* 0x20000050ff047230 */ /* 0x000fe20000004100 */
[----:B------:R-:W-:Y:S01]  /*e0b0*/  FMUL.FTZ R16, R20, R2 ;  /* 0x0000000214107220 */ /* 0x000fe20000410000 */
[----:B------:R-:W-:Y:S01]  /*e0c0*/  HADD2.F32 R80, -RZ, R27.H0_H0 ;  /* 0x2000001bff507230 */ /* 0x000fe20000004100 */
[C---:B------:R-:W-:Y:S01]  /*e0d0*/  FMUL.FTZ R18, R9.reuse, R0 ;  /* 0x0000000009127220 */ /* 0x040fe20000410000 */
[----:B------:R-:W-:Y:S01]  /*e0e0*/  HADD2.F32 R14, -RZ, R14.H1_H1 ;  /* 0x3000000eff0e7230 */ /* 0x000fe20000004100 */
[----:B------:R-:W-:Y:S01]  /*e0f0*/  FFMA.FTZ R25, R9, R3, R5 ;  /* 0x0000000309197223 */ /* 0x000fe20000010005 */
[----:B------:R-:W-:Y:S01]  /*e100*/  HADD2.F32 R5, -RZ, R61.H0_H0 ;  /* 0x2000003dff057230 */ /* 0x000fe20000004100 */
[-C--:B------:R-:W-:Y:S01]  /*e110*/  FMUL.FTZ R0, R15, R17.reuse ;  /* 0x000000110f007220 */ /* 0x080fe20000410000 */
[----:B------:R-:W-:Y:S01]  /*e120*/  HADD2.F32 R9, -RZ, R58.H0_H0 ;  /* 0x2000003aff097230 */ /* 0x000fe20000004100 */
[----:B------:R-:W-:Y:S01]  /*e130*/  FFMA.FTZ R57, R11, R4, R16 ;  /* 0x000000040b397223 */ /* 0x000fe20000010010 */
[----:B------:R-:W-:Y:S01]  /*e140*/  HADD2.F32 R58, -RZ, R62.H0_H0 ;  /* 0x2000003eff3a7230 */ /* 0x000fe20000004100 */
[----:B------:R-:W-:-:S02]  /*e150*/  FMUL.FTZ R16, R8, R17 ;  /* 0x0000001108107220 */ /* 0x000fc40000410000 */
[----:B------:R-:W-:Y:S02]  /*e160*/  FMUL.FTZ R26, R11, R2 ;  /* 0x000000020b1a7220 */ /* 0x000fe40000410000 */
[----:B------:R-:W-:Y:S02]  /*e170*/  FFMA.FTZ R17, R8, R80, R0 ;  /* 0x0000005008117223 */ /* 0x000fe40000010000 */
[----:B------:R-:W-:Y:S02]  /*e180*/  FMUL.FTZ R2, R24, R5 ;  /* 0x0000000518027220 */ /* 0x000fe40000410000 */
[----:B------:R-:W-:Y:S02]  /*e190*/  FMUL.FTZ R0, R14, R9 ;  /* 0x000000090e007220 */ /* 0x000fe40000410000 */
[----:B------:R-:W-:Y:S02]  /*e1a0*/  FMUL.FTZ R11, R12, R5 ;  /* 0x000000050c0b7220 */ /* 0x000fe40000410000 */
[----:B------:R-:W-:-:S02]  /*e1b0*/  FMUL.FTZ R5, R10, R9 ;  /* 0x000000090a057220 */ /* 0x000fc40000410000 */
[----:B------:R-:W-:Y:S02]  /*e1c0*/  FFMA.FTZ R19, R12, R63, R2 ;  /* 0x0000003f0c137223 */ /* 0x000fe40000010002 */
[----:B------:R-:W-:Y:S02]  /*e1d0*/  FFMA.FTZ R27, R10, R58, R0 ;  /* 0x0000003a0a1b7223 */ /* 0x000fe40000010000 */
[----:B------:R-:W-:Y:S02]  /*e1e0*/  FFMA.FTZ R8, R22, R6, -R37 ;  /* 0x0000000616087223 */ /* 0x000fe40000010825 */
[----:B------:R-:W-:Y:S01]  /*e1f0*/  FFMA.FTZ R12, R23, R7, -R39 ;  /* 0x00000007170c7223 */ /* 0x000fe20000010827 */
[----:B------:R-:W-:Y:S01]  /*e200*/  F2FP.PACK_AB R7, R17, R25 ;  /* 0x000000191107723e */ /* 0x000fe200000000ff */
[----:B------:R-:W-:Y:S02]  /*e210*/  FFMA.FTZ R9, R21, R81, -R38 ;  /* 0x0000005115097223 */ /* 0x000fe40000010826 */
[----:B------:R-:W-:Y:S01]  /*e220*/  FFMA.FTZ R10, R20, R4, -R26 ;  /* 0x00000004140a7223 */ /* 0x000fe2000001081a */
[----:B------:R-:W-:Y:S01]  /*e230*/  F2FP.PACK_AB R4, R19, R56 ;  /* 0x000000381304723e */ /* 0x000fe200000000ff */
[----:B------:R-:W-:Y:S01]  /*e240*/  FFMA.FTZ R3, R13, R3, -R18 ;  /* 0x000000030d037223 */ /* 0x000fe20000010812 */
[----:B------:R-:W-:Y:S01]  /*e250*/  F2FP.PACK_AB R9, R9, R12 ;  /* 0x0000000c0909723e */ /* 0x000fe200000000ff */
[----:B------:R-:W-:-:S02]  /*e260*/  FFMA.FTZ R0, R15, R80, -R16 ;  /* 0x000000500f007223 */ /* 0x000fc40000010810 */
[----:B------:R-:W-:Y:S02]  /*e270*/  FFMA.FTZ R2, R24, R63, -R11 ;  /* 0x0000003f18027223 */ /* 0x000fe4000001080b */
[----:B------:R-:W-:Y:S01]  /*e280*/  FFMA.FTZ R6, R14, R58, -R5 ;  /* 0x0000003a0e067223 */ /* 0x000fe20000010805 */
[----:B------:R-:W-:Y:S02]  /*e290*/  F2FP.PACK_AB R11, R0, R3 ;  /* 0x00000003000b723e */ /* 0x000fe400000000ff */
[----:B------:R-:W-:Y:S02]  /*e2a0*/  F2FP.PACK_AB R8, R2, R8 ;  /* 0x000000080208723e */ /* 0x000fe400000000ff */
[----:B------:R-:W-:Y:S02]  /*e2b0*/  F2FP.PACK_AB R10, R6, R10 ;  /* 0x0000000a060a723e */ /* 0x000fe400000000ff */
[----:B------:R-:W-:Y:S02]  /*e2c0*/  F2FP.PACK_AB R5, R59, R60 ;  /* 0x0000003c3b05723e */ /* 0x000fe400000000ff */
[----:B------:R-:W-:Y:S01]  /*e2d0*/  F2FP.PACK_AB R6, R27, R57 ;  /* 0x000000391b06723e */ /* 0x000fe200000000ff */
[----:B------:R2:W-:Y:S04]  /*e2e0*/  STS.128 [R115], R8 ;  /* 0x0000000873007388 */ /* 0x0005e80000000c00 */
[----:B------:R2:W-:Y:S02]  /*e2f0*/  STS.128 [R36+0x6080], R4 ;  /* 0x0060800424007388 */ /* 0x0005e40000000c00 */
.L_x_800:
[----:B------:R-:W-:Y:S05]  /*e300*/  BSYNC B0 ;  /* 0x0000000000007941 */ /* 0x000fea0003800000 */
.L_x_799:
[----:B------:R-:W-:Y:S01]  /*e310*/  ISETP.GE.AND P0, PT, R152, c[0x0][0x27c], PT ;  /* 0x00009f0098007a0c */ /* 0x000fe20003f06270 */
[----:B------:R-:W-:-:S12]  /*e320*/  BSSY B0, `(.L_x_801) ;  /* 0x0000063000007945 */ /* 0x000fd80003800000 */
[----:B------:R-:W-:Y:S05]  /*e330*/  @P0 BRA `(.L_x_802) ;  /* 0x0000061000000947 */ /* 0x000fea0003800000 */
[----:B------:R-:W3:Y:S04]  /*e340*/  LDL R2, [R1+0x78] ;  /* 0x0000780001027983 */ /* 0x000ee80000100800 */
[----:B------:R-:W4:Y:S01]  /*e350*/  LDL R58, [R1+0x9c] ;  /* 0x00009c00013a7983 */ /* 0x000f220000100800 */
[----:B------:R-:W-:Y:S02]  /*e360*/  MOV R0, c[0x0][0x27c] ;  /* 0x00009f0000007a02 */ /* 0x000fe40000000f00 */
[----:B------:R-:W-:Y:S02]  /*e370*/  SHF.R.U32.HI R22, RZ, 0x10, R29 ;  /* 0x00000010ff167819 */ /* 0x000fe4000001161d */
[--C-:B------:R-:W-:Y:S02]  /*e380*/  SHF.R.U32.HI R23, RZ, 0x10, R33.reuse ;  /* 0x00000010ff177819 */ /* 0x100fe40000011621 */
[----:B------:R-:W-:-:S02]  /*e390*/  SHF.R.U64 R39, R32, 0x10, R33 ;  /* 0x0000001020277819 */ /* 0x000fc40000001221 */
[----:B------:R-:W-:Y:S01]  /*e3a0*/  SHF.R.U64 R33, R30, 0x10, R31 ;  /* 0x000000101e217819 */ /* 0x000fe2000000121f */
[----:B------:R-:W-:Y:S01]  /*e3b0*/  HADD2.F32 R57, -RZ, R23.H0_H0 ;  /* 0x20000017ff397230 */ /* 0x000fe20000004100 */
[--C-:B------:R-:W-:Y:S01]  /*e3c0*/  SHF.R.U64 R38, R34, 0x10, R35.reuse ;  /* 0x0000001022267819 */ /* 0x100fe20000001223 */
[----:B------:R-:W-:Y:S01]  /*e3d0*/  HADD2.F32 R39, -RZ, R39.H0_H0 ;  /* 0x20000027ff277230 */ /* 0x000fe20000004100 */
[----:B------:R-:W-:Y:S02]  /*e3e0*/  SHF.R.U32.HI R27, RZ, 0x10, R35 ;  /* 0x00000010ff1b7819 */ /* 0x000fe40000011623 */
[----:B------:R-:W-:Y:S02]  /*e3f0*/  SHF.R.U64 R37, R28, 0x10, R29 ;  /* 0x000000101c257819 */ /* 0x000fe4000000121d */
[----:B------:R-:W-:Y:S01]  /*e400*/  SHF.R.U32.HI R24, RZ, 0x10, R31 ;  /* 0x00000010ff187819 */ /* 0x000fe2000001161f */
[----:B------:R-:W-:Y:S01]  /*e410*/  HADD2.F32 R56, -RZ, R27.H0_H0 ;  /* 0x2000001bff387230 */ /* 0x000fe20000004100 */
[----:B---3--:R-:W-:-:S04]  /*e420*/  LEA.HI R0, R0, R2, RZ, 0x1d ;  /* 0x0000000200007211 */ /* 0x008fc800078fe8ff */
[----:B------:R-:W-:Y:S01]  /*e430*/  SHF.R.S32.HI R2, RZ, 0x1f, R0 ;  /* 0x0000001fff027819 */ /* 0x000fe20000011400 */
[----:B--2-4-:R-:W2:Y:S01]  /*e440*/  LDS.128 R4, [R58] ;  /* 0x000000003a047984 */ /* 0x014ea20000000c00 */
[----:B------:R-:W-:Y:S02]  /*e450*/  SHF.L.U32 R3, R0, 0x3, RZ ;  /* 0x0000000300037819 */ /* 0x000fe400000006ff */
[----:B------:R-:W-:Y:S02]  /*e460*/  LEA.HI R0, R2, R0, RZ, 0x2 ;  /* 0x0000000002007211 */ /* 0x000fe400078f10ff */
[----:B-----5:R-:W-:Y:S02]  /*e470*/  LOP3.LUT R2, R114, 0x18, R3, 0xf8, !PT ;  /* 0x0000001872027812 */ /* 0x020fe400078ef803 */
[----:B------:R-:W-:Y:S02]  /*e480*/  SHF.L.U32 R0, R0, 0xa, RZ ;  /* 0x0000000a00007819 */ /* 0x000fe400000006ff */
[----:B------:R-:W-:-:S02]  /*e490*/  LOP3.LUT R2, R2, R113, RZ, 0x3c, !PT ;  /* 0x0000007102027212 */ /* 0x000fc400078e3cff */
[----:B------:R-:W-:-:S04]  /*e4a0*/  LOP3.LUT R0, R0, 0x7ffff000, RZ, 0xc0, !PT ;  /* 0x7ffff00000007812 */ /* 0x000fc800078ec0ff */
[----:B------:R-:W-:-:S04]  /*e4b0*/  IADD3 R0, R2, R0, R112 ;  /* 0x0000000002007210 */ /* 0x000fc80007ffe070 */
[----:B------:R-:W-:Y:S01]  /*e4c0*/  SHF.L.U32 R36, R0, 0x1, RZ ;  /* 0x0000000100247819 */ /* 0x000fe200000006ff */
[----:B------:R-:W-:-:S04]  /*e4d0*/  HADD2.F32 R0, -RZ, R83.H0_H0 ;  /* 0x20000053ff007230 */ /* 0x000fc80000004100 */
[----:B------:R-:W3:Y:S01]  /*e4e0*/  LDS.128 R8, [R36+0x6080] ;  /* 0x0060800024087984 */ /* 0x000ee20000000c00 */
[----:B--2---:R-:W-:Y:S02]  /*e4f0*/  HADD2.F32 R19, -RZ, R5.H0_H0 ;  /* 0x20000005ff137230 */ /* 0x004fe40000004100 */
[--C-:B------:R-:W-:Y:S02]  /*e500*/  HADD2.F32 R15, -RZ, R7.reuse.H0_H0 ;  /* 0x20000007ff0f7230 */ /* 0x100fe40000004100 */
[----:B------:R-:W-:Y:S02]  /*e510*/  HADD2.F32 R14, -RZ, R7.H1_H1 ;  /* 0x30000007ff0e7230 */ /* 0x000fe40000004100 */
[----:B------:R-:W-:Y:S01]  /*e520*/  HADD2.F32 R17, -RZ, R5.H1_H1 ;  /* 0x30000005ff117230 */ /* 0x000fe20000004100 */
[----:B------:R-:W-:Y:S01]  /*e530*/  FMUL.FTZ R5, R19, R0 ;  /* 0x0000000013057220 */ /* 0x000fe20000410000 */
[--C-:B------:R-:W-:Y:S02]  /*e540*/  HADD2.F32 R16, -RZ, R6.reuse.H0_H0 ;  /* 0x20000006ff107230 */ /* 0x100fe40000004100 */
[----:B------:R-:W-:-:S02]  /*e550*/  HADD2.F32 R20, -RZ, R6.H1_H1 ;  /* 0x30000006ff147230 */ /* 0x000fc40000004100 */
[----:B------:R-:W-:Y:S02]  /*e560*/  HADD2.F32 R6, -RZ, R84.H0_H0 ;  /* 0x20000054ff067230 */ /* 0x000fe40000004100 */
[--C-:B------:R-:W-:Y:S02]  /*e570*/  HADD2.F32 R18, -RZ, R4.reuse.H0_H0 ;  /* 0x20000004ff127230 */ /* 0x100fe40000004100 */
[----:B------:R-:W-:Y:S02]  /*e580*/  HADD2.F32 R21, -RZ, R4.H1_H1 ;  /* 0x30000004ff157230 */ /* 0x000fe40000004100 */
[----:B------:R-:W-:Y:S02]  /*e590*/  HADD2.F32 R4, -RZ, R83.H1_H1 ;  /* 0x30000053ff047230 */ /* 0x000fe40000004100 */
[--C-:B---3--:R-:W-:Y:S02]  /*e5a0*/  HADD2.F32 R3, -RZ, R9.reuse.H0_H0 ;  /* 0x20000009ff037230 */ /* 0x108fe40000004100 */
[----:B------:R-:W-:-:S02]  /*e5b0*/  HADD2.F32 R2, -RZ, R9.H1_H1 ;  /* 0x30000009ff027230 */ /* 0x000fc40000004100 */
[--C-:B------:R-:W-:Y:S01]  /*e5c0*/  HADD2.F32 R9, -RZ, R8.reuse.H0_H0 ;  /* 0x20000008ff097230 */ /* 0x100fe20000004100 */
[C---:B------:R-:W-:Y:S01]  /*e5d0*/  FMUL.FTZ R30, R3.reuse, R0 ;  /* 0x00000000031e7220 */ /* 0x040fe20000410000 */
[----:B------:R-:W-:Y:S01]  /*e5e0*/  HADD2.F32 R13, -RZ, R8.H1_H1 ;  /* 0x30000008ff0d7230 */ /* 0x000fe20000004100 */
[----:B------:R-:W-:Y:S01]  /*e5f0*/  FFMA.FTZ R35, R3, R6, R5 ;  /* 0x0000000603237223 */ /* 0x000fe20000010005 */
[--C-:B------:R-:W-:Y:S01]  /*e600*/  HADD2.F32 R8, -RZ, R11.reuse.H0_H0 ;  /* 0x2000000bff087230 */ /* 0x100fe20000004100 */
[-C--:B------:R-:W-:Y:S01]  /*e610*/  FMUL.FTZ R3, R18, R4.reuse ;  /* 0x0000000412037220 */ /* 0x080fe20000410000 */
[----:B------:R-:W-:Y:S01]  /*e620*/  HADD2.F32 R7, -RZ, R11.H1_H1 ;  /* 0x3000000bff077230 */ /* 0x000fe20000004100 */
[----:B------:R-:W-:Y:S01]  /*e630*/  FMUL.FTZ R28, R9, R4 ;  /* 0x00000004091c7220 */ /* 0x000fe20000410000 */
[----:B------:R-:W-:Y:S02]  /*e640*/  HADD2.F32 R11, -RZ, R22.H0_H0 ;  /* 0x20000016ff0b7230 */ /* 0x000fe40000004100 */
[----:B------:R-:W-:-:S02]  /*e650*/  HADD2.F32 R5, -RZ, R85.H1_H1 ;  /* 0x30000055ff057230 */ /* 0x000fc40000004100 */
[----:B------:R-:W-:Y:S01]  /*e660*/  HADD2.F32 R12, -RZ, R10.H0_H0 ;  /* 0x2000000aff0c7230 */ /* 0x000fe20000004100 */
[-C--:B------:R-:W-:Y:S01]  /*e670*/  FMUL.FTZ R0, R17, R11.reuse ;  /* 0x0000000b11007220 */ /* 0x080fe20000410000 */
[----:B------:R-:W-:Y:S01]  /*e680*/  HADD2.F32 R4, -RZ, R86.H1_H1 ;  /* 0x30000056ff047230 */ /* 0x000fe20000004100 */
[C---:B------:R-:W-:Y:S01]  /*e690*/  FMUL.FTZ R29, R2.reuse, R11 ;  /* 0x0000000b021d7220 */ /* 0x040fe20000410000 */
[----:B------:R-:W-:Y:S01]  /*e6a0*/  HADD2.F32 R22, -RZ, R24.H0_H0 ;  /* 0x20000018ff167230 */ /* 0x000fe20000004100 */
[----:B------:R-:W-:Y:S01]  /*e6b0*/  FFMA.FTZ R34, R2, R57, R0 ;  /* 0x0000003902227223 */ /* 0x000fe20000010000 */
[----:B------:R-:W-:Y:S01]  /*e6c0*/  HADD2.F32 R2, -RZ, R84.H1_H1 ;  /* 0x30000054ff027230 */ /* 0x000fe20000004100 */
[----:B------:R-:W-:Y:S01]  /*e6d0*/  FFMA.FTZ R31, R9, R5, R3 ;  /* 0x00000005091f7223 */ /* 0x000fe20000010003 */
[----:B------:R-:W-:Y:S02]  /*e6e0*/  HADD2.F32 R0, -RZ, R85.H0_H0 ;  /* 0x20000055ff007230 */ /* 0x000fe40000004100 */
[----:B------:R-:W-:Y:S01]  /*e6f0*/  HADD2.F32 R3, -RZ, R86.H0_H0 ;  /* 0x20000056ff037230 */ /* 0x000fe20000004100 */
[----:B------:R-:W-:Y:S01]  /*e700*/  FMUL.FTZ R11, R16, R2 ;  /* 0x00000002100b7220 */ /* 0x000fe20000410000 */
[----:B------:R-:W-:Y:S01]  /*e710*/  HADD2.F32 R10, -RZ, R10.H1_H1 ;  /* 0x3000000aff0a7230 */ /* 0x000fe20000004100 */
[----:B------:R-:W-:-:S02]  /*e720*/  FMUL.FTZ R9, R15, R0 ;  /* 0x000000000f097220 */ /* 0x000fc40000410000 */
[----:B------:R-:W-:Y:S01]  /*e730*/  FFMA.FTZ R32, R12, R4, R11 ;  /* 0x000000040c207223 */ /* 0x000fe2000001000b */
[----:B------:R-:W-:Y:S01]  /*e740*/  HADD2.F32 R11, -RZ, R37.H0_H0 ;  /* 0x20000025ff0b7230 */ /* 0x000fe20000004100 */
[C---:B------:R-:W-:Y:S02]  /*e750*/  FMUL.FTZ R24, R8.reuse, R0 ;  /* 0x0000000008187220 */ /* 0x040fe40000410000 */
[----:B------:R-:W-:Y:S01]  /*e760*/  FFMA.FTZ R25, R8, R3, R9 ;  /* 0x0000000308197223 */ /* 0x000fe20000010009 */
[----:B------:R-:W-:Y:S01]  /*e770*/  HADD2.F32 R8, -RZ, R33.H0_H0 ;  /* 0x20000021ff087230 */ /* 0x000fe20000004100 */
[----:B------:R-:W-:Y:S01]  /*e780*/  FMUL.FTZ R0, R14, R22 ;  /* 0x000000160e007220 */ /* 0x000fe20000410000 */
[----:B------:R-:W-:Y:S01]  /*e790*/  HADD2.F32 R33, -RZ, R38.H0_H0 ;  /* 0x20000026ff217230 */ /* 0x000fe20000004100 */
[----:B------:R-:W-:Y:S02]  /*e7a0*/  FMUL.FTZ R26, R12, R2 ;  /* 0x000000020c1a7220 */ /* 0x000fe40000410000 */
[----:B------:R-:W-:-:S02]  /*e7b0*/  FFMA.FTZ R23, R7, R56, R0 ;  /* 0x0000003807177223 */ /* 0x000fc40000010000 */
[----:B------:R-:W-:Y:S02]  /*e7c0*/  FMUL.FTZ R22, R7, R22 ;  /* 0x0000001607167220 */ /* 0x000fe40000410000 */
[-C--:B------:R-:W-:Y:S02]  /*e7d0*/  FMUL.FTZ R2, R21, R11.reuse ;  /* 0x0000000b15027220 */ /* 0x080fe40000410000 */
[-C--:B------:R-:W-:Y:S02]  /*e7e0*/  FMUL.FTZ R0, R20, R8.reuse ;  /* 0x0000000814007220 */ /* 0x080fe40000410000 */
[C---:B------:R-:W-:Y:S02]  /*e7f0*/  FMUL.FTZ R11, R13.reuse, R11 ;  /* 0x0000000b0d0b7220 */ /* 0x040fe40000410000 */
[----:B------:R-:W-:Y:S02]  /*e800*/  FMUL.FTZ R7, R10, R8 ;  /* 0x000000080a077220 */ /* 0x000fe40000410000 */
[----:B------:R-:W-:-:S02]  /*e810*/  FFMA.FTZ R13, R13, R39, R2 ;  /* 0x000000270d0d7223 */ /* 0x000fc40000010002 */
[----:B------:R-:W-:Y:S02]  /*e820*/  FFMA.FTZ R27, R10, R33, R0 ;  /* 0x000000210a1b7223 */ /* 0x000fe40000010000 */
[----:B------:R-:W-:Y:S02]  /*e830*/  FFMA.FTZ R12, R19, R6, -R30 ;  /* 0x00000006130c7223 */ /* 0x000fe4000001081e */
[----:B------:R-:W-:Y:S02]  /*e840*/  FFMA.FTZ R9, R17, R57, -R29 ;  /* 0x0000003911097223 */ /* 0x000fe4000001081d */
[----:B------:R-:W-:Y:S01]  /*e850*/  FFMA.FTZ R8, R18, R5, -R28 ;  /* 0x0000000512087223 */ /* 0x000fe2000001081c */
[----:B------:R-:W-:Y:S01]  /*e860*/  F2FP.PACK_AB R5, R34, R35 ;  /* 0x000000232205723e */ /* 0x000fe200000000ff */
        /* <DEDUP_REMOVED lines=14> */
.L_x_802:
[----:B------:R-:W-:Y:S05]  /*e950*/  BSYNC B0 ;  /* 0x0000000000007941 */ /* 0x000fea0003800000 */
.L_x_801:
[----:B------:R-:W-:-:S13]  /*e960*/  ISETP.GE.AND P0, PT, R109, c[0x0][0x27c], PT ;  /* 0x00009f006d007a0c */ /* 0x000fda0003f06270 */
[----:B------:R-:W-:Y:S05]  /*e970*/  @P0 BRA `(.L_x_798) ;  /* 0x0000061000000947 */ /* 0x000fea0003800000 */
[----:B------:R-:W3:Y:S04]  /*e980*/  LDL R2, [R1+0x74] ;  /* 0x0000740001027983 */ /* 0x000ee80000100800 */
[----:B------:R-:W4:Y:S01]  /*e990*/  LDL R56, [R1+0x94] ;  /* 0x0000940001387983 */ /* 0x000f220000100800 */
[----:B------:R-:W-:Y:S02]  /*e9a0*/  MOV R0, c[0x0][0x27c] ;  /* 0x00009f0000007a02 */ /* 0x000fe40000000f00 */
[----:B------:R-:W-:Y:S02]  /*e9b0*/  SHF.R.U32.HI R22, RZ, 0x10, R41 ;  /* 0x00000010ff167819 */ /* 0x000fe40000011629 */
[----:B------:R-:W-:Y:S02]  /*e9c0*/  SHF.R.U32.HI R23, RZ, 0x10, R45 ;  /* 0x00000010ff177819 */ /* 0x000fe4000001162d */
[----:B------:R-:W-:-:S02]  /*e9d0*/  SHF.R.U64 R37, R40, 0x10, R41 ;  /* 0x0000001028257819 */ /* 0x000fc40000001229 */
[----:B------:R-:W-:Y:S01]  /*e9e0*/  SHF.R.U32.HI R24, RZ, 0x10, R43 ;  /* 0x00000010ff187819 */ /* 0x000fe2000001162b */
[----:B------:R-:W-:Y:S01]  /*e9f0*/  HADD2.F32 R41, -RZ, R23.H0_H0 ;  /* 0x20000017ff297230 */ /* 0x000fe20000004100 */
[----:B------:R-:W-:Y:S02]  /*ea00*/  SHF.R.U32.HI R27, RZ, 0x10, R47 ;  /* 0x00000010ff1b7819 */ /* 0x000fe4000001162f */
[----:B------:R-:W-:Y:S02]  /*ea10*/  SHF.R.U64 R34, R42, 0x10, R43 ;  /* 0x000000102a227819 */ /* 0x000fe4000000122b */
[----:B------:R-:W-:Y:S01]  /*ea20*/  SHF.R.U64 R39, R44, 0x10, R45 ;  /* 0x000000102c277819 */ /* 0x000fe2000000122d */
[----:B------:R-:W-:Y:S01]  /*ea30*/  HADD2.F32 R40, -RZ, R27.H0_H0 ;  /* 0x2000001bff287230 */ /* 0x000fe20000004100 */
[----:B------:R-:W-:-:S03]  /*ea40*/  SHF.R.U64 R38, R46, 0x10, R47 ;  /* 0x000000102e267819 */ /* 0x000fc6000000122f */
        /* <DEDUP_REMOVED lines=39> */
[----:B------:R-:W-:Y:S01]  /*ecc0*/  HADD2.F32 R4, -RZ, R91.H0_H0 ;  /* 0x2000005bff047230 */ /* 0x000fe20000004100 */
[C---:B------:R-:W-:Y:S01]  /*ecd0*/  FMUL.FTZ R30, R2.reuse, R11 ;  /* 0x0000000b021e7220 */ /* 0x040fe20000410000 */
[----:B------:R-:W-:Y:S01]  /*ece0*/  HADD2.F32 R22, -RZ, R24.H0_H0 ;  /* 0x20000018ff167230 */ /* 0x000fe20000004100 */
[----:B------:R-:W-:Y:S01]  /*ecf0*/  FFMA.FTZ R35, R2, R41, R0 ;  /* 0x0000002902237223 */ /* 0x000fe20000010000 */
[----:B------:R-:W-:Y:S01]  /*ed00*/  HADD2.F32 R2, -RZ, R88.H1_H1 ;  /* 0x30000058ff027230 */ /* 0x000fe20000004100 */
[----:B------:R-:W-:Y:S01]  /*ed10*/  FFMA.FTZ R32, R9, R5, R3 ;  /* 0x0000000509207223 */ /* 0x000fe20000010003 */
[----:B------:R-:W-:Y:S02]  /*ed20*/  HADD2.F32 R0, -RZ, R89.H0_H0 ;  /* 0x20000059ff007230 */ /* 0x000fe40000004100 */
[----:B------:R-:W-:Y:S01]  /*ed30*/  HADD2.F32 R3, -RZ, R90.H1_H1 ;  /* 0x3000005aff037230 */ /* 0x000fe20000004100 */
        /* <DEDUP_REMOVED lines=37> */
.L_x_798:
[----:B------:R-:W-:Y:S05]  /*ef90*/  BSYNC B1 ;  /* 0x0000000000017941 */ /* 0x000fea0003800000 */
.L_x_797:
[----:B------:R-:W-:-:S04]  /*efa0*/  LEA.HI R0, R107, R107, RZ, 0x1 ;  /* 0x0000006b6b007211 */ /* 0x000fc800078f08ff */
[----:B------:R-:W-:-:S04]  /*efb0*/  SHF.R.S32.HI R0, RZ, 0x1, R0 ;  /* 0x00000001ff007819 */ /* 0x000fc80000011400 */
[----:B------:R-:W-:-:S04]  /*efc0*/  IADD3 R0, R0, 0x40, RZ ;  /* 0x0000004000007810 */ /* 0x000fc80007ffe0ff */
[----:B------:R-:W-:-:S13]  /*efd0*/  ISETP.GE.AND P0, PT, R0, R82, PT ;  /* 0x000000520000720c */ /* 0x000fda0003f06270 */
[----:B------:R-:W-:Y:S05]  /*efe0*/  @P0 BRA `(.L_x_782) ;  /* 0x000012f000000947 */ /* 0x000fea0003800000 */
[----:B------:R3:W5:Y:S04]  /*eff0*/  LDL R45, [R1+0x80] ;  /* 0x00008000012d7983 */ /* 0x0007680000100800 */
[----:B------:R3:W5:Y:S04]  /*f000*/  LDL R44, [R1+0x84] ;  /* 0x00008400012c7983 */ /* 0x0007680000100800 */
[----:B------:R3:W5:Y:S01]  /*f010*/  LDL R43, [R1+0x88] ;  /* 0x00008800012b7983 */ /* 0x0007620000100800 */
[----:B------:R-:W-:Y:S01]  /*f020*/  ISETP.GE.AND P0, PT, R110, c[0x0][0x27c], PT ;  /* 0x00009f006e007a0c */ /* 0x000fe20003f06270 */
[----:B------:R-:W-:-:S12]  /*f030*/  BSSY B0, `(.L_x_803) ;  /* 0x0000062000007945 */ /* 0x000fd80003800000 */
[----:B------:R-:W-:Y:S05]  /*f040*/  @P0 BRA `(.L_x_804) ;  /* 0x0000060000000947 */ /* 0x000fea0003800000 */
[----:B------:R-:W4:Y:S01]  /*f050*/  LDL R42, [R1+0xa0] ;  /* 0x0000a000012a7983 */ /* 0x000f220000100800 */
[----:B------:R-:W-:Y:S02]  /*f060*/  MOV R0, c[0x0][0x27c] ;  /* 0x00009f0000007a02 */ /* 0x000fe40000000f00 */
[----:B------:R-:W-:Y:S02]  /*f070*/  SHF.R.U32.HI R22, RZ, 0x10, R53 ;  /* 0x00000010ff167819 */ /* 0x000fe40000011635 */
[----:B------:R-:W-:Y:S02]  /*f080*/  LEA.HI R0, R0, R106, RZ, 0x1d ;  /* 0x0000006a00007211 */ /* 0x000fe400078fe8ff */
[----:B------:R-:W-:Y:S02]  /*f090*/  SHF.R.U32.HI R23, RZ, 0x10, R49 ;  /* 0x00000010ff177819 */ /* 0x000fe40000011631 */
[----:B------:R-:W-:Y:S02]  /*f0a0*/  SHF.R.S32.HI R3, RZ, 0x1f, R0 ;  /* 0x0000001fff037819 */ /* 0x000fe40000011400 */
[----:B------:R-:W-:Y:S01]  /*f0b0*/  SHF.L.U32 R2, R0, 0x3, RZ ;  /* 0x0000000300027819 */ /* 0x000fe200000006ff */
[----:B------:R-:W-:Y:S01]  /*f0c0*/  HADD2.F32 R41, -RZ, R23.H0_H0 ;  /* 0x20000017ff297230 */ /* 0x000fe20000004100 */
[----:B------:R-:W-:-:S02]  /*f0d0*/  LEA.HI R0, R3, R0, RZ, 0x2 ;  /* 0x0000000003007211 */ /* 0x000fc400078f10ff */
[----:B-----5:R-:W-:Y:S02]  /*f0e0*/  LOP3.LUT R2, R45, 0x18, R2, 0xf8, !PT ;  /* 0x000000182d027812 */ /* 0x020fe400078ef802 */
[----:B------:R-:W-:Y:S02]  /*f0f0*/  SHF.L.U32 R0, R0, 0xa, RZ ;  /* 0x0000000a00007819 */ /* 0x000fe400000006ff */
[----:B------:R-:W-:Y:S02]  /*f100*/  LOP3.LUT R2, R2, R44, RZ, 0x3c, !PT ;  /* 0x0000002c02027212 */ /* 0x000fe400078e3cff */
[----:B------:R-:W-:Y:S02]  /*f110*/  LOP3.LUT R0, R0, 0x7ffff000, RZ, 0xc0, !PT ;  /* 0x7ffff00000007812 */ /* 0x000fe400078ec0ff */
[----:B------:R-:W-:Y:S02]  /*f120*/  SHF.R.U32.HI R24, RZ, 0x10, R55 ;  /* 0x00000010ff187819 */ /* 0x000fe40000011637 */
[----:B------:R-:W-:-:S02]  /*f130*/  IADD3 R0, R2, R0, R43 ;  /* 0x0000000002007210 */ /* 0x000fc40007ffe02b */
[----:B------:R-:W-:Y:S02]  /*f140*/  SHF.R.U32.HI R27, RZ, 0x10, R51 ;  /* 0x00000010ff1b7819 */ /* 0x000fe40000011633 */
[----:B--2---:R-:W-:Y:S01]  /*f150*/  SHF.L.U32 R28, R0, 0x1, RZ ;  /* 0x00000001001c7819 */ /* 0x004fe200000006ff */
[----:B------:R-:W-:Y:S01]  /*f160*/  HADD2.F32 R0, -RZ, R90.H0_H0 ;  /* 0x2000005aff007230 */ /* 0x000fe20000004100 */
[----:B------:R-:W-:Y:S01]  /*f170*/  SHF.R.U64 R32, R52, 0x10, R53 ;  /* 0x0000001034207819 */ /* 0x000fe20000001235 */
[----:B------:R-:W-:Y:S01]  /*f180*/  HADD2.F32 R40, -RZ, R27.H0_H0 ;  /* 0x2000001bff287230 */ /* 0x000fe20000004100 */
[----:B------:R-:W-:Y:S01]  /*f190*/  SHF.R.U64 R33, R54, 0x10, R55 ;  /* 0x0000001036217819 */ /* 0x000fe20000001237 */
[----:B------:R-:W2:Y:S01]  /*f1a0*/  LDS.128 R8, [R28+0x6080] ;  /* 0x006080001c087984 */ /* 0x000ea20000000c00 */
[----:B------:R-:W-:Y:S02]  /*f1b0*/  SHF.R.U64 R39, R48, 0x10, R49 ;  /* 0x0000001030277819 */ /* 0x000fe40000001231 */
[----:B------:R-:W-:Y:S01]  /*f1c0*/  SHF.R.U64 R37, R50, 0x10, R51 ;  /* 0x0000001032257819 */ /* 0x000fe20000001233 */
[----:B--2---:R-:W-:-:S02]  /*f1d0*/  HADD2.F32 R3, -RZ, R9.H0_H0 ;  /* 0x20000009ff037230 */ /* 0x004fc40000004100 */
[----:B------:R-:W-:Y:S02]  /*f1e0*/  HADD2.F32 R2, -RZ, R9.H1_H1 ;  /* 0x30000009ff027230 */ /* 0x000fe40000004100 */
[--C-:B------:R-:W-:Y:S01]  /*f1f0*/  HADD2.F32 R9, -RZ, R8.reuse.H0_H0 ;  /* 0x20000008ff097230 */ /* 0x100fe20000004100 */
[----:B------:R-:W-:Y:S01]  /*f200*/  FMUL.FTZ R31, R3, R0 ;  /* 0x00000000031f7220 */ /* 0x000fe20000410000 */
[----:B------:R-:W-:Y:S02]  /*f210*/  HADD2.F32 R13, -RZ, R8.H1_H1 ;  /* 0x30000008ff0d7230 */ /* 0x000fe40000004100 */
[----:B------:R-:W-:Y:S02]  /*f220*/  HADD2.F32 R8, -RZ, R11.H0_H0 ;  /* 0x2000000bff087230 */ /* 0x000fe40000004100 */
[--C-:B------:R-:W-:Y:S02]  /*f230*/  HADD2.F32 R12, -RZ, R10.reuse.H0_H0 ;  /* 0x2000000aff0c7230 */ /* 0x100fe40000004100 */
[----:B------:R-:W-:Y:S01]  /*f240*/  HADD2.F32 R10, -RZ, R10.H1_H1 ;  /* 0x3000000aff0a7230 */ /* 0x000fe20000004100 */
[----:B----4-:R-:W2:Y:S02]  /*f250*/  LDS.128 R4, [R42] ;  /* 0x000000002a047984 */ /* 0x010ea40000000c00 */
[----:B--2---:R-:W-:-:S02]  /*f260*/  HADD2.F32 R19, -RZ, R5.H0_H0 ;  /* 0x20000005ff137230 */ /* 0x004fc40000004100 */
[--C-:B------:R-:W-:Y:S02]  /*f270*/  HADD2.F32 R15, -RZ, R7.reuse.H0_H0 ;  /* 0x20000007ff0f7230 */ /* 0x100fe40000004100 */
[----:B------:R-:W-:Y:S02]  /*f280*/  HADD2.F32 R14, -RZ, R7.H1_H1 ;  /* 0x30000007ff0e7230 */ /* 0x000fe40000004100 */
[----:B------:R-:W-:Y:S02]  /*f290*/  HADD2.F32 R7, -RZ, R11.H1_H1 ;  /* 0x3000000bff077230 */ /* 0x000fe40000004100 */
[----:B------:R-:W-:Y:S01]  /*f2a0*/  HADD2.F32 R17, -RZ, R5.H1_H1 ;  /* 0x30000005ff117230 */ /* 0x000fe20000004100 */
[----:B------:R-:W-:Y:S01]  /*f2b0*/  FMUL.FTZ R5, R19, R0 ;  /* 0x0000000013057220 */ /* 0x000fe20000410000 */
[----:B------:R-:W-:Y:S02]  /*f2c0*/  HADD2.F32 R11, -RZ, R22.H0_H0 ;  /* 0x20000016ff0b7230 */ /* 0x000fe40000004100 */
[----:B------:R-:W-:-:S02]  /*f2d0*/  HADD2.F32 R16, -RZ, R6.H0_H0 ;  /* 0x20000006ff107230 */ /* 0x000fc40000004100 */
[----:B------:R-:W-:Y:S01]  /*f2e0*/  HADD2.F32 R20, -RZ, R6.H1_H1 ;  /* 0x30000006ff147230 */ /* 0x000fe20000004100 */
[-C--:B------:R-:W-:Y:S01]  /*f2f0*/  FMUL.FTZ R0, R17, R11.reuse ;  /* 0x0000000b11007220 */ /* 0x080fe20000410000 */
[----:B------:R-:W-:Y:S01]  /*f300*/  HADD2.F32 R6, -RZ, R92.H0_H0 ;  /* 0x2000005cff067230 */ /* 0x000fe20000004100 */
[C---:B------:R-:W-:Y:S01]  /*f310*/  FMUL.FTZ R30, R2.reuse, R11 ;  /* 0x0000000b021e7220 */ /* 0x040fe20000410000 */
[--C-:B------:R-:W-:Y:S01]  /*f320*/  HADD2.F32 R18, -RZ, R4.reuse.H0_H0 ;  /* 0x20000004ff127230 */ /* 0x100fe20000004100 */
[----:B------:R-:W-:Y:S01]  /*f330*/  FFMA.FTZ R36, R2, R41, R0 ;  /* 0x0000002902247223 */ /* 0x000fe20000010000 */
[----:B------:R-:W-:Y:S01]  /*f340*/  HADD2.F32 R21, -RZ, R4.H1_H1 ;  /* 0x30000004ff157230 */ /* 0x000fe20000004100 */
[----:B------:R-:W-:Y:S01]  /*f350*/  FFMA.FTZ R38, R3, R6, R5 ;  /* 0x0000000603267223 */ /* 0x000fe20000010005 */
[----:B------:R-:W-:Y:S02]  /*f360*/  HADD2.F32 R4, -RZ, R91.H1_H1 ;  /* 0x3000005bff047230 */ /* 0x000fe40000004100 */
[----:B------:R-:W-:-:S02]  /*f370*/  HADD2.F32 R5, -RZ, R93.H1_H1 ;  /* 0x3000005dff057230 */ /* 0x000fc40000004100 */
[----:B------:R-:W-:Y:S01]  /*f380*/  HADD2.F32 R2, -RZ, R92.H1_H1 ;  /* 0x3000005cff027230 */ /* 0x000fe20000004100 */
[-C--:B------:R-:W-:Y:S01]  /*f390*/  FMUL.FTZ R3, R18, R4.reuse ;  /* 0x0000000412037220 */ /* 0x080fe20000410000 */
[----:B------:R-:W-:Y:S01]  /*f3a0*/  HADD2.F32 R0, -RZ, R93.H0_H0 ;  /* 0x2000005dff007230 */ /* 0x000fe20000004100 */
[C---:B------:R-:W-:Y:S01]  /*f3b0*/  FMUL.FTZ R29, R9.reuse, R4 ;  /* 0x00000004091d7220 */ /* 0x040fe20000410000 */
[--C-:B------:R-:W-:Y:S01]  /*f3c0*/  HADD2.F32 R4, -RZ, R94.reuse.H1_H1 ;  /* 0x3000005eff047230 */ /* 0x100fe20000004100 */
[----:B------:R-:W-:Y:S01]  /*f3d0*/  FFMA.FTZ R34, R9, R5, R3 ;  /* 0x0000000509227223 */ /* 0x000fe20000010003 */
[----:B------:R-:W-:Y:S01]  /*f3e0*/  HADD2.F32 R3, -RZ, R94.H0_H0 ;  /* 0x2000005eff037230 */ /* 0x000fe20000004100 */
[----:B------:R-:W-:Y:S01]  /*f3f0*/  FMUL.FTZ R11, R16, R2 ;  /* 0x00000002100b7220 */ /* 0x000fe20000410000 */
[----:B------:R-:W-:Y:S01]  /*f400*/  HADD2.F32 R22, -RZ, R24.H0_H0 ;  /* 0x20000018ff167230 */ /* 0x000fe20000004100 */
[----:B------:R-:W-:Y:S02]  /*f410*/  FMUL.FTZ R9, R15, R0 ;  /* 0x000000000f097220 */ /* 0x000fe40000410000 */
[----:B------:R-:W-:Y:S01]  /*f420*/  FFMA.FTZ R35, R12, R4, R11 ;  /* 0x000000040c237223 */ /* 0x000fe2000001000b */
[----:B------:R-:W-:Y:S01]  /*f430*/  HADD2.F32 R11, -RZ, R32.H0_H0 ;  /* 0x20000020ff0b7230 */ /* 0x000fe20000004100 */
[C---:B------:R-:W-:Y:S01]  /*f440*/  FMUL.FTZ R24, R8.reuse, R0 ;  /* 0x0000000008187220 */ /* 0x040fe20000410000 */
[----:B------:R-:W-:Y:S01]  /*f450*/  HADD2.F32 R32, -RZ, R37.H0_H0 ;  /* 0x20000025ff207230 */ /* 0x000fe20000004100 */
[----:B------:R-:W-:Y:S01]  /*f460*/  FFMA.FTZ R25, R8, R3, R9 ;  /* 0x0000000308197223 */ /* 0x000fe20000010009 */
[----:B------:R-:W-:Y:S01]  /*f470*/  HADD2.F32 R8, -RZ, R33.H0_H0 ;  /* 0x20000021ff087230 */ /* 0x000fe20000004100 */
[----:B------:R-:W-:Y:S01]  /*f480*/  FMUL.FTZ R0, R14, R22 ;  /* 0x000000160e007220 */ /* 0x000fe20000410000 */
[----:B------:R-:W-:Y:S01]  /*f490*/  HADD2.F32 R33, -RZ, R39.H0_H0 ;  /* 0x20000027ff217230 */ /* 0x000fe20000004100 */
[----:B------:R-:W-:-:S02]  /*f4a0*/  FMUL.FTZ R26, R12, R2 ;  /* 0x000000020c1a7220 */ /* 0x000fc40000410000 */
[C---:B------:R-:W-:Y:S02]  /*f4b0*/  FFMA.FTZ R23, R7.reuse, R40, R0 ;  /* 0x0000002807177223 */ /* 0x040fe40000010000 */
[----:B------:R-:W-:Y:S02]  /*f4c0*/  FMUL.FTZ R22, R7, R22 ;  /* 0x0000001607167220 */ /* 0x000fe40000410000 */
[-C--:B------:R-:W-:Y:S02]  /*f4d0*/  FMUL.FTZ R2, R21, R11.reuse ;  /* 0x0000000b15027220 */ /* 0x080fe40000410000 */
[-C--:B------:R-:W-:Y:S02]  /*f4e0*/  FMUL.FTZ R0, R20, R8.reuse ;  /* 0x0000000814007220 */ /* 0x080fe40000410000 */
[----:B------:R-:W-:Y:S02]  /*f4f0*/  FMUL.FTZ R11, R13, R11 ;  /* 0x0000000b0d0b7220 */ /* 0x000fe40000410000 */
[----:B------:R-:W-:-:S02]  /*f500*/  FMUL.FTZ R7, R10, R8 ;  /* 0x000000080a077220 */ /* 0x000fc40000410000 */
[----:B------:R-:W-:Y:S02]  /*f510*/  FFMA.FTZ R13, R13, R33, R2 ;  /* 0x000000210d0d7223 */ /* 0x000fe40000010002 */
        /* <DEDUP_REMOVED lines=19> */
.L_x_804:
[----:B------:R-:W-:Y:S05]  /*f650*/  BSYNC B0 ;  /* 0x0000000000007941 */ /* 0x000fea0003800000 */
.L_x_803:
[----:B------:R-:W-:Y:S01]  /*f660*/  ISETP.GE.AND P0, PT, R152, c[0x0][0x27c], PT ;  /* 0x00009f0098007a0c */ /* 0x000fe20003f06270 */
[----:B------:R-:W-:-:S12]  /*f670*/  BSSY B0, `(.L_x_805) ;  /* 0x0000063000007945 */ /* 0x000fd80003800000 */
[----:B------:R-:W-:Y:S05]  /*f680*/  @P0 BRA `(.L_x_806) ;  /* 0x0000061000000947 */ /* 0x000fea0003800000 */
[----:B------:R-:W4:Y:S04]  /*f690*/  LDL R2, [R1+0x78] ;  /* 0x0000780001027983 */ /* 0x000f280000100800 */
[----:B--2---:R-:W2:Y:S01]  /*f6a0*/  LDL R42, [R1+0x98] ;  /* 0x00009800012a7983 */ /* 0x004ea20000100800 */
[----:B------:R-:W-:Y:S02]  /*f6b0*/  MOV R0, c[0x0][0x27c] ;  /* 0x00009f0000007a02 */ /* 0x000fe40000000f00 */
[----:B------:R-:W-:Y:S02]  /*f6c0*/  SHF.R.U32.HI R22, RZ, 0x10, R69 ;  /* 0x00000010ff167819 */ /* 0x000fe40000011645 */
[----:B------:R-:W-:Y:S02]  /*f6d0*/  SHF.R.U32.HI R23, RZ, 0x10, R65 ;  /* 0x00000010ff177819 */ /* 0x000fe40000011641 */
[----:B------:R-:W-:-:S02]  /*f6e0*/  SHF.R.U32.HI R24, RZ, 0x10, R71 ;  /* 0x00000010ff187819 */ /* 0x000fc40000011647 */
[----:B------:R-:W-:Y:S01]  /*f6f0*/  SHF.R.U32.HI R27, RZ, 0x10, R67 ;  /* 0x00000010ff1b7819 */ /* 0x000fe20000011643 */
[----:B------:R-:W-:Y:S01]  /*f700*/  HADD2.F32 R41, -RZ, R23.H0_H0 ;  /* 0x20000017ff297230 */ /* 0x000fe20000004100 */
[----:B------:R-:W-:Y:S02]  /*f710*/  SHF.R.U64 R32, R68, 0x10, R69 ;  /* 0x0000001044207819 */ /* 0x000fe40000001245 */
[----:B------:R-:W-:Y:S01]  /*f720*/  SHF.R.U64 R33, R70, 0x10, R71 ;  /* 0x0000001046217819 */ /* 0x000fe20000001247 */
[----:B------:R-:W-:Y:S01]  /*f730*/  HADD2.F32 R40, -RZ, R27.H0_H0 ;  /* 0x2000001bff287230 */ /* 0x000fe20000004100 */
[----:B------:R-:W-:Y:S02]  /*f740*/  SHF.R.U64 R36, R64, 0x10, R65 ;  /* 0x0000001040247819 */ /* 0x000fe40000001241 */
[----:B------:R-:W-:Y:S02]  /*f750*/  SHF.R.U64 R38, R66, 0x10, R67 ;  /* 0x0000001042267819 */ /* 0x000fe40000001243 */
        /* <DEDUP_REMOVED lines=12> */
[----:B------:R-:W4:Y:S01]  /*f820*/  LDS.128 R8, [R28+0x6080] ;  /* 0x006080001c087984 */ /* 0x000f220000000c00 */
        /* <DEDUP_REMOVED lines=11> */
[--C-:B----4-:R-:W-:Y:S02]  /*f8e0*/  HADD2.F32 R3, -RZ, R9.reuse.H0_H0 ;  /* 0x20000009ff037230 */ /* 0x110fe40000004100 */
        /* <DEDUP_REMOVED lines=59> */
.L_x_806:
[----:B------:R-:W-:Y:S05]  /*fca0*/  BSYNC B0 ;  /* 0x0000000000007941 */ /* 0x000fea0003800000 */
.L_x_805:
[----:B------:R-:W-:-:S13]  /*fcb0*/  ISETP.GE.AND P0, PT, R109, c[0x0][0x27c], PT ;  /* 0x00009f006d007a0c */ /* 0x000fda0003f06270 */
        /* <DEDUP_REMOVED lines=98> */
.L_x_782:
[----:B------:R-:W-:Y:S05]  /*102e0*/  BSYNC B2 ;  /* 0x0000000000027941 */ /* 0x000fea0003800000 */
.L_x_764:
[----:B------:R-:W4:Y:S01]  /*102f0*/  S2R R14, SR_TID.X ;  /* 0x00000000000e7919 */ /* 0x000f220000002100 */
[----:B-1----:R-:W-:Y:S01]  /*10300*/  IMAD R0, R104, c[0x0][0x208], RZ ;  /* 0x0000820068007a24 */ /* 0x002fe200078e02ff */
[----:B--2---:R-:W-:Y:S01]  /*10310*/  MOV R4, R246 ;  /* 0x000000f600047202 */ /* 0x004fe20000000f00 */
[----:B------:R-:W-:Y:S01]  /*10320*/  IMAD.WIDE.U32 R2, R132, c[0x0][0x208], RZ ;  /* 0x0000820084027a25 */ /* 0x000fe200078e00ff */
[----:B------:R-:W-:Y:S01]  /*10330*/  MOV R5, R248 ;  /* 0x000000f800057202 */ /* 0x000fe20000000f00 */
[----:B------:R-:W-:-:S04]  /*10340*/  DEPBAR.LE SB0, 0x0 ;  /* 0x000080000000791a */ /* 0x000fc80000000000 */
[----:B------:R-:W-:Y:S01]  /*10350*/  IMAD R0, R132, c[0x0][0x20c], R0 ;  /* 0x0000830084007a24 */ /* 0x000fe200078e0200 */
[----:B------:R-:W-:Y:S01]  /*10360*/  BAR.SYNC.DEFER_BLOCKING 0x0 ;  /* 0x0000000000007b1d */ /* 0x000fe20000010000 */
[----:B------:R-:W-:Y:S01]  /*10370*/  IMAD.WIDE.U32 R4, R2, 0x30, R4 ;  /* 0x0000003002047825 */ /* 0x000fe200078e0004 */
[----:B------:R-:W-:Y:S02]  /*10380*/  LOP3.LUT P2, RZ, R103, 0x1, RZ, 0xc0, !PT ;  /* 0x0000000167ff7812 */ /* 0x000fe4000784c0ff */
[----:B------:R-:W-:Y:S02]  /*10390*/  IADD3 R0, R3, R0, RZ ;  /* 0x0000000003007210 */ /* 0x000fe40007ffe0ff */
[----:B------:R-:W-:Y:S01]  /*103a0*/  LEA R2, P0, R4, c[0x0][0x1f8], 0x1 ;  /* 0x00007e0004027a11 */ /* 0x000fe200078008ff */
[----:B------:R-:W2:Y:S01]  /*103b0*/  LDL R237, [R1+0x18] ;  /* 0x0000180001ed7983 */ /* 0x000ea20000100800 */
[----:B------:R-:W-:Y:S01]  /*103c0*/  LOP3.LUT R203, R203, 0xfffffdff, RZ, 0xc0, !PT ;  /* 0xfffffdffcbcb7812 */ /* 0x000fe200078ec0ff */
[----:B------:R-:W-:Y:S01]  /*103d0*/  IMAD R0, R0, 0x30, RZ ;  /* 0x0000003000007824 */ /* 0x000fe200078e02ff */
[----:B------:R-:W-:-:S02]  /*103e0*/  SHF.L.U32 R204, R105, 0x1, RZ ;  /* 0x0000000169cc7819 */ /* 0x000fc400000006ff */
[----:B----4-:R-:W-:Y:S02]  /*103f0*/  ISETP.GT.AND P1, PT, R14, 0x3f, PT ;  /* 0x0000003f0e00780c */ /* 0x010fe40003f24270 */
[----:B------:R-:W-:-:S04]  /*10400*/  IADD3 R3, R5, R0, RZ ;  /* 0x0000000005037210 */ /* 0x000fc80007ffe0ff */
[----:B------:R-:W-:Y:S01]  /*10410*/  LEA.HI.X R3, R4, c[0x0][0x1fc], R3, 0x1, P0 ;  /* 0x00007f0004037a11 */ /* 0x000fe200000f0c03 */
[----:B------:R-:W-:Y:S06]  /*10420*/  LDSM.16.M88.4 R8, [R192] ;  /* 0x00000000c008783b */ /* 0x000fec0000000200 */
[----:B------:R-:W-:Y:S01]  /*10430*/  @!P1 MOV R0, c[0x0][0x208] ;  /* 0x0000820000009a02 */ /* 0x000fe20000000f00 */
[----:B------:R-:W1:Y:S01]  /*10440*/  LDSM.16.M88.4 R16, [R165] ;  /* 0x00000000a510783b */ /* 0x000e620000000200 */
[----:B------:R-:W-:Y:S02]  /*10450*/  @!P1 MOV R5, c[0x0][0x20c] ;  /* 0x0000830000059a02 */ /* 0x000fe40000000f00 */
[----:B------:R-:W-:Y:S01]  /*10460*/  @!P1 LEA R12, P0, R0, R2, 0x6 ;  /* 0x00000002000c9211 */ /* 0x000fe200078030ff */
[----:B------:R-:W-:Y:S01]  /*10470*/  LDSM.16.M88.4 R20, [R165+0x400] ;  /* 0x00040000a514783b */ /* 0x000fe20000000200 */
[----:B------:R-:W-:-:S02]  /*10480*/  @P1 LOP3.LUT R203, R203, 0x200, RZ, 0xfc, !PT ;  /* 0x00000200cbcb1812 */ /* 0x000fc400078efcff */
[----:B------:R-:W-:Y:S01]  /*10490*/  @!P1 LEA.HI.X R13, R0, R3, R5, 0x6, P0 ;  /* 0x00000003000d9211 */ /* 0x000fe200000f3405 */
[----:B-----5:R-:W-:Y:S01]  /*104a0*/  LDSM.16.M88.4 R44, [R165+0x800] ;  /* 0x00080000a52c783b */ /* 0x020fe20000000200 */
[----:B------:R-:W-:Y:S02]  /*104b0*/  IADD3 R0, R108, R252, -R140 ;  /* 0x000000fc6c007210 */ /* 0x000fe40007ffe88c */
[----:B------:R-:W-:Y:S01]  /*104c0*/  LOP3.LUT P1, RZ, R103, 0x2, RZ, 0xc0, !PT ;  /* 0x0000000267ff7812 */ /* 0x000fe2000782c0ff */
[----:B------:R-:W4:Y:S01]  /*104d0*/  LDSM.16.M88.4 R4, [R192+0x1000] ;  /* 0x00100000c004783b */ /* 0x000f220000000200 */
[----:B------:R-:W-:-:S03]  /*104e0*/  ISETP.LT.OR P0, PT, R0, 0x1, !P2 ;  /* 0x000000010000780c */ /* 0x000fc60005701670 */
        /* <DEDUP_REMOVED lines=12> */
[----:B------:R-:W-:-:S13]  /*105b0*/  ISETP.LT.OR P3, PT, R0, 0x1, !P0 ;  /* 0x000000010000780c */ /* 0x000fda0004761670 */
[----:B------:R2:W-:Y:S01]  /*105c0*/  LDGSTS.E.BYPASS.LTC128B.128 [R204+0x3080], [R2.64+0x80], !P3 ;  /* 0x0308008002cc7fae */ /* 0x0005e2000d901d46 */
[----:B------:R-:W-:Y:S01]  /*105d0*/  ISETP.GT.AND P3, PT, R14, 0x3f, PT ;  /* 0x0000003f0e00780c */ /* 0x000fe20003f64270 */
[----:B-1----:R-:W-:Y:S11]  /*105e0*/  HMMA.16816.F32 R24, R8, R16, RZ ;  /* 0x000000100818723c */ /* 0x002ff600000018ff */
[----:B------:R-:W-:Y:S01]  /*105f0*/  @!UPT UIADD3 URZ, URZ, URZ, URZ ;  /* 0x0000003f3f3ff290 */ /* 0x000fe2000fffe03f */
[C---:B------:R-:W-:Y:S02]  /*10600*/  @!P3 ISETP.LT.OR P2, PT, R0.reuse, 0x21, !P2 ;  /* 0x000000210000b80c */ /* 0x040fe40005741670 */
[C---:B------:R-:W-:Y:S02]  /*10610*/  @!P3 ISETP.LT.OR P1, PT, R0.reuse, 0x21, !P1 ;  /* 0x000000210000b80c */ /* 0x040fe40004f21670 */
[----:B------:R-:W-:-:S09]  /*10620*/  @!P3 ISETP.LT.OR P0, PT, R0, 0x21, !P0 ;  /* 0x000000210000b80c */ /* 0x000fd20004701670 */
[----:B------:R1:W-:Y:S04]  /*10630*/  @!P3 LDGSTS.E.BYPASS.LTC128B.128 [R204+0x2080], [R12.64], !P2 ;  /* 0x020800000cccbfae */ /* 0x0003e8000d101d46 */
[----:B------:R1:W-:Y:S04]  /*10640*/  @!P3 LDGSTS.E.BYPASS.LTC128B.128 [R204+0x2c80], [R12.64+0x40], !P1 ;  /* 0x02c800400cccbfae */ /* 0x0003e8000c901d46 */
[----:B------:R1:W-:Y:S04]  /*10650*/  @!P3 LDGSTS.E.BYPASS.LTC128B.128 [R204+0x3880], [R12.64+0x80], !P0 ;  /* 0x038800800cccbfae */ /* 0x0003e8000c101d46 */
[----:B------:R-:W-:Y:S04]  /*10660*/  LDSM.16.M88.4 R60, [R165+0xc00] ;  /* 0x000c0000a53c783b */ /* 0x000fe80000000200 */
[----:B------:R-:W3:Y:S01]  /*10670*/  LDSM.16.M88.4 R36, [R192+0x2000] ;  /* 0x00200000c024783b */ /* 0x000ee20000000200 */
[C---:B----4-:R-:W-:Y:S03]  /*10680*/  HMMA.16816.F32 R52, R4.reuse, R16, RZ ;  /* 0x000000100434723c */ /* 0x050fe600000018ff */
[----:B------:R-:W4:Y:S04]  /*10690*/  LDSM.16.M88.4 R28, [R192+0x3000] ;  /* 0x00300000c01c783b */ /* 0x000f280000000200 */
[----:B------:R-:W-:Y:S01]  /*106a0*/  LDSM.16.M88.4 R56, [R200] ;  /* 0x00000000c838783b */ /* 0x000fe20000000200 */
[C---:B------:R-:W-:Y:S03]  /*106b0*/  HMMA.16816.F32 R76, R4.reuse, R20, RZ ;  /* 0x00000014044c723c */ /* 0x040fe600000018ff */
[----:B------:R-:W0:Y:S05]  /*106c0*/  LDGDEPBAR ;  /* 0x00000000000079af */ /* 0x000e2a0000000000 */
[C---:B------:R-:W-:Y:S08]  /*106d0*/  HMMA.16816.F32 R64, R4.reuse, R44, RZ ;  /* 0x0000002c0440723c */ /* 0x040ff000000018ff */
[C---:B-1----:R-:W-:Y:S08]  /*106e0*/  HMMA.16816.F32 R12, R4.reuse, R18, RZ ;  /* 0x00000012040c723c */ /* 0x042ff000000018ff */
[C---:B------:R-:W-:Y:S08]  /*106f0*/  HMMA.16816.F32 R68, R4.reuse, R22, RZ ;  /* 0x000000160444723c */ /* 0x040ff000000018ff */
[----:B------:R-:W-:Y:S08]  /*10700*/  HMMA.16816.F32 R88, R4, R46, RZ ;  /* 0x0000002e0458723c */ /* 0x000ff000000018ff */
[----:B---3--:R-:W-:Y:S01]  /*10710*/  HMMA.16816.F32 R4, R40, R48, R24 ;  /* 0x000000302804723c */ /* 0x008fe20000001818 */
        /* <DEDUP_REMOVED lines=10> */
[----:B------:R-:W1:Y:S07]  /*107c0*/  LDSM.16.M88.4 R52, [R165+0x1800] ;  /* 0x00180000a534783b */ /* 0x000e6e0000000200 */
[----:B------:R-:W-:Y:S08]  /*107d0*/  HMMA.16816.F32 R4, R36, R60, R4 ;  /* 0x0000003c2404723c */ /* 0x000ff00000001804 */
[-C--:B------:R-:W-:Y:S01]  /*107e0*/  HMMA.16816.F32 R96, R32, R50.reuse, R12 ;  /* 0x000000322060723c */ /* 0x080fe2000000180c */
[----:B------:R-:W2:Y:S07]  /*107f0*/  LDSM.16.M88.4 R12, [R192+0x5000] ;  /* 0x00500000c00c783b */ /* 0x000eae0000000200 */
[----:B------:R-:W-:Y:S08]  /*10800*/  HMMA.16816.F32 R72, R40, R50, R72 ;  /* 0x000000322848723c */ /* 0x000ff00000001848 */
[----:B----4-:R-:W-:Y:S01]  /*10810*/  HMMA.16816.F32 R48, R28, R60, R8 ;  /* 0x0000003c1c30723c */ /* 0x010fe20000001808 */
[----:B------:R-:W4:Y:S07]  /*10820*/  LDSM.16.M88.4 R8, [R193+0x4000] ;  /* 0x00400000c108783b */ /* 0x000f2e0000000200 */
        /* <DEDUP_REMOVED lines=11> */
[----:B------:R-:W-:Y:S08]  /*108e0*/  HMMA.16816.F32 R68, R16, R52, R64 ;  /* 0x000000341044723c */ /* 0x000ff00000001840 */
[----:B------:R-:W-:Y:S08]  /*108f0*/  HMMA.16816.F32 R92, R40, R84, R92 ;  /* 0x00000054285c723c */ /* 0x000ff0000000185c */
[----:B--2---:R-:W-:Y:S08]  /*10900*/  HMMA.16816.F32 R32, R12, R52, R32 ;  /* 0x000000340c20723c */ /* 0x004ff00000001820 */
[-C--:B------:R-:W-:Y:S08]  /*10910*/  HMMA.16816.F32 R64, R24, R58.reuse, R72 ;  /* 0x0000003a1840723c */ /* 0x080ff00000001848 */
[----:B------:R-:W-:Y:S08]  /*10920*/  HMMA.16816.F32 R72, R20, R58, R76 ;  /* 0x0000003a1448723c */ /* 0x000ff0000000184c */
[----:B----4-:R-:W-:Y:S08]  /*10930*/  HMMA.16816.F32 R88, R8, R44, R68 ;  /* 0x0000002c0858723c */ /* 0x010ff00000001844 */
[----:B-1----:R-:W-:Y:S08]  /*10940*/  HMMA.16816.F32 R68, R36, R48, R92 ;  /* 0x000000302444723c */ /* 0x002ff0000000185c */
[----:B------:R-:W-:Y:S01]  /*10950*/  HMMA.16816.F32 R76, R4, R44, R32 ;  /* 0x0000002c044c723c */ /* 0x000fe20000001820 */
[----:B------:R-:W1:Y:S07]  /*10960*/  LDSM.16.M88.4 R32, [R165+0x1c00] ;  /* 0x001c0000a520783b */ /* 0x000e6e0000000200 */
[----:B------:R-:W-:Y:S01]  /*10970*/  HMMA.16816.F32 R56, R16, R54, R64 ;  /* 0x000000361038723c */ /* 0x000fe20000001840 */
[----:B------:R-:W-:-:S07]  /*10980*/  FMUL.FTZ R0, R88, c[0x0][0x320] ;  /* 0x0000c80058007a20 */ /* 0x000fce0000410000 */
[C---:B------:R-:W-:Y:S08]  /*10990*/  HMMA.16816.F32 R100, R40.reuse, R80, R100 ;  /* 0x000000502864723c */ /* 0x040ff00000001864 */
[C---:B------:R-:W-:Y:S01]  /*109a0*/  HMMA.16816.F32 R96, R40.reuse, R86, R116 ;  /* 0x000000562860723c */ /* 0x040fe20000001874 */
[----:B------:R2:W4:Y:S07]  /*109b0*/  MUFU.TANH R116, R0 ;  /* 0x0000000000747308 */ /* 0x00052e0000002400 */
[----:B------:R-:W-:Y:S08]  /*109c0*/  HMMA.16816.F32 R112, R40, R82, R112 ;  /* 0x000000522870723c */ /* 0x000ff00000001870 */
[----:B------:R-:W-:Y:S01]  /*109d0*/  HMMA.16816.F32 R52, R12, R54, R72 ;  /* 0x000000360c34723c */ /* 0x000fe20000001848 */
[----:B--2---:R-:W-:-:S07]  /*109e0*/  FMUL.FTZ R0, R89, c[0x0][0x320] ;  /* 0x0000c80059007a20 */ /* 0x004fce0000410000 */
[----:B------:R-:W-:Y:S01]  /*109f0*/  HMMA.16816.F32 R40, R28, R48, R104 ;  /* 0x000000301c28723c */ /* 0x000fe20000001868 */
[----:B------:R2:W1:Y:S07]  /*10a00*/  MUFU.TANH R104, R0 ;  /* 0x0000000000687308 */ /* 0x00046e0000002400 */
[----:B---3--:R-:W-:Y:S01]  /*10a10*/  HMMA.16816.F32 R64, R24, R60, R68 ;  /* 0x0000003c1840723c */ /* 0x008fe20000001844 */
[----:B--2---:R-:W-:-:S07]  /*10a20*/  FMUL.FTZ R0, R90, c[0x0][0x320] ;  /* 0x0000c8005a007a20 */ /* 0x004fce0000410000 */
[-C--:B------:R-:W-:Y:S01]  /*10a30*/  HMMA.16816.F32 R72, R8, R46.reuse, R56 ;  /* 0x0000002e0848723c */ /* 0x080fe20000001838 */
[----:B------:R-:W2:Y:S01]  /*10a40*/  LDSM.16.M88.4 R56, [R196] ;  /* 0x00000000c438783b */ /* 0x000ea20000000200 */
[----:B------:R3:W1:Y:S06]  /*10a50*/  MUFU.TANH R107, R0 ;  /* 0x00000000006b7308 */ /* 0x00066c0000002400 */
[----:B------:R-:W-:Y:S01]  /*10a60*/  HMMA.16816.F32 R84, R4, R46, R52 ;  /* 0x0000002e0454723c */ /* 0x000fe20000001834 */
[----:B------:R-:W2:Y:S01]  /*10a70*/  LDSM.16.M88.4 R52, [R165+0x1400] ;  /* 0x00140000a534783b */ /* 0x000ea20000000200 */
[----:B---3--:R-:W-:-:S04]  /*10a80*/  FMUL.FTZ R0, R91, c[0x0][0x320] ;  /* 0x0000c8005b007a20 */ /* 0x008fc80000410000 */
[----:B------:R3:W1:Y:S02]  /*10a90*/  MUFU.TANH R105, R0 ;  /* 0x0000000000697308 */ /* 0x0006640000002400 */
[----:B------:R-:W-:Y:S08]  /*10aa0*/  HMMA.16816.F32 R40, R20, R60, R40 ;  /* 0x0000003c1428723c */ /* 0x000ff00000001828 */
[----:B------:R-:W-:Y:S01]  /*10ab0*/  HMMA.16816.F32 R44, R36, R50, R96 ;  /* 0x00000032242c723c */ /* 0x000fe20000001860 */
[----:B---3--:R-:W-:-:S04]  /*10ac0*/  FMUL.FTZ R0, R76, c[0x0][0x320] ;  /* 0x0000c8004c007a20 */ /* 0x008fc80000410000 */
[----:B------:R3:W2:Y:S03]  /*10ad0*/  MUFU.TANH R117, R0 ;  /* 0x0000000000757308 */ /* 0x0006a60000002400 */
[----:B-1----:R-:W-:Y:S01]  /*10ae0*/  HMMA.16816.F32 R64, R16, R32, R64 ;  /* 0x000000201040723c */ /* 0x002fe20000001840 */
[----:B---3--:R-:W-:-:S04]  /*10af0*/  FMUL.FTZ R0, R77, c[0x0][0x320] ;  /* 0x0000c8004d007a20 */ /* 0x008fc80000410000 */
[----:B------:R1:W3:Y:S03]  /*10b00*/  MUFU.TANH R106, R0 ;  /* 0x00000000006a7308 */ /* 0x0002e60000002400 */
[----:B------:R-:W-:Y:S01]  /*10b10*/  HMMA.16816.F32 R68, R28, R50, R120 ;  /* 0x000000321c44723c */ /* 0x000fe20000001878 */
[----:B-1----:R-:W-:-:S04]  /*10b20*/  FMUL.FTZ R0, R78, c[0x0][0x320] ;  /* 0x0000c8004e007a20 */ /* 0x002fc80000410000 */
[----:B------:R1:W1:Y:S03]  /*10b30*/  MUFU.TANH R118, R0 ;  /* 0x0000000000767308 */ /* 0x0002660000002400 */
[----:B------:R-:W-:Y:S01]  /*10b40*/  HMMA.16816.F32 R40, R12, R32, R40 ;  /* 0x000000200c28723c */ /* 0x000fe20000001828 */
[----:B-1----:R-:W-:-:S04]  /*10b50*/  FMUL.FTZ R0, R79, c[0x0][0x320] ;  /* 0x0000c8004f007a20 */ /* 0x002fc80000410000 */
[----:B------:R1:W1:Y:S03]  /*10b60*/  MUFU.TANH R97, R0 ;  /* 0x0000000000617308 */ /* 0x0002660000002400 */
[----:B------:R-:W-:Y:S01]  /*10b70*/  HMMA.16816.F32 R48, R24, R62, R44 ;  /* 0x0000003e1830723c */ /* 0x000fe2000000182c */
[----:B------:R-:W3:Y:S01]  /*10b80*/  LDSM.16.M88.4 R44, [R198] ;  /* 0x00000000c62c783b */ /* 0x000ee20000000200 */
[----:B-1----:R-:W-:-:S04]  /*10b90*/  FMUL.FTZ R0, R72, c[0x0][0x320] ;  /* 0x0000c80048007a20 */ /* 0x002fc80000410000 */
[----:B------:R1:W1:Y:S02]  /*10ba0*/  MUFU.TANH R90, R0 ;  /* 0x00000000005a7308 */ /* 0x0002640000002400 */
[----:B--2---:R-:W-:Y:S01]  /*10bb0*/  HMMA.16816.F32 R76, R8, R56, R64 ;  /* 0x00000038084c723c */ /* 0x004fe20000001840 */
[----:B-1----:R-:W-:-:S05]  /*10bc0*/  FMUL.FTZ R0, R73, c[0x0][0x320] ;  /* 0x0000c80049007a20 */ /* 0x002fca0000410000 */
[----:B------:R1:W2:Y:S02]  /*10bd0*/  MUFU.TANH R89, R0 ;  /* 0x0000000000597308 */ /* 0x0002a40000002400 */
[----:B------:R-:W-:Y:S01]  /*10be0*/  HMMA.16816.F32 R64, R20, R62, R68 ;  /* 0x0000003e1440723c */ /* 0x000fe20000001844 */
[----:B-1----:R-:W-:-:S05]  /*10bf0*/  FMUL.FTZ R0, R74, c[0x0][0x320] ;  /* 0x0000c8004a007a20 */ /* 0x002fca0000410000 */
[----:B------:R1:W1:Y:S02]  /*10c00*/  MUFU.TANH R92, R0 ;  /* 0x00000000005c7308 */ /* 0x0002640000002400 */
[----:B------:R-:W-:Y:S01]  /*10c10*/  HMMA.16816.F32 R60, R36, R52, R100 ;  /* 0x00000034243c723c */ /* 0x000fe20000001864 */
[----:B-1----:R-:W-:-:S05]  /*10c20*/  FMUL.FTZ R0, R75, c[0x0][0x320] ;  /* 0x0000c8004b007a20 */ /* 0x002fca0000410000 */
[----:B------:R1:W1:Y:S02]  /*10c30*/  MUFU.TANH R91, R0 ;  /* 0x00000000005b7308 */ /* 0x0002640000002400 */
[----:B------:R-:W-:Y:S01]  /*10c40*/  HMMA.16816.F32 R80, R4, R56, R40 ;  /* 0x000000380450723c */ /* 0x000fe20000001828 */
[----:B------:R-:W2:Y:S01]  /*10c50*/  LDSM.16.M88.4 R40, [R165+0x2000] ;  /* 0x00200000a528783b */ /* 0x000ea20000000200 */
[----:B-1----:R-:W-:-:S04]  /*10c60*/  FMUL.FTZ R0, R84, c[0x0][0x320] ;  /* 0x0000c80054007a20 */ /* 0x002fc80000410000 */
[----:B------:R1:W1:Y:S02]  /*10c70*/  MUFU.TANH R94, R0 ;  /* 0x00000000005e7308 */ /* 0x0002640000002400 */
[----:B------:R-:W-:Y:S01]  /*10c80*/  HMMA.16816.F32 R48, R16, R34, R48 ;  /* 0x000000221030723c */ /* 0x000fe20000001830 */
[----:B-1----:R-:W-:-:S05]  /*10c90*/  FMUL.FTZ R0, R85, c[0x0][0x320] ;  /* 0x0000c80055007a20 */ /* 0x002fca0000410000 */
[----:B------:R1:W1:Y:S02]  /*10ca0*/  MUFU.TANH R93, R0 ;  /* 0x00000000005d7308 */ /* 0x0002640000002400 */
[----:B------:R-:W-:Y:S01]  /*10cb0*/  HMMA.16816.F32 R72, R28, R52, R124 ;  /* 0x000000341c48723c */ /* 0x000fe2000000187c */
[----:B-1----:R-:W-:-:S05]  /*10cc0*/  FMUL.FTZ R0, R86, c[0x0][0x320] ;  /* 0x0000c80056007a20 */ /* 0x002fca0000410000 */
[----:B------:R1:W1:Y:S02]  /*10cd0*/  MUFU.TANH R96, R0 ;  /* 0x0000000000607308 */ /* 0x0002640000002400 */
[----:B---3--:R-:W-:Y:S01]  /*10ce0*/  HMMA.16816.F32 R60, R24, R44, R60 ;  /* 0x0000002c183c723c */ /* 0x008fe2000000183c */
[----:B-1----:R-:W-:-:S05]  /*10cf0*/  FMUL.FTZ R0, R87, c[0x0][0x320] ;  /* 0x0000c80057007a20 */ /* 0x002fca0000410000 */
[----:B------:R1:W3:Y:S02]  /*10d00*/  MUFU.TANH R95, R0 ;  /* 0x00000000005f7308 */ /* 0x0002e40000002400 */
        /* <DEDUP_REMOVED lines=89> */
[----:B------:R-:W-:Y:S02]  /*112a0*/  SHF.R.S32.HI R2, RZ, 0x1f, R0 ;  /* 0x0000001fff027819 */ /* 0x000fe40000011400 */
[----:B------:R-:W-:-:S03]  /*112b0*/  LOP3.LUT P3, RZ, R203, 0x100, RZ, 0xc0, !PT ;  /* 0x00000100cbff7812 */ /* 0x000fc6000786c0ff */
        /* <DEDUP_REMOVED lines=29> */
.L_x_808:
[----:B--234-:R-:W-:Y:S05]  /*11490*/  BSYNC B0 ;  /* 0x0000000000007941 */ /* 0x01cfea0003800000 */
.L_x_807:
[----:B-1----:R-:W2:Y:S04]  /*114a0*/  LDL R0, [R1+0x44] ;  /* 0x0000440001007983 */ /* 0x002ea80000100800 */
[----:B------:R-:W3:Y:S01]  /*114b0*/  LDL R8, [R1] ;  /* 0x0000000001087983 */ /* 0x000ee20000100800 */
[----:B------:R-:W-:Y:S01]  /*114c0*/  IMAD.MOV.U32 R238, RZ, RZ, c[0x0][0x32c] ;  /* 0x0000cb00ffee7624 */ /* 0x000fe200078e00ff */
[----:B------:R-:W-:-:S02]  /*114d0*/  ULDC UR4, c[0x0][0x324] ;  /* 0x0000c90000047ab9 */ /* 0x000fc40000000800 */
[----:B------:R-:W-:Y:S01]  /*114e0*/  ULOP3.LUT UR4, URZ, UR4, URZ, 0x33, !UPT ;  /* 0x000000043f047292 */ /* 0x000fe2000f8e333f */
[----:B------:R-:W0:Y:S01]  /*114f0*/  LDGDEPBAR ;  /* 0x00000000000079af */ /* 0x000e220000000000 */
[----:B------:R-:W-:Y:S01]  /*11500*/  ISETP.GE.AND P0, PT, R238, 0x1, PT ;  /* 0x00000001ee00780c */ /* 0x000fe20003f06270 */
[----:B--2---:R-:W-:-:S04]  /*11510*/  IMAD.IADD R0, R0, 0x1, R239 ;  /* 0x0000000100007824 */ /* 0x004fc800078e02ef */
[----:B------:R-:W-:-:S04]  /*11520*/  @P5 IMAD.HI.U32 R2, R0, c[0x0][0x2c8], RZ ;  /* 0x0000b20000025a27 */ /* 0x000fc800078e00ff */
[----:B------:R-:W-:Y:S01]  /*11530*/  IMAD.MOV.U32 R4, RZ, RZ, R0 ;  /* 0x000000ffff047224 */ /* 0x000fe200078e0000 */
[----:B------:R-:W-:Y:S01]  /*11540*/  @P5 SHF.R.U32.HI R4, RZ, c[0x0][0x2cc], R2 ;  /* 0x0000b300ff045a19 */ /* 0x000fe20000011602 */
[--C-:B---3--:R-:W-:Y:S01]  /*11550*/  IMAD.IADD R6, R133, 0x1, -R8.reuse ;  /* 0x0000000185067824 */ /* 0x108fe200078e0a08 */
[----:B------:R-:W-:Y:S01]  /*11560*/  IADD3 R0, -R8, 0x1, R133 ;  /* 0x0000000108007810 */ /* 0x000fe20007ffe185 */
[----:B------:R-:W-:Y:S02]  /*11570*/  IMAD.IADD R8, R108, 0x1, -R8 ;  /* 0x000000016c087824 */ /* 0x000fe400078e0a08 */
        /* <DEDUP_REMOVED lines=19> */
.L_x_811:
[----:B------:R-:W-:-:S04]  /*116b0*/  MOV R9, c[0x0][0x32c] ;  /* 0x0000cb0000097a02 */ /* 0x000fc80000000f00 */
[----:B------:R-:W-:-:S13]  /*116c0*/  ISETP.NE.AND P0, PT, R9, 0x1, PT ;  /* 0x000000010900780c */ /* 0x000fda0003f05270 */
[----:B------:R-:W-:-:S05]  /*116d0*/  @P0 IMAD.HI.U32 R9, R3, c[0x0][0x330], RZ ;  /* 0x0000cc0003090a27 */ /* 0x000fca00078e00ff */
[----:B------:R-:W-:Y:S02]  /*116e0*/  @P0 SHF.R.U32.HI R3, RZ, c[0x0][0x334], R9 ;  /* 0x0000cd00ff030a19 */ /* 0x000fe40000011609 */
.L_x_812:
[----:B------:R-:W-:Y:S05]  /*116f0*/  BSYNC B0 ;  /* 0x0000000000007941 */ /* 0x000fea0003800000 */
.L_x_810:
[----:B------:R-:W-:-:S05]  /*11700*/  IMAD R3, R3, c[0x0][0x32c], R8 ;  /* 0x0000cb0003037a24 */ /* 0x000fca00078e0208 */
[----:B------:R-:W-:Y:S02]  /*11710*/  IADD3 R9, R3, c[0x0][0x32c], RZ ;  /* 0x0000cb0003097a10 */ /* 0x000fe40007ffe0ff */
[----:B------:R-:W-:Y:S02]  /*11720*/  IMNMX R0, R0, R3, !PT ;  /* 0x0000000300007217 */ /* 0x000fe40007800200 */
[----:B------:R-:W-:Y:S02]  /*11730*/  IMNMX R2, R2, R9, PT ;  /* 0x0000000902027217 */ /* 0x000fe40003800200 */
.L_x_809:
[C---:B------:R-:W-:Y:S01]  /*11740*/  ISETP.GE.AND P0, PT, R108.reuse, 0x2, PT ;  /* 0x000000026c00780c */ /* 0x040fe20003f06270 */
[----:B------:R-:W1:Y:S01]  /*11750*/  SHFL.IDX PT, R3, R4, 0x1, 0x1c1f ;  /* 0x003c1f0004037f89 */ /* 0x000e6200000e0000 */
        /* <DEDUP_REMOVED lines=18> */
[----:B------:R-:W-:Y:S02]  /*11880*/  ISETP.GE.AND P4, PT, R108, 0x1a, PT ;  /* 0x0000001a6c00780c */ /* 0x000fe40003f86270 */
        /* <DEDUP_REMOVED lines=50> */
.L_x_815:
[----:B------:R-:W-:-:S04]  /*11bb0*/  MOV R15, c[0x0][0x32c] ;  /* 0x0000cb00000f7a02 */ /* 0x000fc80000000f00 */
[----:B------:R-:W-:-:S13]  /*11bc0*/  ISETP.NE.AND P0, PT, R15, 0x1, PT ;  /* 0x000000010f00780c */ /* 0x000fda0003f05270 */
[----:B------:R-:W-:-:S05]  /*11bd0*/  @P0 IMAD.HI.U32 R15, R3, c[0x0][0x330], RZ ;  /* 0x0000cc00030f0a27 */ /* 0x000fca00078e00ff */
[----:B------:R-:W-:Y:S02]  /*11be0*/  @P0 SHF.R.U32.HI R3, RZ, c[0x0][0x334], R15 ;  /* 0x0000cd00ff030a19 */ /* 0x000fe4000001160f */
.L_x_816:
[----:B------:R-:W-:Y:S05]  /*11bf0*/  BSYNC B0 ;  /* 0x0000000000007941 */ /* 0x000fea0003800000 */
.L_x_814:
[----:B------:R-:W-:-:S05]  /*11c00*/  IMAD R3, R3, c[0x0][0x32c], R8 ;  /* 0x0000cb0003037a24 */ /* 0x000fca00078e0208 */
[----:B------:R-:W-:Y:S02]  /*11c10*/  IADD3 R15, R3, c[0x0][0x32c], RZ ;  /* 0x0000cb00030f7a10 */ /* 0x000fe40007ffe0ff */
[----:B------:R-:W-:Y:S02]  /*11c20*/  IMNMX R0, R0, R3, !PT ;  /* 0x0000000300007217 */ /* 0x000fe40007800200 */
[----:B------:R-:W-:Y:S02]  /*11c30*/  IMNMX R2, R2, R15, PT ;  /* 0x0000000f02027217 */ /* 0x000fe40003800200 */
.L_x_813:
        /* <DEDUP_REMOVED lines=59> */
.L_x_819:
[----:B------:R-:W-:-:S04]  /*11ff0*/  MOV R15, c[0x0][0x32c] ;  /* 0x0000cb00000f7a02 */ /* 0x000fc80000000f00 */
[----:B------:R-:W-:-:S13]  /*12000*/  ISETP.NE.AND P0, PT, R15, 0x1, PT ;  /* 0x000000010f00780c */ /* 0x000fda0003f05270 */
[----:B------:R-:W-:-:S05]  /*12010*/  @P0 IMAD.HI.U32 R15, R3, c[0x0][0x330], RZ ;  /* 0x0000cc00030f0a27 */ /* 0x000fca00078e00ff */
[----:B------:R-:W-:Y:S02]  /*12020*/  @P0 SHF.R.U32.HI R3, RZ, c[0x0][0x334], R15 ;  /* 0x0000cd00ff030a19 */ /* 0x000fe4000001160f */
.L_x_820:
[----:B------:R-:W-:Y:S05]  /*12030*/  BSYNC B0 ;  /* 0x0000000000007941 */ /* 0x000fea0003800000 */
.L_x_818:
[----:B------:R-:W-:-:S05]  /*12040*/  IMAD R3, R3, c[0x0][0x32c], R8 ;  /* 0x0000cb0003037a24 */ /* 0x000fca00078e0208 */
[----:B------:R-:W-:Y:S02]  /*12050*/  IADD3 R15, R3, c[0x0][0x32c], RZ ;  /* 0x0000cb00030f7a10 */ /* 0x000fe40007ffe0ff */
[----:B------:R-:W-:Y:S02]  /*12060*/  IMNMX R0, R0, R3, !PT ;  /* 0x0000000300007217 */ /* 0x000fe40007800200 */
[----:B------:R-:W-:Y:S02]  /*12070*/  IMNMX R2, R2, R15, PT ;  /* 0x0000000f02027217 */ /* 0x000fe40003800200 */
.L_x_817:
        /* <DEDUP_REMOVED lines=59> */
.L_x_823:
[----:B------:R-:W-:-:S04]  /*12430*/  MOV R4, c[0x0][0x32c] ;  /* 0x0000cb0000047a02 */ /* 0x000fc80000000f00 */
[----:B------:R-:W-:-:S13]  /*12440*/  ISETP.NE.AND P0, PT, R4, 0x1, PT ;  /* 0x000000010400780c */ /* 0x000fda0003f05270 */
[----:B------:R-:W-:-:S05]  /*12450*/  @P0 IMAD.HI.U32 R4, R3, c[0x0][0x330], RZ ;  /* 0x0000cc0003040a27 */ /* 0x000fca00078e00ff */
[----:B------:R-:W-:Y:S02]  /*12460*/  @P0 SHF.R.U32.HI R3, RZ, c[0x0][0x334], R4 ;  /* 0x0000cd00ff030a19 */ /* 0x000fe40000011604 */
.L_x_824:
[----:B------:R-:W-:Y:S05]  /*12470*/  BSYNC B0 ;  /* 0x0000000000007941 */ /* 0x000fea0003800000 */
.L_x_822:
[----:B------:R-:W-:-:S05]  /*12480*/  IMAD R3, R3, c[0x0][0x32c], R8 ;  /* 0x0000cb0003037a24 */ /* 0x000fca00078e0208 */
[----:B------:R-:W-:Y:S02]  /*12490*/  IADD3 R4, R3, c[0x0][0x32c], RZ ;  /* 0x0000cb0003047a10 */ /* 0x000fe40007ffe0ff */
[----:B------:R-:W-:Y:S02]  /*124a0*/  IMNMX R0, R0, R3, !PT ;  /* 0x0000000300007217 */ /* 0x000fe40007800200 */
[----:B------:R-:W-:Y:S02]  /*124b0*/  IMNMX R2, R2, R4, PT ;  /* 0x0000000402027217 */ /* 0x000fe40003800200 */
.L_x_821:
[----:B------:R-:W-:Y:S01]  /*124c0*/  ISETP.NE.AND P0, PT, R13, RZ, PT ;  /* 0x000000ff0d00720c */ /* 0x000fe20003f05270 */
[----:B------:R-:W-:Y:S01]  /*124d0*/  LDSM.16.MT88.4 R48, [R166] ;  /* 0x00000000a630783b */ /* 0x000fe20000004200 */
        /* <DEDUP_REMOVED lines=10> */
[----:B------:R-:W-:Y:S01]  /*12580*/  FMNMX.FTZ R3, R21, R3, !PT ;  /* 0x0000000315037209 */ /* 0x000fe20007810000 */
[----:B------:R-:W-:Y:S01]  /*12590*/  LDSM.16.MT88.4 R156, [R166+0x1400] ;  /* 0x00140000a69c783b */ /* 0x000fe20000004200 */
        /* <DEDUP_REMOVED lines=16> */
[----:B------:R-:W-:-:S03]  /*126a0*/  ISETP.LT.OR P0, PT, R2, 0x11, P0 ;  /* 0x000000110200780c */ /* 0x000fc60000701670 */
[----:B------:R-:W1:Y:S01]  /*126b0*/  SHFL.BFLY PT, R4, R3, 0x2, 0x1f ;  /* 0x0c401f0003047f89 */ /* 0x000e6200000e0000 */
[----:B------:R-:W-:Y:S02]  /*126c0*/  FSEL R10, R73, -INF , !P0 ;  /* 0xff800000490a7808 */ /* 0x000fe40004000000 */
        /* <DEDUP_REMOVED lines=8> */
[----:B------:R-:W-:Y:S01]  /*12750*/  LDSM.16.MT88.4 R56, [R166+0x1800] ;  /* 0x00180000a638783b */ /* 0x000fe20000004200 */
[----:B-1----:R-:W-:Y:S02]  /*12760*/  FMNMX.FTZ R3, R3, R4, !PT ;  /* 0x0000000403037209 */ /* 0x002fe40007810000 */
[----:B------:R-:W-:-:S03]  /*12770*/  ISETP.LT.OR P0, PT, R2, 0x1a, P0 ;  /* 0x0000001a0200780c */ /* 0x000fc60000701670 */
[----:B------:R-:W1:Y:S01]  /*12780*/  SHFL.BFLY PT, R4, R3, 0x1, 0x1f ;  /* 0x0c201f0003047f89 */ /* 0x000e6200000e0000 */
        /* <DEDUP_REMOVED lines=8> */
[----:B------:R-:W-:Y:S02]  /*12810*/  ISETP.GT.AND P0, PT, R0, 0x28, !P1 ;  /* 0x000000280000780c */ /* 0x000fe40004f04270 */
[----:B-1----:R-:W-:Y:S02]  /*12820*/  FMNMX.FTZ R108, R3, R4, !PT ;  /* 0x00000004036c7209 */ /* 0x002fe40007810000 */
[----:B------:R-:W-:-:S03]  /*12830*/  ISETP.LT.OR P0, PT, R2, 0x29, P0 ;  /* 0x000000290200780c */ /* 0x000fc60000701670 */
[----:B------:R-:W-:Y:S01]  /*12840*/  FMUL.FTZ R3, R108, c[0x0][0x2d0] ;  /* 0x0000b4006c037a20 */ /* 0x000fe20000410000 */
[----:B------:R-:W-:Y:S02]  /*12850*/  FSEL R102, R42, -INF , !P0 ;  /* 0xff8000002a667808 */ /* 0x000fe40004000000 */
[----:B------:R-:W-:Y:S02]  /*12860*/  ISETP.GT.AND P0, PT, R0, RZ, !P6 ;  /* 0x000000ff0000720c */ /* 0x000fe40007704270 */
[----:B------:R-:W-:Y:S02]  /*12870*/  ISETP.NE.AND P6, PT, R9, RZ, PT ;  /* 0x000000ff0900720c */ /* 0x000fe40003fc5270 */
[----:B------:R-:W-:-:S04]  /*12880*/  ISETP.LT.OR P0, PT, R2, 0x1, P0 ;  /* 0x000000010200780c */ /* 0x000fc80000701670 */
[----:B------:R-:W-:Y:S02]  /*12890*/  FSEL R8, R118, -INF , !P0 ;  /* 0xff80000076087808 */ /* 0x000fe40004000000 */
[----:B------:R-:W-:Y:S02]  /*128a0*/  FSETP.NEU.FTZ.AND P0, PT, R108, -INF , PT ;  /* 0xff8000006c00780b */ /* 0x000fe40003f1d000 */
[----:B------:R-:W-:Y:S02]  /*128b0*/  FMNMX.FTZ R6, R8, R13, !PT ;  /* 0x0000000d08067209 */ /* 0x000fe40007810000 */
[----:B------:R-:W-:Y:S02]  /*128c0*/  FSEL R20, R3, RZ, P0 ;  /* 0x000000ff03147208 */ /* 0x000fe40000000000 */
[----:B------:R-:W-:-:S03]  /*128d0*/  FMNMX.FTZ R3, R22, R24, !PT ;  /* 0x0000001816037209 */ /* 0x000fc60007810000 */
[----:B------:R-:W-:Y:S01]  /*128e0*/  FFMA.FTZ R5, R16, c[0x0][0x2d0], -R20 ;  /* 0x0000b40010057a23 */ /* 0x000fe20000010814 */
[----:B------:R-:W-:-:S03]  /*128f0*/  FMNMX.FTZ R3, R26, R3, !PT ;  /* 0x000000031a037209 */ /* 0x000fc60007810000 */
[----:B------:R1:W-:Y:S01]  /*12900*/  MUFU.EX2 R205, R5 ;  /* 0x0000000500cd7308 */ /* 0x0003e20000000800 */
[----:B------:R-:W-:-:S04]  /*12910*/  FMNMX.FTZ R3, R29, R3, !PT ;  /* 0x000000031d037209 */ /* 0x000fc80007810000 */
[----:B------:R-:W-:-:S04]  /*12920*/  FMNMX.FTZ R3, R30, R3, !PT ;  /* 0x000000031e037209 */ /* 0x000fc80007810000 */
        /* <DEDUP_REMOVED lines=17> */
[----:B--2---:R-:W-:Y:S01]  /*12a40*/  FFMA.FTZ R5, R21, c[0x0][0x2d0], -R20 ;  /* 0x0000b40015057a23 */ /* 0x004fe20000010814 */
[----:B---3--:R-:W-:-:S03]  /*12a50*/  F2FP.PACK_AB R18, R229, R230 ;  /* 0x000000e6e512723e */ /* 0x008fc600000000ff */
[----:B------:R2:W-:Y:S01]  /*12a60*/  MUFU.EX2 R231, R5 ;  /* 0x0000000500e77308 */ /* 0x0005e20000000800 */
[----:B-1----:R-:W-:Y:S02]  /*12a70*/  FMNMX.FTZ R107, R3, R4, !PT ;  /* 0x00000004036b7209 */ /* 0x002fe40007810000 */
[----:B------:R-:W-:Y:S02]  /*12a80*/  FMNMX.FTZ R4, R15, R28, !PT ;  /* 0x0000001c0f047209 */ /* 0x000fe40007810000 */
[----:B------:R-:W-:Y:S01]  /*12a90*/  FSETP.NEU.FTZ.AND P0, PT, R107, -INF , PT ;  /* 0xff8000006b00780b */ /* 0x000fe20003f1d000 */
[----:B--2---:R-:W-:Y:S01]  /*12aa0*/  FFMA.FTZ R5, R23, c[0x0][0x2d0], -R20 ;  /* 0x0000b40017057a23 */ /* 0x004fe20000010814 */
[----:B------:R-:W-:Y:S01]  /*12ab0*/  FMNMX.FTZ R4, R31, R4, !PT ;  /* 0x000000041f047209 */ /* 0x000fe20007810000 */
[----:B------:R-:W-:Y:S02]  /*12ac0*/  FMUL.FTZ R3, R107, c[0x0][0x2d0] ;  /* 0x0000b4006b037a20 */ /* 0x000fe40000410000 */
[----:B------:R1:W-:Y:S01]  /*12ad0*/  MUFU.EX2 R232, R5 ;  /* 0x0000000500e87308 */ /* 0x0003e20000000800 */
[----:B------:R-:W-:-:S02]  /*12ae0*/  FMNMX.FTZ R4, R32, R4, !PT ;  /* 0x0000000420047209 */ /* 0x000fc40007810000 */
[----:B------:R-:W-:Y:S02]  /*12af0*/  FSEL R3, R3, RZ, P0 ;  /* 0x000000ff03037208 */ /* 0x000fe40000000000 */
[----:B------:R-:W-:Y:S02]  /*12b00*/  FMNMX.FTZ R4, R34, R4, !PT ;  /* 0x0000000422047209 */ /* 0x000fe40007810000 */
[----:B------:R-:W-:Y:S01]  /*12b10*/  ISETP.GT.AND P0, PT, R0, 0x29, !P6 ;  /* 0x000000290000780c */ /* 0x000fe20007704270 */
[--C-:B------:R-:W-:Y:S01]  /*12b20*/  FFMA.FTZ R0, R24, c[0x0][0x2d0], -R3.reuse ;  /* 0x0000b40018007a23 */ /* 0x100fe20000010803 */
[----:B------:R-:W-:Y:S02]  /*12b30*/  FMNMX.FTZ R4, R35, R4, !PT ;  /* 0x0000000423047209 */ /* 0x000fe40007810000 */
[----:B------:R-:W-:Y:S01]  /*12b40*/  ISETP.LT.OR P0, PT, R2, 0x2a, P0 ;  /* 0x0000002a0200780c */ /* 0x000fe20000701670 */
[----:B------:R-:W-:Y:S01]  /*12b50*/  MUFU.EX2 R223, R0 ;  /* 0x0000000000df7308 */ /* 0x000fe20000000800 */
[----:B------:R-:W-:Y:S01]  /*12b60*/  FMNMX.FTZ R4, R37, R4, !PT ;  /* 0x0000000425047209 */ /* 0x000fe20007810000 */
[----:B------:R-:W-:Y:S01]  /*12b70*/  FFMA.FTZ R2, R26, c[0x0][0x2d0], -R3 ;  /* 0x0000b4001a027a23 */ /* 0x000fe20000010803 */
[----:B------:R-:W-:-:S02]  /*12b80*/  FSEL R21, R47, -INF , !P0 ;  /* 0xff8000002f157808 */ /* 0x000fc40004000000 */
[----:B------:R-:W-:Y:S02]  /*12b90*/  FMNMX.FTZ R4, R39, R4, !PT ;  /* 0x0000000427047209 */ /* 0x000fe40007810000 */
[----:B-1----:R-:W-:Y:S01]  /*12ba0*/  FMNMX.FTZ R5, R12, R6, !PT ;  /* 0x000000060c057209 */ /* 0x002fe20007810000 */
[----:B------:R-:W-:Y:S01]  /*12bb0*/  FFMA.FTZ R6, R25, c[0x0][0x2d0], -R20 ;  /* 0x0000b40019067a23 */ /* 0x000fe20000010814 */
[----:B------:R-:W-:Y:S01]  /*12bc0*/  FMNMX.FTZ R4, R121, R4, !PT ;  /* 0x0000000479047209 */ /* 0x000fe20007810000 */
[----:B------:R1:W-:Y:S01]  /*12bd0*/  MUFU.EX2 R221, R2 ;  /* 0x0000000200dd7308 */ /* 0x0003e20000000800 */
[----:B------:R-:W-:Y:S02]  /*12be0*/  FMNMX.FTZ R5, R11, R5, !PT ;  /* 0x000000050b057209 */ /* 0x000fe40007810000 */
[----:B------:R-:W-:Y:S02]  /*12bf0*/  FMNMX.FTZ R4, R120, R4, !PT ;  /* 0x0000000478047209 */ /* 0x000fe40007810000 */
[----:B------:R-:W-:-:S02]  /*12c00*/  ISETP.NE.AND P6, PT, R240, 0x1, PT ;  /* 0x00000001f000780c */ /* 0x000fc40003fc5270 */
[----:B------:R-:W-:Y:S01]  /*12c10*/  FMNMX.FTZ R4, R105, R4, !PT ;  /* 0x0000000469047209 */ /* 0x000fe20007810000 */
[----:B------:R2:W-:Y:S03]  /*12c20*/  MUFU.EX2 R233, R6 ;  /* 0x0000000600e97308 */ /* 0x0005e60000000800 */
[----:B------:R-:W-:-:S05]  /*12c30*/  FMNMX.FTZ R4, R104, R4, !PT ;  /* 0x0000000468047209 */ /* 0x000fca0007810000 */
[----:B------:R-:W3:Y:S01]  /*12c40*/  SHFL.BFLY PT, R7, R4, 0x2, 0x1f ;  /* 0x0c401f0004077f89 */ /* 0x000ee200000e0000 */
[----:B-1----:R-:W-:-:S04]  /*12c50*/  FFMA.FTZ R2, R29, c[0x0][0x2d0], -R3 ;  /* 0x0000b4001d027a23 */ /* 0x002fc80000010803 */
[----:B------:R1:W4:Y:S01]  /*12c60*/  MUFU.EX2 R222, R2 ;  /* 0x0000000200de7308 */ /* 0x0003220000000800 */
[----:B--2---:R-:W-:Y:S01]  /*12c70*/  FMNMX.FTZ R6, R10, R5, !PT ;  /* 0x000000050a067209 */ /* 0x004fe20007810000 */
[----:B------:R-:W-:-:S03]  /*12c80*/  FFMA.FTZ R5, R27, c[0x0][0x2d0], -R20 ;  /* 0x0000b4001b057a23 */ /* 0x000fc60000010814 */
[----:B------:R-:W-:-:S03]  /*12c90*/  FMNMX.FTZ R6, R14, R6, !PT ;  /* 0x000000060e067209 */ /* 0x000fc60007810000 */
[----:B------:R2:W-:Y:S01]  /*12ca0*/  MUFU.EX2 R234, R5 ;  /* 0x0000000500ea7308 */ /* 0x0005e20000000800 */
[----:B------:R-:W-:-:S04]  /*12cb0*/  FMNMX.FTZ R6, R40, R6, !PT ;  /* 0x0000000628067209 */ /* 0x000fc80007810000 */
[----:B------:R-:W-:Y:S01]  /*12cc0*/  FMNMX.FTZ R6, R44, R6, !PT ;  /* 0x000000062c067209 */ /* 0x000fe20007810000 */
[--C-:B-1----:R-:W-:Y:S01]  /*12cd0*/  FFMA.FTZ R2, R30, c[0x0][0x2d0], -R3.reuse ;  /* 0x0000b4001e027a23 */ /* 0x102fe20000010803 */
[----:B----4-:R-:W-:Y:S02]  /*12ce0*/  F2FP.PACK_AB R19, R222, R221 ;  /* 0x000000ddde13723e */ /* 0x010fe400000000ff */
[----:B---3--:R-:W-:Y:S01]  /*12cf0*/  FMNMX.FTZ R4, R4, R7, !PT ;  /* 0x0000000704047209 */ /* 0x008fe20007810000 */
[----:B------:R1:W-:Y:S01]  /*12d00*/  MUFU.EX2 R225, R2 ;  /* 0x0000000200e17308 */ /* 0x0003e20000000800 */
[----:B--2---:R-:W-:-:S07]  /*12d10*/  FFMA.FTZ R5, R22, c[0x0][0x2d0], -R3 ;  /* 0x0000b40016057a23 */ /* 0x004fce0000010803 */
[----:B------:R2:W3:Y:S01]  /*12d20*/  MUFU.EX2 R224, R5 ;  /* 0x0000000500e07308 */ /* 0x0004e20000000800 */
[----:B-1----:R-:W-:-:S07]  /*12d30*/  FFMA.FTZ R2, R33, c[0x0][0x2d0], -R3 ;  /* 0x0000b40021027a23 */ /* 0x002fce0000010803 */
[----:B------:R-:W1:Y:S01]  /*12d40*/  MUFU.EX2 R226, R2 ;  /* 0x0000000200e27308 */ /* 0x000e620000000800 */
[----:B--2---:R-:W-:Y:S02]  /*12d50*/  FMNMX.FTZ R5, R100, R6, !PT ;  /* 0x0000000664057209 */ /* 0x004fe40007810000 */
[----:B------:R-:W2:Y:S01]  /*12d60*/  SHFL.BFLY PT, R6, R4, 0x1, 0x1f ;  /* 0x0c201f0004067f89 */ /* 0x000ea200000e0000 */
[----:B---3--:R-:W-:Y:S02]  /*12d70*/  F2FP.PACK_AB R17, R223, R224 ;  /* 0x000000e0df11723e */ /* 0x008fe400000000ff */
[----:B------:R-:W-:-:S04]  /*12d80*/  FMNMX.FTZ R0, R101, R5, !PT ;  /* 0x0000000565007209 */ /* 0x000fc80007810000 */
[----:B------:R-:W-:Y:S01]  /*12d90*/  FMNMX.FTZ R0, R102, R0, !PT ;  /* 0x0000000066007209 */ /* 0x000fe20007810000 */
[----:B------:R-:W-:Y:S01]  /*12da0*/  HMMA.16816.F32 R76, R16, R50, RZ ;  /* 0x00000032104c723c */ /* 0x000fe200000018ff */
[----:B-1----:R-:W-:Y:S02]  /*12db0*/  F2FP.PACK_AB R9, R226, R225 ;  /* 0x000000e1e209723e */ /* 0x002fe400000000ff */
[----:B------:R-:W-:-:S05]  /*12dc0*/  FMNMX.FTZ R0, R21, R0, !PT ;  /* 0x0000000015007209 */ /* 0x000fca0007810000 */
[----:B------:R-:W-:Y:S01]  /*12dd0*/  HMMA.16816.F32 R116, R16, R64, RZ ;  /* 0x000000401074723c */ /* 0x000fe200000018ff */
[----:B------:R-:W1:Y:S01]  /*12de0*/  SHFL.BFLY PT, R5, R0, 0x2, 0x1f ;  /* 0x0c401f0000057f89 */ /* 0x000e6200000e0000 */
[----:B--2---:R-:W-:Y:S01]  /*12df0*/  FMNMX.FTZ R106, R4, R6, !PT ;  /* 0x00000006046a7209 */ /* 0x004fe20007810000 */
[----:B------:R-:W-:-:S05]  /*12e00*/  FFMA.FTZ R4, R36, c[0x0][0x2d0], -R3 ;  /* 0x0000b40024047a23 */ /* 0x000fca0000010803 */
[C---:B------:R-:W-:Y:S01]  /*12e10*/  HMMA.16816.F32 R112, R16.reuse, R60, RZ ;  /* 0x0000003c1070723c */ /* 0x040fe200000018ff */
[C---:B------:R-:W-:Y:S01]  /*12e20*/  FSETP.NEU.FTZ.AND P0, PT, R106.reuse, -INF , PT ;  /* 0xff8000006a00780b */ /* 0x040fe20003f1d000 */
[----:B------:R-:W-:Y:S01]  /*12e30*/  FMUL.FTZ R2, R106, c[0x0][0x2d0] ;  /* 0x0000b4006a027a20 */ /* 0x000fe20000410000 */
[----:B------:R2:W-:Y:S04]  /*12e40*/  MUFU.EX2 R227, R4 ;  /* 0x0000000400e37308 */ /* 0x0005e80000000800 */
[----:B------:R-:W-:Y:S01]  /*12e50*/  FSEL R2, R2, RZ, P0 ;  /* 0x000000ff02027208 */ /* 0x000fe20000000000 */
[----:B------:R-:W-:Y:S01]  /*12e60*/  HMMA.16816.F32 R96, R16, R56, RZ ;  /* 0x000000381060723c */ /* 0x000fe200000018ff */
[----:B-1----:R-:W-:-:S07]  /*12e70*/  FMNMX.FTZ R0, R0, R5, !PT ;  /* 0x0000000500007209 */ /* 0x002fce0007810000 */
[----:B------:R-:W-:Y:S01]  /*12e80*/  HMMA.16816.F32 R92, R16, R52, RZ ;  /* 0x00000034105c723c */ /* 0x000fe200000018ff */
[----:B--2---:R-:W-:Y:S01]  /*12e90*/  FFMA.FTZ R4, R38, c[0x0][0x2d0], -R3 ;  /* 0x0000b40026047a23 */ /* 0x004fe20000010803 */
[----:B------:R-:W1:Y:S03]  /*12ea0*/  SHFL.BFLY PT, R5, R0, 0x1, 0x1f ;  /* 0x0c201f0000057f89 */ /* 0x000e6600000e0000 */
[----:B------:R2:W-:Y:S02]  /*12eb0*/  MUFU.EX2 R228, R4 ;  /* 0x0000000400e47308 */ /* 0x0005e40000000800 */
[----:B--2---:R-:W-:-:S06]  /*12ec0*/  FFMA.FTZ R4, R15, c[0x0][0x2d0], -R2 ;  /* 0x0000b4000f047a23 */ /* 0x004fcc0000010802 */
[----:B------:R2:W-:Y:S01]  /*12ed0*/  MUFU.EX2 R215, R4 ;  /* 0x0000000400d77308 */ /* 0x0005e20000000800 */
[----:B-1----:R-:W-:Y:S01]  /*12ee0*/  FMNMX.FTZ R103, R0, R5, !PT ;  /* 0x0000000500677209 */ /* 0x002fe20007810000 */
[----:B------:R-:W-:-:S03]  /*12ef0*/  FFMA.FTZ R0, R37, c[0x0][0x2d0], -R2 ;  /* 0x0000b40025007a23 */ /* 0x000fc60000010802 */
[----:B------:R-:W-:-:S03]  /*12f00*/  FSETP.NEU.FTZ.AND P0, PT, R103, -INF , PT ;  /* 0xff8000006700780b */ /* 0x000fc60003f1d000 */
[----:B------:R1:W-:Y:S01]  /*12f10*/  MUFU.EX2 R218, R0 ;  /* 0x0000000000da7308 */ /* 0x0003e20000000800 */
[----:B--2---:R-:W-:-:S07]  /*12f20*/  FFMA.FTZ R4, R28, c[0x0][0x2d0], -R2 ;  /* 0x0000b4001c047a23 */ /* 0x004fce0000010802 */
[----:B------:R2:W-:Y:S01]  /*12f30*/  MUFU.EX2 R213, R4 ;  /* 0x0000000400d57308 */ /* 0x0005e20000000800 */
[----:B-1----:R-:W-:-:S05]  /*12f40*/  FMUL.FTZ R0, R103, c[0x0][0x2d0] ;  /* 0x0000b40067007a20 */ /* 0x002fca0000410000 */
[----:B------:R-:W-:Y:S01]  /*12f50*/  FSEL R0, R0, RZ, P0 ;  /* 0x000000ff00007208 */ /* 0x000fe20000000000 */
[--C-:B--2---:R-:W-:Y:S02]  /*12f60*/  FFMA.FTZ R4, R31, c[0x0][0x2d0], -R2.reuse ;  /* 0x0000b4001f047a23 */ /* 0x104fe40000010802 */
[----:B------:R-:W1:Y:S02]  /*12f70*/  LDSM.16.MT88.4 R28, [R166+0x400] ;  /* 0x00040000a61c783b */ /* 0x000e640000004200 */
[----:B------:R2:W-:Y:S02]  /*12f80*/  MUFU.EX2 R214, R4 ;  /* 0x0000000400d67308 */ /* 0x0005e40000000800 */
[----:B--2---:R-:W-:-:S06]  /*12f90*/  FFMA.FTZ R4, R32, c[0x0][0x2d0], -R2 ;  /* 0x0000b40020047a23 */ /* 0x004fcc0000010802 */
[----:B------:R2:W-:Y:S02]  /*12fa0*/  MUFU.EX2 R216, R4 ;  /* 0x0000000400d87308 */ /* 0x0005e40000000800 */
[----:B--2---:R-:W-:-:S06]  /*12fb0*/  FFMA.FTZ R4, R34, c[0x0][0x2d0], -R2 ;  /* 0x0000b40022047a23 */ /* 0x004fcc0000010802 */
[----:B------:R2:W-:Y:S02]  /*12fc0*/  MUFU.EX2 R217, R4 ;  /* 0x0000000400d97308 */ /* 0x0005e40000000800 */
[--C-:B--2---:R-:W-:Y:S02]  /*12fd0*/  FFMA.FTZ R4, R35, c[0x0][0x2d0], -R2.reuse ;  /* 0x0000b40023047a23 */ /* 0x104fe40000010802 */
[----:B------:R-:W-:Y:S04]  /*12fe0*/  HMMA.16816.F32 R32, R16, R48, RZ ;  /* 0x000000301020723c */ /* 0x000fe800000018ff */
[----:B------:R2:W-:Y:S02]  /*12ff0*/  MUFU.EX2 R219, R4 ;  /* 0x0000000400db7308 */ /* 0x0005e40000000800 */
[----:B--2---:R-:W-:-:S02]  /*13000*/  FFMA.FTZ R4, R39, c[0x0][0x2d0], -R2 ;  /* 0x0000b40027047a23 */ /* 0x004fc40000010802 */
[----:B------:R-:W2:Y:S04]  /*13010*/  LDSM.16.MT88.4 R36, [R167] ;  /* 0x00000000a724783b */ /* 0x000ea80000004200 */
[----:B------:R3:W4:Y:S02]  /*13020*/  MUFU.EX2 R220, R4 ;  /* 0x0000000400dc7308 */ /* 0x0007240000000800 */
[----:B---3--:R-:W-:Y:S01]  /*13030*/  FFMA.FTZ R4, R8, c[0x0][0x2d0], -R0 ;  /* 0x0000b40008047a23 */ /* 0x008fe20000010800 */
[----:B------:R-:W-:Y:S02]  /*13040*/  F2FP.PACK_AB R8, R232, R231 ;  /* 0x000000e7e808723e */ /* 0x000fe400000000ff */
[----:B----4-:R-:W-:-:S03]  /*13050*/  F2FP.PACK_AB R6, R220, R218 ;  /* 0x000000dadc06723e */ /* 0x010fc600000000ff */
[----:B------:R3:W-:Y:S02]  /*13060*/  MUFU.EX2 R22, R4 ;  /* 0x0000000400167308 */ /* 0x0007e40000000800 */
[----:B---3--:R-:W-:-:S06]  /*13070*/  FFMA.FTZ R4, R13, c[0x0][0x2d0], -R0 ;  /* 0x0000b4000d047a23 */ /* 0x008fcc0000010800 */
[----:B------:R3:W4:Y:S02]  /*13080*/  MUFU.EX2 R206, R4 ;  /* 0x0000000400ce7308 */ /* 0x0007240000000800 */
[----:B---3--:R-:W-:Y:S01]  /*13090*/  FFMA.FTZ R4, R12, c[0x0][0x2d0], -R0 ;  /* 0x0000b4000c047a23 */ /* 0x008fe20000010800 */
[----:B------:R-:W-:Y:S02]  /*130a0*/  F2FP.PACK_AB R12, R213, R215 ;  /* 0x000000d7d50c723e */ /* 0x000fe400000000ff */
[----:B----4-:R-:W-:-:S03]  /*130b0*/  F2FP.PACK_AB R13, R206, R22 ;  /* 0x00000016ce0d723e */ /* 0x010fc600000000ff */
[----:B------:R3:W-:Y:S02]  /*130c0*/  MUFU.EX2 R207, R4 ;  /* 0x0000000400cf7308 */ /* 0x0007e40000000800 */
[----:B---3--:R-:W-:Y:S01]  /*130d0*/  FFMA.FTZ R4, R11, c[0x0][0x2d0], -R0 ;  /* 0x0000b4000b047a23 */ /* 0x008fe20000010800 */
[----:B------:R-:W-:-:S05]  /*130e0*/  F2FP.PACK_AB R11, R228, R227 ;  /* 0x000000e3e40b723e */ /* 0x000fca00000000ff */
[----:B------:R3:W4:Y:S02]  /*130f0*/  MUFU.EX2 R212, R4 ;  /* 0x0000000400d47308 */ /* 0x0007240000000800 */
[----:B---3--:R-:W-:Y:S01]  /*13100*/  FFMA.FTZ R4, R10, c[0x0][0x2d0], -R0 ;  /* 0x0000b4000a047a23 */ /* 0x008fe20000010800 */
[----:B----4-:R-:W-:Y:S02]  /*13110*/  F2FP.PACK_AB R15, R212, R207 ;  /* 0x000000cfd40f723e */ /* 0x010fe400000000ff */
[----:B------:R-:W-:-:S03]  /*13120*/  F2FP.PACK_AB R10, R234, R233 ;  /* 0x000000e9ea0a723e */ /* 0x000fc600000000ff */
[----:B------:R3:W-:Y:S04]  /*13130*/  MUFU.EX2 R23, R4 ;  /* 0x0000000400177308 */ /* 0x0007e80000000800 */
[C---:B-1----:R-:W-:Y:S01]  /*13140*/  HMMA.16816.F32 R132, R8.reuse, R28, R32 ;  /* 0x0000001c0884723c */ /* 0x042fe20000001820 */
[----:B------:R-:W1:Y:S07]  /*13150*/  LDSM.16.MT88.4 R32, [R166+0x1c00] ;  /* 0x001c0000a620783b */ /* 0x000e6e0000004200 */
[----:B------:R-:W-:Y:S01]  /*13160*/  HMMA.16816.F32 R124, R8, R30, R76 ;  /* 0x0000001e087c723c */ /* 0x000fe2000000184c */
[----:B---3--:R-:W-:Y:S01]  /*13170*/  FFMA.FTZ R4, R14, c[0x0][0x2d0], -R0 ;  /* 0x0000b4000e047a23 */ /* 0x008fe20000010800 */
[----:B------:R-:W-:-:S03]  /*13180*/  F2FP.PACK_AB R14, R216, R214 ;  /* 0x000000d6d80e723e */ /* 0x000fc600000000ff */
[----:B------:R3:W4:Y:S04]  /*13190*/  MUFU.EX2 R168, R4 ;  /* 0x0000000400a87308 */ /* 0x0007280000000800 */
[C---:B------:R-:W-:Y:S08]  /*131a0*/  HMMA.16816.F32 R24, R12.reuse, R48, RZ ;  /* 0x000000300c18723c */ /* 0x040ff000000018ff */
[----:B--2---:R-:W-:Y:S01]  /*131b0*/  HMMA.16816.F32 R72, R12, R36, RZ ;  /* 0x000000240c48723c */ /* 0x004fe200000018ff */
[----:B---3--:R-:W-:Y:S01]  /*131c0*/  FFMA.FTZ R4, R40, c[0x0][0x2d0], -R0 ;  /* 0x0000b40028047a23 */ /* 0x008fe20000010800 */
[----:B----4-:R-:W-:-:S03]  /*131d0*/  F2FP.PACK_AB R5, R168, R23 ;  /* 0x00000017a805723e */ /* 0x010fc600000000ff */
[----:B------:R2:W-:Y:S03]  /*131e0*/  MUFU.EX2 R170, R4 ;  /* 0x0000000400aa7308 */ /* 0x0005e60000000800 */
[----:B------:R-:W-:Y:S08]  /*131f0*/  HMMA.16816.F32 R40, R16, R36, RZ ;  /* 0x000000241028723c */ /* 0x000ff000000018ff */
[----:B------:R-:W-:Y:S01]  /*13200*/  HMMA.16816.F32 R80, R12, R56, RZ ;  /* 0x000000380c50723c */ /* 0x000fe200000018ff */
[----:B--2---:R-:W-:-:S07]  /*13210*/  FFMA.FTZ R4, R44, c[0x0][0x2d0], -R0 ;  /* 0x0000b4002c047a23 */ /* 0x004fce0000010800 */
[----:B------:R-:W-:Y:S01]  /*13220*/  HMMA.16816.F32 R48, R12, R50, RZ ;  /* 0x000000320c30723c */ /* 0x000fe200000018ff */
[----:B------:R-:W-:Y:S01]  /*13230*/  LDSM.16.MT88.4 R44, [R166+0x1000] ;  /* 0x00100000a62c783b */ /* 0x000fe20000004200 */
[----:B------:R2:W3:Y:S06]  /*13240*/  MUFU.EX2 R169, R4 ;  /* 0x0000000400a97308 */ /* 0x0004ec0000000800 */
[----:B------:R-:W-:Y:S01]  /*13250*/  HMMA.16816.F32 R172, R8, R68, R40 ;  /* 0x0000004408ac723c */ /* 0x000fe20000001828 */
[----:B------:R-:W-:Y:S07]  /*13260*/  LDSM.16.MT88.4 R40, [R167+0x1000] ;  /* 0x00100000a728783b */ /* 0x000fee0000004200 */
[----:B------:R-:W-:Y:S01]  /*13270*/  HMMA.16816.F32 R88, R12, R64, RZ ;  /* 0x000000400c58723c */ /* 0x000fe200000018ff */
[----:B--2---:R-:W-:-:S02]  /*13280*/  F2FP.PACK_AB R4, R219, R217 ;  /* 0x000000d9db04723e */ /* 0x004fc400000000ff */
[----:B---3--:R-:W-:-:S05]  /*13290*/  F2FP.PACK_AB R7, R169, R170 ;  /* 0x000000aaa907723e */ /* 0x008fca00000000ff */
[----:B------:R-:W-:Y:S08]  /*132a0*/  HMMA.16816.F32 R84, R12, R60, RZ ;  /* 0x0000003c0c54723c */ /* 0x000ff000000018ff */
[C---:B------:R-:W-:Y:S01]  /*132b0*/  HMMA.16816.F32 R140, R4.reuse, R28, R24 ;  /* 0x0000001c048c723c */ /* 0x040fe20000001818 */
[----:B------:R-:W2:Y:S07]  /*132c0*/  LDSM.16.MT88.4 R24, [R167+0x1c00] ;  /* 0x001c0000a718783b */ /* 0x000eae0000004200 */
[----:B------:R-:W-:Y:S08]  /*132d0*/  HMMA.16816.F32 R160, R4, R68, R72 ;  /* 0x0000004404a0723c */ /* 0x000ff00000001848 */
[----:B------:R-:W-:Y:S08]  /*132e0*/  HMMA.16816.F32 R72, R12, R52, RZ ;  /* 0x000000340c48723c */ /* 0x000ff000000018ff */
[C---:B-1----:R-:W-:Y:S08]  /*132f0*/  HMMA.16816.F32 R184, R4.reuse, R32, R80 ;  /* 0x0000002004b8723c */ /* 0x042ff00000001850 */
[----:B------:R-:W-:Y:S08]  /*13300*/  HMMA.16816.F32 R80, R4, R30, R48 ;  /* 0x0000001e0450723c */ /* 0x000ff00000001830 */
[----:B------:R-:W-:Y:S08]  /*13310*/  HMMA.16816.F32 R76, R12, R38, RZ ;  /* 0x000000260c4c723c */ /* 0x000ff000000018ff */
[----:B--2---:R-:W-:Y:S08]  /*13320*/  HMMA.16816.F32 R208, R4, R24, R72 ;  /* 0x0000001804d0723c */ /* 0x004ff00000001848 */
[C---:B------:R-:W-:Y:S08]  /*13330*/  HMMA.16816.F32 R72, R12.reuse, R66, RZ ;  /* 0x000000420c48723c */ /* 0x040ff000000018ff */
[C---:B------:R-:W-:Y:S08]  /*13340*/  HMMA.16816.F32 R48, R12.reuse, R62, RZ ;  /* 0x0000003e0c30723c */ /* 0x040ff000000018ff */
[----:B------:R-:W-:Y:S08]  /*13350*/  HMMA.16816.F32 R28, R12, R58, RZ ;  /* 0x0000003a0c1c723c */ /* 0x000ff000000018ff */
[C---:B------:R-:W-:Y:S08]  /*13360*/  HMMA.16816.F32 R36, R16.reuse, R38, RZ ;  /* 0x000000261024723c */ /* 0x040ff000000018ff */
[C---:B------:R-:W-:Y:S08]  /*13370*/  HMMA.16816.F32 R64, R16.reuse, R66, RZ ;  /* 0x000000421040723c */ /* 0x040ff000000018ff */
[C---:B------:R-:W-:Y:S08]  /*13380*/  HMMA.16816.F32 R60, R16.reuse, R62, RZ ;  /* 0x0000003e103c723c */ /* 0x040ff000000018ff */
[C---:B------:R-:W-:Y:S08]  /*13390*/  HMMA.16816.F32 R56, R16.reuse, R58, RZ ;  /* 0x0000003a1038723c */ /* 0x040ff000000018ff */
[-C--:B------:R-:W-:Y:S08]  /*133a0*/  HMMA.16816.F32 R16, R16, R54.reuse, RZ ;  /* 0x000000361010723c */ /* 0x080ff000000018ff */
[----:B------:R-:W-:Y:S08]  /*133b0*/  HMMA.16816.F32 R12, R12, R54, RZ ;  /* 0x000000360c0c723c */ /* 0x000ff000000018ff */
[----:B------:R-:W-:Y:S08]  /*133c0*/  HMMA.16816.F32 R188, R4, R40, R84 ;  /* 0x0000002804bc723c */ /* 0x000ff00000001854 */
[C---:B------:R-:W-:Y:S08]  /*133d0*/  HMMA.16816.F32 R84, R8.reuse, R24, R92 ;  /* 0x000000180854723c */ /* 0x040ff0000000185c */
[----:B------:R-:W-:Y:S08]  /*133e0*/  HMMA.16816.F32 R16, R8, R26, R16 ;  /* 0x0000001a0810723c */ /* 0x000ff00000001810 */
[C---:B------:R-:W-:Y:S08]  /*133f0*/  HMMA.16816.F32 R148, R4.reuse, R44, R88 ;  /* 0x0000002c0494723c */ /* 0x040ff00000001858 */
[C---:B------:R-:W-:Y:S08]  /*13400*/  HMMA.16816.F32 R76, R4.reuse, R70, R76 ;  /* 0x00000046044c723c */ /* 0x040ff0000000184c */
[C---:B------:R-:W-:Y:S08]  /*13410*/  HMMA.16816.F32 R72, R4.reuse, R46, R72 ;  /* 0x0000002e0448723c */ /* 0x040ff00000001848 */
[C---:B------:R-:W-:Y:S08]  /*13420*/  HMMA.16816.F32 R48, R4.reuse, R42, R48 ;  /* 0x0000002a0430723c */ /* 0x040ff00000001830 */
[C---:B------:R-:W-:Y:S08]  /*13430*/  HMMA.16816.F32 R28, R4.reuse, R34, R28 ;  /* 0x00000022041c723c */ /* 0x040ff0000000181c */
[----:B------:R-:W-:Y:S07]  /*13440*/  HMMA.16816.F32 R24, R4, R26, R12 ;  /* 0x0000001a0418723c */ /* 0x000fee000000180c */
[----:B------:R-:W-:Y:S01]  /*13450*/  FFMA.FTZ R4, R137, c[0x0][0x2d0], -R20 ;  /* 0x0000b40089047a23 */ /* 0x000fe20000010814 */
[----:B------:R-:W-:Y:S01]  /*13460*/  HMMA.16816.F32 R56, R8, R34, R56 ;  /* 0x000000220838723c */ /* 0x000fe20000001838 */
[----:B------:R-:W-:-:S02]  /*13470*/  FADD.FTZ R13, R224, R223 ;  /* 0x000000dfe00d7221 */ /* 0x000fc40000010000 */
[----:B------:R1:W-:Y:S01]  /*13480*/  MUFU.EX2 R35, R4 ;  /* 0x0000000400237308 */ /* 0x0003e20000000800 */
[----:B------:R-:W-:Y:S02]  /*13490*/  FADD.FTZ R12, R215, R213 ;  /* 0x000000d5d70c7221 */ /* 0x000fe40000010000 */
[----:B------:R-:W-:Y:S02]  /*134a0*/  FADD.FTZ R13, R221, R13 ;  /* 0x0000000ddd0d7221 */ /* 0x000fe40000010000 */
[----:B------:R-:W-:Y:S01]  /*134b0*/  HMMA.16816.F32 R180, R8, R40, R112 ;  /* 0x0000002808b4723c */ /* 0x000fe20000001870 */
[----:B------:R-:W-:Y:S02]  /*134c0*/  FADD.FTZ R12, R214, R12 ;  /* 0x0000000cd60c7221 */ /* 0x000fe40000010000 */
[----:B------:R-:W-:Y:S02]  /*134d0*/  FADD.FTZ R13, R222, R13 ;  /* 0x0000000dde0d7221 */ /* 0x000fe40000010000 */
[----:B------:R-:W-:-:S02]  /*134e0*/  FADD.FTZ R12, R216, R12 ;  /* 0x0000000cd80c7221 */ /* 0x000fc40000010000 */
[----:B------:R-:W-:Y:S01]  /*134f0*/  FADD.FTZ R13, R225, R13 ;  /* 0x0000000de10d7221 */ /* 0x000fe20000010000 */
[C---:B------:R-:W-:Y:S01]  /*13500*/  HMMA.16816.F32 R176, R8.reuse, R32, R96 ;  /* 0x0000002008b0723c */ /* 0x040fe20000001860 */
[----:B------:R-:W-:Y:S02]  /*13510*/  FADD.FTZ R12, R217, R12 ;  /* 0x0000000cd90c7221 */ /* 0x000fe40000010000 */
[--C-:B-1----:R-:W-:Y:S02]  /*13520*/  FFMA.FTZ R4, R136, c[0x0][0x2d0], -R20.reuse ;  /* 0x0000b40088047a23 */ /* 0x102fe40000010814 */
[----:B------:R-:W1:Y:S02]  /*13530*/  LDSM.16.MT88.4 R136, [R167+0x800] ;  /* 0x00080000a788783b */ /* 0x000e640000004200 */
[----:B------:R2:W3:Y:S01]  /*13540*/  MUFU.EX2 R40, R4 ;  /* 0x0000000400287308 */ /* 0x0004e20000000800 */
[C---:B------:R-:W-:Y:S08]  /*13550*/  HMMA.16816.F32 R144, R8.reuse, R44, R116 ;  /* 0x0000002c0890723c */ /* 0x040ff00000001874 */
[----:B------:R-:W-:Y:S01]  /*13560*/  HMMA.16816.F32 R36, R8, R70, R36 ;  /* 0x000000460824723c */ /* 0x000fe20000001824 */
[----:B--2---:R-:W-:-:S07]  /*13570*/  FFMA.FTZ R4, R131, c[0x0][0x2d0], -R20 ;  /* 0x0000b40083047a23 */ /* 0x004fce0000010814 */
[C---:B------:R-:W-:Y:S01]  /*13580*/  HMMA.16816.F32 R64, R8.reuse, R46, R64 ;  /* 0x0000002e0840723c */ /* 0x040fe20000001840 */
[----:B---3--:R-:W-:Y:S01]  /*13590*/  F2FP.PACK_AB R96, R40, R35 ;  /* 0x000000232860723e */ /* 0x008fe200000000ff */
[----:B------:R2:W-:Y:S06]  /*135a0*/  MUFU.EX2 R41, R4 ;  /* 0x0000000400297308 */ /* 0x0005ec0000000800 */
[----:B------:R-:W-:Y:S01]  /*135b0*/  HMMA.16816.F32 R88, R8, R42, R60 ;  /* 0x0000002a0858723c */ /* 0x000fe2000000183c */
[----:B------:R-:W3:Y:S06]  /*135c0*/  LDSM.16.MT88.4 R60, [R167+0x1400] ;  /* 0x00140000a73c783b */ /* 0x000eec0000004200 */
[----:B------:R-:W-:Y:S01]  /*135d0*/  FADD.FTZ R11, R205, R171 ;  /* 0x000000abcd0b7221 */ /* 0x000fe20000010000 */
[----:B------:R-:W-:Y:S01]  /*135e0*/  IADD3 R205, R235, -0x2, RZ ;  /* 0xfffffffeebcd7810 */ /* 0x000fe20007ffe0ff */
[----:B--2---:R-:W-:-:S02]  /*135f0*/  FFMA.FTZ R4, R130, c[0x0][0x2d0], -R20 ;  /* 0x0000b40082047a23 */ /* 0x004fc40000010814 */
[----:B------:R-:W-:Y:S02]  /*13600*/  FADD.FTZ R11, R230, R11 ;  /* 0x0000000be60b7221 */ /* 0x000fe40000010000 */
[----:B------:R2:W4:Y:S02]  /*13610*/  MUFU.EX2 R243, R4 ;  /* 0x0000000400f37308 */ /* 0x0005240000000800 */
[----:B------:R-:W-:-:S04]  /*13620*/  FADD.FTZ R11, R229, R11 ;  /* 0x0000000be50b7221 */ /* 0x000fc80000010000 */
[----:B------:R-:W-:-:S04]  /*13630*/  FADD.FTZ R11, R231, R11 ;  /* 0x0000000be70b7221 */ /* 0x000fc80000010000 */
[----:B------:R-:W-:Y:S02]  /*13640*/  FADD.FTZ R11, R232, R11 ;  /* 0x0000000be80b7221 */ /* 0x000fe40000010000 */
[----:B--2---:R-:W-:Y:S01]  /*13650*/  FFMA.FTZ R4, R129, c[0x0][0x2d0], -R3 ;  /* 0x0000b40081047a23 */ /* 0x004fe20000010803 */
[----:B----4-:R-:W-:-:S03]  /*13660*/  F2FP.PACK_AB R98, R243, R41 ;  /* 0x00000029f362723e */ /* 0x010fc600000000ff */
[----:B------:R2:W-:Y:S02]  /*13670*/  MUFU.EX2 R32, R4 ;  /* 0x0000000400207308 */ /* 0x0005e40000000800 */
[----:B--2---:R-:W-:-:S06]  /*13680*/  FFMA.FTZ R4, R128, c[0x0][0x2d0], -R3 ;  /* 0x0000b40080047a23 */ /* 0x004fcc0000010803 */
[----:B------:R2:W4:Y:S02]  /*13690*/  MUFU.EX2 R33, R4 ;  /* 0x0000000400217308 */ /* 0x0005240000000800 */
[--C-:B--2---:R-:W-:Y:S01]  /*136a0*/  FFMA.FTZ R4, R123, c[0x0][0x2d0], -R3.reuse ;  /* 0x0000b4007b047a23 */ /* 0x104fe20000010803 */
[----:B----4-:R-:W-:Y:S01]  /*136b0*/  F2FP.PACK_AB R97, R33, R32 ;  /* 0x000000202161723e */ /* 0x010fe200000000ff */
[----:B------:R-:W-:-:S04]  /*136c0*/  FFMA.FTZ R3, R122, c[0x0][0x2d0], -R3 ;  /* 0x0000b4007a037a23 */ /* 0x000fc80000010803 */
[----:B------:R2:W-:Y:S08]  /*136d0*/  MUFU.EX2 R34, R4 ;  /* 0x0000000400227308 */ /* 0x0005f00000000800 */
[----:B------:R4:W5:Y:S01]  /*136e0*/  MUFU.EX2 R245, R3 ;  /* 0x0000000300f57308 */ /* 0x0009620000000800 */
[----:B--2---:R-:W2:Y:S01]  /*136f0*/  LDSM.16.MT88.4 R4, [R167+0x2000] ;  /* 0x00200000a704783b */ /* 0x004ea20000004200 */
[----:B----4-:R-:W-:Y:S01]  /*13700*/  FFMA.FTZ R3, R121, c[0x0][0x2d0], -R2 ;  /* 0x0000b40079037a23 */ /* 0x010fe20000010802 */
[----:B-----5:R-:W-:-:S05]  /*13710*/  F2FP.PACK_AB R99, R245, R34 ;  /* 0x00000022f563723e */ /* 0x020fca00000000ff */
[----:B------:R4:W-:Y:S02]  /*13720*/  MUFU.EX2 R14, R3 ;  /* 0x00000003000e7308 */ /* 0x0009e40000000800 */
[C---:B-1----:R-:W-:Y:S08]  /*13730*/  HMMA.16816.F32 R128, R96.reuse, R136, R172 ;  /* 0x000000886080723c */ /* 0x042ff000000018ac */
[----:B------:R-:W-:Y:S01]  /*13740*/  HMMA.16816.F32 R144, R96, R156, R144 ;  /* 0x0000009c6090723c */ /* 0x000fe20000001890 */
[----:B----4-:R-:W-:-:S02]  /*13750*/  FFMA.FTZ R3, R120, c[0x0][0x2d0], -R2 ;  /* 0x0000b40078037a23 */ /* 0x010fc40000010802 */
[----:B------:R-:W1:Y:S02]  /*13760*/  LDSM.16.MT88.4 R120, [R166+0x800] ;  /* 0x00080000a678783b */ /* 0x000e640000004200 */
[----:B------:R4:W5:Y:S03]  /*13770*/  MUFU.EX2 R15, R3 ;  /* 0x00000003000f7308 */ /* 0x0009660000000800 */
[C---:B---3--:R-:W-:Y:S08]  /*13780*/  HMMA.16816.F32 R52, R96.reuse, R60, R180 ;  /* 0x0000003c6034723c */ /* 0x048ff000000018b4 */
[----:B--2---:R-:W-:Y:S01]  /*13790*/  HMMA.16816.F32 R84, R96, R4, R84 ;  /* 0x000000046054723c */ /* 0x004fe20000001854 */
[--C-:B----4-:R-:W-:Y:S01]  /*137a0*/  FFMA.FTZ R3, R105, c[0x0][0x2d0], -R2.reuse ;  /* 0x0000b40069037a23 */ /* 0x110fe20000010802 */
[----:B-----5:R-:W-:Y:S01]  /*137b0*/  F2FP.PACK_AB R92, R15, R14 ;  /* 0x0000000e0f5c723e */ /* 0x020fe200000000ff */
[----:B------:R-:W-:-:S02]  /*137c0*/  FFMA.FTZ R2, R104, c[0x0][0x2d0], -R2 ;  /* 0x0000b40068027a23 */ /* 0x000fc40000010802 */
[----:B------:R-:W-:Y:S08]  /*137d0*/  MUFU.EX2 R20, R3 ;  /* 0x0000000300147308 */ /* 0x000ff00000000800 */
[----:B------:R2:W3:Y:S01]  /*137e0*/  MUFU.EX2 R249, R2 ;  /* 0x0000000200f97308 */ /* 0x0004e20000000800 */
[----:B-1----:R-:W-:Y:S01]  /*137f0*/  HMMA.16816.F32 R112, R96, R120, R132 ;  /* 0x000000786070723c */ /* 0x002fe20000001884 */
[----:B--2---:R-:W-:Y:S01]  /*13800*/  FFMA.FTZ R2, R100, c[0x0][0x2d0], -R0 ;  /* 0x0000b40064027a23 */ /* 0x004fe20000010800 */
[----:B---3--:R-:W-:-:S06]  /*13810*/  F2FP.PACK_AB R94, R249, R20 ;  /* 0x00000014f95e723e */ /* 0x008fcc00000000ff */
[----:B------:R-:W-:Y:S01]  /*13820*/  HMMA.16816.F32 R124, R96, R122, R124 ;  /* 0x0000007a607c723c */ /* 0x000fe2000000187c */
[----:B------:R1:W-:Y:S02]  /*13830*/  MUFU.EX2 R10, R2 ;  /* 0x00000002000a7308 */ /* 0x0003e40000000800 */
[----:B-1----:R-:W-:-:S06]  /*13840*/  FFMA.FTZ R2, R101, c[0x0][0x2d0], -R0 ;  /* 0x0000b40065027a23 */ /* 0x002fcc0000010800 */
[----:B------:R1:W2:Y:S02]  /*13850*/  MUFU.EX2 R9, R2 ;  /* 0x0000000200097308 */ /* 0x0002a40000000800 */
[--C-:B-1----:R-:W-:Y:S01]  /*13860*/  FFMA.FTZ R2, R102, c[0x0][0x2d0], -R0.reuse ;  /* 0x0000b40066027a23 */ /* 0x102fe20000010800 */
[----:B--2---:R-:W-:Y:S01]  /*13870*/  F2FP.PACK_AB R93, R9, R10 ;  /* 0x0000000a095d723e */ /* 0x004fe200000000ff */
[----:B------:R-:W-:-:S04]  /*13880*/  FFMA.FTZ R0, R21, c[0x0][0x2d0], -R0 ;  /* 0x0000b40015007a23 */ /* 0x000fc80000010800 */
[----:B------:R1:W-:Y:S08]  /*13890*/  MUFU.EX2 R3, R2 ;  /* 0x0000000200037308 */ /* 0x0003f00000000800 */
[----:B------:R-:W2:Y:S01]  /*138a0*/  MUFU.EX2 R8, R0 ;  /* 0x0000000000087308 */ /* 0x000ea20000000800 */
[----:B-1----:R-:W-:Y:S01]  /*138b0*/  @P6 IMAD.HI.U32 R2, R239, c[0x0][0x2c8], RZ ;  /* 0x0000b200ef026a27 */ /* 0x002fe200078e00ff */
[----:B--2---:R-:W-:-:S03]  /*138c0*/  F2FP.PACK_AB R95, R8, R3 ;  /* 0x00000003085f723e */ /* 0x004fc600000000ff */
[----:B------:R-:W-:Y:S01]  /*138d0*/  IMAD.MOV.U32 R0, RZ, RZ, R239 ;  /* 0x000000ffff007224 */ /* 0x000fe200078e00ef */
[----:B------:R-:W-:Y:S02]  /*138e0*/  @P6 SHF.R.U32.HI R0, RZ, c[0x0][0x2cc], R2 ;  /* 0x0000b300ff006a19 */ /* 0x000fe40000011602 */
[----:B------:R-:W-:Y:S01]  /*138f0*/  ISETP.GE.AND P6, PT, R238, 0x1, PT ;  /* 0x00000001ee00780c */ /* 0x000fe20003fc6270 */
[----:B------:R-:W-:Y:S02]  /*13900*/  HMMA.16816.F32 R116, R92, R120, R140 ;  /* 0x000000785c74723c */ /* 0x000fe4000000188c */
[----:B------:R-:W-:Y:S02]  /*13910*/  IMAD.IADD R2, R236, 0x1, R0 ;  /* 0x00000001ec027824 */ /* 0x000fe400078e0200 */
[----:B------:R-:W-:-:S04]  /*13920*/  FADD.FTZ R0, R22, R206 ;  /* 0x000000ce16007221 */ /* 0x000fc80000010000 */
[----:B------:R-:W-:Y:S01]  /*13930*/  FADD.FTZ R0, R207, R0 ;  /* 0x00000000cf007221 */ /* 0x000fe20000010000 */
[----:B------:R-:W-:Y:S03]  /*13940*/  HMMA.16816.F32 R132, R92, R136, R160 ;  /* 0x000000885c84723c */ /* 0x000fe600000018a0 */
[----:B------:R-:W-:-:S05]  /*13950*/  FADD.FTZ R0, R212, R0 ;  /* 0x00000000d4007221 */ /* 0x000fca0000010000 */
[-C--:B------:R-:W-:Y:S08]  /*13960*/  HMMA.16816.F32 R140, R96, R138.reuse, R36 ;  /* 0x0000008a608c723c */ /* 0x080ff00000001824 */
[----:B------:R-:W-:Y:S01]  /*13970*/  HMMA.16816.F32 R136, R92, R138, R76 ;  /* 0x0000008a5c88723c */ /* 0x000fe2000000184c */
[----:B------:R-:W1:Y:S07]  /*13980*/  LDSM.16.MT88.4 R76, [R166+0x2000] ;  /* 0x00200000a64c783b */ /* 0x000e6e0000004200 */
[C---:B------:R-:W-:Y:S08]  /*13990*/  HMMA.16816.F32 R160, R96.reuse, R158, R64 ;  /* 0x0000009e60a0723c */ /* 0x040ff00000001840 */
[----:B------:R-:W-:Y:S08]  /*139a0*/  HMMA.16816.F32 R64, R96, R62, R88 ;  /* 0x0000003e6040723c */ /* 0x000ff00000001858 */
        /* <DEDUP_REMOVED lines=12> */
[----:B------:R-:W-:Y:S01]  /*13a70*/  HMMA.16816.F32 R156, R92, R158, R72 ;  /* 0x0000009e5c9c723c */ /* 0x000fe20000001848 */
[----:B------:R-:W-:Y:S02]  /*13a80*/  FADD.FTZ R0, R169, R0 ;  /* 0x00000000a9007221 */ /* 0x000fe40000010000 */
[----:B------:R-:W-:Y:S02]  /*13a90*/  FADD.FTZ R5, R35, R5 ;  /* 0x0000000523057221 */ /* 0x000fe40000010000 */
[----:B------:R-:W-:Y:S02]  /*13aa0*/  FADD.FTZ R0, R10, R0 ;  /* 0x000000000a007221 */ /* 0x000fe40000010000 */
[----:B------:R-:W-:Y:S01]  /*13ab0*/  FADD.FTZ R5, R40, R5 ;  /* 0x0000000528057221 */ /* 0x000fe20000010000 */
[C---:B-1----:R-:W-:Y:S08]  /*13ac0*/  HMMA.16816.F32 R80, R96.reuse, R78, R56 ;  /* 0x0000004e6050723c */ /* 0x042ff00000001838 */
[----:B------:R-:W-:Y:S08]  /*13ad0*/  HMMA.16816.F32 R68, R96, R76, R176 ;  /* 0x0000004c6044723c */ /* 0x000ff000000018b0 */
        /* <DEDUP_REMOVED lines=17> */
[----:B------:R-:W-:Y:S01]  /*13bf0*/  FADD.FTZ R250, R8, R3 ;  /* 0x0000000308fa7221 */ /* 0x000fe20000010000 */
[----:B------:R-:W-:Y:S01]  /*13c00*/  IADD3 R3, R2, c[0x0][0x328], RZ ;  /* 0x0000ca0002037a10 */ /* 0x000fe20007ffe0ff */
[----:B------:R-:W-:-:S02]  /*13c10*/  FADD.FTZ R243, R243, R0 ;  /* 0x00000000f3f37221 */ /* 0x000fc40000010000 */
[----:B------:R-:W-:Y:S02]  /*13c20*/  FADD.FTZ R245, R245, R5 ;  /* 0x00000005f5f57221 */ /* 0x000fe40000010000 */
[----:B------:R-:W-:Y:S01]  /*13c30*/  FADD.FTZ R249, R249, R6 ;  /* 0x00000006f9f97221 */ /* 0x000fe20000010000 */
        /* <DEDUP_REMOVED lines=12> */
.L_x_827:
[----:B------:R-:W-:-:S13]  /*13d00*/  ISETP.NE.AND P0, PT, R4, 0x1, PT ;  /* 0x000000010400780c */ /* 0x000fda0003f05270 */
[----:B------:R-:W-:-:S05]  /*13d10*/  @P0 IMAD.HI.U32 R2, R0, c[0x0][0x330], RZ ;  /* 0x0000cc0000020a27 */ /* 0x000fca00078e00ff */
[----:B------:R-:W-:Y:S02]  /*13d20*/  @P0 SHF.R.U32.HI R0, RZ, c[0x0][0x334], R2 ;  /* 0x0000cd00ff000a19 */ /* 0x000fe40000011602 */
.L_x_828:
[----:B------:R-:W-:Y:S05]  /*13d30*/  BSYNC B0 ;  /* 0x0000000000007941 */ /* 0x000fea0003800000 */
.L_x_826:
[----:B------:R-:W-:-:S05]  /*13d40*/  IMAD R0, R0, R4, c[0x0][0x32c] ;  /* 0x0000cb0000007624 */ /* 0x000fca00078e0204 */
[----:B------:R-:W-:-:S05]  /*13d50*/  IMNMX R3, R3, R0, PT ;  /* 0x0000000003037217 */ /* 0x000fca0003800200 */
.L_x_825:
[----:B------:R-:W-:-:S05]  /*13d60*/  IMAD.HI R3, R3, 0x2aaaaaab, RZ ;  /* 0x2aaaaaab03037827 */ /* 0x000fca00078e02ff */
[----:B------:R-:W-:-:S04]  /*13d70*/  SHF.R.U32.HI R0, RZ, 0x1f, R3 ;  /* 0x0000001fff007819 */ /* 0x000fc80000011603 */
[----:B------:R-:W-:-:S04]  /*13d80*/  LEA.HI.SX32 R3, R3, R0, 0x1d ;  /* 0x0000000003037211 */ /* 0x000fc800078feaff */
[----:B------:R-:W-:-:S04]  /*13d90*/  IMNMX R244, R237, R3, !PT ;  /* 0x00000003edf47217 */ /* 0x000fc80007800200 */
[----:B------:R-:W-:-:S13]  /*13da0*/  ISETP.GE.AND P0, PT, R205, R244, PT ;  /* 0x000000f4cd00720c */ /* 0x000fda0003f06270 */
[----:B------:R-:W-:Y:S05]  /*13db0*/  @!P0 BRA `(.L_x_829) ;  /* 0x000042d000008947 */ /* 0x000fea0003800000 */
[----:B------:R-:W-:Y:S01]  /*13dc0*/  IMAD.MOV.U32 R101, RZ, RZ, R107 ;  /* 0x000000ffff657224 */ /* 0x000fe200078e006b */
[----:B------:R-:W-:Y:S01]  /*13dd0*/  MOV R104, R103 ;  /* 0x0000006700687202 */ /* 0x000fe20000000f00 */
[----:B------:R-:W-:Y:S01]  /*13de0*/  IMAD.MOV.U32 R100, RZ, RZ, R108 ;  /* 0x000000ffff647224 */ /* 0x000fe200078e006c */
[----:B------:R-:W-:Y:S02]  /*13df0*/  MOV R102, R106 ;  /* 0x0000006a00667202 */ /* 0x000fe40000000f00 */
.L_x_850:
[----:B------:R-:W2:Y:S01]  /*13e00*/  LDL R215, [R1+0x18] ;  /* 0x0000180001d77983 */ /* 0x000ea20000100800 */
[----:B------:R-:W-:Y:S04]  /*13e10*/  DEPBAR.LE SB0, 0x0 ;  /* 0x000080000000791a */ /* 0x000fe80000000000 */
[----:B------:R-:W1:Y:S01]  /*13e20*/  S2R R214, SR_TID.X ;  /* 0x0000000000d67919 */ /* 0x000e620000002100 */
[----:B------:R-:W-:Y:S01]  /*13e30*/  WARPSYNC 0xffffffff ;  /* 0xffffffff00007948 */ /* 0x000fe20003800000 */
[----:B------:R-:W-:Y:S02]  /*13e40*/  BSSY B0, `(.L_x_830) ;  /* 0x0000030000007945 */ /* 0x000fe40003800000 */
[----:B------:R-:W-:Y:S01]  /*13e50*/  BAR.SYNC.DEFER_BLOCKING 0x0 ;  /* 0x0000000000007b1d */ /* 0x000fe20000010000 */
[C---:B------:R-:W-:Y:S02]  /*13e60*/  LOP3.LUT P5, RZ, R203.reuse, 0x100, RZ, 0xc0, !PT ;  /* 0x00000100cbff7812 */ /* 0x040fe400078ac0ff */
[C---:B------:R-:W-:Y:S02]  /*13e70*/  LOP3.LUT P4, RZ, R203.reuse, 0x80, RZ, 0xc0, !PT ;  /* 0x00000080cbff7812 */ /* 0x040fe4000788c0ff */
[----:B------:R-:W-:Y:S01]  /*13e80*/  LOP3.LUT P3, RZ, R203, 0x40, RZ, 0xc0, !PT ;  /* 0x00000040cbff7812 */ /* 0x000fe2000786c0ff */
        /* <DEDUP_REMOVED lines=14> */
[C---:B------:R-:W-:Y:S01]  /*13f70*/  IMAD.WIDE.U32 R2, R205.reuse, c[0x0][0x208], RZ ;  /* 0x00008200cd027a25 */ /* 0x040fe200078e00ff */
        /* <DEDUP_REMOVED lines=28> */
.L_x_831:
[----:B-1-34-:R-:W-:Y:S05]  /*14140*/  BSYNC B0 ;  /* 0x0000000000007941 */ /* 0x01afea0003800000 */
.L_x_830:
        /* <DEDUP_REMOVED lines=196> */
[----:B--234-:R-:W-:Y:S01]  /*14d90*/  SHF.R.S32.HI R215, RZ, 0x1f, R214 ;  /* 0x0000001fffd77819 */ /* 0x01cfe200000114d6 */
[----:B------:R-:W2:Y:S01]  /*14da0*/  LDL.64 R216, [R1+0x8] ;  /* 0x0000080001d87983 */ /* 0x000ea20000100a00 */
[----:B-1----:R-:W-:Y:S02]  /*14db0*/  IADD3 R0, R205, -0x1, RZ ;  /* 0xffffffffcd007810 */ /* 0x002fe40007ffe0ff */
[----:B------:R-:W-:Y:S02]  /*14dc0*/  LEA.HI R215, R215, R214, RZ, 0x2 ;  /* 0x000000d6d7d77211 */ /* 0x000fe400078f10ff */
[----:B------:R-:W3:Y:S01]  /*14dd0*/  LDL R214, [R1+0x4] ;  /* 0x0000040001d67983 */ /* 0x000ee20000100800 */
        /* <DEDUP_REMOVED lines=17> */
[----:B--2---:R-:W-:Y:S05]  /*14ef0*/  @P1 IADD3 R2, P2, R216, R2, RZ ;  /* 0x00000002d8021210 */ /* 0x004fea0007f5e0ff */
[----:B---3--:R-:W-:Y:S01]  /*14f00*/  @P1 IMAD.X R0, R0, 0x1, R214, P2 ;  /* 0x0000000100001824 */ /* 0x008fe200010e06d6 */
        /* <DEDUP_REMOVED lines=15> */
.L_x_833:
[----:B--234-:R-:W-:Y:S05]  /*15000*/  BSYNC B0 ;  /* 0x0000000000007941 */ /* 0x01cfea0003800000 */
.L_x_832:
[----:B-1----:R-:W2:Y:S01]  /*15010*/  LDL R2, [R1+0x20] ;  /* 0x0000200001027983 */ /* 0x002ea20000100800 */
[----:B------:R-:W-:Y:S01]  /*15020*/  IMAD.MOV.U32 R3, RZ, RZ, c[0x0][0x2c4] ;  /* 0x0000b100ff037624 */ /* 0x000fe200078e00ff */
[----:B------:R-:W-:Y:S01]  /*15030*/  ULDC UR4, c[0x0][0x324] ;  /* 0x0000c90000047ab9 */ /* 0x000fe20000000800 */
[----:B------:R-:W-:Y:S01]  /*15040*/  IMAD.MOV.U32 R50, RZ, RZ, c[0x0][0x32c] ;  /* 0x0000cb00ff327624 */ /* 0x000fe200078e00ff */
[----:B------:R-:W2:Y:S01]  /*15050*/  LDL R0, [R1+0x44] ;  /* 0x0000440001007983 */ /* 0x000ea20000100800 */
[----:B------:R-:W-:Y:S01]  /*15060*/  ULOP3.LUT UR4, URZ, UR4, URZ, 0x33, !UPT ;  /* 0x000000043f047292 */ /* 0x000fe2000f8e333f */
[----:B------:R-:W-:Y:S02]  /*15070*/  ISETP.NE.AND P0, PT, R3, 0x1, PT ;  /* 0x000000010300780c */ /* 0x000fe40003f05270 */
[----:B------:R-:W3:Y:S04]  /*15080*/  LDL R49, [R1] ;  /* 0x0000000001317983 */ /* 0x000ee80000100800 */
[----:B------:R-:W0:Y:S01]  /*15090*/  LDGDEPBAR ;  /* 0x00000000000079af */ /* 0x000e220000000000 */
[----:B--2---:R-:W-:Y:S06]  /*150a0*/  IMAD.IADD R5, R0, 0x1, R2 ;  /* 0x0000000100057824 */ /* 0x004fec00078e0202 */
[----:B------:R-:W-:Y:S05]  /*150b0*/  @P0 IMAD.HI.U32 R0, R5, c[0x0][0x2c8], RZ ;  /* 0x0000b20005000a27 */ /* 0x000fea00078e00ff */
[----:B------:R-:W-:Y:S01]  /*150c0*/  @P0 SHF.R.U32.HI R5, RZ, c[0x0][0x2cc], R0 ;  /* 0x0000b300ff050a19 */ /* 0x000fe20000011600 */
[----:B------:R-:W-:Y:S01]  /*150d0*/  IMAD R0, R205, -0x30, RZ ;  /* 0xffffffd0cd007824 */ /* 0x000fe200078e02ff */
[----:B------:R-:W-:Y:S03]  /*150e0*/  ISETP.GE.AND P0, PT, R50, 0x1, PT ;  /* 0x000000013200780c */ /* 0x000fe60003f06270 */
[----:B------:R-:W1:Y:S01]  /*150f0*/  SHFL.IDX PT, R4, R5, RZ, 0x1c1f ;  /* 0x001c1fff05047589 */ /* 0x000e6200000e0000 */
[----:B---3--:R-:W-:Y:S04]  /*15100*/  IADD3 R2, -R49, 0x1, R0 ;  /* 0x0000000131027810 */ /* 0x008fe80007ffe100 */
        /* <DEDUP_REMOVED lines=19> */
.L_x_836:
[----:B------:R-:W-:Y:S04]  /*15240*/  MOV R8, c[0x0][0x32c] ;  /* 0x0000cb0000087a02 */ /* 0x000fe80000000f00 */
[----:B------:R-:W-:Y:S11]  /*15250*/  ISETP.NE.AND P0, PT, R8, 0x1, PT ;  /* 0x000000010800780c */ /* 0x000ff60003f05270 */
[----:B------:R-:W-:Y:S02]  /*15260*/  @!UPT UIADD3 URZ, URZ, URZ, URZ ;  /* 0x0000003f3f3ff290 */ /* 0x000fe4000fffe03f */
[----:B------:R-:W-:Y:S05]  /*15270*/  @P0 IMAD.HI.U32 R8, R4, c[0x0][0x330], RZ ;  /* 0x0000cc0004080a27 */ /* 0x000fea00078e00ff */
[----:B------:R-:W-:Y:S02]  /*15280*/  @P0 SHF.R.U32.HI R4, RZ, c[0x0][0x334], R8 ;  /* 0x0000cd00ff040a19 */ /* 0x000fe40000011608 */
.L_x_837:
[----:B------:R-:W-:Y:S05]  /*15290*/  BSYNC B0 ;  /* 0x0000000000007941 */ /* 0x000fea0003800000 */
.L_x_835:
[----:B------:R-:W-:Y:S04]  /*152a0*/  IMAD.IADD R8, R0, 0x1, -R49 ;  /* 0x0000000100087824 */ /* 0x000fe800078e0a31 */
[----:B------:R-:W-:Y:S05]  /*152b0*/  IMAD R4, R4, c[0x0][0x32c], R8 ;  /* 0x0000cb0004047a24 */ /* 0x000fea00078e0208 */
[----:B------:R-:W-:Y:S02]  /*152c0*/  IADD3 R8, R4, c[0x0][0x32c], RZ ;  /* 0x0000cb0004087a10 */ /* 0x000fe40007ffe0ff */
[----:B------:R-:W-:Y:S02]  /*152d0*/  IMNMX R2, R2, R4, !PT ;  /* 0x0000000402027217 */ /* 0x000fe40007800200 */
[----:B------:R-:W-:Y:S02]  /*152e0*/  IMNMX R3, R3, R8, PT ;  /* 0x0000000803037217 */ /* 0x000fe40003800200 */
.L_x_834:
[C---:B------:R-:W-:Y:S01]  /*152f0*/  ISETP.GE.AND P0, PT, R0.reuse, 0x1, PT ;  /* 0x000000010000780c */ /* 0x040fe20003f06270 */
[----:B------:R-:W1:Y:S01]  /*15300*/  SHFL.IDX PT, R4, R5, 0x1, 0x1c1f ;  /* 0x003c1f0005047f89 */ /* 0x000e6200000e0000 */
[C---:B------:R-:W-:Y:S02]  /*15310*/  ISETP.GE.AND P1, PT, R0.reuse, 0x2, PT ;  /* 0x000000020000780c */ /* 0x040fe40003f26270 */
[----:B------:R-:W-:Y:S02]  /*15320*/  LOP3.LUT R203, R203, 0xffffffef, RZ, 0xc0, !PT ;  /* 0xffffffefcbcb7812 */ /* 0x000fe400078ec0ff */
[C---:B------:R-:W-:Y:S02]  /*15330*/  ISETP.GE.AND P6, PT, R0.reuse, 0x12, PT ;  /* 0x000000120000780c */ /* 0x040fe40003fc6270 */
[C---:B------:R-:W-:Y:S02]  /*15340*/  ISETP.GE.AND P5, PT, R0.reuse, 0x19, PT ;  /* 0x000000190000780c */ /* 0x040fe40003fa6270 */
[C---:B------:R-:W-:Y:S02]  /*15350*/  ISETP.GE.AND P4, PT, R0.reuse, 0x1a, PT ;  /* 0x0000001a0000780c */ /* 0x040fe40003f86270 */
[----:B------:R-:W-:Y:S02]  /*15360*/  ISETP.GE.AND P3, PT, R0, 0x21, PT ;  /* 0x000000210000780c */ /* 0x000fe40003f66270 */
[----:B------:R-:W-:Y:S02]  /*15370*/  @P0 LOP3.LUT R203, R203, 0x10, RZ, 0xfc, !PT ;  /* 0x00000010cbcb0812 */ /* 0x000fe400078efcff */
[C---:B------:R-:W-:Y:S02]  /*15380*/  ISETP.GT.AND P0, PT, R2.reuse, RZ, !P0 ;  /* 0x000000ff0200720c */ /* 0x040fe40004704270 */
[----:B------:R-:W-:Y:S02]  /*15390*/  LOP3.LUT R203, R203, 0xfffffff7, RZ, 0xc0, !PT ;  /* 0xfffffff7cbcb7812 */ /* 0x000fe400078ec0ff */
[----:B------:R-:W-:Y:S02]  /*153a0*/  ISETP.LT.OR P0, PT, R3, 0x1, P0 ;  /* 0x000000010300780c */ /* 0x000fe40000701670 */
        /* <DEDUP_REMOVED lines=8> */
[C---:B------:R-:W-:Y:S02]  /*15430*/  ISETP.GE.AND P2, PT, R0.reuse, 0x22, PT ;  /* 0x000000220000780c */ /* 0x040fe40003f46270 */
[----:B------:R-:W-:Y:S02]  /*15440*/  ISETP.LT.OR P0, PT, R3, 0x9, P0 ;  /* 0x000000090300780c */ /* 0x000fe40000701670 */
        /* <DEDUP_REMOVED lines=11> */
[----:B------:R-:W-:Y:S04]  /*15500*/  ISETP.LT.OR P0, PT, R3, 0x11, P0 ;  /* 0x000000110300780c */ /* 0x000fe80000701670 */
[----:B------:R-:W-:Y:S02]  /*15510*/  FSEL R46, R106, -INF , !P0 ;  /* 0xff8000006a2e7808 */ /* 0x000fe40004000000 */
[----:B------:R-:W-:Y:S02]  /*15520*/  ISETP.GT.AND P0, PT, R2, 0x11, !P6 ;  /* 0x000000110200780c */ /* 0x000fe40007704270 */
[----:B------:R-:W-:Y:S02]  /*15530*/  @P1 LOP3.LUT R203, R203, 0x1, RZ, 0xfc, !PT ;  /* 0x00000001cbcb1812 */ /* 0x000fe400078efcff */
[----:B------:R-:W-:Y:S02]  /*15540*/  ISETP.LT.OR P0, PT, R3, 0x12, P0 ;  /* 0x000000120300780c */ /* 0x000fe40000701670 */
[----:B------:R-:W-:Y:S02]  /*15550*/  ISETP.GE.AND P1, PT, R0, 0x29, PT ;  /* 0x000000290000780c */ /* 0x000fe40003f26270 */
[----:B------:R-:W-:Y:S02]  /*15560*/  FSEL R45, R105, -INF , !P0 ;  /* 0xff800000692d7808 */ /* 0x000fe40004000000 */
[----:B------:R-:W-:Y:S02]  /*15570*/  ISETP.GT.AND P0, PT, R2, 0x18, !P5 ;  /* 0x000000180200780c */ /* 0x000fe40006f04270 */
[----:B------:R-:W-:Y:S02]  /*15580*/  LOP3.LUT R203, R203, 0xffffffdf, RZ, 0xc0, !PT ;  /* 0xffffffdfcbcb7812 */ /* 0x000fe400078ec0ff */
        /* <DEDUP_REMOVED lines=38> */
.L_x_840:
[----:B------:R-:W-:Y:S04]  /*157f0*/  MOV R9, c[0x0][0x32c] ;  /* 0x0000cb0000097a02 */ /* 0x000fe80000000f00 */
[----:B------:R-:W-:Y:S11]  /*15800*/  ISETP.NE.AND P0, PT, R9, 0x1, PT ;  /* 0x000000010900780c */ /* 0x000ff60003f05270 */
[----:B------:R-:W-:Y:S02]  /*15810*/  @!UPT UIADD3 URZ, URZ, URZ, URZ ;  /* 0x0000003f3f3ff290 */ /* 0x000fe4000fffe03f */
[----:B------:R-:W-:Y:S05]  /*15820*/  @P0 IMAD.HI.U32 R9, R4, c[0x0][0x330], RZ ;  /* 0x0000cc0004090a27 */ /* 0x000fea00078e00ff */
[----:B------:R-:W-:Y:S02]  /*15830*/  @P0 SHF.R.U32.HI R4, RZ, c[0x0][0x334], R9 ;  /* 0x0000cd00ff040a19 */ /* 0x000fe40000011609 */
.L_x_841:
[----:B------:R-:W-:Y:S05]  /*15840*/  BSYNC B0 ;  /* 0x0000000000007941 */ /* 0x000fea0003800000 */
.L_x_839:
[----:B------:R-:W-:Y:S04]  /*15850*/  IMAD.IADD R9, R0, 0x1, -R49 ;  /* 0x0000000100097824 */ /* 0x000fe800078e0a31 */
[----:B------:R-:W-:Y:S05]  /*15860*/  IMAD R4, R4, c[0x0][0x32c], R9 ;  /* 0x0000cb0004047a24 */ /* 0x000fea00078e0209 */
[----:B------:R-:W-:Y:S02]  /*15870*/  IADD3 R9, R4, c[0x0][0x32c], RZ ;  /* 0x0000cb0004097a10 */ /* 0x000fe40007ffe0ff */
[----:B------:R-:W-:Y:S02]  /*15880*/  IMNMX R2, R2, R4, !PT ;  /* 0x0000000402027217 */ /* 0x000fe40007800200 */
[----:B------:R-:W-:Y:S02]  /*15890*/  IMNMX R3, R3, R9, PT ;  /* 0x0000000903037217 */ /* 0x000fe40003800200 */
.L_x_838:
[----:B------:R-:W-:Y:S01]  /*158a0*/  LOP3.LUT P0, RZ, R203, 0x8, RZ, 0xc0, !PT ;  /* 0x00000008cbff7812 */ /* 0x000fe2000780c0ff */
[----:B------:R-:W1:Y:S03]  /*158b0*/  SHFL.IDX PT, R4, R5, 0x2, 0x1c1f ;  /* 0x005c1f0005047f89 */ /* 0x000e6600000e0000 */
[----:B------:R-:W-:Y:S04]  /*158c0*/  ISETP.GT.AND P0, PT, R2, 0x1, !P0 ;  /* 0x000000010200780c */ /* 0x000fe80004704270 */
[----:B------:R-:W-:Y:S04]  /*158d0*/  ISETP.LT.OR P0, PT, R3, 0x2, P0 ;  /* 0x000000020300780c */ /* 0x000fe80000701670 */
[----:B------:R-:W-:Y:S02]  /*158e0*/  FSEL R14, R190, -INF , !P0 ;  /* 0xff800000be0e7808 */ /* 0x000fe40004000000 */
[----:B------:R-:W-:Y:S04]  /*158f0*/  LOP3.LUT P0, RZ, R203, 0x4, RZ, 0xc0, !PT ;  /* 0x00000004cbff7812 */ /* 0x000fe8000780c0ff */
[C---:B------:R-:W-:Y:S04]  /*15900*/  ISETP.GT.AND P0, PT, R2.reuse, 0x8, !P0 ;  /* 0x000000080200780c */ /* 0x040fe80004704270 */
[----:B------:R-:W-:Y:S04]  /*15910*/  ISETP.LT.OR P0, PT, R3, 0x9, P0 ;  /* 0x000000090300780c */ /* 0x000fe80000701670 */
[----:B------:R-:W-:Y:S02]  /*15920*/  FSEL R18, R177, -INF , !P0 ;  /* 0xff800000b1127808 */ /* 0x000fe40004000000 */
[----:B------:R-:W-:Y:S04]  /*15930*/  LOP3.LUT P0, RZ, R203, 0x2, RZ, 0xc0, !PT ;  /* 0x00000002cbff7812 */ /* 0x000fe8000780c0ff */
[----:B------:R-:W-:Y:S04]  /*15940*/  ISETP.GT.AND P0, PT, R2, 0x9, !P0 ;  /* 0x000000090200780c */ /* 0x000fe80004704270 */
[----:B------:R-:W-:Y:S04]  /*15950*/  ISETP.LT.OR P0, PT, R3, 0xa, P0 ;  /* 0x0000000a0300780c */ /* 0x000fe80000701670 */
        /* <DEDUP_REMOVED lines=23> */
[----:B------:R-:W-:Y:S04]  /*15ad0*/  LOP3.LUT P0, RZ, R203, 0x10, RZ, 0xc0, !PT ;  /* 0x00000010cbff7812 */ /* 0x000fe8000780c0ff */
[C---:B------:R-:W-:Y:S04]  /*15ae0*/  ISETP.GT.AND P0, PT, R2.reuse, RZ, !P0 ;  /* 0x000000ff0200720c */ /* 0x040fe80004704270 */
        /* <DEDUP_REMOVED lines=24> */
.L_x_844:
[----:B------:R-:W-:Y:S04]  /*15c70*/  MOV R9, c[0x0][0x32c] ;  /* 0x0000cb0000097a02 */ /* 0x000fe80000000f00 */
[----:B------:R-:W-:Y:S11]  /*15c80*/  ISETP.NE.AND P0, PT, R9, 0x1, PT ;  /* 0x000000010900780c */ /* 0x000ff60003f05270 */
[----:B------:R-:W-:Y:S02]  /*15c90*/  @!UPT UIADD3 URZ, URZ, URZ, URZ ;  /* 0x0000003f3f3ff290 */ /* 0x000fe4000fffe03f */
[----:B------:R-:W-:Y:S05]  /*15ca0*/  @P0 IMAD.HI.U32 R9, R4, c[0x0][0x330], RZ ;  /* 0x0000cc0004090a27 */ /* 0x000fea00078e00ff */
[----:B------:R-:W-:Y:S02]  /*15cb0*/  @P0 SHF.R.U32.HI R4, RZ, c[0x0][0x334], R9 ;  /* 0x0000cd00ff040a19 */ /* 0x000fe40000011609 */
.L_x_845:
[----:B------:R-:W-:Y:S05]  /*15cc0*/  BSYNC B0 ;  /* 0x0000000000007941 */ /* 0x000fea0003800000 */
.L_x_843:
[----:B------:R-:W-:Y:S04]  /*15cd0*/  IMAD.IADD R9, R0, 0x1, -R49 ;  /* 0x0000000100097824 */ /* 0x000fe800078e0a31 */
[----:B------:R-:W-:Y:S05]  /*15ce0*/  IMAD R4, R4, c[0x0][0x32c], R9 ;  /* 0x0000cb0004047a24 */ /* 0x000fea00078e0209 */
[----:B------:R-:W-:Y:S02]  /*15cf0*/  IADD3 R9, R4, c[0x0][0x32c], RZ ;  /* 0x0000cb0004097a10 */ /* 0x000fe40007ffe0ff */
[----:B------:R-:W-:Y:S02]  /*15d00*/  IMNMX R2, R2, R4, !PT ;  /* 0x0000000402027217 */ /* 0x000fe40007800200 */
[----:B------:R-:W-:Y:S02]  /*15d10*/  IMNMX R3, R3, R9, PT ;  /* 0x0000000903037217 */ /* 0x000fe40003800200 */
.L_x_842:
        /* <DEDUP_REMOVED lines=61> */
.L_x_848:
[----:B------:R-:W-:Y:S04]  /*160f0*/  MOV R5, c[0x0][0x32c] ;  /* 0x0000cb0000057a02 */ /* 0x000fe80000000f00 */
[----:B------:R-:W-:Y:S11]  /*16100*/  ISETP.NE.AND P0, PT, R5, 0x1, PT ;  /* 0x000000010500780c */ /* 0x000ff60003f05270 */
[----:B------:R-:W-:Y:S02]  /*16110*/  @!UPT UIADD3 URZ, URZ, URZ, URZ ;  /* 0x0000003f3f3ff290 */ /* 0x000fe4000fffe03f */
[----:B------:R-:W-:Y:S05]  /*16120*/  @P0 IMAD.HI.U32 R5, R4, c[0x0][0x330], RZ ;  /* 0x0000cc0004050a27 */ /* 0x000fea00078e00ff */
[----:B------:R-:W-:Y:S02]  /*16130*/  @P0 SHF.R.U32.HI R4, RZ, c[0x0][0x334], R5 ;  /* 0x0000cd00ff040a19 */ /* 0x000fe40000011605 */
.L_x_849:
[----:B------:R-:W-:Y:S05]  /*16140*/  BSYNC B0 ;  /* 0x0000000000007941 */ /* 0x000fea0003800000 */
.L_x_847:
[----:B------:R-:W-:Y:S04]  /*16150*/  IMAD.IADD R0, R0, 0x1, -R49 ;  /* 0x0000000100007824 */ /* 0x000fe800078e0a31 */
[----:B------:R-:W-:Y:S05]  /*16160*/  IMAD R0, R4, c[0x0][0x32c], R0 ;  /* 0x0000cb0004007a24 */ /* 0x000fea00078e0200 */
[----:B------:R-:W-:Y:S02]  /*16170*/  IADD3 R4, R0, c[0x0][0x32c], RZ ;  /* 0x0000cb0000047a10 */ /* 0x000fe40007ffe0ff */
[----:B------:R-:W-:Y:S02]  /*16180*/  IMNMX R2, R2, R0, !PT ;  /* 0x0000000002027217 */ /* 0x000fe40007800200 */
[----:B------:R-:W-:Y:S02]  /*16190*/  IMNMX R3, R3, R4, PT ;  /* 0x0000000403037217 */ /* 0x000fe40003800200 */
.L_x_846:
[----:B------:R-:W-:Y:S02]  /*161a0*/  LOP3.LUT P0, RZ, R203, 0x10, RZ, 0xc0, !PT ;  /* 0x00000010cbff7812 */ /* 0x000fe4000780c0ff */
        /* <DEDUP_REMOVED lines=58> */
[C---:B------:R-:W-:Y:S01]  /*16550*/  ISETP.GT.AND P0, PT, R2.reuse, 0x21, !P2 ;  /* 0x000000210200780c */ /* 0x040fe20005704270 */
[----:B------:R-:W2:Y:S01]  /*16560*/  SHFL.BFLY PT, R7, R4, 0x2, 0x1f ;  /* 0x0c401f0004077f89 */ /* 0x000ea200000e0000 */
[----:B------:R-:W-:Y:S02]  /*16570*/  LOP3.LUT P6, RZ, R203, 0x20, RZ, 0xc0, !PT ;  /* 0x00000020cbff7812 */ /* 0x000fe400078cc0ff */
        /* <DEDUP_REMOVED lines=8> */
[----:B------:R-:W-:Y:S02]  /*16600*/  ISETP.GT.AND P0, PT, R2, 0x29, !P6 ;  /* 0x000000290200780c */ /* 0x000fe40007704270 */
[----:B------:R-:W-:Y:S02]  /*16610*/  FMNMX.FTZ R5, R17, R5, !PT ;  /* 0x0000000511057209 */ /* 0x000fe40007810000 */
[----:B------:R-:W-:Y:S01]  /*16620*/  ISETP.LT.OR P0, PT, R3, 0x2a, P0 ;  /* 0x0000002a0300780c */ /* 0x000fe20000701670 */
[----:B------:R-:W-:Y:S01]  /*16630*/  FMUL.FTZ R3, R108, c[0x0][0x2d0] ;  /* 0x0000b4006c037a20 */ /* 0x000fe20000410000 */
[----:B------:R-:W-:Y:S02]  /*16640*/  FMNMX.FTZ R5, R20, R5, !PT ;  /* 0x0000000514057209 */ /* 0x000fe40007810000 */
[----:B------:R-:W-:Y:S02]  /*16650*/  FSEL R105, R169, -INF , !P0 ;  /* 0xff800000a9697808 */ /* 0x000fe40004000000 */
[----:B------:R-:W-:Y:S02]  /*16660*/  FSETP.NEU.FTZ.AND P0, PT, R108, -INF , PT ;  /* 0xff8000006c00780b */ /* 0x000fe40003f1d000 */
[----:B--2---:R-:W-:Y:S02]  /*16670*/  FMNMX.FTZ R0, R4, R7, !PT ;  /* 0x0000000704007209 */ /* 0x004fe40007810000 */
[----:B------:R-:W-:Y:S02]  /*16680*/  FSEL R7, R3, RZ, P0 ;  /* 0x000000ff03077208 */ /* 0x000fe40000000000 */
[----:B------:R-:W-:Y:S03]  /*16690*/  FMNMX.FTZ R5, R30, R5, !PT ;  /* 0x000000051e057209 */ /* 0x000fe60007810000 */
[--C-:B------:R-:W-:Y:S01]  /*166a0*/  FFMA.FTZ R4, R12, c[0x0][0x2d0], -R7.reuse ;  /* 0x0000b4000c047a23 */ /* 0x100fe20000010807 */
[----:B------:R-:W-:Y:S01]  /*166b0*/  FMNMX.FTZ R5, R29, R5, !PT ;  /* 0x000000051d057209 */ /* 0x000fe20007810000 */
[--C-:B------:R-:W-:Y:S02]  /*166c0*/  FFMA.FTZ R3, R8, c[0x0][0x2d0], -R7.reuse ;  /* 0x0000b40008037a23 */ /* 0x100fe40000010807 */
[----:B------:R1:W-:Y:S01]  /*166d0*/  MUFU.EX2 R240, R4 ;  /* 0x0000000400f07308 */ /* 0x0003e20000000800 */
[----:B------:R-:W-:Y:S01]  /*166e0*/  FMNMX.FTZ R5, R28, R5, !PT ;  /* 0x000000051c057209 */ /* 0x000fe20007810000 */
[--C-:B------:R-:W-:Y:S02]  /*166f0*/  FFMA.FTZ R213, R48, c[0x0][0x2d0], -R7.reuse ;  /* 0x0000b40030d57a23 */ /* 0x100fe40000010807 */
[--C-:B------:R-:W-:Y:S01]  /*16700*/  FFMA.FTZ R185, R46, c[0x0][0x2d0], -R7.reuse ;  /* 0x0000b4002eb97a23 */ /* 0x100fe20000010807 */
[----:B------:R-:W-:Y:S01]  /*16710*/  FMNMX.FTZ R5, R27, R5, !PT ;  /* 0x000000051b057209 */ /* 0x000fe20007810000 */
[--C-:B------:R-:W-:Y:S02]  /*16720*/  FFMA.FTZ R184, R45, c[0x0][0x2d0], -R7.reuse ;  /* 0x0000b4002db87a23 */ /* 0x100fe40000010807 */
[--C-:B------:R-:W-:Y:S01]  /*16730*/  FFMA.FTZ R183, R44, c[0x0][0x2d0], -R7.reuse ;  /* 0x0000b4002cb77a23 */ /* 0x100fe20000010807 */
[----:B------:R-:W-:Y:S01]  /*16740*/  FMNMX.FTZ R5, R26, R5, !PT ;  /* 0x000000051a057209 */ /* 0x000fe20007810000 */
[----:B------:R2:W3:Y:S01]  /*16750*/  MUFU.EX2 R228, R3 ;  /* 0x0000000300e47308 */ /* 0x0004e20000000800 */
[--C-:B------:R-:W-:Y:S02]  /*16760*/  FFMA.FTZ R182, R43, c[0x0][0x2d0], -R7.reuse ;  /* 0x0000b4002bb67a23 */ /* 0x100fe40000010807 */
[----:B------:R-:W-:Y:S01]  /*16770*/  FMNMX.FTZ R2, R25, R5, !PT ;  /* 0x0000000519027209 */ /* 0x000fe20007810000 */
[--C-:B------:R-:W-:Y:S01]  /*16780*/  FFMA.FTZ R214, R42, c[0x0][0x2d0], -R7.reuse ;  /* 0x0000b4002ad67a23 */ /* 0x100fe20000010807 */
[----:B------:R-:W4:Y:S01]  /*16790*/  SHFL.BFLY PT, R5, R0, 0x1, 0x1f ;  /* 0x0c201f0000057f89 */ /* 0x000f2200000e0000 */
[--C-:B------:R-:W-:Y:S01]  /*167a0*/  FFMA.FTZ R212, R47, c[0x0][0x2d0], -R7.reuse ;  /* 0x0000b4002fd47a23 */ /* 0x100fe20000010807 */
[----:B------:R-:W-:Y:S01]  /*167b0*/  FMNMX.FTZ R2, R33, R2, !PT ;  /* 0x0000000221027209 */ /* 0x000fe20007810000 */
[--C-:B------:R-:W-:Y:S02]  /*167c0*/  FFMA.FTZ R211, R41, c[0x0][0x2d0], -R7.reuse ;  /* 0x0000b40029d37a23 */ /* 0x100fe40000010807 */
[----:B------:R-:W-:Y:S01]  /*167d0*/  MUFU.EX2 R220, R185 ;  /* 0x000000b900dc7308 */ /* 0x000fe20000000800 */
[----:B------:R-:W-:Y:S01]  /*167e0*/  FMNMX.FTZ R2, R31, R2, !PT ;  /* 0x000000021f027209 */ /* 0x000fe20007810000 */
[--C-:B-1----:R-:W-:Y:S04]  /*167f0*/  FFMA.FTZ R4, R13, c[0x0][0x2d0], -R7.reuse ;  /* 0x0000b4000d047a23 */ /* 0x102fe80000010807 */
[----:B------:R-:W1:Y:S04]  /*16800*/  SHFL.BFLY PT, R6, R2, 0x2, 0x1f ;  /* 0x0c401f0002067f89 */ /* 0x000e6800000e0000 */
[----:B------:R5:W-:Y:S01]  /*16810*/  MUFU.EX2 R241, R4 ;  /* 0x0000000400f17308 */ /* 0x000be20000000800 */
[----:B--2---:R-:W-:Y:S02]  /*16820*/  FMNMX.FTZ R3, R15, R104, !PT ;  /* 0x000000680f037209 */ /* 0x004fe40007810000 */
[----:B---3--:R-:W-:Y:S02]  /*16830*/  F2FP.PACK_AB R168, R240, R228 ;  /* 0x000000e4f0a8723e */ /* 0x008fe400000000ff */
[----:B------:R-:W-:Y:S02]  /*16840*/  FMNMX.FTZ R3, R21, R3, !PT ;  /* 0x0000000315037209 */ /* 0x000fe40007810000 */
[----:B----4-:R-:W-:Y:S03]  /*16850*/  FMNMX.FTZ R107, R0, R5, !PT ;  /* 0x00000005006b7209 */ /* 0x010fe60007810000 */
[----:B------:R-:W-:Y:S01]  /*16860*/  MUFU.EX2 R223, R184 ;  /* 0x000000b800df7308 */ /* 0x000fe20000000800 */
[----:B------:R-:W-:Y:S04]  /*16870*/  FMNMX.FTZ R3, R22, R3, !PT ;  /* 0x0000000316037209 */ /* 0x000fe80007810000 */
[----:B------:R-:W-:Y:S02]  /*16880*/  FMNMX.FTZ R0, R24, R3, !PT ;  /* 0x0000000318007209 */ /* 0x000fe40007810000 */
[----:B------:R-:W-:Y:S02]  /*16890*/  FSEL R3, R108, RZ, P0 ;  /* 0x000000ff6c037208 */ /* 0x000fe40000000000 */
[----:B-1----:R-:W-:Y:S01]  /*168a0*/  FMNMX.FTZ R2, R2, R6, !PT ;  /* 0x0000000602027209 */ /* 0x002fe20007810000 */
[----:B------:R-:W-:Y:S01]  /*168b0*/  MUFU.EX2 R225, R183 ;  /* 0x000000b700e17308 */ /* 0x000fe20000000800 */
[----:B------:R-:W-:Y:S01]  /*168c0*/  FMNMX.FTZ R6, R172, R0, !PT ;  /* 0x00000000ac067209 */ /* 0x000fe20007810000 */
[C---:B------:R-:W-:Y:S01]  /*168d0*/  FMUL.FTZ R0, R107.reuse, c[0x0][0x2d0] ;  /* 0x0000b4006b007a20 */ /* 0x040fe20000410000 */
[----:B------:R-:W-:Y:S01]  /*168e0*/  FSETP.NEU.FTZ.AND P0, PT, R107, -INF , PT ;  /* 0xff8000006b00780b */ /* 0x000fe20003f1d000 */
[----:B-----5:R-:W-:Y:S01]  /*168f0*/  FFMA.FTZ R4, R19, c[0x0][0x2d0], -R7 ;  /* 0x0000b40013047a23 */ /* 0x020fe20000010807 */
[----:B------:R-:W-:Y:S01]  /*16900*/  FMNMX.FTZ R6, R173, R6, !PT ;  /* 0x00000006ad067209 */ /* 0x000fe20007810000 */
[----:B------:R-:W1:Y:S01]  /*16910*/  SHFL.BFLY PT, R5, R2, 0x1, 0x1f ;  /* 0x0c201f0002057f89 */ /* 0x000e6200000e0000 */
[----:B------:R-:W-:Y:S03]  /*16920*/  FSEL R8, R0, RZ, P0 ;  /* 0x000000ff00087208 */ /* 0x000fe60000000000 */
[----:B------:R2:W3:Y:S02]  /*16930*/  MUFU.EX2 R239, R4 ;  /* 0x0000000400ef7308 */ /* 0x0004e40000000800 */
[--C-:B------:R-:W-:Y:S02]  /*16940*/  FFMA.FTZ R0, R10, c[0x0][0x2d0], -R8.reuse ;  /* 0x0000b4000a007a23 */ /* 0x100fe40000010808 */
[--C-:B------:R-:W-:Y:S02]  /*16950*/  FFMA.FTZ R180, R39, c[0x0][0x2d0], -R8.reuse ;  /* 0x0000b40027b47a23 */ /* 0x100fe40000010808 */
[--C-:B------:R-:W-:Y:S02]  /*16960*/  FFMA.FTZ R179, R38, c[0x0][0x2d0], -R8.reuse ;  /* 0x0000b40026b37a23 */ /* 0x100fe40000010808 */
[--C-:B------:R-:W-:Y:S02]  /*16970*/  FFMA.FTZ R178, R37, c[0x0][0x2d0], -R8.reuse ;  /* 0x0000b40025b27a23 */ /* 0x100fe40000010808 */
[----:B------:R4:W-:Y:S01]  /*16980*/  MUFU.EX2 R215, R0 ;  /* 0x0000000000d77308 */ /* 0x0009e20000000800 */
[--C-:B------:R-:W-:Y:S02]  /*16990*/  FFMA.FTZ R177, R36, c[0x0][0x2d0], -R8.reuse ;  /* 0x0000b40024b17a23 */ /* 0x100fe40000010808 */
[----:B------:R-:W-:Y:S01]  /*169a0*/  LDSM.16.MT88.4 R36, [R167] ;  /* 0x00000000a724783b */ /* 0x000fe20000004200 */
[--C-:B------:R-:W-:Y:S02]  /*169b0*/  FFMA.FTZ R210, R35, c[0x0][0x2d0], -R8.reuse ;  /* 0x0000b40023d27a23 */ /* 0x100fe40000010808 */
[--C-:B------:R-:W-:Y:S02]  /*169c0*/  FFMA.FTZ R209, R40, c[0x0][0x2d0], -R8.reuse ;  /* 0x0000b40028d17a23 */ /* 0x100fe40000010808 */
[--C-:B------:R-:W-:Y:S01]  /*169d0*/  FFMA.FTZ R208, R34, c[0x0][0x2d0], -R8.reuse ;  /* 0x0000b40022d07a23 */ /* 0x100fe20000010808 */
[----:B-1----:R-:W-:Y:S01]  /*169e0*/  FMNMX.FTZ R106, R2, R5, !PT ;  /* 0x00000005026a7209 */ /* 0x002fe20007810000 */
[--C-:B------:R-:W-:Y:S01]  /*169f0*/  FFMA.FTZ R207, R32, c[0x0][0x2d0], -R8.reuse ;  /* 0x0000b40020cf7a23 */ /* 0x100fe20000010808 */
[----:B------:R-:W-:Y:S01]  /*16a00*/  FSEL R5, R107, RZ, P0 ;  /* 0x000000ff6b057208 */ /* 0x000fe20000000000 */
[----:B------:R-:W-:Y:S01]  /*16a10*/  MUFU.EX2 R222, R179 ;  /* 0x000000b300de7308 */ /* 0x000fe20000000800 */
[----:B--2---:R-:W-:Y:S01]  /*16a20*/  FMNMX.FTZ R4, R174, R6, !PT ;  /* 0x00000006ae047209 */ /* 0x004fe20007810000 */
[--C-:B------:R-:W-:Y:S01]  /*16a30*/  FFMA.FTZ R6, R23, c[0x0][0x2d0], -R8.reuse ;  /* 0x0000b40017067a23 */ /* 0x100fe20000010808 */
[----:B------:R-:W-:Y:S02]  /*16a40*/  FSETP.NEU.FTZ.AND P0, PT, R106, -INF , PT ;  /* 0xff8000006a00780b */ /* 0x000fe40003f1d000 */
[----:B------:R-:W-:Y:S02]  /*16a50*/  FMNMX.FTZ R4, R175, R4, !PT ;  /* 0x00000004af047209 */ /* 0x000fe40007810000 */
[----:B---3--:R-:W-:Y:S03]  /*16a60*/  F2FP.PACK_AB R170, R239, R241 ;  /* 0x000000f1efaa723e */ /* 0x008fe600000000ff */
[----:B------:R-:W-:Y:S01]  /*16a70*/  MUFU.EX2 R237, R6 ;  /* 0x0000000600ed7308 */ /* 0x000fe20000000800 */
[----:B----4-:R-:W-:Y:S01]  /*16a80*/  FMNMX.FTZ R0, R186, R4, !PT ;  /* 0x00000004ba007209 */ /* 0x010fe20007810000 */
[--C-:B------:R-:W-:Y:S03]  /*16a90*/  FFMA.FTZ R4, R14, c[0x0][0x2d0], -R8.reuse ;  /* 0x0000b4000e047a23 */ /* 0x100fe60000010808 */
[----:B------:R-:W-:Y:S04]  /*16aa0*/  FMNMX.FTZ R0, R187, R0, !PT ;  /* 0x00000000bb007209 */ /* 0x000fe80007810000 */
[----:B------:R-:W-:Y:S01]  /*16ab0*/  FMNMX.FTZ R0, R188, R0, !PT ;  /* 0x00000000bc007209 */ /* 0x000fe20007810000 */
[----:B------:R1:W2:Y:S03]  /*16ac0*/  MUFU.EX2 R235, R4 ;  /* 0x0000000400eb7308 */ /* 0x0002a60000000800 */
[----:B------:R-:W-:Y:S05]  /*16ad0*/  FMNMX.FTZ R0, R105, R0, !PT ;  /* 0x0000000069007209 */ /* 0x000fea0007810000 */
[----:B------:R-:W3:Y:S02]  /*16ae0*/  SHFL.BFLY PT, R2, R0, 0x2, 0x1f ;  /* 0x0c401f0000027f89 */ /* 0x000ee400000e0000 */
[----:B------:R-:W-:Y:S10]  /*16af0*/  MUFU.EX2 R224, R178 ;  /* 0x000000b200e07308 */ /* 0x000ff40000000800 */
[----:B------:R-:W-:Y:S01]  /*16b00*/  MUFU.EX2 R219, R180 ;  /* 0x000000b400db7308 */ /* 0x000fe20000000800 */
[----:B-1----:R-:W-:Y:S01]  /*16b10*/  FFMA.FTZ R4, R18, c[0x0][0x2d0], -R8 ;  /* 0x0000b40012047a23 */ /* 0x002fe20000010808 */
[----:B--2---:R-:W-:Y:S08]  /*16b20*/  F2FP.PACK_AB R169, R235, R215 ;  /* 0x000000d7eba9723e */ /* 0x004ff000000000ff */
[----:B------:R1:W2:Y:S10]  /*16b30*/  MUFU.EX2 R236, R4 ;  /* 0x0000000400ec7308 */ /* 0x0002b40000000800 */
[----:B------:R-:W-:Y:S10]  /*16b40*/  MUFU.EX2 R227, R182 ;  /* 0x000000b600e37308 */ /* 0x000ff40000000800 */
[----:B------:R-:W-:Y:S01]  /*16b50*/  MUFU.EX2 R226, R177 ;  /* 0x000000b100e27308 */ /* 0x000fe20000000800 */
[----:B-1----:R-:W-:Y:S01]  /*16b60*/  FMUL.FTZ R4, R106, c[0x0][0x2d0] ;  /* 0x0000b4006a047a20 */ /* 0x002fe20000410000 */
[----:B--2---:R-:W-:Y:S04]  /*16b70*/  F2FP.PACK_AB R171, R237, R236 ;  /* 0x000000ecedab723e */ /* 0x004fe800000000ff */
[----:B------:R-:W-:Y:S04]  /*16b80*/  FSEL R9, R4, RZ, P0 ;  /* 0x000000ff04097208 */ /* 0x000fe80000000000 */
[----:B------:R-:W-:Y:S01]  /*16b90*/  MUFU.EX2 R183, R214 ;  /* 0x000000d600b77308 */ /* 0x000fe20000000800 */
[--C-:B------:R-:W-:Y:S02]  /*16ba0*/  FFMA.FTZ R4, R11, c[0x0][0x2d0], -R9.reuse ;  /* 0x0000b4000b047a23 */ /* 0x100fe40000010809 */
[--C-:B------:R-:W-:Y:S02]  /*16bb0*/  FFMA.FTZ R176, R28, c[0x0][0x2d0], -R9.reuse ;  /* 0x0000b4001cb07a23 */ /* 0x100fe40000010809 */
[--C-:B------:R-:W-:Y:S05]  /*16bc0*/  FFMA.FTZ R181, R27, c[0x0][0x2d0], -R9.reuse ;  /* 0x0000b4001bb57a23 */ /* 0x100fea0000010809 */
[----:B------:R1:W-:Y:S01]  /*16bd0*/  MUFU.EX2 R231, R4 ;  /* 0x0000000400e77308 */ /* 0x0003e20000000800 */
[--C-:B------:R-:W-:Y:S02]  /*16be0*/  FFMA.FTZ R206, R26, c[0x0][0x2d0], -R9.reuse ;  /* 0x0000b4001ace7a23 */ /* 0x100fe40000010809 */
[--C-:B------:R-:W-:Y:S02]  /*16bf0*/  FFMA.FTZ R190, R25, c[0x0][0x2d0], -R9.reuse ;  /* 0x0000b40019be7a23 */ /* 0x100fe40000010809 */
[--C-:B------:R-:W-:Y:S02]  /*16c00*/  FFMA.FTZ R189, R33, c[0x0][0x2d0], -R9.reuse ;  /* 0x0000b40021bd7a23 */ /* 0x100fe40000010809 */
[--C-:B------:R-:W-:Y:S03]  /*16c10*/  FFMA.FTZ R191, R31, c[0x0][0x2d0], -R9.reuse ;  /* 0x0000b4001fbf7a23 */ /* 0x100fe60000010809 */
[----:B------:R-:W-:Y:S10]  /*16c20*/  MUFU.EX2 R221, R176 ;  /* 0x000000b000dd7308 */ /* 0x000ff40000000800 */
[----:B------:R-:W-:Y:S01]  /*16c30*/  MUFU.EX2 R216, R181 ;  /* 0x000000b500d87308 */ /* 0x000fe20000000800 */
[--C-:B-1----:R-:W-:Y:S09]  /*16c40*/  FFMA.FTZ R4, R16, c[0x0][0x2d0], -R9.reuse ;  /* 0x0000b40010047a23 */ /* 0x102ff20000010809 */
[----:B------:R3:W-:Y:S10]  /*16c50*/  MUFU.EX2 R232, R4 ;  /* 0x0000000400e87308 */ /* 0x0007f40000000800 */
[----:B------:R-:W-:Y:S10]  /*16c60*/  MUFU.EX2 R213, R213 ;  /* 0x000000d500d57308 */ /* 0x000ff40000000800 */
[----:B------:R-:W-:Y:S01]  /*16c70*/  MUFU.EX2 R210, R210 ;  /* 0x000000d200d27308 */ /* 0x000fe20000000800 */
[----:B---3--:R-:W-:Y:S01]  /*16c80*/  FMNMX.FTZ R4, R0, R2, !PT ;  /* 0x0000000200047209 */ /* 0x008fe20007810000 */
[----:B------:R-:W-:Y:S02]  /*16c90*/  FFMA.FTZ R0, R17, c[0x0][0x2d0], -R9 ;  /* 0x0000b40011007a23 */ /* 0x000fe40000010809 */
[----:B------:R-:W-:Y:S02]  /*16ca0*/  FADD.FTZ R2, -R5, R101 ;  /* 0x0000006505027221 */ /* 0x000fe40000010100 */
[----:B------:R-:W1:Y:S04]  /*16cb0*/  SHFL.BFLY PT, R6, R4, 0x1, 0x1f ;  /* 0x0c201f0004067f89 */ /* 0x000e6800000e0000 */
[----:B------:R2:W-:Y:S01]  /*16cc0*/  MUFU.EX2 R233, R0 ;  /* 0x0000000000e97308 */ /* 0x0005e20000000800 */
[----:B------:R-:W-:Y:S09]  /*16cd0*/  FMUL.FTZ R2, R2, c[0x0][0x2d0] ;  /* 0x0000b40002027a20 */ /* 0x000ff20000410000 */
[----:B------:R-:W3:Y:S10]  /*16ce0*/  MUFU.EX2 R2, R2 ;  /* 0x0000000200027308 */ /* 0x000ef40000000800 */
[----:B------:R-:W-:Y:S01]  /*16cf0*/  MUFU.EX2 R209, R209 ;  /* 0x000000d100d17308 */ /* 0x000fe20000000800 */
[----:B-1----:R-:W-:Y:S01]  /*16d00*/  FMNMX.FTZ R103, R4, R6, !PT ;  /* 0x0000000604677209 */ /* 0x002fe20007810000 */
[--C-:B--2---:R-:W-:Y:S04]  /*16d10*/  FFMA.FTZ R0, R20, c[0x0][0x2d0], -R9.reuse ;  /* 0x0000b40014007a23 */ /* 0x104fe80000010809 */
[----:B------:R-:W-:Y:S04]  /*16d20*/  FMUL.FTZ R4, R103, c[0x0][0x2d0] ;  /* 0x0000b40067047a20 */ /* 0x000fe80000410000 */
[----:B------:R1:W2:Y:S01]  /*16d30*/  MUFU.EX2 R242, R0 ;  /* 0x0000000000f27308 */ /* 0x0002a20000000800 */
[C---:B---3--:R-:W-:Y:S02]  /*16d40*/  FMUL.FTZ R6, R2.reuse, R114 ;  /* 0x0000007202067220 */ /* 0x048fe40000410000 */
[C---:B------:R-:W-:Y:S02]  /*16d50*/  FMUL.FTZ R7, R2.reuse, R115 ;  /* 0x0000007302077220 */ /* 0x040fe40000410000 */
[C---:B------:R-:W-:Y:S02]  /*16d60*/  FMUL.FTZ R18, R2.reuse, R126 ;  /* 0x0000007e02127220 */ /* 0x040fe40000410000 */
[C---:B------:R-:W-:Y:S03]  /*16d70*/  FMUL.FTZ R19, R2.reuse, R127 ;  /* 0x0000007f02137220 */ /* 0x040fe60000410000 */
[----:B------:R-:W-:Y:S01]  /*16d80*/  MUFU.EX2 R212, R212 ;  /* 0x000000d400d47308 */ /* 0x000fe20000000800 */
[C---:B------:R-:W-:Y:S02]  /*16d90*/  FMUL.FTZ R34, R2.reuse, R142 ;  /* 0x0000008e02227220 */ /* 0x040fe40000410000 */
[C---:B------:R-:W-:Y:S02]  /*16da0*/  FMUL.FTZ R35, R2.reuse, R143 ;  /* 0x0000008f02237220 */ /* 0x040fe40000410000 */
[C---:B------:R-:W-:Y:S02]  /*16db0*/  FMUL.FTZ R50, R2.reuse, R162 ;  /* 0x000000a202327220 */ /* 0x040fe40000410000 */
[C---:B------:R-:W-:Y:S02]  /*16dc0*/  FMUL.FTZ R51, R2.reuse, R163 ;  /* 0x000000a302337220 */ /* 0x040fe40000410000 */
[C---:B------:R-:W-:Y:S01]  /*16dd0*/  FMUL.FTZ R54, R2.reuse, R54 ;  /* 0x0000003602367220 */ /* 0x040fe20000410000 */
[----:B------:R-:W-:Y:S01]  /*16de0*/  MUFU.EX2 R211, R211 ;  /* 0x000000d300d37308 */ /* 0x000fe20000000800 */
[----:B------:R-:W-:Y:S02]  /*16df0*/  FMUL.FTZ R55, R2, R55 ;  /* 0x0000003702377220 */ /* 0x000fe40000410000 */
[----:B-1----:R-:W-:Y:S01]  /*16e00*/  FADD.FTZ R0, -R3, R100 ;  /* 0x0000006403007221 */ /* 0x002fe20000010100 */
[----:B--2---:R-:W-:Y:S01]  /*16e10*/  F2FP.PACK_AB R114, R242, R233 ;  /* 0x000000e9f272723e */ /* 0x004fe200000000ff */
[----:B------:R-:W-:Y:S02]  /*16e20*/  FMUL.FTZ R66, R2, R66 ;  /* 0x0000004202427220 */ /* 0x000fe40000410000 */
[----:B------:R-:W-:Y:S02]  /*16e30*/  FMUL.FTZ R0, R0, c[0x0][0x2d0] ;  /* 0x0000b40000007a20 */ /* 0x000fe40000410000 */
[C---:B------:R-:W-:Y:S01]  /*16e40*/  FMUL.FTZ R67, R2.reuse, R67 ;  /* 0x0000004302437220 */ /* 0x040fe20000410000 */
[----:B------:R-:W-:Y:S01]  /*16e50*/  MUFU.EX2 R208, R208 ;  /* 0x000000d000d07308 */ /* 0x000fe20000000800 */
[C---:B------:R-:W-:Y:S02]  /*16e60*/  FMUL.FTZ R70, R2.reuse, R70 ;  /* 0x0000004602467220 */ /* 0x040fe40000410000 */
[C---:B------:R-:W-:Y:S02]  /*16e70*/  FMUL.FTZ R71, R2.reuse, R71 ;  /* 0x0000004702477220 */ /* 0x040fe40000410000 */
[C---:B------:R-:W-:Y:S02]  /*16e80*/  FMUL.FTZ R82, R2.reuse, R82 ;  /* 0x0000005202527220 */ /* 0x040fe40000410000 */
[C---:B------:R-:W-:Y:S02]  /*16e90*/  FMUL.FTZ R83, R2.reuse, R83 ;  /* 0x0000005302537220 */ /* 0x040fe40000410000 */
[C---:B------:R-:W-:Y:S01]  /*16ea0*/  FMUL.FTZ R98, R2.reuse, R98 ;  /* 0x0000006202627220 */ /* 0x040fe20000410000 */
[----:B------:R1:W2:Y:S01]  /*16eb0*/  MUFU.EX2 R3, R0 ;  /* 0x0000000000037308 */ /* 0x0002a20000000800 */
[C---:B------:R-:W-:Y:S02]  /*16ec0*/  FMUL.FTZ R99, R2.reuse, R99 ;  /* 0x0000006302637220 */ /* 0x040fe40000410000 */
[C---:B------:R-:W-:Y:S02]  /*16ed0*/  FMUL.FTZ R86, R2.reuse, R86 ;  /* 0x0000005602567220 */ /* 0x040fe40000410000 */
[----:B------:R-:W-:Y:S05]  /*16ee0*/  FMUL.FTZ R87, R2, R87 ;  /* 0x0000005702577220 */ /* 0x000fea0000410000 */
[----:B------:R-:W-:Y:S10]  /*16ef0*/  MUFU.EX2 R207, R207 ;  /* 0x000000cf00cf7308 */ /* 0x000ff40000000800 */
[----:B------:R-:W-:Y:S01]  /*16f00*/  MUFU.EX2 R182, R206 ;  /* 0x000000ce00b67308 */ /* 0x000fe20000000800 */
[----:B-1----:R-:W-:Y:S01]  /*16f10*/  FSEL R0, R106, RZ, P0 ;  /* 0x000000ff6a007208 */ /* 0x002fe20000000000 */
[----:B--2---:R-:W-:Y:S01]  /*16f20*/  FMUL.FTZ R5, R3, R113 ;  /* 0x0000007103057220 */ /* 0x004fe20000410000 */
[----:B------:R-:W-:Y:S01]  /*16f30*/  FSETP.NEU.FTZ.AND P0, PT, R103, -INF , PT ;  /* 0xff8000006700780b */ /* 0x000fe20003f1d000 */
[----:B------:R-:W-:Y:S02]  /*16f40*/  FMUL.FTZ R16, R3, R124 ;  /* 0x0000007c03107220 */ /* 0x000fe40000410000 */
[----:B------:R-:W-:Y:S01]  /*16f50*/  FADD.FTZ R0, -R0, R102 ;  /* 0x0000006600007221 */ /* 0x000fe20000010100 */
[----:B------:R-:W-:Y:S01]  /*16f60*/  FSEL R101, R4, RZ, P0 ;  /* 0x000000ff04657208 */ /* 0x000fe20000000000 */
[----:B------:R-:W-:Y:S02]  /*16f70*/  FFMA.FTZ R102, R29, c[0x0][0x2d0], -R9 ;  /* 0x0000b4001d667a23 */ /* 0x000fe40000010809 */
[----:B------:R-:W-:Y:S01]  /*16f80*/  MUFU.EX2 R185, R190 ;  /* 0x000000be00b97308 */ /* 0x000fe20000000800 */
[----:B------:R-:W-:Y:S02]  /*16f90*/  FMUL.FTZ R0, R0, c[0x0][0x2d0] ;  /* 0x0000b40000007a20 */ /* 0x000fe40000410000 */
[--C-:B------:R-:W-:Y:S02]  /*16fa0*/  FFMA.FTZ R4, R24, c[0x0][0x2d0], -R101.reuse ;  /* 0x0000b40018047a23 */ /* 0x100fe40000010865 */
[C---:B------:R-:W-:Y:S02]  /*16fb0*/  FMUL.FTZ R17, R3.reuse, R125 ;  /* 0x0000007d03117220 */ /* 0x040fe40000410000 */
[C---:B------:R-:W-:Y:S01]  /*16fc0*/  FMUL.FTZ R32, R3.reuse, R140 ;  /* 0x0000008c03207220 */ /* 0x040fe20000410000 */
[----:B------:R-:W-:Y:S01]  /*16fd0*/  LDSM.16.MT88.4 R124, [R167+0x400] ;  /* 0x00040000a77c783b */ /* 0x000fe20000004200 */
[C---:B------:R-:W-:Y:S01]  /*16fe0*/  FMUL.FTZ R33, R3.reuse, R141 ;  /* 0x0000008d03217220 */ /* 0x040fe20000410000 */
[----:B------:R1:W2:Y:S01]  /*16ff0*/  MUFU.EX2 R100, R0 ;  /* 0x0000000000647308 */ /* 0x0002a20000000800 */
[C---:B------:R-:W-:Y:S02]  /*17000*/  FMUL.FTZ R48, R3.reuse, R160 ;  /* 0x000000a003307220 */ /* 0x040fe40000410000 */
[C---:B------:R-:W-:Y:S02]  /*17010*/  FMUL.FTZ R49, R3.reuse, R161 ;  /* 0x000000a103317220 */ /* 0x040fe40000410000 */
[C---:B------:R-:W-:Y:S01]  /*17020*/  FMUL.FTZ R52, R3.reuse, R52 ;  /* 0x0000003403347220 */ /* 0x040fe20000410000 */
[----:B------:R-:W-:Y:S01]  /*17030*/  LDSM.16.MT88.4 R140, [R167+0x800] ;  /* 0x00080000a78c783b */ /* 0x000fe20000004200 */
[C---:B------:R-:W-:Y:S02]  /*17040*/  FMUL.FTZ R53, R3.reuse, R53 ;  /* 0x0000003503357220 */ /* 0x040fe40000410000 */
[C---:B------:R-:W-:Y:S01]  /*17050*/  FMUL.FTZ R64, R3.reuse, R64 ;  /* 0x0000004003407220 */ /* 0x040fe20000410000 */
[----:B------:R3:W-:Y:S01]  /*17060*/  MUFU.EX2 R234, R4 ;  /* 0x0000000400ea7308 */ /* 0x0007e20000000800 */
[C---:B------:R-:W-:Y:S02]  /*17070*/  FMUL.FTZ R65, R3.reuse, R65 ;  /* 0x0000004103417220 */ /* 0x040fe40000410000 */
[C---:B------:R-:W-:Y:S01]  /*17080*/  FMUL.FTZ R68, R3.reuse, R68 ;  /* 0x0000004403447220 */ /* 0x040fe20000410000 */
[----:B------:R-:W-:Y:S01]  /*17090*/  LDSM.16.MT88.4 R160, [R166+0x1400] ;  /* 0x00140000a6a0783b */ /* 0x000fe20000004200 */
[C---:B------:R-:W-:Y:S02]  /*170a0*/  FMUL.FTZ R69, R3.reuse, R69 ;  /* 0x0000004503457220 */ /* 0x040fe40000410000 */
[C---:B------:R-:W-:Y:S02]  /*170b0*/  FMUL.FTZ R80, R3.reuse, R80 ;  /* 0x0000005003507220 */ /* 0x040fe40000410000 */
[C---:B------:R-:W-:Y:S01]  /*170c0*/  FMUL.FTZ R81, R3.reuse, R81 ;  /* 0x0000005103517220 */ /* 0x040fe20000410000 */
[----:B------:R-:W-:Y:S01]  /*170d0*/  MUFU.EX2 R218, R102 ;  /* 0x0000006600da7308 */ /* 0x000fe20000000800 */
[C---:B------:R-:W-:Y:S02]  /*170e0*/  FMUL.FTZ R96, R3.reuse, R96 ;  /* 0x0000006003607220 */ /* 0x040fe40000410000 */
[----:B------:R-:W-:Y:S02]  /*170f0*/  FMUL.FTZ R97, R3, R97 ;  /* 0x0000006103617220 */ /* 0x000fe40000410000 */
[--C-:B-1----:R-:W-:Y:S02]  /*17100*/  FFMA.FTZ R0, R15, c[0x0][0x2d0], -R101.reuse ;  /* 0x0000b4000f007a23 */ /* 0x102fe40000010865 */
[C---:B--2---:R-:W-:Y:S02]  /*17110*/  FMUL.FTZ R8, R100.reuse, R116 ;  /* 0x0000007464087220 */ /* 0x044fe40000410000 */
[C---:B------:R-:W-:Y:S01]  /*17120*/  FMUL.FTZ R12, R100.reuse, R120 ;  /* 0x00000078640c7220 */ /* 0x040fe20000410000 */
[----:B------:R1:W-:Y:S01]  /*17130*/  MUFU.EX2 R229, R0 ;  /* 0x0000000000e57308 */ /* 0x0003e20000000800 */
[C---:B------:R-:W-:Y:S02]  /*17140*/  FMUL.FTZ R13, R100.reuse, R121 ;  /* 0x00000079640d7220 */ /* 0x040fe40000410000 */
[----:B------:R-:W-:Y:S02]  /*17150*/  FMUL.FTZ R24, R100, R132 ;  /* 0x0000008464187220 */ /* 0x000fe40000410000 */
[----:B---3--:R-:W-:Y:S01]  /*17160*/  FMUL.FTZ R4, R3, R112 ;  /* 0x0000007003047220 */ /* 0x008fe20000410000 */
[----:B------:R-:W-:Y:S01]  /*17170*/  F2FP.PACK_AB R112, R232, R231 ;  /* 0x000000e7e870723e */ /* 0x000fe200000000ff */
        /* <DEDUP_REMOVED lines=10> */
[C---:B------:R-:W-:Y:S02]  /*17220*/  FMUL.FTZ R57, R100.reuse, R57 ;  /* 0x0000003964397220 */ /* 0x040fe40000410000 */
[--C-:B-1----:R-:W-:Y:S02]  /*17230*/  FFMA.FTZ R0, R21, c[0x0][0x2d0], -R101.reuse ;  /* 0x0000b40015007a23 */ /* 0x102fe40000010865 */
[C---:B------:R-:W-:Y:S02]  /*17240*/  FMUL.FTZ R60, R100.reuse, R60 ;  /* 0x0000003c643c7220 */ /* 0x040fe40000410000 */
[C---:B------:R-:W-:Y:S01]  /*17250*/  FMUL.FTZ R61, R100.reuse, R61 ;  /* 0x0000003d643d7220 */ /* 0x040fe20000410000 */
[----:B------:R1:W2:Y:S01]  /*17260*/  MUFU.EX2 R230, R0 ;  /* 0x0000000000e67308 */ /* 0x0002a20000000800 */
[C---:B------:R-:W-:Y:S02]  /*17270*/  FMUL.FTZ R72, R100.reuse, R72 ;  /* 0x0000004864487220 */ /* 0x040fe40000410000 */
[C---:B------:R-:W-:Y:S02]  /*17280*/  FMUL.FTZ R73, R100.reuse, R73 ;  /* 0x0000004964497220 */ /* 0x040fe40000410000 */
[C---:B------:R-:W-:Y:S02]  /*17290*/  FMUL.FTZ R76, R100.reuse, R76 ;  /* 0x0000004c644c7220 */ /* 0x040fe40000410000 */
[----:B------:R-:W-:Y:S02]  /*172a0*/  FMUL.FTZ R77, R100, R77 ;  /* 0x0000004d644d7220 */ /* 0x000fe40000410000 */
[--C-:B------:R-:W-:Y:S01]  /*172b0*/  FFMA.FTZ R102, R172, c[0x0][0x2d0], -R101.reuse ;  /* 0x0000b400ac667a23 */ /* 0x100fe20000010865 */
[----:B------:R-:W-:Y:S01]  /*172c0*/  F2FP.PACK_AB R172, R185, R182 ;  /* 0x000000b6b9ac723e */ /* 0x000fe200000000ff */
[C---:B------:R-:W-:Y:S02]  /*172d0*/  FMUL.FTZ R84, R3.reuse, R84 ;  /* 0x0000005403547220 */ /* 0x040fe40000410000 */
[----:B------:R3:W-:Y:S01]  /*172e0*/  MUFU.EX2 R179, R102 ;  /* 0x0000006600b37308 */ /* 0x0007e20000000800 */
[----:B------:R-:W-:Y:S02]  /*172f0*/  FMUL.FTZ R85, R3, R85 ;  /* 0x0000005503557220 */ /* 0x000fe40000410000 */
[C---:B------:R-:W-:Y:S02]  /*17300*/  FMUL.FTZ R88, R100.reuse, R88 ;  /* 0x0000005864587220 */ /* 0x040fe40000410000 */
[C---:B------:R-:W-:Y:S02]  /*17310*/  FMUL.FTZ R89, R100.reuse, R89 ;  /* 0x0000005964597220 */ /* 0x040fe40000410000 */
[C---:B------:R-:W-:Y:S02]  /*17320*/  FMUL.FTZ R92, R100.reuse, R92 ;  /* 0x0000005c645c7220 */ /* 0x040fe40000410000 */
[----:B------:R-:W-:Y:S02]  /*17330*/  FMUL.FTZ R93, R100, R93 ;  /* 0x0000005d645d7220 */ /* 0x000fe40000410000 */
[----:B-1----:R-:W-:Y:S01]  /*17340*/  FFMA.FTZ R0, R22, c[0x0][0x2d0], -R101 ;  /* 0x0000b40016007a23 */ /* 0x002fe20000010865 */
[----:B--2---:R-:W-:Y:S01]  /*17350*/  F2FP.PACK_AB R113, R230, R229 ;  /* 0x000000e5e671723e */ /* 0x004fe200000000ff */
[----:B------:R-:W1:Y:S01]  /*17360*/  LDSM.16.MT88.4 R20, [R166] ;  /* 0x00000000a614783b */ /* 0x000e620000004200 */
[----:B------:R-:W-:Y:S01]  /*17370*/  FFMA.FTZ R132, R2, R245, R215 ;  /* 0x000000f502847223 */ /* 0x000fe200000100d7 */
[----:B------:R2:W4:Y:S01]  /*17380*/  MUFU.EX2 R238, R0 ;  /* 0x0000000000ee7308 */ /* 0x0005220000000800 */
[----:B---3--:R-:W-:Y:S09]  /*17390*/  FFMA.FTZ R102, R173, c[0x0][0x2d0], -R101 ;  /* 0x0000b400ad667a23 */ /* 0x008ff20000010865 */
[----:B------:R3:W-:Y:S01]  /*173a0*/  MUFU.EX2 R178, R102 ;  /* 0x0000006600b27308 */ /* 0x0007e20000000800 */
[----:B--2---:R-:W-:Y:S02]  /*173b0*/  FSEL R0, R103, RZ, P0 ;  /* 0x000000ff67007208 */ /* 0x004fe40000000000 */
[----:B----4-:R-:W-:Y:S02]  /*173c0*/  F2FP.PACK_AB R115, R234, R238 ;  /* 0x000000eeea73723e */ /* 0x010fe400000000ff */
[C---:B------:R-:W-:Y:S01]  /*173d0*/  ISETP.GT.AND P0, PT, R205.reuse, R244, PT ;  /* 0x000000f4cd00720c */ /* 0x040fe20003f04270 */
[----:B------:R-:W-:Y:S01]  /*173e0*/  FADD.FTZ R0, -R0, R104 ;  /* 0x0000006800007221 */ /* 0x000fe20000010100 */
[----:B------:R-:W-:Y:S01]  /*173f0*/  IADD3 R205, R205, -0x1, RZ ;  /* 0xffffffffcdcd7810 */ /* 0x000fe20007ffe0ff */
[----:B------:R-:W-:Y:S02]  /*17400*/  FFMA.FTZ R104, R30, c[0x0][0x2d0], -R9 ;  /* 0x0000b4001e687a23 */ /* 0x000fe40000010809 */
[----:B------:R-:W-:Y:S02]  /*17410*/  FMUL.FTZ R0, R0, c[0x0][0x2d0] ;  /* 0x0000b40000007a20 */ /* 0x000fe40000410000 */
[----:B------:R-:W-:Y:S01]  /*17420*/  FMUL.FTZ R9, R100, R117 ;  /* 0x0000007564097220 */ /* 0x000fe20000410000 */
[----:B------:R-:W-:Y:S01]  /*17430*/  MUFU.EX2 R217, R104 ;  /* 0x0000006800d97308 */ /* 0x000fe20000000800 */
[--C-:B---3--:R-:W-:Y:S01]  /*17440*/  FFMA.FTZ R102, R174, c[0x0][0x2d0], -R101.reuse ;  /* 0x0000b400ae667a23 */ /* 0x108fe20000010865 */
[-C--:B-1----:R-:W-:Y:S01]  /*17450*/  HMMA.16816.F32 R4, R168, R20.reuse, R4 ;  /* 0x00000014a804723c */ /* 0x082fe20000001804 */
[----:B------:R-:W-:Y:S07]  /*17460*/  F2FP.PACK_AB R174, R184, R189 ;  /* 0x000000bdb8ae723e */ /* 0x000fee00000000ff */
[----:B------:R-:W1:Y:S10]  /*17470*/  MUFU.EX2 R0, R0 ;  /* 0x0000000000007308 */ /* 0x000e740000000800 */
[----:B------:R2:W-:Y:S01]  /*17480*/  MUFU.EX2 R180, R102 ;  /* 0x0000006600b47308 */ /* 0x0005e20000000800 */
[C---:B-1----:R-:W-:Y:S02]  /*17490*/  FMUL.FTZ R10, R0.reuse, R118 ;  /* 0x00000076000a7220 */ /* 0x042fe40000410000 */
[C---:B------:R-:W-:Y:S02]  /*174a0*/  FMUL.FTZ R11, R0.reuse, R119 ;  /* 0x00000077000b7220 */ /* 0x040fe40000410000 */
[----:B------:R-:W1:Y:S01]  /*174b0*/  LDSM.16.MT88.4 R116, [R166+0xc00] ;  /* 0x000c0000a674783b */ /* 0x000e620000004200 */
[C---:B------:R-:W-:Y:S02]  /*174c0*/  FMUL.FTZ R14, R0.reuse, R122 ;  /* 0x0000007a000e7220 */ /* 0x040fe40000410000 */
[C---:B------:R-:W-:Y:S02]  /*174d0*/  FMUL.FTZ R15, R0.reuse, R123 ;  /* 0x0000007b000f7220 */ /* 0x040fe40000410000 */
[C---:B------:R-:W-:Y:S01]  /*174e0*/  HMMA.16816.F32 R8, R112.reuse, R20, R8 ;  /* 0x000000147008723c */ /* 0x040fe20000001808 */
[C---:B------:R-:W-:Y:S02]  /*174f0*/  FMUL.FTZ R42, R0.reuse, R150 ;  /* 0x00000096002a7220 */ /* 0x040fe40000410000 */
[----:B------:R-:W-:Y:S01]  /*17500*/  LDSM.16.MT88.4 R120, [R166+0x400] ;  /* 0x00040000a678783b */ /* 0x000fe20000004200 */
[C---:B------:R-:W-:Y:S02]  /*17510*/  FMUL.FTZ R43, R0.reuse, R151 ;  /* 0x00000097002b7220 */ /* 0x040fe40000410000 */
[C---:B------:R-:W-:Y:S02]  /*17520*/  FMUL.FTZ R46, R0.reuse, R158 ;  /* 0x0000009e002e7220 */ /* 0x040fe40000410000 */
[-C--:B------:R-:W-:Y:S01]  /*17530*/  HMMA.16816.F32 R12, R112, R22.reuse, R12 ;  /* 0x00000016700c723c */ /* 0x080fe2000000180c */
[C---:B------:R-:W-:Y:S03]  /*17540*/  FMUL.FTZ R20, R3.reuse, R128 ;  /* 0x0000008003147220 */ /* 0x040fe60000410000 */
[C---:B------:R-:W-:Y:S02]  /*17550*/  FMUL.FTZ R21, R3.reuse, R129 ;  /* 0x0000008103157220 */ /* 0x040fe40000410000 */
[C---:B------:R-:W-:Y:S02]  /*17560*/  FMUL.FTZ R47, R0.reuse, R159 ;  /* 0x0000009f002f7220 */ /* 0x040fe40000410000 */
[C---:B------:R-:W-:Y:S01]  /*17570*/  HMMA.16816.F32 R16, R168.reuse, R22, R16 ;  /* 0x00000016a810723c */ /* 0x040fe20000001810 */
[C---:B------:R-:W-:Y:S03]  /*17580*/  FMUL.FTZ R26, R0.reuse, R134 ;  /* 0x00000086001a7220 */ /* 0x040fe60000410000 */
[C---:B------:R-:W-:Y:S02]  /*17590*/  FMUL.FTZ R27, R0.reuse, R135 ;  /* 0x00000087001b7220 */ /* 0x040fe40000410000 */
[----:B------:R-:W-:Y:S02]  /*175a0*/  FMUL.FTZ R30, R0, R138 ;  /* 0x0000008a001e7220 */ /* 0x000fe40000410000 */
[C---:B------:R-:W-:Y:S04]  /*175b0*/  FMUL.FTZ R22, R2.reuse, R130 ;  /* 0x0000008202167220 */ /* 0x040fe80000410000 */
[----:B------:R-:W-:Y:S02]  /*175c0*/  FMUL.FTZ R23, R2, R131 ;  /* 0x0000008302177220 */ /* 0x000fe40000410000 */
[----:B------:R-:W-:Y:S01]  /*175d0*/  LDSM.16.MT88.4 R128, [R166+0x800] ;  /* 0x00080000a680783b */ /* 0x000fe20000004200 */
[C---:B------:R-:W-:Y:S02]  /*175e0*/  FMUL.FTZ R58, R0.reuse, R58 ;  /* 0x0000003a003a7220 */ /* 0x040fe40000410000 */
[C---:B------:R-:W-:Y:S02]  /*175f0*/  FMUL.FTZ R59, R0.reuse, R59 ;  /* 0x0000003b003b7220 */ /* 0x040fe40000410000 */
[-C--:B------:R-:W-:Y:S01]  /*17600*/  HMMA.16816.F32 R20, R168, R36.reuse, R20 ;  /* 0x00000024a814723c */ /* 0x080fe20000001814 */
[C---:B------:R-:W-:Y:S02]  /*17610*/  FMUL.FTZ R62, R0.reuse, R62 ;  /* 0x0000003e003e7220 */ /* 0x040fe40000410000 */
[C---:B------:R-:W-:Y:S02]  /*17620*/  FMUL.FTZ R63, R0.reuse, R63 ;  /* 0x0000003f003f7220 */ /* 0x040fe40000410000 */
[C---:B------:R-:W-:Y:S02]  /*17630*/  FMUL.FTZ R74, R0.reuse, R74 ;  /* 0x0000004a004a7220 */ /* 0x040fe40000410000 */
[C---:B------:R-:W-:Y:S01]  /*17640*/  FMUL.FTZ R75, R0.reuse, R75 ;  /* 0x0000004b004b7220 */ /* 0x040fe20000410000 */
[C---:B------:R-:W-:Y:S01]  /*17650*/  HMMA.16816.F32 R24, R112.reuse, R36, R24 ;  /* 0x000000247018723c */ /* 0x040fe20000001818 */
[C---:B------:R-:W-:Y:S03]  /*17660*/  FMUL.FTZ R31, R0.reuse, R139 ;  /* 0x0000008b001f7220 */ /* 0x040fe60000410000 */
[C---:B------:R-:W-:Y:S02]  /*17670*/  FMUL.FTZ R78, R0.reuse, R78 ;  /* 0x0000004e004e7220 */ /* 0x040fe40000410000 */
[C---:B------:R-:W-:Y:S02]  /*17680*/  FMUL.FTZ R79, R0.reuse, R79 ;  /* 0x0000004f004f7220 */ /* 0x040fe40000410000 */
[-C--:B------:R-:W-:Y:S01]  /*17690*/  HMMA.16816.F32 R28, R112, R38.reuse, R28 ;  /* 0x00000026701c723c */ /* 0x080fe2000000181c */
[C---:B------:R-:W-:Y:S03]  /*176a0*/  FMUL.FTZ R36, R3.reuse, R144 ;  /* 0x0000009003247220 */ /* 0x040fe60000410000 */
[----:B------:R-:W-:Y:S02]  /*176b0*/  FMUL.FTZ R37, R3, R145 ;  /* 0x0000009103257220 */ /* 0x000fe40000410000 */
[--C-:B--2---:R-:W-:Y:S02]  /*176c0*/  FFMA.FTZ R102, R175, c[0x0][0x2d0], -R101.reuse ;  /* 0x0000b400af667a23 */ /* 0x104fe40000010865 */
[C---:B------:R-:W-:Y:S01]  /*176d0*/  HMMA.16816.F32 R32, R168.reuse, R38, R32 ;  /* 0x00000026a820723c */ /* 0x040fe20000001820 */
[C---:B------:R-:W-:Y:S01]  /*176e0*/  FMUL.FTZ R90, R0.reuse, R90 ;  /* 0x0000005a005a7220 */ /* 0x040fe20000410000 */
[----:B------:R-:W-:Y:S02]  /*176f0*/  MUFU.EX2 R181, R102 ;  /* 0x0000006600b57308 */ /* 0x000fe40000000800 */
[C---:B------:R-:W-:Y:S02]  /*17700*/  FMUL.FTZ R91, R0.reuse, R91 ;  /* 0x0000005b005b7220 */ /* 0x040fe40000410000 */
[----:B------:R-:W-:Y:S02]  /*17710*/  FMUL.FTZ R94, R0, R94 ;  /* 0x0000005e005e7220 */ /* 0x000fe40000410000 */
[C---:B------:R-:W-:Y:S04]  /*17720*/  FMUL.FTZ R38, R2.reuse, R146 ;  /* 0x0000009202267220 */ /* 0x040fe80000410000 */
[----:B------:R-:W-:Y:S02]  /*17730*/  FMUL.FTZ R39, R2, R147 ;  /* 0x0000009302277220 */ /* 0x000fe40000410000 */
[----:B------:R-:W-:Y:S02]  /*17740*/  FMUL.FTZ R95, R0, R95 ;  /* 0x0000005f005f7220 */ /* 0x000fe40000410000 */
[----:B------:R-:W-:Y:S02]  /*17750*/  FFMA.FTZ R2, R186, c[0x0][0x2d0], -R101 ;  /* 0x0000b400ba027a23 */ /* 0x000fe40000010865 */
[----:B------:R-:W-:Y:S01]  /*17760*/  FFMA.FTZ R3, R3, R243, R228 ;  /* 0x000000f303037223 */ /* 0x000fe200000100e4 */
[-C--:B-1----:R-:W-:Y:S01]  /*17770*/  HMMA.16816.F32 R36, R168, R116.reuse, R36 ;  /* 0x00000074a824723c */ /* 0x082fe20000001824 */
[----:B------:R1:W-:Y:S01]  /*17780*/  MUFU.EX2 R176, R2 ;  /* 0x0000000200b07308 */ /* 0x0003e20000000800 */
[----:B------:R-:W-:Y:S02]  /*17790*/  FFMA.FTZ R0, R0, R250, R229 ;  /* 0x000000fa00007223 */ /* 0x000fe400000100e5 */
[----:B------:R-:W-:Y:S04]  /*177a0*/  FADD.FTZ R3, R240, R3 ;  /* 0x00000003f0037221 */ /* 0x000fe80000010000 */
[C---:B------:R-:W-:Y:S01]  /*177b0*/  HMMA.16816.F32 R40, R112.reuse, R116, R40 ;  /* 0x000000747028723c */ /* 0x040fe20000001828 */
[----:B------:R-:W-:Y:S07]  /*177c0*/  FADD.FTZ R3, R241, R3 ;  /* 0x00000003f1037221 */ /* 0x000fee0000010000 */
[-C--:B------:R-:W-:Y:S08]  /*177d0*/  HMMA.16816.F32 R44, R112, R118.reuse, R44 ;  /* 0x00000076702c723c */ /* 0x080ff0000000182c */
[C---:B------:R-:W-:Y:S01]  /*177e0*/  HMMA.16816.F32 R48, R168.reuse, R118, R48 ;  /* 0x00000076a830723c */ /* 0x040fe20000001830 */
[----:B------:R-:W2:Y:S03]  /*177f0*/  LDSM.16.MT88.4 R116, [R167+0xc00] ;  /* 0x000c0000a774783b */ /* 0x000ea60000004200 */
[--C-:B-1----:R-:W-:Y:S04]  /*17800*/  FFMA.FTZ R2, R187, c[0x0][0x2d0], -R101.reuse ;  /* 0x0000b400bb027a23 */ /* 0x102fe80000010865 */
[----:B------:R-:W1:Y:S04]  /*17810*/  MUFU.EX2 R104, R2 ;  /* 0x0000000200687308 */ /* 0x000e680000000800 */
[----:B-1----:R-:W-:Y:S01]  /*17820*/  F2FP.PACK_AB R173, R104, R176 ;  /* 0x000000b068ad723e */ /* 0x002fe200000000ff */
[--C-:B------:R-:W-:Y:S02]  /*17830*/  FFMA.FTZ R2, R188, c[0x0][0x2d0], -R101.reuse ;  /* 0x0000b400bc027a23 */ /* 0x100fe40000010865 */
[----:B------:R-:W-:Y:S03]  /*17840*/  FFMA.FTZ R101, R105, c[0x0][0x2d0], -R101 ;  /* 0x0000b40069657a23 */ /* 0x000fe60000010865 */
[----:B------:R1:W-:Y:S01]  /*17850*/  MUFU.EX2 R177, R2 ;  /* 0x0000000200b17308 */ /* 0x0003e20000000800 */
[-C--:B--2---:R-:W-:Y:S09]  /*17860*/  HMMA.16816.F32 R52, R168, R116.reuse, R52 ;  /* 0x00000074a834723c */ /* 0x084ff20000001834 */
[----:B------:R-:W2:Y:S01]  /*17870*/  MUFU.EX2 R102, R101 ;  /* 0x0000006500667308 */ /* 0x000ea20000000800 */
[C---:B------:R-:W-:Y:S08]  /*17880*/  HMMA.16816.F32 R56, R112.reuse, R116, R56 ;  /* 0x000000747038723c */ /* 0x040ff00000001838 */
[-C--:B------:R-:W-:Y:S01]  /*17890*/  HMMA.16816.F32 R60, R112, R118.reuse, R60 ;  /* 0x00000076703c723c */ /* 0x080fe2000000183c */
[----:B-1----:R-:W-:Y:S07]  /*178a0*/  FFMA.FTZ R2, R100, R249, R231 ;  /* 0x000000f964027223 */ /* 0x002fee00000100e7 */
[C---:B------:R-:W-:Y:S01]  /*178b0*/  HMMA.16816.F32 R64, R168.reuse, R118, R64 ;  /* 0x00000076a840723c */ /* 0x040fe20000001840 */
[----:B------:R-:W1:Y:S03]  /*178c0*/  LDSM.16.MT88.4 R116, [R166+0x1800] ;  /* 0x00180000a674783b */ /* 0x000e660000004200 */
[----:B------:R-:W-:Y:S01]  /*178d0*/  FADD.FTZ R100, R232, R2 ;  /* 0x00000002e8647221 */ /* 0x000fe20000010000 */
[----:B--2---:R-:W-:Y:S01]  /*178e0*/  F2FP.PACK_AB R175, R102, R177 ;  /* 0x000000b166af723e */ /* 0x004fe200000000ff */
        /* <DEDUP_REMOVED lines=10> */
[----:B------:R-:W-:Y:S02]  /*17990*/  FADD.FTZ R3, R234, R3 ;  /* 0x00000003ea037221 */ /* 0x000fe40000010000 */
[----:B------:R-:W-:Y:S02]  /*179a0*/  FADD.FTZ R2, R223, R2 ;  /* 0x00000002df027221 */ /* 0x000fe40000010000 */
[----:B------:R-:W-:Y:S04]  /*179b0*/  FADD.FTZ R3, R179, R3 ;  /* 0x00000003b3037221 */ /* 0x000fe80000010000 */
[----:B------:R-:W-:Y:S04]  /*179c0*/  FADD.FTZ R3, R178, R3 ;  /* 0x00000003b2037221 */ /* 0x000fe80000010000 */
[----:B------:R-:W-:Y:S01]  /*179d0*/  FADD.FTZ R3, R180, R3 ;  /* 0x00000003b4037221 */ /* 0x000fe20000010000 */
[-C--:B-1----:R-:W-:Y:S03]  /*179e0*/  HMMA.16816.F32 R68, R168, R116.reuse, R68 ;  /* 0x00000074a844723c */ /* 0x082fe60000001844 */
[----:B------:R-:W-:Y:S05]  /*179f0*/  FADD.FTZ R3, R181, R3 ;  /* 0x00000003b5037221 */ /* 0x000fea0000010000 */
[C---:B------:R-:W-:Y:S08]  /*17a00*/  HMMA.16816.F32 R72, R112.reuse, R116, R72 ;  /* 0x000000747048723c */ /* 0x040ff00000001848 */
[-C--:B------:R-:W-:Y:S08]  /*17a10*/  HMMA.16816.F32 R76, R112, R118.reuse, R76 ;  /* 0x00000076704c723c */ /* 0x080ff0000000184c */
[C---:B------:R-:W-:Y:S01]  /*17a20*/  HMMA.16816.F32 R80, R168.reuse, R118, R80 ;  /* 0x00000076a850723c */ /* 0x040fe20000001850 */
[----:B------:R-:W1:Y:S07]  /*17a30*/  LDSM.16.MT88.4 R116, [R167+0x1800] ;  /* 0x00180000a774783b */ /* 0x000e6e0000004200 */
[-C--:B-1----:R-:W-:Y:S08]  /*17a40*/  HMMA.16816.F32 R84, R168, R116.reuse, R84 ;  /* 0x00000074a854723c */ /* 0x082ff00000001854 */
[C---:B------:R-:W-:Y:S07]  /*17a50*/  HMMA.16816.F32 R88, R112.reuse, R116, R88 ;  /* 0x000000747058723c */ /* 0x040fee0000001858 */
        /* <DEDUP_REMOVED lines=8> */
[----:B------:R-:W-:Y:S04]  /*17ae0*/  F2FP.PACK_AB R118, R216, R221 ;  /* 0x000000ddd876723e */ /* 0x000fe800000000ff */
[----:B------:R-:W-:Y:S01]  /*17af0*/  F2FP.PACK_AB R119, R181, R180 ;  /* 0x000000b4b577723e */ /* 0x000fe200000000ff */
[-C--:B------:R-:W-:Y:S01]  /*17b00*/  HMMA.16816.F32 R4, R112, R120.reuse, R4 ;  /* 0x000000787004723c */ /* 0x080fe20000001804 */
[----:B------:R-:W-:Y:S02]  /*17b10*/  F2FP.PACK_AB R168, R213, R183 ;  /* 0x000000b7d5a8723e */ /* 0x000fe400000000ff */
[----:B------:R-:W-:Y:S02]  /*17b20*/  F2FP.PACK_AB R169, R209, R210 ;  /* 0x000000d2d1a9723e */ /* 0x000fe400000000ff */
[----:B------:R-:W-:Y:S02]  /*17b30*/  F2FP.PACK_AB R170, R211, R212 ;  /* 0x000000d4d3aa723e */ /* 0x000fe400000000ff */
[----:B------:R-:W-:Y:S01]  /*17b40*/  F2FP.PACK_AB R171, R207, R208 ;  /* 0x000000d0cfab723e */ /* 0x000fe200000000ff */
        /* <DEDUP_REMOVED lines=23> */
[-C--:B--2---:R-:W-:Y:S08]  /*17cc0*/  HMMA.16816.F32 R84, R112, R124.reuse, R84 ;  /* 0x0000007c7054723c */ /* 0x084ff00000001854 */
[C---:B------:R-:W-:Y:S08]  /*17cd0*/  HMMA.16816.F32 R88, R116.reuse, R124, R88 ;  /* 0x0000007c7458723c */ /* 0x040ff00000001858 */
[-C--:B------:R-:W-:Y:S08]  /*17ce0*/  HMMA.16816.F32 R92, R116, R126.reuse, R92 ;  /* 0x0000007e745c723c */ /* 0x080ff0000000185c */
[----:B------:R-:W-:Y:S08]  /*17cf0*/  HMMA.16816.F32 R96, R112, R126, R96 ;  /* 0x0000007e7060723c */ /* 0x000ff00000001860 */
[-C--:B------:R-:W-:Y:S01]  /*17d00*/  HMMA.16816.F32 R112, R168, R128.reuse, R4 ;  /* 0x00000080a870723c */ /* 0x080fe20000001804 */
        /* <DEDUP_REMOVED lines=18> */
[----:B------:R-:W-:Y:S03]  /*17e30*/  MOV R100, R108 ;  /* 0x0000006c00647202 */ /* 0x000fe60000000f00 */
[----:B------:R-:W-:Y:S02]  /*17e40*/  FADD.FTZ R4, R217, R0 ;  /* 0x00000000d9047221 */ /* 0x000fe40000010000 */
[----:B------:R-:W-:Y:S02]  /*17e50*/  FADD.FTZ R0, R222, R5 ;  /* 0x00000005de007221 */ /* 0x000fe40000010000 */
[C---:B------:R-:W-:Y:S01]  /*17e60*/  HMMA.16816.F32 R64, R168.reuse, R6, R64 ;  /* 0x00000006a840723c */ /* 0x040fe20000001840 */
[----:B------:R-:W-:Y:S03]  /*17e70*/  FADD.FTZ R4, R218, R4 ;  /* 0x00000004da047221 */ /* 0x000fe60000010000 */
[----:B------:R-:W-:Y:S03]  /*17e80*/  FADD.FTZ R5, R224, R0 ;  /* 0x00000000e0057221 */ /* 0x000fe60000010000 */
[----:B------:R-:W-:Y:S01]  /*17e90*/  FADD.FTZ R6, R225, R2 ;  /* 0x00000002e1067221 */ /* 0x000fe20000010000 */
[-C--:B--2---:R-:W-:Y:S01]  /*17ea0*/  HMMA.16816.F32 R68, R168, R8.reuse, R68 ;  /* 0x00000008a844723c */ /* 0x084fe20000001844 */
[----:B------:R-:W-:Y:S03]  /*17eb0*/  FADD.FTZ R2, R221, R4 ;  /* 0x00000004dd027221 */ /* 0x000fe60000010000 */
[----:B------:R-:W-:Y:S02]  /*17ec0*/  FADD.FTZ R0, R227, R6 ;  /* 0x00000006e3007221 */ /* 0x000fe40000010000 */
        /* <DEDUP_REMOVED lines=11> */
[----:B------:R-:W-:Y:S02]  /*17f80*/  FADD.FTZ R3, R185, R0 ;  /* 0x00000000b9037221 */ /* 0x000fe40000010000 */
[----:B------:R-:W-:Y:S02]  /*17f90*/  FADD.FTZ R0, R212, R4 ;  /* 0x00000004d4007221 */ /* 0x000fe40000010000 */
[-C--:B---3--:R-:W-:Y:S01]  /*17fa0*/  HMMA.16816.F32 R84, R168, R12.reuse, R84 ;  /* 0x0000000ca854723c */ /* 0x088fe20000001854 */
        /* <DEDUP_REMOVED lines=10> */
[----:B------:R-:W-:Y:S01]  /*18050*/  FADD.FTZ R250, R102, R0 ;  /* 0x0000000066fa7221 */ /* 0x000fe20000010000 */
[----:B------:R-:W-:Y:S03]  /*18060*/  MOV R102, R106 ;  /* 0x0000006a00667202 */ /* 0x000fe60000000f00 */
[----:B------:R-:W-:Y:S01]  /*18070*/  HMMA.16816.F32 R96, R168, R14, R96 ;  /* 0x0000000ea860723c */ /* 0x000fe20000001860 */
[----:B------:R-:W-:-:S07]  /*18080*/  @P0 BRA `(.L_x_850) ;  /* 0xffffbd7000000947 */ /* 0x000fce000383ffff */
.L_x_829:
[----:B------:R-:W2:Y:S01]  /*18090*/  LDL R0, [R1+0x20] ;  /* 0x0000200001007983 */ /* 0x000ea20000100800 */
[----:B------:R-:W-:-:S02]  /*180a0*/  IMAD.MOV.U32 R2, RZ, RZ, c[0x0][0x2c4] ;  /* 0x0000b100ff027624 */ /* 0x000fc400078e00ff */
        /* <DEDUP_REMOVED lines=20> */
.L_x_853:
[----:B------:R-:W-:-:S04]  /*181f0*/  MOV R3, c[0x0][0x32c] ;  /* 0x0000cb0000037a02 */ /* 0x000fc80000000f00 */
[----:B------:R-:W-:-:S13]  /*18200*/  ISETP.NE.AND P0, PT, R3, 0x1, PT ;  /* 0x000000010300780c */ /* 0x000fda0003f05270 */
[----:B------:R-:W-:-:S05]  /*18210*/  @P0 IMAD.HI.U32 R3, R0, c[0x0][0x330], RZ ;  /* 0x0000cc0000030a27 */ /* 0x000fca00078e00ff */
[----:B------:R-:W-:Y:S02]  /*18220*/  @P0 SHF.R.U32.HI R0, RZ, c[0x0][0x334], R3 ;  /* 0x0000cd00ff000a19 */ /* 0x000fe40000011603 */
.L_x_854:
[----:B------:R-:W-:Y:S05]  /*18230*/  BSYNC B0 ;  /* 0x0000000000007941 */ /* 0x000fea0003800000 */
.L_x_852:
[----:B------:R-:W-:-:S05]  /*18240*/  IMAD R0, R0, c[0x0][0x32c], RZ ;  /* 0x0000cb0000007a24 */ /* 0x000fca00078e02ff */
[----:B------:R-:W-:-:S03]  /*18250*/  IMNMX R2, R2, R0, !PT ;  /* 0x0000000002027217 */ /* 0x000fc60007800200 */
.L_x_851:
        /* <DEDUP_REMOVED lines=8> */
.L_x_860:
[----:B------:R-:W2:Y:S01]  /*182e0*/  LDL R102, [R1+0x18] ;  /* 0x0000180001667983 */ /* 0x000ea20000100800 */
[----:B------:R-:W-:Y:S04]  /*182f0*/  DEPBAR.LE SB0, 0x0 ;  /* 0x000080000000791a */ /* 0x000fe80000000000 */
[----:B------:R-:W1:Y:S01]  /*18300*/  S2R R101, SR_TID.X ;  /* 0x0000000000657919 */ /* 0x000e620000002100 */
        /* <DEDUP_REMOVED lines=68> */
.L_x_857:
[----:B-1-34-:R-:W-:Y:S05]  /*18750*/  BSYNC B0 ;  /* 0x0000000000007941 */ /* 0x01afea0003800000 */
.L_x_856:
        /* <DEDUP_REMOVED lines=134> */
[----:B------:R-:W-:Y:S02]  /*18fc0*/  FMUL.FTZ R4, R48, c[0x0][0x320] ;  /* 0x0000c80030047a20 */ /* 0x000fe40000410000 */
[----:B-1----:R-:W-:Y:S04]  /*18fd0*/  FMUL.FTZ R0, R16, c[0x0][0x320] ;  /* 0x0000c80010007a20 */ /* 0x002fe80000410000 */
        /* <DEDUP_REMOVED lines=59> */
[----:B------:R1:W1:Y:S01]  /*19390*/  MUFU.TANH R18, R0 ;  /* 0x0000000000127308 */ /* 0x0002620000002400 */
[----:B------:R-:W-:-:S05]  /*193a0*/  @!P0 BRA `(.L_x_859) ;  /* 0x0000040000008947 */ /* 0x000fca0003800000 */
[----:B--234-:R-:W-:Y:S01]  /*193b0*/  SHF.R.S32.HI R102, RZ, 0x1f, R101 ;  /* 0x0000001fff667819 */ /* 0x01cfe20000011465 */
[----:B------:R-:W2:Y:S03]  /*193c0*/  LDL.64 R222, [R1+0x8] ;  /* 0x0000080001de7983 */ /* 0x000ea60000100a00 */
[----:B------:R-:W-:Y:S03]  /*193d0*/  LEA.HI R102, R102, R101, RZ, 0x2 ;  /* 0x0000006566667211 */ /* 0x000fe600078f10ff */
[----:B------:R-:W3:Y:S01]  /*193e0*/  LDL R101, [R1+0x4] ;  /* 0x0000040001657983 */ /* 0x000ee20000100800 */
        /* <DEDUP_REMOVED lines=15> */
[----:B------:R-:W-:Y:S04]  /*194e0*/  @P0 IMAD R6, R7, 0x30, RZ ;  /* 0x0000003007060824 */ /* 0x000fe800078e02ff */
[----:B------:R-:W-:Y:S01]  /*194f0*/  @P0 IMAD.IADD R8, R6, 0x1, R5 ;  /* 0x0000000106080824 */ /* 0x000fe200078e0205 */
[--C-:B--2---:R-:W-:Y:S04]  /*19500*/  @P0 IADD3 R15, P2, P1, R4, 0x20, R222.reuse ;  /* 0x00000020040f0810 */ /* 0x104fe8000795e0de */
[--C-:B---3--:R-:W-:Y:S02]  /*19510*/  @P0 IADD3.X R17, R8, RZ, R101.reuse, P2, P1 ;  /* 0x000000ff08110210 */ /* 0x108fe400017e2465 */
[----:B------:R-:W-:Y:S02]  /*19520*/  ISETP.GE.AND P1, PT, R0, 0x1, PT ;  /* 0x000000010000780c */ /* 0x000fe40003f26270 */
[--C-:B------:R-:W-:Y:S04]  /*19530*/  @P0 IADD3 R14, P3, P2, R4, 0x40, R222.reuse ;  /* 0x00000040040e0810 */ /* 0x100fe80007a7e0de */
[--C-:B------:R-:W-:Y:S07]  /*19540*/  @P0 IADD3.X R16, R8, RZ, R101.reuse, P3, P2 ;  /* 0x000000ff08100210 */ /* 0x100fee0001fe4465 */
        /* <DEDUP_REMOVED lines=13> */
[C---:B------:R-:W-:Y:S04]  /*19620*/  @P1 IADD3 R6, P2, R5.reuse, c[0x0][0x1c8], RZ ;  /* 0x0000720005061a10 */ /* 0x040fe80007f5e0ff */
[----:B------:R-:W-:Y:S05]  /*19630*/  @P1 IADD3.X R7, R0, c[0x0][0x1cc], RZ, P2, !PT ;  /* 0x0000730000071a10 */ /* 0x000fea00017fe4ff */
[----:B------:R-:W-:Y:S01]  /*19640*/  @!PT LDS RZ, [RZ] ;  /* 0x00000000fffff984 */ /* 0x000fe20000000800 */
[----:B------:R-:W-:Y:S01]  /*19650*/  @!PT LDS RZ, [RZ] ;  /* 0x00000000fffff984 */ /* 0x000fe20000000800 */
[----:B------:R-:W-:Y:S01]  /*19660*/  @!PT LDS RZ, [RZ] ;  /* 0x00000000fffff984 */ /* 0x000fe20000000800 */
[----:B------:R1:W-:Y:S02]  /*19670*/  @P1 LDGSTS.E.BYPASS.LTC128B.128 [R204+0x3c80], [R6.64], !P6 ;  /* 0x03c8000006cc1fae */ /* 0x0003e4000f101d46 */
[C---:B-1----:R-:W-:Y:S04]  /*19680*/  @P1 IADD3 R6, P3, R5.reuse, 0x40, RZ ;  /* 0x0000004005061810 */ /* 0x042fe80007f7e0ff */
[----:B------:R-:W-:Y:S04]  /*19690*/  @P1 IADD3 R12, P2, R6, c[0x0][0x1c8], RZ ;  /* 0x00007200060c1a10 */ /* 0x000fe80007f5e0ff */
[--C-:B------:R-:W-:Y:S02]  /*196a0*/  @P1 IADD3.X R13, RZ, c[0x0][0x1cc], R0.reuse, P2, P3 ;  /* 0x00007300ff0d1a10 */ /* 0x100fe400017e6400 */
[----:B------:R-:W-:Y:S03]  /*196b0*/  @P1 IADD3 R5, P3, R5, 0x80, RZ ;  /* 0x0000008005051810 */ /* 0x000fe60007f7e0ff */
[----:B------:R1:W-:Y:S01]  /*196c0*/  @P1 LDGSTS.E.BYPASS.LTC128B.128 [R204+0x4880], [R12.64], !P5 ;  /* 0x048800000ccc1fae */ /* 0x0003e2000e901d46 */
[----:B------:R-:W-:Y:S04]  /*196d0*/  @P1 IADD3 R10, P2, R5, c[0x0][0x1c8], RZ ;  /* 0x00007200050a1a10 */ /* 0x000fe80007f5e0ff */
[----:B------:R-:W-:Y:S02]  /*196e0*/  @P1 IADD3.X R11, RZ, c[0x0][0x1cc], R0, P2, P3 ;  /* 0x00007300ff0b1a10 */ /* 0x000fe400017e6400 */
[----:B------:R-:W-:Y:S03]  /*196f0*/  @P0 IADD3 R0, P2, R222, R4, RZ ;  /* 0x00000004de000210 */ /* 0x000fe60007f5e0ff */
[----:B------:R1:W-:Y:S02]  /*19700*/  @P1 LDGSTS.E.BYPASS.LTC128B.128 [R204+0x5480], [R10.64], !P4 ;  /* 0x054800000acc1fae */ /* 0x0003e4000e101d46 */
[----:B------:R-:W-:Y:S01]  /*19710*/  @P0 IMAD.X R4, R8, 0x1, R101, P2 ;  /* 0x0000000108040824 */ /* 0x000fe200010e0665 */
[C---:B------:R-:W-:Y:S04]  /*19720*/  @P0 LEA R8, P2, R0.reuse, c[0x0][0x1c8], 0x1 ;  /* 0x0000720000080a11 */ /* 0x040fe800078408ff */
[----:B------:R-:W-:Y:S02]  /*19730*/  @P0 LEA.HI.X R9, R0, c[0x0][0x1cc], R4, 0x1, P2 ;  /* 0x0000730000090a11 */ /* 0x000fe400010f0c04 */
[C---:B------:R-:W-:Y:S03]  /*19740*/  @P0 LEA R6, P2, R15.reuse, c[0x0][0x1c8], 0x1 ;  /* 0x000072000f060a11 */ /* 0x040fe600078408ff */
[----:B------:R1:W-:Y:S01]  /*19750*/  @P0 LDGSTS.E.BYPASS.LTC128B.128 [R204+0x4480], [R8.64], !P6 ;  /* 0x0448000008cc0fae */ /* 0x0003e2000f101d46 */
[----:B------:R-:W-:Y:S02]  /*19760*/  @P0 LEA.HI.X R7, R15, c[0x0][0x1cc], R17, 0x1, P2 ;  /* 0x000073000f070a11 */ /* 0x000fe400010f0c11 */
[C---:B------:R-:W-:Y:S03]  /*19770*/  @P0 LEA R4, P2, R14.reuse, c[0x0][0x1c8], 0x1 ;  /* 0x000072000e040a11 */ /* 0x040fe600078408ff */
[----:B------:R1:W-:Y:S01]  /*19780*/  @P0 LDGSTS.E.BYPASS.LTC128B.128 [R204+0x5080], [R6.64], !P5 ;  /* 0x0508000006cc0fae */ /* 0x0003e2000e901d46 */
[----:B------:R-:W-:Y:S05]  /*19790*/  @P0 LEA.HI.X R5, R14, c[0x0][0x1cc], R16, 0x1, P2 ;  /* 0x000073000e050a11 */ /* 0x000fea00010f0c10 */
[----:B------:R1:W-:Y:S04]  /*197a0*/  @P0 LDGSTS.E.BYPASS.LTC128B.128 [R204+0x5c80], [R4.64], !P4 ;  /* 0x05c8000004cc0fae */ /* 0x0003e8000e101d46 */
.L_x_859:
[----:B--234-:R-:W-:Y:S05]  /*197b0*/  BSYNC B0 ;  /* 0x0000000000007941 */ /* 0x01cfea0003800000 */
.L_x_858:
        /* <DEDUP_REMOVED lines=55> */
[----:B------:R-:W-:Y:S04]  /*19b30*/  FMNMX.FTZ R0, R220, R6, !PT ;  /* 0x00000006dc007209 */ /* 0x000fe80007810000 */
[----:B------:R-:W-:Y:S01]  /*19b40*/  FMNMX.FTZ R6, R219, R0, !PT ;  /* 0x00000000db067209 */ /* 0x000fe20007810000 */
[----:B------:R-:W-:Y:S01]  /*19b50*/  FADD.FTZ R0, -R108, R2 ;  /* 0x000000026c007221 */ /* 0x000fe20000010100 */
[----:B--2---:R-:W-:Y:S02]  /*19b60*/  FMNMX.FTZ R107, R4, R7, !PT ;  /* 0x00000007046b7209 */ /* 0x004fe40007810000 */
[----:B------:R-:W-:Y:S01]  /*19b70*/  FMNMX.FTZ R4, R212, R6, !PT ;  /* 0x00000006d4047209 */ /* 0x000fe20007810000 */
[----:B------:R-:W-:Y:S03]  /*19b80*/  FMUL.FTZ R2, R0, c[0x0][0x2d0] ;  /* 0x0000b40000027a20 */ /* 0x000fe60000410000 */
[----:B------:R-:W-:Y:S01]  /*19b90*/  FMNMX.FTZ R0, R211, R4, !PT ;  /* 0x00000004d3007209 */ /* 0x000fe20007810000 */
[----:B------:R1:W2:Y:S01]  /*19ba0*/  MUFU.EX2 R102, R2 ;  /* 0x0000000200667308 */ /* 0x0002a20000000800 */
[----:B---3--:R-:W-:Y:S01]  /*19bb0*/  FMNMX.FTZ R5, R5, R8, !PT ;  /* 0x0000000805057209 */ /* 0x008fe20007810000 */
[----:B------:R-:W-:Y:S01]  /*19bc0*/  FMUL.FTZ R4, R107, c[0x0][0x2d0] ;  /* 0x0000b4006b047a20 */ /* 0x000fe20000410000 */
[----:B------:R-:W-:Y:S03]  /*19bd0*/  FMNMX.FTZ R0, R105, R0, !PT ;  /* 0x0000000069007209 */ /* 0x000fe60007810000 */
[----:B------:R-:W3:Y:S01]  /*19be0*/  SHFL.BFLY PT, R8, R5, 0x1, 0x1f ;  /* 0x0c201f0005087f89 */ /* 0x000ee200000e0000 */
[----:B------:R-:W-:Y:S01]  /*19bf0*/  FMNMX.FTZ R0, R104, R0, !PT ;  /* 0x0000000068007209 */ /* 0x000fe20007810000 */
[----:B-1----:R-:W-:Y:S06]  /*19c00*/  FADD.FTZ R2, -R107, R3 ;  /* 0x000000036b027221 */ /* 0x002fec0000010100 */
[----:B------:R-:W1:Y:S01]  /*19c10*/  SHFL.BFLY PT, R3, R0, 0x2, 0x1f ;  /* 0x0c401f0000037f89 */ /* 0x000e6200000e0000 */
[----:B--2---:R-:W-:Y:S02]  /*19c20*/  FMUL.FTZ R16, R102, R124 ;  /* 0x0000007c66107220 */ /* 0x004fe40000410000 */
[----:B------:R-:W-:Y:S01]  /*19c30*/  FMUL.FTZ R2, R2, c[0x0][0x2d0] ;  /* 0x0000b40002027a20 */ /* 0x000fe20000410000 */
[----:B---3--:R-:W-:Y:S01]  /*19c40*/  FMNMX.FTZ R106, R5, R8, !PT ;  /* 0x00000008056a7209 */ /* 0x008fe20007810000 */
[----:B------:R-:W-:Y:S02]  /*19c50*/  FMUL.FTZ R5, R108, c[0x0][0x2d0] ;  /* 0x0000b4006c057a20 */ /* 0x000fe40000410000 */
[----:B------:R2:W3:Y:S01]  /*19c60*/  MUFU.EX2 R101, R2 ;  /* 0x0000000200657308 */ /* 0x0004e20000000800 */
[----:B------:R-:W-:Y:S02]  /*19c70*/  FMUL.FTZ R17, R102, R125 ;  /* 0x0000007d66117220 */ /* 0x000fe40000410000 */
[--C-:B------:R-:W-:Y:S02]  /*19c80*/  FFMA.FTZ R6, R188, c[0x0][0x2d0], -R5.reuse ;  /* 0x0000b400bc067a23 */ /* 0x100fe40000010805 */
[--C-:B------:R-:W-:Y:S02]  /*19c90*/  FFMA.FTZ R172, R32, c[0x0][0x2d0], -R5.reuse ;  /* 0x0000b40020ac7a23 */ /* 0x100fe40000010805 */
[--C-:B------:R-:W-:Y:S02]  /*19ca0*/  FFMA.FTZ R175, R184, c[0x0][0x2d0], -R5.reuse ;  /* 0x0000b400b8af7a23 */ /* 0x100fe40000010805 */
[--C-:B------:R-:W-:Y:S01]  /*19cb0*/  FFMA.FTZ R174, R179, c[0x0][0x2d0], -R5.reuse ;  /* 0x0000b400b3ae7a23 */ /* 0x100fe20000010805 */
[----:B------:R-:W-:Y:S01]  /*19cc0*/  MUFU.EX2 R222, R6 ;  /* 0x0000000600de7308 */ /* 0x000fe20000000800 */
[--C-:B------:R-:W-:Y:S02]  /*19cd0*/  FFMA.FTZ R179, R27, c[0x0][0x2d0], -R4.reuse ;  /* 0x0000b4001bb37a23 */ /* 0x100fe40000010804 */
[--C-:B------:R-:W-:Y:S02]  /*19ce0*/  FFMA.FTZ R173, R168, c[0x0][0x2d0], -R5.reuse ;  /* 0x0000b400a8ad7a23 */ /* 0x100fe40000010805 */
[--C-:B------:R-:W-:Y:S01]  /*19cf0*/  FFMA.FTZ R184, R24, c[0x0][0x2d0], -R5.reuse ;  /* 0x0000b40018b87a23 */ /* 0x100fe20000010805 */
[----:B-1----:R-:W-:Y:S01]  /*19d00*/  FMNMX.FTZ R0, R0, R3, !PT ;  /* 0x0000000300007209 */ /* 0x002fe20007810000 */
[--C-:B------:R-:W-:Y:S02]  /*19d10*/  FFMA.FTZ R3, R191, c[0x0][0x2d0], -R4.reuse ;  /* 0x0000b400bf037a23 */ /* 0x100fe40000010804 */
[----:B------:R-:W-:Y:S01]  /*19d20*/  FFMA.FTZ R168, R31, c[0x0][0x2d0], -R4 ;  /* 0x0000b4001fa87a23 */ /* 0x000fe20000010804 */
[----:B------:R-:W-:Y:S01]  /*19d30*/  MUFU.EX2 R226, R175 ;  /* 0x000000af00e27308 */ /* 0x000fe20000000800 */
[----:B------:R-:W-:Y:S02]  /*19d40*/  FMUL.FTZ R32, R102, R140 ;  /* 0x0000008c66207220 */ /* 0x000fe40000410000 */
[----:B--2---:R-:W-:Y:S02]  /*19d50*/  FADD.FTZ R2, -R106, R100 ;  /* 0x000000646a027221 */ /* 0x004fe40000010100 */
[----:B------:R-:W-:Y:S02]  /*19d60*/  FMUL.FTZ R33, R102, R141 ;  /* 0x0000008d66217220 */ /* 0x000fe40000410000 */
[----:B------:R-:W-:Y:S02]  /*19d70*/  FMUL.FTZ R2, R2, c[0x0][0x2d0] ;  /* 0x0000b40002027a20 */ /* 0x000fe40000410000 */
[C---:B---3--:R-:W-:Y:S01]  /*19d80*/  FMUL.FTZ R34, R101.reuse, R142 ;  /* 0x0000008e65227220 */ /* 0x048fe20000410000 */
[----:B------:R1:W-:Y:S01]  /*19d90*/  MUFU.EX2 R223, R3 ;  /* 0x0000000300df7308 */ /* 0x0003e20000000800 */
[C---:B------:R-:W-:Y:S02]  /*19da0*/  FMUL.FTZ R35, R101.reuse, R143 ;  /* 0x0000008f65237220 */ /* 0x040fe40000410000 */
[C---:B------:R-:W-:Y:S01]  /*19db0*/  FMUL.FTZ R48, R102.reuse, R160 ;  /* 0x000000a066307220 */ /* 0x040fe20000410000 */
[----:B------:R-:W-:Y:S01]  /*19dc0*/  LDSM.16.MT88.4 R140, [R167+0x800] ;  /* 0x00080000a78c783b */ /* 0x000fe20000004200 */
        /* <DEDUP_REMOVED lines=10> */
[----:B------:R-:W-:Y:S01]  /*19e70*/  MUFU.EX2 R229, R174 ;  /* 0x000000ae00e57308 */ /* 0x000fe20000000800 */
[----:B------:R-:W-:Y:S02]  /*19e80*/  FMUL.FTZ R65, R102, R65 ;  /* 0x0000004166417220 */ /* 0x000fe40000410000 */
[C---:B------:R-:W-:Y:S02]  /*19e90*/  FMUL.FTZ R66, R101.reuse, R66 ;  /* 0x0000004265427220 */ /* 0x040fe40000410000 */
[--C-:B-1----:R-:W-:Y:S02]  /*19ea0*/  FFMA.FTZ R3, R176, c[0x0][0x2d0], -R5.reuse ;  /* 0x0000b400b0037a23 */ /* 0x102fe40000010805 */
[--C-:B------:R-:W-:Y:S02]  /*19eb0*/  FFMA.FTZ R176, R18, c[0x0][0x2d0], -R4.reuse ;  /* 0x0000b40012b07a23 */ /* 0x100fe40000010804 */
[C---:B------:R-:W-:Y:S01]  /*19ec0*/  FMUL.FTZ R18, R101.reuse, R126 ;  /* 0x0000007e65127220 */ /* 0x040fe20000410000 */
[----:B------:R1:W-:Y:S01]  /*19ed0*/  MUFU.EX2 R238, R3 ;  /* 0x0000000300ee7308 */ /* 0x0003e20000000800 */
[----:B------:R-:W-:Y:S02]  /*19ee0*/  FMUL.FTZ R67, R101, R67 ;  /* 0x0000004365437220 */ /* 0x000fe40000410000 */
[----:B------:R-:W-:Y:S02]  /*19ef0*/  FMUL.FTZ R68, R102, R68 ;  /* 0x0000004466447220 */ /* 0x000fe40000410000 */
[--C-:B--2---:R-:W-:Y:S02]  /*19f00*/  FFMA.FTZ R2, R187, c[0x0][0x2d0], -R5.reuse ;  /* 0x0000b400bb027a23 */ /* 0x104fe40000010805 */
[--C-:B------:R-:W-:Y:S02]  /*19f10*/  FFMA.FTZ R187, R29, c[0x0][0x2d0], -R5.reuse ;  /* 0x0000b4001dbb7a23 */ /* 0x100fe40000010805 */
[C---:B---3--:R-:W-:Y:S01]  /*19f20*/  FMUL.FTZ R8, R100.reuse, R116 ;  /* 0x0000007464087220 */ /* 0x048fe20000410000 */
        /* <DEDUP_REMOVED lines=8> */
[----:B------:R-:W-:Y:S02]  /*19fb0*/  FMUL.FTZ R41, R100, R149 ;  /* 0x0000009564297220 */ /* 0x000fe40000410000 */
[----:B-1----:R-:W-:Y:S02]  /*19fc0*/  FFMA.FTZ R3, R170, c[0x0][0x2d0], -R5 ;  /* 0x0000b400aa037a23 */ /* 0x002fe40000010805 */
[--C-:B------:R-:W-:Y:S02]  /*19fd0*/  FFMA.FTZ R170, R177, c[0x0][0x2d0], -R4.reuse ;  /* 0x0000b400b1aa7a23 */ /* 0x100fe40000010804 */
[--C-:B------:R-:W-:Y:S01]  /*19fe0*/  FFMA.FTZ R177, R19, c[0x0][0x2d0], -R4.reuse ;  /* 0x0000b40013b17a23 */ /* 0x100fe20000010804 */
[----:B------:R1:W-:Y:S01]  /*19ff0*/  MUFU.EX2 R241, R3 ;  /* 0x0000000300f17308 */ /* 0x0003e20000000800 */
[C---:B------:R-:W-:Y:S02]  /*1a000*/  FMUL.FTZ R19, R101.reuse, R127 ;  /* 0x0000007f65137220 */ /* 0x040fe40000410000 */
[----:B------:R-:W-:Y:S01]  /*1a010*/  FMUL.FTZ R44, R100, R156 ;  /* 0x0000009c642c7220 */ /* 0x000fe20000410000 */
[----:B------:R-:W-:Y:S01]  /*1a020*/  LDSM.16.MT88.4 R124, [R166+0x1000] ;  /* 0x00100000a67c783b */ /* 0x000fe20000004200 */
[--C-:B--2---:R-:W-:Y:S02]  /*1a030*/  FFMA.FTZ R2, R190, c[0x0][0x2d0], -R4.reuse ;  /* 0x0000b400be027a23 */ /* 0x104fe40000010804 */
[C---:B------:R-:W-:Y:S02]  /*1a040*/  FMUL.FTZ R45, R100.reuse, R157 ;  /* 0x0000009d642d7220 */ /* 0x040fe40000410000 */
[C---:B------:R-:W-:Y:S01]  /*1a050*/  FMUL.FTZ R56, R100.reuse, R56 ;  /* 0x0000003864387220 */ /* 0x040fe20000410000 */
[----:B------:R2:W-:Y:S01]  /*1a060*/  MUFU.EX2 R221, R2 ;  /* 0x0000000200dd7308 */ /* 0x0005e20000000800 */
[C---:B------:R-:W-:Y:S02]  /*1a070*/  FMUL.FTZ R57, R100.reuse, R57 ;  /* 0x0000003964397220 */ /* 0x040fe40000410000 */
[C---:B------:R-:W-:Y:S02]  /*1a080*/  FMUL.FTZ R60, R100.reuse, R60 ;  /* 0x0000003c643c7220 */ /* 0x040fe40000410000 */
[----:B------:R-:W-:Y:S02]  /*1a090*/  FMUL.FTZ R61, R100, R61 ;  /* 0x0000003d643d7220 */ /* 0x000fe40000410000 */
[----:B------:R-:W-:Y:S02]  /*1a0a0*/  FMUL.FTZ R69, R102, R69 ;  /* 0x0000004566457220 */ /* 0x000fe40000410000 */
[C---:B------:R-:W-:Y:S01]  /*1a0b0*/  FMUL.FTZ R70, R101.reuse, R70 ;  /* 0x0000004665467220 */ /* 0x040fe20000410000 */
[----:B------:R-:W-:Y:S01]  /*1a0c0*/  MUFU.EX2 R227, R170 ;  /* 0x000000aa00e37308 */ /* 0x000fe20000000800 */
[----:B------:R-:W-:Y:S02]  /*1a0d0*/  FMUL.FTZ R71, R101, R71 ;  /* 0x0000004765477220 */ /* 0x000fe40000410000 */
[----:B------:R-:W-:Y:S02]  /*1a0e0*/  FMUL.FTZ R72, R100, R72 ;  /* 0x0000004864487220 */ /* 0x000fe40000410000 */
[--C-:B-1----:R-:W-:Y:S02]  /*1a0f0*/  FFMA.FTZ R3, R169, c[0x0][0x2d0], -R4.reuse ;  /* 0x0000b400a9037a23 */ /* 0x102fe40000010804 */
[----:B------:R-:W-:Y:S02]  /*1a100*/  FMUL.FTZ R169, R106, c[0x0][0x2d0] ;  /* 0x0000b4006aa97a20 */ /* 0x000fe40000410000 */
[C---:B------:R-:W-:Y:S01]  /*1a110*/  FMUL.FTZ R73, R100.reuse, R73 ;  /* 0x0000004964497220 */ /* 0x040fe20000410000 */
[----:B------:R1:W-:Y:S01]  /*1a120*/  MUFU.EX2 R237, R3 ;  /* 0x0000000300ed7308 */ /* 0x0003e20000000800 */
[C---:B------:R-:W-:Y:S02]  /*1a130*/  FMUL.FTZ R76, R100.reuse, R76 ;  /* 0x0000004c644c7220 */ /* 0x040fe40000410000 */
[----:B------:R-:W-:Y:S01]  /*1a140*/  FMUL.FTZ R77, R100, R77 ;  /* 0x0000004d644d7220 */ /* 0x000fe20000410000 */
[----:B--2---:R-:W2:Y:S01]  /*1a150*/  SHFL.BFLY PT, R2, R0, 0x1, 0x1f ;  /* 0x0c201f0000027f89 */ /* 0x004ea200000e0000 */
[C---:B------:R-:W-:Y:S02]  /*1a160*/  FMUL.FTZ R80, R102.reuse, R80 ;  /* 0x0000005066507220 */ /* 0x040fe40000410000 */
[C---:B------:R-:W-:Y:S02]  /*1a170*/  FMUL.FTZ R81, R102.reuse, R81 ;  /* 0x0000005166517220 */ /* 0x040fe40000410000 */
[C---:B------:R-:W-:Y:S01]  /*1a180*/  FMUL.FTZ R82, R101.reuse, R82 ;  /* 0x0000005265527220 */ /* 0x040fe20000410000 */
[----:B------:R-:W-:Y:S01]  /*1a190*/  MUFU.EX2 R232, R172 ;  /* 0x000000ac00e87308 */ /* 0x000fe20000000800 */
[C---:B------:R-:W-:Y:S02]  /*1a1a0*/  FMUL.FTZ R83, R101.reuse, R83 ;  /* 0x0000005365537220 */ /* 0x040fe40000410000 */
[C---:B------:R-:W-:Y:S02]  /*1a1b0*/  FMUL.FTZ R84, R102.reuse, R84 ;  /* 0x0000005466547220 */ /* 0x040fe40000410000 */
[----:B------:R-:W-:Y:S02]  /*1a1c0*/  FMUL.FTZ R85, R102, R85 ;  /* 0x0000005566557220 */ /* 0x000fe40000410000 */
[C---:B------:R-:W-:Y:S02]  /*1a1d0*/  FMUL.FTZ R86, R101.reuse, R86 ;  /* 0x0000005665567220 */ /* 0x040fe40000410000 */
[----:B------:R-:W-:Y:S01]  /*1a1e0*/  FMUL.FTZ R87, R101, R87 ;  /* 0x0000005765577220 */ /* 0x000fe20000410000 */
[----:B------:R-:W-:Y:S01]  /*1a1f0*/  MUFU.EX2 R228, R168 ;  /* 0x000000a800e47308 */ /* 0x000fe20000000800 */
[C---:B------:R-:W-:Y:S02]  /*1a200*/  FMUL.FTZ R88, R100.reuse, R88 ;  /* 0x0000005864587220 */ /* 0x040fe40000410000 */
[----:B------:R-:W-:Y:S02]  /*1a210*/  FMUL.FTZ R89, R100, R89 ;  /* 0x0000005964597220 */ /* 0x000fe40000410000 */
[--C-:B-1----:R-:W-:Y:S02]  /*1a220*/  FFMA.FTZ R3, R210, c[0x0][0x2d0], -R169.reuse ;  /* 0x0000b400d2037a23 */ /* 0x102fe400000108a9 */
[----:B------:R-:W-:Y:S01]  /*1a230*/  FMUL.FTZ R92, R100, R92 ;  /* 0x0000005c645c7220 */ /* 0x000fe20000410000 */
[----:B--2---:R-:W-:Y:S01]  /*1a240*/  FMNMX.FTZ R2, R0, R2, !PT ;  /* 0x0000000200027209 */ /* 0x004fe20007810000 */
[--C-:B------:R-:W-:Y:S01]  /*1a250*/  FFMA.FTZ R0, R171, c[0x0][0x2d0], -R4.reuse ;  /* 0x0000b400ab007a23 */ /* 0x100fe20000010804 */
[----:B------:R1:W-:Y:S01]  /*1a260*/  MUFU.EX2 R190, R3 ;  /* 0x0000000300be7308 */ /* 0x0003e20000000800 */
[--C-:B------:R-:W-:Y:S02]  /*1a270*/  FFMA.FTZ R171, R178, c[0x0][0x2d0], -R4.reuse ;  /* 0x0000b400b2ab7a23 */ /* 0x100fe40000010804 */
[--C-:B------:R-:W-:Y:S02]  /*1a280*/  FFMA.FTZ R178, R26, c[0x0][0x2d0], -R4.reuse ;  /* 0x0000b4001ab27a23 */ /* 0x100fe40000010804 */
[----:B------:R-:W-:Y:S02]  /*1a290*/  FMUL.FTZ R93, R100, R93 ;  /* 0x0000005d645d7220 */ /* 0x000fe40000410000 */
[C---:B------:R-:W-:Y:S02]  /*1a2a0*/  FMUL.FTZ R96, R102.reuse, R96 ;  /* 0x0000006066607220 */ /* 0x040fe40000410000 */
[----:B------:R-:W-:Y:S01]  /*1a2b0*/  FMUL.FTZ R97, R102, R97 ;  /* 0x0000006166617220 */ /* 0x000fe20000410000 */
[----:B------:R2:W-:Y:S01]  /*1a2c0*/  MUFU.EX2 R240, R0 ;  /* 0x0000000000f07308 */ /* 0x0005e20000000800 */
[C---:B------:R-:W-:Y:S02]  /*1a2d0*/  FMUL.FTZ R98, R101.reuse, R98 ;  /* 0x0000006265627220 */ /* 0x040fe40000410000 */
[----:B------:R-:W-:Y:S02]  /*1a2e0*/  FMUL.FTZ R99, R101, R99 ;  /* 0x0000006365637220 */ /* 0x000fe40000410000 */
[--C-:B------:R-:W-:Y:S05]  /*1a2f0*/  FFMA.FTZ R132, R181, c[0x0][0x2d0], -R169.reuse ;  /* 0x0000b400b5847a23 */ /* 0x100fea00000108a9 */
[----:B------:R-:W-:Y:S01]  /*1a300*/  MUFU.EX2 R225, R171 ;  /* 0x000000ab00e17308 */ /* 0x000fe20000000800 */
[----:B-1----:R-:W-:Y:S09]  /*1a310*/  FFMA.FTZ R3, R208, c[0x0][0x2d0], -R169 ;  /* 0x0000b400d0037a23 */ /* 0x002ff200000108a9 */
[----:B------:R1:W4:Y:S01]  /*1a320*/  MUFU.EX2 R234, R3 ;  /* 0x0000000300ea7308 */ /* 0x0003220000000800 */
[----:B--2---:R-:W-:Y:S02]  /*1a330*/  FADD.FTZ R0, -R2, R103 ;  /* 0x0000006702007221 */ /* 0x004fe40000010100 */
[----:B------:R-:W-:Y:S02]  /*1a340*/  FFMA.FTZ R103, R30, c[0x0][0x2d0], -R4 ;  /* 0x0000b4001e677a23 */ /* 0x000fe40000010804 */
[----:B------:R-:W-:Y:S02]  /*1a350*/  FMUL.FTZ R0, R0, c[0x0][0x2d0] ;  /* 0x0000b40000007a20 */ /* 0x000fe40000410000 */
[----:B------:R-:W-:Y:S01]  /*1a360*/  FMUL.FTZ R4, R102, R112 ;  /* 0x0000007066047220 */ /* 0x000fe20000410000 */
[----:B---3--:R-:W-:Y:S02]  /*1a370*/  F2FP.PACK_AB R112, R224, R222 ;  /* 0x000000dee070723e */ /* 0x008fe400000000ff */
[----:B------:R2:W-:Y:S10]  /*1a380*/  MUFU.EX2 R231, R103 ;  /* 0x0000006700e77308 */ /* 0x0005f40000000800 */
[----:B------:R-:W3:Y:S01]  /*1a390*/  MUFU.EX2 R0, R0 ;  /* 0x0000000000007308 */ /* 0x000ee20000000800 */
[----:B-1----:R-:W-:Y:S01]  /*1a3a0*/  FFMA.FTZ R3, R186, c[0x0][0x2d0], -R169 ;  /* 0x0000b400ba037a23 */ /* 0x002fe200000108a9 */
[----:B----4-:R-:W-:Y:S01]  /*1a3b0*/  F2FP.PACK_AB R116, R234, R190 ;  /* 0x000000beea74723e */ /* 0x010fe200000000ff */
[----:B------:R-:W-:Y:S02]  /*1a3c0*/  FFMA.FTZ R186, R28, c[0x0][0x2d0], -R5 ;  /* 0x0000b4001cba7a23 */ /* 0x000fe40000010805 */
[----:B------:R-:W-:Y:S05]  /*1a3d0*/  FMUL.FTZ R28, R100, R136 ;  /* 0x00000088641c7220 */ /* 0x000fea0000410000 */
[----:B------:R1:W-:Y:S01]  /*1a3e0*/  MUFU.EX2 R236, R3 ;  /* 0x0000000300ec7308 */ /* 0x0003e20000000800 */
[--C-:B--2---:R-:W-:Y:S09]  /*1a3f0*/  FFMA.FTZ R103, R218, c[0x0][0x2d0], -R169.reuse ;  /* 0x0000b400da677a23 */ /* 0x104ff200000108a9 */
[----:B------:R2:W-:Y:S01]  /*1a400*/  MUFU.EX2 R208, R103 ;  /* 0x0000006700d07308 */ /* 0x0005e20000000800 */
[C---:B---3--:R-:W-:Y:S02]  /*1a410*/  FMUL.FTZ R10, R0.reuse, R118 ;  /* 0x00000076000a7220 */ /* 0x048fe40000410000 */
[C---:B------:R-:W-:Y:S02]  /*1a420*/  FMUL.FTZ R11, R0.reuse, R119 ;  /* 0x00000077000b7220 */ /* 0x040fe40000410000 */
[C---:B------:R-:W-:Y:S02]  /*1a430*/  FMUL.FTZ R14, R0.reuse, R122 ;  /* 0x0000007a000e7220 */ /* 0x040fe40000410000 */
[C---:B------:R-:W-:Y:S03]  /*1a440*/  FMUL.FTZ R15, R0.reuse, R123 ;  /* 0x0000007b000f7220 */ /* 0x040fe60000410000 */
[----:B------:R-:W-:Y:S01]  /*1a450*/  MUFU.EX2 R186, R186 ;  /* 0x000000ba00ba7308 */ /* 0x000fe20000000800 */
[----:B------:R-:W3:Y:S01]  /*1a460*/  LDSM.16.MT88.4 R120, [R166+0xc00] ;  /* 0x000c0000a678783b */ /* 0x000ee20000004200 */
[----:B------:R-:W-:Y:S02]  /*1a470*/  FMUL.FTZ R26, R0, R134 ;  /* 0x00000086001a7220 */ /* 0x000fe40000410000 */
[----:B-1----:R-:W-:Y:S02]  /*1a480*/  FFMA.FTZ R3, R185, c[0x0][0x2d0], -R169 ;  /* 0x0000b400b9037a23 */ /* 0x002fe400000108a9 */
[----:B------:R-:W-:Y:S02]  /*1a490*/  FFMA.FTZ R185, R25, c[0x0][0x2d0], -R5 ;  /* 0x0000b40019b97a23 */ /* 0x000fe40000010805 */
[----:B------:R-:W-:Y:S01]  /*1a4a0*/  FMUL.FTZ R5, R102, R113 ;  /* 0x0000007166057220 */ /* 0x000fe20000410000 */
[----:B------:R-:W-:Y:S01]  /*1a4b0*/  F2FP.PACK_AB R113, R223, R221 ;  /* 0x000000dddf71723e */ /* 0x000fe200000000ff */
[----:B------:R1:W4:Y:S01]  /*1a4c0*/  MUFU.EX2 R242, R3 ;  /* 0x0000000300f27308 */ /* 0x0003220000000800 */
[----:B------:R-:W-:Y:S02]  /*1a4d0*/  FMUL.FTZ R25, R100, R133 ;  /* 0x0000008564197220 */ /* 0x000fe40000410000 */
[C---:B------:R-:W-:Y:S02]  /*1a4e0*/  FMUL.FTZ R27, R0.reuse, R135 ;  /* 0x00000087001b7220 */ /* 0x040fe40000410000 */
[C---:B------:R-:W-:Y:S02]  /*1a4f0*/  FMUL.FTZ R30, R0.reuse, R138 ;  /* 0x0000008a001e7220 */ /* 0x040fe40000410000 */
[C---:B------:R-:W-:Y:S02]  /*1a500*/  FMUL.FTZ R31, R0.reuse, R139 ;  /* 0x0000008b001f7220 */ /* 0x040fe40000410000 */
[C---:B------:R-:W-:Y:S01]  /*1a510*/  FMUL.FTZ R42, R0.reuse, R150 ;  /* 0x00000096002a7220 */ /* 0x040fe20000410000 */
[----:B------:R-:W-:Y:S01]  /*1a520*/  MUFU.EX2 R185, R185 ;  /* 0x000000b900b97308 */ /* 0x000fe20000000800 */
[C---:B------:R-:W-:Y:S02]  /*1a530*/  FMUL.FTZ R43, R0.reuse, R151 ;  /* 0x00000097002b7220 */ /* 0x040fe40000410000 */
[C---:B------:R-:W-:Y:S02]  /*1a540*/  FMUL.FTZ R46, R0.reuse, R158 ;  /* 0x0000009e002e7220 */ /* 0x040fe40000410000 */
[C---:B------:R-:W-:Y:S02]  /*1a550*/  FMUL.FTZ R47, R0.reuse, R159 ;  /* 0x0000009f002f7220 */ /* 0x040fe40000410000 */
[----:B--2---:R-:W-:Y:S02]  /*1a560*/  FFMA.FTZ R103, R215, c[0x0][0x2d0], -R169 ;  /* 0x0000b400d7677a23 */ /* 0x004fe400000108a9 */
[C---:B------:R-:W-:Y:S02]  /*1a570*/  FMUL.FTZ R58, R0.reuse, R58 ;  /* 0x0000003a003a7220 */ /* 0x040fe40000410000 */
[----:B------:R2:W-:Y:S01]  /*1a580*/  MUFU.EX2 R215, R103 ;  /* 0x0000006700d77308 */ /* 0x0005e20000000800 */
[----:B------:R-:W-:Y:S02]  /*1a590*/  FMUL.FTZ R59, R0, R59 ;  /* 0x0000003b003b7220 */ /* 0x000fe40000410000 */
[----:B-1----:R-:W-:Y:S01]  /*1a5a0*/  FMUL.FTZ R3, R2, c[0x0][0x2d0] ;  /* 0x0000b40002037a20 */ /* 0x002fe20000410000 */
[----:B----4-:R-:W-:Y:S01]  /*1a5b0*/  F2FP.PACK_AB R118, R242, R236 ;  /* 0x000000ecf276723e */ /* 0x010fe200000000ff */
[C---:B------:R-:W-:Y:S02]  /*1a5c0*/  FMUL.FTZ R62, R0.reuse, R62 ;  /* 0x0000003e003e7220 */ /* 0x040fe40000410000 */
[--C-:B------:R-:W-:Y:S02]  /*1a5d0*/  FFMA.FTZ R6, R189, c[0x0][0x2d0], -R3.reuse ;  /* 0x0000b400bd067a23 */ /* 0x100fe40000010803 */
[--C-:B------:R-:W-:Y:S02]  /*1a5e0*/  FFMA.FTZ R7, R207, c[0x0][0x2d0], -R3.reuse ;  /* 0x0000b400cf077a23 */ /* 0x100fe40000010803 */
[----:B------:R1:W4:Y:S01]  /*1a5f0*/  MUFU.EX2 R188, R6 ;  /* 0x0000000600bc7308 */ /* 0x0003220000000800 */
[C---:B------:R-:W-:Y:S02]  /*1a600*/  FMUL.FTZ R63, R0.reuse, R63 ;  /* 0x0000003f003f7220 */ /* 0x040fe40000410000 */
[C---:B------:R-:W-:Y:S02]  /*1a610*/  FMUL.FTZ R74, R0.reuse, R74 ;  /* 0x0000004a004a7220 */ /* 0x040fe40000410000 */
[C---:B------:R-:W-:Y:S02]  /*1a620*/  FMUL.FTZ R75, R0.reuse, R75 ;  /* 0x0000004b004b7220 */ /* 0x040fe40000410000 */
[C---:B------:R-:W-:Y:S02]  /*1a630*/  FMUL.FTZ R78, R0.reuse, R78 ;  /* 0x0000004e004e7220 */ /* 0x040fe40000410000 */
[C---:B------:R-:W-:Y:S01]  /*1a640*/  FMUL.FTZ R79, R0.reuse, R79 ;  /* 0x0000004f004f7220 */ /* 0x040fe20000410000 */
[----:B------:R5:W-:Y:S01]  /*1a650*/  MUFU.EX2 R235, R7 ;  /* 0x0000000700eb7308 */ /* 0x000be20000000800 */
[----:B------:R-:W-:Y:S02]  /*1a660*/  FMUL.FTZ R90, R0, R90 ;  /* 0x0000005a005a7220 */ /* 0x000fe40000410000 */
[----:B--2---:R-:W-:Y:S02]  /*1a670*/  FFMA.FTZ R103, R214, c[0x0][0x2d0], -R3 ;  /* 0x0000b400d6677a23 */ /* 0x004fe40000010803 */
[C---:B------:R-:W-:Y:S02]  /*1a680*/  FMUL.FTZ R91, R0.reuse, R91 ;  /* 0x0000005b005b7220 */ /* 0x040fe40000410000 */
[C---:B------:R-:W-:Y:S02]  /*1a690*/  FMUL.FTZ R94, R0.reuse, R94 ;  /* 0x0000005e005e7220 */ /* 0x040fe40000410000 */
[----:B------:R-:W-:Y:S02]  /*1a6a0*/  FMUL.FTZ R95, R0, R95 ;  /* 0x0000005f005f7220 */ /* 0x000fe40000410000 */
[----:B------:R-:W-:Y:S01]  /*1a6b0*/  FFMA.FTZ R135, R100, R249, R190 ;  /* 0x000000f964877223 */ /* 0x000fe200000100be */
[----:B------:R-:W-:Y:S01]  /*1a6c0*/  F2FP.PACK_AB R100, R229, R226 ;  /* 0x000000e2e564723e */ /* 0x000fe200000000ff */
[----:B------:R-:W-:Y:S02]  /*1a6d0*/  FFMA.FTZ R133, R180, c[0x0][0x2d0], -R169 ;  /* 0x0000b400b4857a23 */ /* 0x000fe400000108a9 */
[--C-:B-1----:R-:W-:Y:S01]  /*1a6e0*/  FFMA.FTZ R6, R209, c[0x0][0x2d0], -R3.reuse ;  /* 0x0000b400d1067a23 */ /* 0x102fe20000010803 */
[----:B------:R-:W-:Y:S01]  /*1a6f0*/  MUFU.EX2 R180, R187 ;  /* 0x000000bb00b47308 */ /* 0x000fe20000000800 */
[----:B------:R-:W-:Y:S02]  /*1a700*/  FFMA.FTZ R134, R105, c[0x0][0x2d0], -R3 ;  /* 0x0000b40069867a23 */ /* 0x000fe40000010803 */
[----:B------:R-:W-:Y:S02]  /*1a710*/  FFMA.FTZ R105, R102, R243, R222 ;  /* 0x000000f366697223 */ /* 0x000fe400000100de */
[----:B----4-:R-:W-:Y:S02]  /*1a720*/  FFMA.FTZ R0, R0, R250, R188 ;  /* 0x000000fa00007223 */ /* 0x010fe400000100bc */
[----:B------:R-:W-:Y:S02]  /*1a730*/  FADD.FTZ R137, R224, R105 ;  /* 0x00000069e0897221 */ /* 0x000fe40000010000 */
[----:B-----5:R-:W-:Y:S01]  /*1a740*/  FMUL.FTZ R7, R101, R115 ;  /* 0x0000007365077220 */ /* 0x020fe20000410000 */
[----:B------:R1:W2:Y:S01]  /*1a750*/  MUFU.EX2 R233, R6 ;  /* 0x0000000600e97308 */ /* 0x0002a20000000800 */
[----:B------:R-:W-:Y:S01]  /*1a760*/  F2FP.PACK_AB R115, R240, R237 ;  /* 0x000000edf073723e */ /* 0x000fe200000000ff */
[----:B------:R-:W-:Y:S04]  /*1a770*/  FADD.FTZ R105, R234, R135 ;  /* 0x00000087ea697221 */ /* 0x000fe80000010000 */
[----:B------:R-:W-:Y:S04]  /*1a780*/  FADD.FTZ R172, R236, R105 ;  /* 0x00000069ecac7221 */ /* 0x000fe80000010000 */
[----:B------:R4:W-:Y:S10]  /*1a790*/  MUFU.EX2 R209, R103 ;  /* 0x0000006700d17308 */ /* 0x0009f40000000800 */
[----:B------:R-:W-:Y:S01]  /*1a7a0*/  MUFU.EX2 R187, R176 ;  /* 0x000000b000bb7308 */ /* 0x000fe20000000800 */
[--C-:B-1----:R-:W-:Y:S01]  /*1a7b0*/  FFMA.FTZ R6, R206, c[0x0][0x2d0], -R3.reuse ;  /* 0x0000b400ce067a23 */ /* 0x102fe20000010803 */
[C---:B--2---:R-:W-:Y:S01]  /*1a7c0*/  F2FP.PACK_AB R117, R233.reuse, R188 ;  /* 0x000000bce975723e */ /* 0x044fe200000000ff */
[----:B------:R-:W-:Y:S07]  /*1a7d0*/  FADD.FTZ R0, R233, R0 ;  /* 0x00000000e9007221 */ /* 0x000fee0000010000 */
[----:B------:R1:W2:Y:S01]  /*1a7e0*/  MUFU.EX2 R239, R6 ;  /* 0x0000000600ef7308 */ /* 0x0002a20000000800 */
[----:B------:R-:W-:Y:S02]  /*1a7f0*/  FADD.FTZ R0, R235, R0 ;  /* 0x00000000eb007221 */ /* 0x000fe40000010000 */
[----:B----4-:R-:W-:Y:S07]  /*1a800*/  FFMA.FTZ R103, R213, c[0x0][0x2d0], -R3 ;  /* 0x0000b400d5677a23 */ /* 0x010fee0000010803 */
[----:B------:R4:W-:Y:S10]  /*1a810*/  MUFU.EX2 R210, R103 ;  /* 0x0000006700d27308 */ /* 0x0009f40000000800 */
[----:B------:R-:W-:Y:S01]  /*1a820*/  MUFU.EX2 R188, R184 ;  /* 0x000000b800bc7308 */ /* 0x000fe20000000800 */
[----:B-1----:R-:W-:Y:S01]  /*1a830*/  FMUL.FTZ R6, R101, R114 ;  /* 0x0000007265067220 */ /* 0x002fe20000410000 */
[----:B------:R-:W-:Y:S01]  /*1a840*/  F2FP.PACK_AB R114, R241, R238 ;  /* 0x000000eef172723e */ /* 0x000fe200000000ff */
[C---:B--2---:R-:W-:Y:S01]  /*1a850*/  FADD.FTZ R0, R239.reuse, R0 ;  /* 0x00000000ef007221 */ /* 0x044fe20000010000 */
[----:B------:R-:W-:Y:S06]  /*1a860*/  F2FP.PACK_AB R119, R239, R235 ;  /* 0x000000ebef77723e */ /* 0x000fec00000000ff */
[----:B------:R-:W-:Y:S01]  /*1a870*/  MUFU.EX2 R184, R177 ;  /* 0x000000b100b87308 */ /* 0x000fe20000000800 */
[-C--:B------:R-:W-:Y:S05]  /*1a880*/  HMMA.16816.F32 R4, R112, R20.reuse, R4 ;  /* 0x000000147004723c */ /* 0x080fea0000001804 */
[----:B----4-:R-:W-:Y:S03]  /*1a890*/  FFMA.FTZ R103, R216, c[0x0][0x2d0], -R169 ;  /* 0x0000b400d8677a23 */ /* 0x010fe600000108a9 */
[C---:B------:R-:W-:Y:S01]  /*1a8a0*/  HMMA.16816.F32 R8, R116.reuse, R20, R8 ;  /* 0x000000147408723c */ /* 0x040fe20000001808 */
[----:B------:R1:W-:Y:S06]  /*1a8b0*/  MUFU.EX2 R207, R103 ;  /* 0x0000006700cf7308 */ /* 0x0003ec0000000800 */
[----:B------:R-:W-:Y:S01]  /*1a8c0*/  FMUL.FTZ R20, R102, R128 ;  /* 0x0000008066147220 */ /* 0x000fe20000410000 */
[-C--:B------:R-:W-:Y:S03]  /*1a8d0*/  HMMA.16816.F32 R12, R116, R22.reuse, R12 ;  /* 0x00000016740c723c */ /* 0x080fe6000000180c */
[----:B------:R-:W-:Y:S01]  /*1a8e0*/  MUFU.EX2 R176, R132 ;  /* 0x0000008400b07308 */ /* 0x000fe20000000800 */
[----:B------:R-:W-:Y:S02]  /*1a8f0*/  FFMA.FTZ R128, R212, c[0x0][0x2d0], -R3 ;  /* 0x0000b400d4807a23 */ /* 0x000fe40000010803 */
[----:B------:R-:W-:Y:S02]  /*1a900*/  FMUL.FTZ R21, R102, R129 ;  /* 0x0000008166157220 */ /* 0x000fe40000410000 */
[C---:B------:R-:W-:Y:S04]  /*1a910*/  HMMA.16816.F32 R16, R112.reuse, R22, R16 ;  /* 0x000000167010723c */ /* 0x040fe80000001810 */
[----:B------:R-:W-:Y:S01]  /*1a920*/  FFMA.FTZ R129, R182, c[0x0][0x2d0], -R169 ;  /* 0x0000b400b6817a23 */ /* 0x000fe200000108a9 */
[----:B------:R-:W2:Y:S02]  /*1a930*/  MUFU.EX2 R175, R133 ;  /* 0x0000008500af7308 */ /* 0x000ea40000000800 */
[C---:B------:R-:W-:Y:S02]  /*1a940*/  FMUL.FTZ R22, R101.reuse, R130 ;  /* 0x0000008265167220 */ /* 0x040fe40000410000 */
[----:B------:R-:W-:Y:S03]  /*1a950*/  FMUL.FTZ R23, R101, R131 ;  /* 0x0000008365177220 */ /* 0x000fe60000410000 */
[----:B------:R-:W-:Y:S02]  /*1a960*/  FFMA.FTZ R131, R211, c[0x0][0x2d0], -R3 ;  /* 0x0000b400d3837a23 */ /* 0x000fe40000010803 */
[--C-:B------:R-:W-:Y:S01]  /*1a970*/  FFMA.FTZ R130, R183, c[0x0][0x2d0], -R169.reuse ;  /* 0x0000b400b7827a23 */ /* 0x100fe200000108a9 */
[----:B------:R-:W-:Y:S01]  /*1a980*/  MUFU.EX2 R181, R129 ;  /* 0x0000008100b57308 */ /* 0x000fe20000000800 */
[-C--:B------:R-:W-:Y:S03]  /*1a990*/  HMMA.16816.F32 R20, R112, R36.reuse, R20 ;  /* 0x000000247014723c */ /* 0x080fe60000001814 */
[----:B-1----:R-:W-:Y:S05]  /*1a9a0*/  FFMA.FTZ R103, R217, c[0x0][0x2d0], -R169 ;  /* 0x0000b400d9677a23 */ /* 0x002fea00000108a9 */
[C---:B------:R-:W-:Y:S01]  /*1a9b0*/  HMMA.16816.F32 R24, R116.reuse, R36, R24 ;  /* 0x000000247418723c */ /* 0x040fe20000001818 */
[----:B------:R-:W-:Y:S03]  /*1a9c0*/  MUFU.EX2 R177, R131 ;  /* 0x0000008300b17308 */ /* 0x000fe60000000800 */
[----:B--2---:R-:W-:Y:S03]  /*1a9d0*/  F2FP.PACK_AB R170, R175, R176 ;  /* 0x000000b0afaa723e */ /* 0x004fe600000000ff */
[C---:B------:R-:W-:Y:S01]  /*1a9e0*/  FMUL.FTZ R36, R102.reuse, R144 ;  /* 0x0000009066247220 */ /* 0x040fe20000410000 */
[-C--:B------:R-:W-:Y:S03]  /*1a9f0*/  HMMA.16816.F32 R28, R116, R38.reuse, R28 ;  /* 0x00000026741c723c */ /* 0x080fe6000000181c */
[----:B------:R-:W-:Y:S01]  /*1aa00*/  MUFU.EX2 R182, R179 ;  /* 0x000000b300b67308 */ /* 0x000fe20000000800 */
[----:B------:R-:W-:Y:S01]  /*1aa10*/  FMUL.FTZ R37, R102, R145 ;  /* 0x0000009166257220 */ /* 0x000fe20000410000 */
[----:B------:R-:W-:Y:S03]  /*1aa20*/  F2FP.PACK_AB R102, R232, R230 ;  /* 0x000000e6e866723e */ /* 0x000fe600000000ff */
[C---:B------:R-:W-:Y:S05]  /*1aa30*/  HMMA.16816.F32 R32, R112.reuse, R38, R32 ;  /* 0x000000267020723c */ /* 0x040fea0000001820 */
[----:B------:R-:W1:Y:S02]  /*1aa40*/  MUFU.EX2 R179, R130 ;  /* 0x0000008200b37308 */ /* 0x000e640000000800 */
[C---:B------:R-:W-:Y:S02]  /*1aa50*/  FMUL.FTZ R38, R101.reuse, R146 ;  /* 0x0000009265267220 */ /* 0x040fe40000410000 */
[----:B------:R-:W-:Y:S06]  /*1aa60*/  FMUL.FTZ R39, R101, R147 ;  /* 0x0000009365277220 */ /* 0x000fec0000410000 */
[----:B------:R-:W-:Y:S01]  /*1aa70*/  MUFU.EX2 R183, R178 ;  /* 0x000000b200b77308 */ /* 0x000fe20000000800 */
[-C--:B---3--:R-:W-:Y:S08]  /*1aa80*/  HMMA.16816.F32 R36, R112, R120.reuse, R36 ;  /* 0x000000787024723c */ /* 0x088ff00000001824 */
[C---:B------:R-:W-:Y:S01]  /*1aa90*/  HMMA.16816.F32 R40, R116.reuse, R120, R40 ;  /* 0x000000787428723c */ /* 0x040fe20000001828 */
[----:B------:R2:W3:Y:S03]  /*1aaa0*/  MUFU.EX2 R178, R128 ;  /* 0x0000008000b27308 */ /* 0x0004e60000000800 */
[----:B-1----:R-:W-:Y:S04]  /*1aab0*/  F2FP.PACK_AB R168, R181, R179 ;  /* 0x000000b3b5a8723e */ /* 0x002fe800000000ff */
[-C--:B------:R-:W-:Y:S03]  /*1aac0*/  HMMA.16816.F32 R44, R116, R122.reuse, R44 ;  /* 0x0000007a742c723c */ /* 0x080fe6000000182c */
[----:B------:R1:W-:Y:S05]  /*1aad0*/  MUFU.EX2 R206, R103 ;  /* 0x0000006700ce7308 */ /* 0x0003ea0000000800 */
[C---:B------:R-:W-:Y:S01]  /*1aae0*/  HMMA.16816.F32 R48, R112.reuse, R122, R48 ;  /* 0x0000007a7030723c */ /* 0x040fe20000001830 */
[----:B------:R-:W4:Y:S04]  /*1aaf0*/  LDSM.16.MT88.4 R120, [R167+0xc00] ;  /* 0x000c0000a778783b */ /* 0x000f280000004200 */
[----:B------:R-:W-:Y:S04]  /*1ab00*/  MUFU.EX2 R174, R134 ;  /* 0x0000008600ae7308 */ /* 0x000fe80000000800 */
[----:B--2---:R-:W-:Y:S03]  /*1ab10*/  LDSM.16.MT88.4 R128, [R166+0x800] ;  /* 0x00080000a680783b */ /* 0x004fe60000004200 */
[----:B---3--:R-:W-:Y:S01]  /*1ab20*/  F2FP.PACK_AB R169, R177, R178 ;  /* 0x000000b2b1a9723e */ /* 0x008fe200000000ff */
[--C-:B-1----:R-:W-:Y:S04]  /*1ab30*/  FFMA.FTZ R103, R220, c[0x0][0x2d0], -R3.reuse ;  /* 0x0000b400dc677a23 */ /* 0x102fe80000010803 */
[----:B------:R1:W-:Y:S01]  /*1ab40*/  MUFU.EX2 R191, R103 ;  /* 0x0000006700bf7308 */ /* 0x0003e20000000800 */
[-C--:B----4-:R-:W-:Y:S03]  /*1ab50*/  HMMA.16816.F32 R52, R112, R120.reuse, R52 ;  /* 0x000000787034723c */ /* 0x090fe60000001834 */
[--C-:B-1----:R-:W-:Y:S05]  /*1ab60*/  FFMA.FTZ R103, R219, c[0x0][0x2d0], -R3.reuse ;  /* 0x0000b400db677a23 */ /* 0x102fea0000010803 */
[C---:B------:R-:W-:Y:S01]  /*1ab70*/  HMMA.16816.F32 R56, R116.reuse, R120, R56 ;  /* 0x000000787438723c */ /* 0x040fe20000001838 */
[----:B------:R1:W-:Y:S03]  /*1ab80*/  MUFU.EX2 R189, R103 ;  /* 0x0000006700bd7308 */ /* 0x0003e60000000800 */
[----:B------:R-:W-:Y:S02]  /*1ab90*/  FFMA.FTZ R3, R104, c[0x0][0x2d0], -R3 ;  /* 0x0000b40068037a23 */ /* 0x000fe40000010803 */
[----:B------:R-:W-:Y:S01]  /*1aba0*/  FFMA.FTZ R104, R101, R245, R221 ;  /* 0x000000f565687223 */ /* 0x000fe200000100dd */
[----:B------:R-:W-:Y:S01]  /*1abb0*/  F2FP.PACK_AB R101, R227, R225 ;  /* 0x000000e1e365723e */ /* 0x000fe200000000ff */
[-C--:B------:R-:W-:Y:S03]  /*1abc0*/  HMMA.16816.F32 R60, R116, R122.reuse, R60 ;  /* 0x0000007a743c723c */ /* 0x080fe6000000183c */
[----:B------:R-:W2:Y:S01]  /*1abd0*/  MUFU.EX2 R173, R3 ;  /* 0x0000000300ad7308 */ /* 0x000ea20000000800 */
[----:B------:R-:W-:Y:S02]  /*1abe0*/  FADD.FTZ R136, R223, R104 ;  /* 0x00000068df887221 */ /* 0x000fe40000010000 */
[----:B------:R-:W-:Y:S02]  /*1abf0*/  FADD.FTZ R104, R238, R137 ;  /* 0x00000089ee687221 */ /* 0x000fe40000010000 */
[C---:B------:R-:W-:Y:S01]  /*1ac00*/  HMMA.16816.F32 R64, R112.reuse, R122, R64 ;  /* 0x0000007a7040723c */ /* 0x040fe20000001840 */
[----:B------:R-:W3:Y:S03]  /*1ac10*/  LDSM.16.MT88.4 R120, [R166+0x1800] ;  /* 0x00180000a678783b */ /* 0x000ee60000004200 */
[----:B------:R-:W-:Y:S01]  /*1ac20*/  FADD.FTZ R105, R241, R104 ;  /* 0x00000068f1697221 */ /* 0x000fe20000010000 */
[----:B-1----:R-:W-:Y:S02]  /*1ac30*/  F2FP.PACK_AB R103, R231, R228 ;  /* 0x000000e4e767723e */ /* 0x002fe400000000ff */
[----:B--2---:R-:W-:Y:S01]  /*1ac40*/  F2FP.PACK_AB R171, R173, R174 ;  /* 0x000000aeadab723e */ /* 0x004fe200000000ff */
[----:B------:R-:W-:Y:S04]  /*1ac50*/  FADD.FTZ R3, R237, R136 ;  /* 0x00000088ed037221 */ /* 0x000fe80000010000 */
[----:B------:R-:W-:Y:S02]  /*1ac60*/  FADD.FTZ R104, R240, R3 ;  /* 0x00000003f0687221 */ /* 0x000fe40000010000 */
[----:B------:R-:W-:Y:S04]  /*1ac70*/  FADD.FTZ R3, R226, R105 ;  /* 0x00000069e2037221 */ /* 0x000fe80000010000 */
[----:B------:R-:W-:Y:S01]  /*1ac80*/  FADD.FTZ R3, R229, R3 ;  /* 0x00000003e5037221 */ /* 0x000fe20000010000 */
[-C--:B---3--:R-:W-:Y:S08]  /*1ac90*/  HMMA.16816.F32 R68, R112, R120.reuse, R68 ;  /* 0x000000787044723c */ /* 0x088ff00000001844 */
[C---:B------:R-:W-:Y:S08]  /*1aca0*/  HMMA.16816.F32 R72, R116.reuse, R120, R72 ;  /* 0x000000787448723c */ /* 0x040ff00000001848 */
[-C--:B------:R-:W-:Y:S08]  /*1acb0*/  HMMA.16816.F32 R76, R116, R122.reuse, R76 ;  /* 0x0000007a744c723c */ /* 0x080ff0000000184c */
[C---:B------:R-:W-:Y:S01]  /*1acc0*/  HMMA.16816.F32 R80, R112.reuse, R122, R80 ;  /* 0x0000007a7050723c */ /* 0x040fe20000001850 */
[----:B------:R-:W1:Y:S07]  /*1acd0*/  LDSM.16.MT88.4 R120, [R167+0x1800] ;  /* 0x00180000a778783b */ /* 0x000e6e0000004200 */
[-C--:B-1----:R-:W-:Y:S08]  /*1ace0*/  HMMA.16816.F32 R84, R112, R120.reuse, R84 ;  /* 0x000000787054723c */ /* 0x082ff00000001854 */
[C---:B------:R-:W-:Y:S08]  /*1acf0*/  HMMA.16816.F32 R88, R116.reuse, R120, R88 ;  /* 0x000000787458723c */ /* 0x040ff00000001858 */
[-C--:B------:R-:W-:Y:S07]  /*1ad00*/  HMMA.16816.F32 R92, R116, R122.reuse, R92 ;  /* 0x0000007a745c723c */ /* 0x080fee000000185c */
[----:B------:R-:W-:Y:S01]  /*1ad10*/  F2FP.PACK_AB R116, R215, R208 ;  /* 0x000000d0d774723e */ /* 0x000fe200000000ff */
[----:B------:R-:W-:Y:S01]  /*1ad20*/  HMMA.16816.F32 R96, R112, R122, R96 ;  /* 0x0000007a7060723c */ /* 0x000fe20000001860 */
[----:B------:R-:W1:Y:S03]  /*1ad30*/  LDSM.16.MT88.4 R112, [R166+0x400] ;  /* 0x00040000a670783b */ /* 0x000e660000004200 */
[----:B------:R-:W-:Y:S02]  /*1ad40*/  F2FP.PACK_AB R117, R210, R209 ;  /* 0x000000d1d275723e */ /* 0x000fe400000000ff */
[----:B------:R-:W-:Y:S02]  /*1ad50*/  F2FP.PACK_AB R118, R206, R207 ;  /* 0x000000cfce76723e */ /* 0x000fe400000000ff */
[----:B------:R-:W-:Y:S01]  /*1ad60*/  F2FP.PACK_AB R119, R189, R191 ;  /* 0x000000bfbd77723e */ /* 0x000fe200000000ff */
[----:B------:R-:W2:Y:S01]  /*1ad70*/  LDSM.16.MT88.4 R120, [R167+0x400] ;  /* 0x00040000a778783b */ /* 0x000ea20000004200 */
        /* <DEDUP_REMOVED lines=23> */
[-C--:B---3--:R-:W-:Y:S08]  /*1aef0*/  HMMA.16816.F32 R84, R100, R124.reuse, R84 ;  /* 0x0000007c6454723c */ /* 0x088ff00000001854 */
[C---:B------:R-:W-:Y:S08]  /*1af00*/  HMMA.16816.F32 R88, R116.reuse, R124, R88 ;  /* 0x0000007c7458723c */ /* 0x040ff00000001858 */
[-C--:B------:R-:W-:Y:S08]  /*1af10*/  HMMA.16816.F32 R92, R116, R126.reuse, R92 ;  /* 0x0000007e745c723c */ /* 0x080ff0000000185c */
[----:B------:R-:W-:Y:S07]  /*1af20*/  HMMA.16816.F32 R96, R100, R126, R96 ;  /* 0x0000007e6460723c */ /* 0x000fee0000001860 */
[----:B------:R-:W-:Y:S02]  /*1af30*/  F2FP.PACK_AB R100, R186, R180 ;  /* 0x000000b4ba64723e */ /* 0x000fe400000000ff */
[----:B------:R-:W-:Y:S03]  /*1af40*/  F2FP.PACK_AB R101, R183, R182 ;  /* 0x000000b6b765723e */ /* 0x000fe600000000ff */
[----:B------:R-:W-:Y:S02]  /*1af50*/  F2FP.PACK_AB R102, R188, R185 ;  /* 0x000000b9bc66723e */ /* 0x000fe400000000ff */
[----:B------:R-:W-:Y:S07]  /*1af60*/  F2FP.PACK_AB R103, R187, R184 ;  /* 0x000000b8bb67723e */ /* 0x000fee00000000ff */
        /* <DEDUP_REMOVED lines=59> */
[----:B------:R-:W-:-:S05]  /*1b320*/  @P0 BRA `(.L_x_860) ;  /* 0xffffcfb000000947 */ /* 0x000fca000383ffff */
.L_x_855:
[----:B------:R-:W2:Y:S02]  /*1b330*/  LDL R0, [R1+0x18] ;  /* 0x0000180001007983 */ /* 0x000ea40000100800 */
[----:B--2---:R-:W-:-:S13]  /*1b340*/  ISETP.GE.AND P0, PT, R205, R0, PT ;  /* 0x00000000cd00720c */ /* 0x004fda0003f06270 */
[----:B------:R-:W-:Y:S05]  /*1b350*/  @!P0 BRA `(.L_x_861) ;  /* 0x000042b000008947 */ /* 0x000fea0003800000 */
[----:B------:R-:W-:Y:S01]  /*1b360*/  IMAD.MOV.U32 R101, RZ, RZ, R107 ;  /* 0x000000ffff657224 */ /* 0x000fe200078e006b */
[----:B------:R-:W-:Y:S01]  /*1b370*/  MOV R104, R103 ;  /* 0x0000006700687202 */ /* 0x000fe20000000f00 */
[----:B------:R-:W-:Y:S01]  /*1b380*/  IMAD.MOV.U32 R100, RZ, RZ, R108 ;  /* 0x000000ffff647224 */ /* 0x000fe200078e006c */
[----:B------:R-:W-:Y:S02]  /*1b390*/  MOV R102, R106 ;  /* 0x0000006a00667202 */ /* 0x000fe40000000f00 */
.L_x_880:
[----:B------:R-:W-:Y:S04]  /*1b3a0*/  DEPBAR.LE SB0, 0x0 ;  /* 0x000080000000791a */ /* 0x000fe80000000000 */
[----:B------:R-:W-:Y:S01]  /*1b3b0*/  WARPSYNC 0xffffffff ;  /* 0xffffffff00007948 */ /* 0x000fe20003800000 */
[----:B------:R-:W-:Y:S01]  /*1b3c0*/  BAR.SYNC.DEFER_BLOCKING 0x0 ;  /* 0x0000000000007b1d */ /* 0x000fe20000010000 */
[----:B------:R-:W-:Y:S01]  /*1b3d0*/  SHF.R.S32.HI R0, RZ, 0x1f, R205 ;  /* 0x0000001fff007819 */ /* 0x000fe200000114cd */
[----:B------:R-:W-:Y:S01]  /*1b3e0*/  IMAD.WIDE.U32 R2, R205, c[0x0][0x208], RZ ;  /* 0x00008200cd027a25 */ /* 0x000fe200078e00ff */
[C---:B------:R-:W-:Y:S02]  /*1b3f0*/  LOP3.LUT P5, RZ, R203.reuse, 0x100, RZ, 0xc0, !PT ;  /* 0x00000100cbff7812 */ /* 0x040fe400078ac0ff */
[C---:B------:R-:W-:Y:S01]  /*1b400*/  LOP3.LUT P4, RZ, R203.reuse, 0x80, RZ, 0xc0, !PT ;  /* 0x00000080cbff7812 */ /* 0x040fe2000788c0ff */
[----:B------:R-:W-:Y:S01]  /*1b410*/  IMAD R0, R0, c[0x0][0x208], RZ ;  /* 0x0000820000007a24 */ /* 0x000fe200078e02ff */
[----:B------:R-:W-:Y:S03]  /*1b420*/  LOP3.LUT P3, RZ, R203, 0x40, RZ, 0xc0, !PT ;  /* 0x00000040cbff7812 */ /* 0x000fe6000786c0ff */
[----:B------:R-:W-:Y:S05]  /*1b430*/  IMAD R0, R205, c[0x0][0x20c], R0 ;  /* 0x00008300cd007a24 */ /* 0x000fea00078e0200 */
[----:B------:R-:W-:Y:S01]  /*1b440*/  IADD3 R12, R3, R0, RZ ;  /* 0x00000000030c7210 */ /* 0x000fe20007ffe0ff */
[----:B------:R-:W-:Y:S01]  /*1b450*/  IMAD.WIDE.U32 R2, R2, 0x30, RZ ;  /* 0x0000003002027825 */ /* 0x000fe200078e00ff */
[----:B------:R-:W-:Y:S01]  /*1b460*/  LDSM.16.M88.4 R48, [R192] ;  /* 0x00000000c030783b */ /* 0x000fe20000000200 */
[----:B------:R-:W-:Y:S07]  /*1b470*/  BSSY B0, `(.L_x_862) ;  /* 0x000010e000007945 */ /* 0x000fee0003800000 */
        /* <DEDUP_REMOVED lines=11> */
[----:B------:R-:W-:Y:S01]  /*1b530*/  IMAD R16, R12, 0x30, RZ ;  /* 0x000000300c107824 */ /* 0x000fe200078e02ff */
[----:B------:R-:W-:Y:S01]  /*1b540*/  @!P1 MOV R0, c[0x0][0x208] ;  /* 0x0000820000009a02 */ /* 0x000fe20000000f00 */
[-C--:B------:R-:W-:Y:S03]  /*1b550*/  HMMA.16816.F32 R12, R44, R18.reuse, RZ ;  /* 0x000000122c0c723c */ /* 0x080fe600000018ff */
[C---:B------:R-:W-:Y:S02]  /*1b560*/  @!P1 LEA R24, P0, R0.reuse, R2, 0x5 ;  /* 0x0000000200189211 */ /* 0x040fe400078028ff */
[----:B------:R-:W2:Y:S01]  /*1b570*/  LDSM.16.M88.4 R180, [R193+0x1000] ;  /* 0x00100000c1b4783b */ /* 0x000ea20000000200 */
[----:B------:R-:W-:Y:S02]  /*1b580*/  @!P1 MOV R17, c[0x0][0x20c] ;  /* 0x0000830000119a02 */ /* 0x000fe40000000f00 */
[----:B------:R-:W-:Y:S04]  /*1b590*/  IADD3 R3, R3, R16, RZ ;  /* 0x0000001003037210 */ /* 0x000fe80007ffe0ff */
[----:B------:R-:W-:Y:S01]  /*1b5a0*/  @!P1 LEA.HI.X R28, R0, R3, R17, 0x5, P0 ;  /* 0x00000003001c9211 */ /* 0x000fe200000f2c11 */
        /* <DEDUP_REMOVED lines=13> */
[----:B------:R4:W-:Y:S06]  /*1b680*/  LDGSTS.E.BYPASS.LTC128B.128 [R204+0x1880], [R2.64], !P5 ;  /* 0x0188000002cc7fae */ /* 0x0009ec000e901d46 */
[----:B------:R-:W-:Y:S02]  /*1b690*/  @!P1 IADD3.X R32, R28, R248, RZ, P0, !PT ;  /* 0x000000f81c209210 */ /* 0x000fe400007fe4ff */
[-C--:B------:R-:W-:Y:S01]  /*1b6a0*/  HMMA.16816.F32 R28, R44, R34.reuse, RZ ;  /* 0x000000222c1c723c */ /* 0x080fe200000018ff */
[----:B------:R4:W-:Y:S02]  /*1b6b0*/  LDGSTS.E.BYPASS.LTC128B.128 [R204+0x2480], [R2.64+0x40], !P4 ;  /* 0x0248004002cc7fae */ /* 0x0009e4000e101d46 */
[C---:B------:R-:W-:Y:S04]  /*1b6c0*/  @!P1 LEA R36, P0, R0.reuse, c[0x0][0x1f8], 0x1 ;  /* 0x00007e0000249a11 */ /* 0x040fe800078008ff */
[----:B------:R-:W-:Y:S02]  /*1b6d0*/  @!P1 LEA.HI.X R37, R0, c[0x0][0x1fc], R32, 0x1, P0 ;  /* 0x00007f0000259a11 */ /* 0x000fe400000f0c20 */
[C---:B------:R-:W-:Y:S01]  /*1b6e0*/  HMMA.16816.F32 R32, R48.reuse, R34, RZ ;  /* 0x000000223020723c */ /* 0x040fe200000018ff */
[----:B------:R4:W-:Y:S08]  /*1b6f0*/  LDGSTS.E.BYPASS.LTC128B.128 [R204+0x3080], [R2.64+0x80], !P3 ;  /* 0x0308008002cc7fae */ /* 0x0009f0000d901d46 */
[----:B------:R1:W-:Y:S08]  /*1b700*/  @!P1 LDGSTS.E.BYPASS.LTC128B.128 [R204+0x2080], [R36.64], !P5 ;  /* 0x0208000024cc9fae */ /* 0x0003f0000e901d46 */
[----:B------:R1:W-:Y:S08]  /*1b710*/  @!P1 LDGSTS.E.BYPASS.LTC128B.128 [R204+0x2c80], [R36.64+0x40], !P4 ;  /* 0x02c8004024cc9fae */ /* 0x0003f0000e101d46 */
[----:B------:R1:W-:Y:S08]  /*1b720*/  @!P1 LDGSTS.E.BYPASS.LTC128B.128 [R204+0x3880], [R36.64+0x80], !P3 ;  /* 0x0388008024cc9fae */ /* 0x0003f0000d901d46 */
[----:B------:R-:W0:Y:S01]  /*1b730*/  LDGDEPBAR ;  /* 0x00000000000079af */ /* 0x000e220000000000 */
[-C--:B-1----:R-:W-:Y:S08]  /*1b740*/  HMMA.16816.F32 R36, R48, R168.reuse, RZ ;  /* 0x000000a83024723c */ /* 0x082ff000000018ff */
[C---:B------:R-:W-:Y:S08]  /*1b750*/  HMMA.16816.F32 R40, R44.reuse, R168, RZ ;  /* 0x000000a82c28723c */ /* 0x040ff000000018ff */
[-C--:B------:R-:W-:Y:S08]  /*1b760*/  HMMA.16816.F32 R44, R44, R170.reuse, RZ ;  /* 0x000000aa2c2c723c */ /* 0x080ff000000018ff */
[----:B------:R-:W-:Y:S01]  /*1b770*/  HMMA.16816.F32 R48, R48, R170, RZ ;  /* 0x000000aa3030723c */ /* 0x000fe200000018ff */
[----:B------:R-:W-:Y:S07]  /*1b780*/  LDSM.16.M88.4 R168, [R192+0x2000] ;  /* 0x00200000c0a8783b */ /* 0x000fee0000000200 */
[-C--:B------:R-:W-:Y:S08]  /*1b790*/  HMMA.16816.F32 R4, R172, R176.reuse, R4 ;  /* 0x000000b0ac04723c */ /* 0x080ff00000001804 */
        /* <DEDUP_REMOVED lines=19> */
[----:B------:R-:W-:Y:S03]  /*1b8d0*/  LDSM.16.M88.4 R176, [R200] ;  /* 0x00000000c8b0783b */ /* 0x000fe60000000200 */
[----:B-----5:R-:W-:Y:S04]  /*1b8e0*/  ISETP.GT.AND P0, PT, R205, R216, PT ;  /* 0x000000d8cd00720c */ /* 0x020fe80003f04270 */
        /* <DEDUP_REMOVED lines=52> */
[----:B----4-:R-:W-:Y:S04]  /*1bc30*/  FMUL.FTZ R3, R10, c[0x0][0x320] ;  /* 0x0000c8000a037a20 */ /* 0x010fe80000410000 */
        /* <DEDUP_REMOVED lines=129> */
[--C-:B---3--:R-:W-:Y:S01]  /*1c450*/  @P1 IMAD.X R0, R0, 0x1, R215.reuse, P2 ;  /* 0x0000000100001824 */ /* 0x108fe200010e06d7 */
        /* <DEDUP_REMOVED lines=15> */
.L_x_863:
[----:B--234-:R-:W-:Y:S05]  /*1c550*/  BSYNC B0 ;  /* 0x0000000000007941 */ /* 0x01cfea0003800000 */
.L_x_862:
        /* <DEDUP_REMOVED lines=35> */
.L_x_866:
[----:B------:R-:W-:Y:S04]  /*1c790*/  MOV R8, c[0x0][0x32c] ;  /* 0x0000cb0000087a02 */ /* 0x000fe80000000f00 */
[----:B------:R-:W-:Y:S11]  /*1c7a0*/  ISETP.NE.AND P0, PT, R8, 0x1, PT ;  /* 0x000000010800780c */ /* 0x000ff60003f05270 */
[----:B------:R-:W-:Y:S02]  /*1c7b0*/  @!UPT UIADD3 URZ, URZ, URZ, URZ ;  /* 0x0000003f3f3ff290 */ /* 0x000fe4000fffe03f */
[----:B------:R-:W-:Y:S05]  /*1c7c0*/  @P0 IMAD.HI.U32 R8, R4, c[0x0][0x330], RZ ;  /* 0x0000cc0004080a27 */ /* 0x000fea00078e00ff */
[----:B------:R-:W-:Y:S02]  /*1c7d0*/  @P0 SHF.R.U32.HI R4, RZ, c[0x0][0x334], R8 ;  /* 0x0000cd00ff040a19 */ /* 0x000fe40000011608 */
.L_x_867:
[----:B------:R-:W-:Y:S05]  /*1c7e0*/  BSYNC B0 ;  /* 0x0000000000007941 */ /* 0x000fea0003800000 */
.L_x_865:
[----:B------:R-:W-:Y:S04]  /*1c7f0*/  IMAD.IADD R8, R0, 0x1, -R44 ;  /* 0x0000000100087824 */ /* 0x000fe800078e0a2c */
[----:B------:R-:W-:Y:S05]  /*1c800*/  IMAD R4, R4, c[0x0][0x32c], R8 ;  /* 0x0000cb0004047a24 */ /* 0x000fea00078e0208 */
[----:B------:R-:W-:Y:S02]  /*1c810*/  IADD3 R8, R4, c[0x0][0x32c], RZ ;  /* 0x0000cb0004087a10 */ /* 0x000fe40007ffe0ff */
[----:B------:R-:W-:Y:S02]  /*1c820*/  IMNMX R2, R2, R4, !PT ;  /* 0x0000000402027217 */ /* 0x000fe40007800200 */
[----:B------:R-:W-:Y:S02]  /*1c830*/  IMNMX R3, R3, R8, PT ;  /* 0x0000000803037217 */ /* 0x000fe40003800200 */
.L_x_864:
        /* <DEDUP_REMOVED lines=31> */
[C---:B------:R-:W-:Y:S02]  /*1ca30*/  ISETP.GT.AND P0, PT, R2.reuse, 0x10, !P1 ;  /* 0x000000100200780c */ /* 0x040fe40004f04270 */
        /* <DEDUP_REMOVED lines=8> */
[C---:B------:R-:W-:Y:S02]  /*1cac0*/  ISETP.GT.AND P0, PT, R2.reuse, 0x18, !P5 ;  /* 0x000000180200780c */ /* 0x040fe40006f04270 */
[----:B------:R-:W-:Y:S02]  /*1cad0*/  LOP3.LUT R203, R203, 0xffffffdf, RZ, 0xc0, !PT ;  /* 0xffffffdfcbcb7812 */ /* 0x000fe400078ec0ff */
        /* <DEDUP_REMOVED lines=38> */
.L_x_870:
[----:B------:R-:W-:Y:S04]  /*1cd40*/  MOV R9, c[0x0][0x32c] ;  /* 0x0000cb0000097a02 */ /* 0x000fe80000000f00 */
[----:B------:R-:W-:Y:S11]  /*1cd50*/  ISETP.NE.AND P0, PT, R9, 0x1, PT ;  /* 0x000000010900780c */ /* 0x000ff60003f05270 */
[----:B------:R-:W-:Y:S02]  /*1cd60*/  @!UPT UIADD3 URZ, URZ, URZ, URZ ;  /* 0x0000003f3f3ff290 */ /* 0x000fe4000fffe03f */
[----:B------:R-:W-:Y:S05]  /*1cd70*/  @P0 IMAD.HI.U32 R9, R4, c[0x0][0x330], RZ ;  /* 0x0000cc0004090a27 */ /* 0x000fea00078e00ff */
[----:B------:R-:W-:Y:S02]  /*1cd80*/  @P0 SHF.R.U32.HI R4, RZ, c[0x0][0x334], R9 ;  /* 0x0000cd00ff040a19 */ /* 0x000fe40000011609 */
.L_x_871:
[----:B------:R-:W-:Y:S05]  /*1cd90*/  BSYNC B0 ;  /* 0x0000000000007941 */ /* 0x000fea0003800000 */
.L_x_869:
[----:B------:R-:W-:Y:S04]  /*1cda0*/  IMAD.IADD R9, R0, 0x1, -R44 ;  /* 0x0000000100097824 */ /* 0x000fe800078e0a2c */
[----:B------:R-:W-:Y:S05]  /*1cdb0*/  IMAD R4, R4, c[0x0][0x32c], R9 ;  /* 0x0000cb0004047a24 */ /* 0x000fea00078e0209 */
[----:B------:R-:W-:Y:S02]  /*1cdc0*/  IADD3 R9, R4, c[0x0][0x32c], RZ ;  /* 0x0000cb0004097a10 */ /* 0x000fe40007ffe0ff */
[----:B------:R-:W-:Y:S02]  /*1cdd0*/  IMNMX R2, R2, R4, !PT ;  /* 0x0000000402027217 */ /* 0x000fe40007800200 */
[----:B------:R-:W-:Y:S02]  /*1cde0*/  IMNMX R3, R3, R9, PT ;  /* 0x0000000903037217 */ /* 0x000fe40003800200 */
.L_x_868:
[----:B------:R-:W-:Y:S01]  /*1cdf0*/  LOP3.LUT P0, RZ, R203, 0x8, RZ, 0xc0, !PT ;  /* 0x00000008cbff7812 */ /* 0x000fe2000780c0ff */
[----:B------:R-:W1:Y:S03]  /*1ce00*/  SHFL.IDX PT, R4, R5, 0x2, 0x1c1f ;  /* 0x005c1f0005047f89 */ /* 0x000e6600000e0000 */
        /* <DEDUP_REMOVED lines=59> */
.L_x_874:
[----:B------:R-:W-:Y:S04]  /*1d1c0*/  MOV R9, c[0x0][0x32c] ;  /* 0x0000cb0000097a02 */ /* 0x000fe80000000f00 */
[----:B------:R-:W-:Y:S11]  /*1d1d0*/  ISETP.NE.AND P0, PT, R9, 0x1, PT ;  /* 0x000000010900780c */ /* 0x000ff60003f05270 */
[----:B------:R-:W-:Y:S02]  /*1d1e0*/  @!UPT UIADD3 URZ, URZ, URZ, URZ ;  /* 0x0000003f3f3ff290 */ /* 0x000fe4000fffe03f */
[----:B------:R-:W-:Y:S05]  /*1d1f0*/  @P0 IMAD.HI.U32 R9, R4, c[0x0][0x330], RZ ;  /* 0x0000cc0004090a27 */ /* 0x000fea00078e00ff */
[----:B------:R-:W-:Y:S02]  /*1d200*/  @P0 SHF.R.U32.HI R4, RZ, c[0x0][0x334], R9 ;  /* 0x0000cd00ff040a19 */ /* 0x000fe40000011609 */
.L_x_875:
[----:B------:R-:W-:Y:S05]  /*1d210*/  BSYNC B0 ;  /* 0x0000000000007941 */ /* 0x000fea0003800000 */
.L_x_873:
[----:B------:R-:W-:Y:S04]  /*1d220*/  IMAD.IADD R9, R0, 0x1, -R44 ;  /* 0x0000000100097824 */ /* 0x000fe800078e0a2c */
[----:B------:R-:W-:Y:S05]  /*1d230*/  IMAD R4, R4, c[0x0][0x32c], R9 ;  /* 0x0000cb0004047a24 */ /* 0x000fea00078e0209 */
[----:B------:R-:W-:Y:S02]  /*1d240*/  IADD3 R9, R4, c[0x0][0x32c], RZ ;  /* 0x0000cb0004097a10 */ /* 0x000fe40007ffe0ff */
[----:B------:R-:W-:Y:S02]  /*1d250*/  IMNMX R2, R2, R4, !PT ;  /* 0x0000000402027217 */ /* 0x000fe40007800200 */
[----:B------:R-:W-:Y:S02]  /*1d260*/  IMNMX R3, R3, R9, PT ;  /* 0x0000000903037217 */ /* 0x000fe40003800200 */
.L_x_872:
[----:B------:R-:W-:Y:S01]  /*1d270*/  LOP3.LUT P0, RZ, R203, 0x8, RZ, 0xc0, !PT ;  /* 0x00000008cbff7812 */ /* 0x000fe2000780c0ff */
[----:B------:R-:W1:Y:S03]  /*1d280*/  SHFL.IDX PT, R4, R5, 0x3, 0x1c1f ;  /* 0x007c1f0005047f89 */ /* 0x000e6600000e0000 */
[C---:B------:R-:W-:Y:S04]  /*1d290*/  ISETP.GT.AND P0, PT, R2.reuse, 0x1, !P0 ;  /* 0x000000010200780c */ /* 0x040fe80004704270 */
        /* <DEDUP_REMOVED lines=58> */
.L_x_878:
[----:B------:R-:W-:Y:S04]  /*1d640*/  MOV R5, c[0x0][0x32c] ;  /* 0x0000cb0000057a02 */ /* 0x000fe80000000f00 */
[----:B------:R-:W-:Y:S11]  /*1d650*/  ISETP.NE.AND P0, PT, R5, 0x1, PT ;  /* 0x000000010500780c */ /* 0x000ff60003f05270 */
[----:B------:R-:W-:Y:S02]  /*1d660*/  @!UPT UIADD3 URZ, URZ, URZ, URZ ;  /* 0x0000003f3f3ff290 */ /* 0x000fe4000fffe03f */
[----:B------:R-:W-:Y:S05]  /*1d670*/  @P0 IMAD.HI.U32 R5, R4, c[0x0][0x330], RZ ;  /* 0x0000cc0004050a27 */ /* 0x000fea00078e00ff */
[----:B------:R-:W-:Y:S02]  /*1d680*/  @P0 SHF.R.U32.HI R4, RZ, c[0x0][0x334], R5 ;  /* 0x0000cd00ff040a19 */ /* 0x000fe40000011605 */
.L_x_879:
[----:B------:R-:W-:Y:S05]  /*1d690*/  BSYNC B0 ;  /* 0x0000000000007941 */ /* 0x000fea0003800000 */
.L_x_877:
[----:B------:R-:W-:Y:S04]  /*1d6a0*/  IMAD.IADD R0, R0, 0x1, -R44 ;  /* 0x0000000100007824 */ /* 0x000fe800078e0a2c */
[----:B------:R-:W-:Y:S05]  /*1d6b0*/  IMAD R0, R4, c[0x0][0x32c], R0 ;  /* 0x0000cb0004007a24 */ /* 0x000fea00078e0200 */
[----:B------:R-:W-:Y:S02]  /*1d6c0*/  IADD3 R4, R0, c[0x0][0x32c], RZ ;  /* 0x0000cb0000047a10 */ /* 0x000fe40007ffe0ff */
[----:B------:R-:W-:Y:S02]  /*1d6d0*/  IMNMX R2, R2, R0, !PT ;  /* 0x0000000002027217 */ /* 0x000fe40007800200 */
[----:B------:R-:W-:Y:S02]  /*1d6e0*/  IMNMX R3, R3, R4, PT ;  /* 0x0000000403037217 */ /* 0x000fe40003800200 */
.L_x_876:
        /* <DEDUP_REMOVED lines=34> */
[C---:B------:R-:W-:Y:S02]  /*1d910*/  ISETP.LT.OR P0, PT, R3.reuse, 0x11, P0 ;  /* 0x000000110300780c */ /* 0x040fe40000701670 */
        /* <DEDUP_REMOVED lines=24> */
[----:B------:R-:W-:Y:S01]  /*1daa0*/  ISETP.GT.AND P0, PT, R2, 0x21, !P2 ;  /* 0x000000210200780c */ /* 0x000fe20005704270 */
        /* <DEDUP_REMOVED lines=13> */
[C---:B------:R-:W-:Y:S01]  /*1db80*/  FMUL.FTZ R3, R108.reuse, c[0x0][0x2d0] ;  /* 0x0000b4006c037a20 */ /* 0x040fe20000410000 */
        /* <DEDUP_REMOVED lines=18> */
[--C-:B------:R-:W-:Y:S01]  /*1dcb0*/  FFMA.FTZ R215, R35, c[0x0][0x2d0], -R7.reuse ;  /* 0x0000b40023d77a23 */ /* 0x100fe20000010807 */
[----:B------:R-:W-:Y:S01]  /*1dcc0*/  LDSM.16.MT88.4 R36, [R167] ;  /* 0x00000000a724783b */ /* 0x000fe20000004200 */
[----:B------:R-:W-:Y:S01]  /*1dcd0*/  FMNMX.FTZ R2, R189, R5, !PT ;  /* 0x00000005bd027209 */ /* 0x000fe20007810000 */
[--C-:B------:R-:W-:Y:S02]  /*1dce0*/  FFMA.FTZ R213, R34, c[0x0][0x2d0], -R7.reuse ;  /* 0x0000b40022d57a23 */ /* 0x100fe40000010807 */
[--C-:B------:R-:W-:Y:S01]  /*1dcf0*/  FFMA.FTZ R212, R33, c[0x0][0x2d0], -R7.reuse ;  /* 0x0000b40021d47a23 */ /* 0x100fe20000010807 */
[----:B------:R-:W-:Y:S01]  /*1dd00*/  FMNMX.FTZ R2, R206, R2, !PT ;  /* 0x00000002ce027209 */ /* 0x000fe20007810000 */
[--C-:B------:R-:W-:Y:S02]  /*1dd10*/  FFMA.FTZ R214, R40, c[0x0][0x2d0], -R7.reuse ;  /* 0x0000b40028d67a23 */ /* 0x100fe40000010807 */
[----:B------:R-:W4:Y:S01]  /*1dd20*/  SHFL.BFLY PT, R5, R0, 0x1, 0x1f ;  /* 0x0c201f0000057f89 */ /* 0x000f2200000e0000 */
[----:B------:R-:W-:Y:S01]  /*1dd30*/  FMNMX.FTZ R2, R191, R2, !PT ;  /* 0x00000002bf027209 */ /* 0x000fe20007810000 */
[----:B------:R-:W-:Y:S01]  /*1dd40*/  MUFU.EX2 R221, R186 ;  /* 0x000000ba00dd7308 */ /* 0x000fe20000000800 */
[--C-:B-1----:R-:W-:Y:S05]  /*1dd50*/  FFMA.FTZ R4, R12, c[0x0][0x2d0], -R7.reuse ;  /* 0x0000b4000c047a23 */ /* 0x102fea0000010807 */
[----:B------:R-:W1:Y:S04]  /*1dd60*/  SHFL.BFLY PT, R6, R2, 0x2, 0x1f ;  /* 0x0c401f0002067f89 */ /* 0x000e6800000e0000 */
[----:B------:R5:W-:Y:S01]  /*1dd70*/  MUFU.EX2 R242, R4 ;  /* 0x0000000400f27308 */ /* 0x000be20000000800 */
[----:B--2---:R-:W-:Y:S02]  /*1dd80*/  FMNMX.FTZ R3, R14, R104, !PT ;  /* 0x000000680e037209 */ /* 0x004fe40007810000 */
[----:B---3--:R-:W-:Y:S02]  /*1dd90*/  F2FP.PACK_AB R168, R241, R224 ;  /* 0x000000e0f1a8723e */ /* 0x008fe400000000ff */
[----:B------:R-:W-:Y:S04]  /*1dda0*/  FMNMX.FTZ R3, R20, R3, !PT ;  /* 0x0000000314037209 */ /* 0x000fe80007810000 */
[----:B------:R-:W-:Y:S01]  /*1ddb0*/  FMNMX.FTZ R3, R21, R3, !PT ;  /* 0x0000000315037209 */ /* 0x000fe20007810000 */
[----:B------:R-:W-:Y:S01]  /*1ddc0*/  MUFU.EX2 R223, R185 ;  /* 0x000000b900df7308 */ /* 0x000fe20000000800 */
[----:B----4-:R-:W-:Y:S02]  /*1ddd0*/  FMNMX.FTZ R107, R0, R5, !PT ;  /* 0x00000005006b7209 */ /* 0x010fe40007810000 */
[----:B------:R-:W-:Y:S02]  /*1dde0*/  FMNMX.FTZ R0, R24, R3, !PT ;  /* 0x0000000318007209 */ /* 0x000fe40007810000 */
[----:B------:R-:W-:Y:S02]  /*1ddf0*/  FSEL R3, R108, RZ, P0 ;  /* 0x000000ff6c037208 */ /* 0x000fe40000000000 */
[C---:B------:R-:W-:Y:S02]  /*1de00*/  FSETP.NEU.FTZ.AND P0, PT, R107.reuse, -INF , PT ;  /* 0xff8000006b00780b */ /* 0x040fe40003f1d000 */
[----:B-1----:R-:W-:Y:S01]  /*1de10*/  FMNMX.FTZ R2, R2, R6, !PT ;  /* 0x0000000602027209 */ /* 0x002fe20007810000 */
[----:B------:R-:W-:Y:S01]  /*1de20*/  MUFU.EX2 R226, R184 ;  /* 0x000000b800e27308 */ /* 0x000fe20000000800 */
[----:B------:R-:W-:Y:S01]  /*1de30*/  FMNMX.FTZ R6, R176, R0, !PT ;  /* 0x00000000b0067209 */ /* 0x000fe20007810000 */
[----:B------:R-:W-:Y:S02]  /*1de40*/  FMUL.FTZ R0, R107, c[0x0][0x2d0] ;  /* 0x0000b4006b007a20 */ /* 0x000fe40000410000 */
        /* <DEDUP_REMOVED lines=11> */
[--C-:B------:R-:W-:Y:S02]  /*1df00*/  FFMA.FTZ R208, R32, c[0x0][0x2d0], -R8.reuse ;  /* 0x0000b40020d07a23 */ /* 0x100fe40000010808 */
[--C-:B------:R-:W-:Y:S01]  /*1df10*/  FFMA.FTZ R211, R31, c[0x0][0x2d0], -R8.reuse ;  /* 0x0000b4001fd37a23 */ /* 0x100fe20000010808 */
[----:B-1----:R-:W-:Y:S04]  /*1df20*/  FMNMX.FTZ R106, R2, R5, !PT ;  /* 0x00000005026a7209 */ /* 0x002fe80007810000 */
[----:B------:R-:W-:Y:S01]  /*1df30*/  MUFU.EX2 R222, R178 ;  /* 0x000000b200de7308 */ /* 0x000fe20000000800 */
[----:B------:R-:W-:Y:S02]  /*1df40*/  FSEL R5, R107, RZ, P0 ;  /* 0x000000ff6b057208 */ /* 0x000fe40000000000 */
[----:B--2---:R-:W-:Y:S01]  /*1df50*/  FMNMX.FTZ R4, R180, R6, !PT ;  /* 0x00000006b4047209 */ /* 0x004fe20007810000 */
[--C-:B------:R-:W-:Y:S01]  /*1df60*/  FFMA.FTZ R6, R22, c[0x0][0x2d0], -R8.reuse ;  /* 0x0000b40016067a23 */ /* 0x100fe20000010808 */
[----:B------:R-:W-:Y:S02]  /*1df70*/  FSETP.NEU.FTZ.AND P0, PT, R106, -INF , PT ;  /* 0xff8000006a00780b */ /* 0x000fe40003f1d000 */
[----:B------:R-:W-:Y:S02]  /*1df80*/  FMNMX.FTZ R4, R181, R4, !PT ;  /* 0x00000004b5047209 */ /* 0x000fe40007810000 */
[----:B---3--:R-:W-:Y:S01]  /*1df90*/  F2FP.PACK_AB R170, R240, R242 ;  /* 0x000000f2f0aa723e */ /* 0x008fe200000000ff */
[----:B------:R-:W-:Y:S01]  /*1dfa0*/  MUFU.EX2 R239, R6 ;  /* 0x0000000600ef7308 */ /* 0x000fe20000000800 */
[----:B----4-:R-:W-:Y:S01]  /*1dfb0*/  FMNMX.FTZ R0, R207, R4, !PT ;  /* 0x00000004cf007209 */ /* 0x010fe20007810000 */
[--C-:B------:R-:W-:Y:S03]  /*1dfc0*/  FFMA.FTZ R4, R13, c[0x0][0x2d0], -R8.reuse ;  /* 0x0000b4000d047a23 */ /* 0x100fe60000010808 */
[----:B------:R-:W-:Y:S05]  /*1dfd0*/  FMNMX.FTZ R0, R188, R0, !PT ;  /* 0x00000000bc007209 */ /* 0x000fea0007810000 */
[----:B------:R1:W2:Y:S01]  /*1dfe0*/  MUFU.EX2 R233, R4 ;  /* 0x0000000400e97308 */ /* 0x0002a20000000800 */
[----:B------:R-:W-:Y:S04]  /*1dff0*/  FMNMX.FTZ R0, R187, R0, !PT ;  /* 0x00000000bb007209 */ /* 0x000fe80007810000 */
[----:B------:R-:W-:Y:S05]  /*1e000*/  FMNMX.FTZ R0, R105, R0, !PT ;  /* 0x0000000069007209 */ /* 0x000fea0007810000 */
[----:B------:R-:W3:Y:S01]  /*1e010*/  SHFL.BFLY PT, R2, R0, 0x2, 0x1f ;  /* 0x0c401f0000027f89 */ /* 0x000ee200000e0000 */
        /* <DEDUP_REMOVED lines=42> */
[--C-:B------:R-:W-:Y:S01]  /*1e2c0*/  FFMA.FTZ R4, R24, c[0x0][0x2d0], -R101.reuse ;  /* 0x0000b40018047a23 */ /* 0x100fe20000010865 */
[----:B------:R1:W-:Y:S01]  /*1e2d0*/  MUFU.EX2 R227, R102 ;  /* 0x0000006600e37308 */ /* 0x0003e20000000800 */
[C---:B------:R-:W-:Y:S01]  /*1e2e0*/  FMUL.FTZ R16, R3.reuse, R124 ;  /* 0x0000007c03107220 */ /* 0x040fe20000410000 */
[----:B------:R-:W-:Y:S01]  /*1e2f0*/  MOV R124, R216 ;  /* 0x000000d8007c7202 */ /* 0x000fe20000000f00 */
[C---:B------:R-:W-:Y:S02]  /*1e300*/  FMUL.FTZ R32, R3.reuse, R140 ;  /* 0x0000008c03207220 */ /* 0x040fe40000410000 */
        /* <DEDUP_REMOVED lines=9> */
[----:B------:R-:W-:Y:S01]  /*1e3a0*/  FMUL.FTZ R53, R3, R53 ;  /* 0x0000003503357220 */ /* 0x000fe20000410000 */
[----:B------:R4:W-:Y:S01]  /*1e3b0*/  MUFU.EX2 R237, R4 ;  /* 0x0000000400ed7308 */ /* 0x0009e20000000800 */
[C---:B------:R-:W-:Y:S01]  /*1e3c0*/  FMUL.FTZ R54, R100.reuse, R54 ;  /* 0x0000003664367220 */ /* 0x040fe20000410000 */
[----:B------:R-:W-:Y:S01]  /*1e3d0*/  LDSM.16.MT88.4 R160, [R166+0x1400] ;  /* 0x00140000a6a0783b */ /* 0x000fe20000004200 */
[C---:B------:R-:W-:Y:S02]  /*1e3e0*/  FMUL.FTZ R55, R100.reuse, R55 ;  /* 0x0000003764377220 */ /* 0x040fe40000410000 */
[--C-:B-1----:R-:W-:Y:S02]  /*1e3f0*/  FFMA.FTZ R102, R173, c[0x0][0x2d0], -R172.reuse ;  /* 0x0000b400ad667a23 */ /* 0x102fe400000108ac */
[C---:B------:R-:W-:Y:S02]  /*1e400*/  FMUL.FTZ R64, R3.reuse, R64 ;  /* 0x0000004003407220 */ /* 0x040fe40000410000 */
[C---:B------:R-:W-:Y:S01]  /*1e410*/  FMUL.FTZ R65, R3.reuse, R65 ;  /* 0x0000004103417220 */ /* 0x040fe20000410000 */
        /* <DEDUP_REMOVED lines=8> */
[----:B------:R-:W-:Y:S02]  /*1e4a0*/  FMUL.FTZ R24, R2, R132 ;  /* 0x0000008402187220 */ /* 0x000fe40000410000 */
[C---:B----4-:R-:W-:Y:S01]  /*1e4b0*/  FMUL.FTZ R4, R3.reuse, R112 ;  /* 0x0000007003047220 */ /* 0x050fe20000410000 */
[----:B------:R-:W-:Y:S01]  /*1e4c0*/  F2FP.PACK_AB R112, R232, R230 ;  /* 0x000000e6e870723e */ /* 0x000fe200000000ff */
[C---:B------:R-:W-:Y:S02]  /*1e4d0*/  FMUL.FTZ R25, R2.reuse, R133 ;  /* 0x0000008502197220 */ /* 0x040fe40000410000 */
[C---:B------:R-:W-:Y:S02]  /*1e4e0*/  FMUL.FTZ R29, R2.reuse, R137 ;  /* 0x00000089021d7220 */ /* 0x040fe40000410000 */
[C---:B------:R-:W-:Y:S02]  /*1e4f0*/  FMUL.FTZ R40, R2.reuse, R148 ;  /* 0x0000009402287220 */ /* 0x040fe40000410000 */
[C---:B------:R-:W-:Y:S02]  /*1e500*/  FMUL.FTZ R41, R2.reuse, R149 ;  /* 0x0000009502297220 */ /* 0x040fe40000410000 */
[C---:B------:R-:W-:Y:S02]  /*1e510*/  FMUL.FTZ R44, R2.reuse, R156 ;  /* 0x0000009c022c7220 */ /* 0x040fe40000410000 */
[----:B------:R-:W-:Y:S02]  /*1e520*/  FMUL.FTZ R45, R2, R157 ;  /* 0x0000009d022d7220 */ /* 0x000fe40000410000 */
[--C-:B-1----:R-:W-:Y:S02]  /*1e530*/  FFMA.FTZ R102, R174, c[0x0][0x2d0], -R172.reuse ;  /* 0x0000b400ae667a23 */ /* 0x102fe400000108ac */
[----:B------:R-:W-:Y:S02]  /*1e540*/  FMUL.FTZ R56, R2, R56 ;  /* 0x0000003802387220 */ /* 0x000fe40000410000 */
[----:B------:R1:W-:Y:S01]  /*1e550*/  MUFU.EX2 R218, R102 ;  /* 0x0000006600da7308 */ /* 0x0003e20000000800 */
[--C-:B--2---:R-:W-:Y:S02]  /*1e560*/  FFMA.FTZ R0, R20, c[0x0][0x2d0], -R101.reuse ;  /* 0x0000b40014007a23 */ /* 0x104fe40000010865 */
[C---:B------:R-:W-:Y:S02]  /*1e570*/  FMUL.FTZ R57, R2.reuse, R57 ;  /* 0x0000003902397220 */ /* 0x040fe40000410000 */
[C---:B------:R-:W-:Y:S02]  /*1e580*/  FMUL.FTZ R60, R2.reuse, R60 ;  /* 0x0000003c023c7220 */ /* 0x040fe40000410000 */
[----:B------:R-:W-:Y:S02]  /*1e590*/  FMUL.FTZ R61, R2, R61 ;  /* 0x0000003d023d7220 */ /* 0x000fe40000410000 */
[C---:B------:R-:W-:Y:S01]  /*1e5a0*/  FMUL.FTZ R68, R3.reuse, R68 ;  /* 0x0000004403447220 */ /* 0x040fe20000410000 */
[----:B------:R2:W3:Y:S01]  /*1e5b0*/  MUFU.EX2 R236, R0 ;  /* 0x0000000000ec7308 */ /* 0x0004e20000000800 */
[----:B------:R-:W-:Y:S02]  /*1e5c0*/  FMUL.FTZ R69, R3, R69 ;  /* 0x0000004503457220 */ /* 0x000fe40000410000 */
[C---:B------:R-:W-:Y:S02]  /*1e5d0*/  FMUL.FTZ R70, R100.reuse, R70 ;  /* 0x0000004664467220 */ /* 0x040fe40000410000 */
[----:B------:R-:W-:Y:S02]  /*1e5e0*/  FMUL.FTZ R71, R100, R71 ;  /* 0x0000004764477220 */ /* 0x000fe40000410000 */
[C---:B------:R-:W-:Y:S02]  /*1e5f0*/  FMUL.FTZ R72, R2.reuse, R72 ;  /* 0x0000004802487220 */ /* 0x040fe40000410000 */
[C---:B------:R-:W-:Y:S02]  /*1e600*/  FMUL.FTZ R73, R2.reuse, R73 ;  /* 0x0000004902497220 */ /* 0x040fe40000410000 */
[C---:B------:R-:W-:Y:S02]  /*1e610*/  FMUL.FTZ R76, R2.reuse, R76 ;  /* 0x0000004c024c7220 */ /* 0x040fe40000410000 */
[----:B------:R-:W-:Y:S02]  /*1e620*/  FMUL.FTZ R77, R2, R77 ;  /* 0x0000004d024d7220 */ /* 0x000fe40000410000 */
[--C-:B-1----:R-:W-:Y:S02]  /*1e630*/  FFMA.FTZ R102, R175, c[0x0][0x2d0], -R172.reuse ;  /* 0x0000b400af667a23 */ /* 0x102fe400000108ac */
[C---:B------:R-:W-:Y:S02]  /*1e640*/  FMUL.FTZ R80, R3.reuse, R80 ;  /* 0x0000005003507220 */ /* 0x040fe40000410000 */
[----:B------:R1:W-:Y:S01]  /*1e650*/  MUFU.EX2 R219, R102 ;  /* 0x0000006600db7308 */ /* 0x0003e20000000800 */
[----:B------:R-:W-:Y:S02]  /*1e660*/  FMUL.FTZ R81, R3, R81 ;  /* 0x0000005103517220 */ /* 0x000fe40000410000 */
[----:B------:R-:W-:Y:S02]  /*1e670*/  FMUL.FTZ R82, R100, R82 ;  /* 0x0000005264527220 */ /* 0x000fe40000410000 */
[--C-:B--2---:R-:W-:Y:S01]  /*1e680*/  FFMA.FTZ R0, R21, c[0x0][0x2d0], -R101.reuse ;  /* 0x0000b40015007a23 */ /* 0x104fe20000010865 */
[----:B---3--:R-:W-:Y:S01]  /*1e690*/  F2FP.PACK_AB R113, R236, R229 ;  /* 0x000000e5ec71723e */ /* 0x008fe200000000ff */
[----:B------:R-:W2:Y:S01]  /*1e6a0*/  LDSM.16.MT88.4 R20, [R166] ;  /* 0x00000000a614783b */ /* 0x000ea20000004200 */
[C---:B------:R-:W-:Y:S02]  /*1e6b0*/  FMUL.FTZ R83, R100.reuse, R83 ;  /* 0x0000005364537220 */ /* 0x040fe40000410000 */
[----:B------:R3:W4:Y:S01]  /*1e6c0*/  MUFU.EX2 R238, R0 ;  /* 0x0000000000ee7308 */ /* 0x0007220000000800 */
[C---:B------:R-:W-:Y:S02]  /*1e6d0*/  FMUL.FTZ R96, R3.reuse, R96 ;  /* 0x0000006003607220 */ /* 0x040fe40000410000 */
[C---:B------:R-:W-:Y:S02]  /*1e6e0*/  FMUL.FTZ R97, R3.reuse, R97 ;  /* 0x0000006103617220 */ /* 0x040fe40000410000 */
[C---:B------:R-:W-:Y:S02]  /*1e6f0*/  FMUL.FTZ R98, R100.reuse, R98 ;  /* 0x0000006264627220 */ /* 0x040fe40000410000 */
[C---:B------:R-:W-:Y:S02]  /*1e700*/  FMUL.FTZ R99, R100.reuse, R99 ;  /* 0x0000006364637220 */ /* 0x040fe40000410000 */
[C---:B------:R-:W-:Y:S02]  /*1e710*/  FMUL.FTZ R84, R3.reuse, R84 ;  /* 0x0000005403547220 */ /* 0x040fe40000410000 */
[----:B------:R-:W-:Y:S02]  /*1e720*/  FMUL.FTZ R85, R3, R85 ;  /* 0x0000005503557220 */ /* 0x000fe40000410000 */
[C---:B------:R-:W-:Y:S02]  /*1e730*/  FMUL.FTZ R86, R100.reuse, R86 ;  /* 0x0000005664567220 */ /* 0x040fe40000410000 */
[----:B-1----:R-:W-:Y:S02]  /*1e740*/  FFMA.FTZ R102, R177, c[0x0][0x2d0], -R172 ;  /* 0x0000b400b1667a23 */ /* 0x002fe400000108ac */
[----:B------:R-:W-:Y:S02]  /*1e750*/  FMUL.FTZ R87, R100, R87 ;  /* 0x0000005764577220 */ /* 0x000fe40000410000 */
[----:B------:R1:W-:Y:S01]  /*1e760*/  MUFU.EX2 R216, R102 ;  /* 0x0000006600d87308 */ /* 0x0003e20000000800 */
[C---:B------:R-:W-:Y:S02]  /*1e770*/  FMUL.FTZ R88, R2.reuse, R88 ;  /* 0x0000005802587220 */ /* 0x040fe40000410000 */
[C---:B------:R-:W-:Y:S01]  /*1e780*/  FMUL.FTZ R89, R2.reuse, R89 ;  /* 0x0000005902597220 */ /* 0x040fe20000410000 */
[----:B---3--:R-:W-:Y:S01]  /*1e790*/  FSEL R0, R103, RZ, P0 ;  /* 0x000000ff67007208 */ /* 0x008fe20000000000 */
[C---:B------:R-:W-:Y:S01]  /*1e7a0*/  FMUL.FTZ R92, R2.reuse, R92 ;  /* 0x0000005c025c7220 */ /* 0x040fe20000410000 */
[----:B----4-:R-:W-:Y:S01]  /*1e7b0*/  F2FP.PACK_AB R115, R237, R238 ;  /* 0x000000eeed73723e */ /* 0x010fe200000000ff */
[----:B------:R-:W-:Y:S02]  /*1e7c0*/  FMUL.FTZ R93, R2, R93 ;  /* 0x0000005d025d7220 */ /* 0x000fe40000410000 */
[----:B------:R-:W-:Y:S02]  /*1e7d0*/  FADD.FTZ R0, -R0, R104 ;  /* 0x0000006800007221 */ /* 0x000fe40000010100 */
[----:B------:R-:W-:Y:S02]  /*1e7e0*/  FFMA.FTZ R104, R28, c[0x0][0x2d0], -R8 ;  /* 0x0000b4001c687a23 */ /* 0x000fe40000010808 */
[----:B------:R-:W-:Y:S02]  /*1e7f0*/  FMUL.FTZ R0, R0, c[0x0][0x2d0] ;  /* 0x0000b40000007a20 */ /* 0x000fe40000410000 */
[C---:B------:R-:W-:Y:S01]  /*1e800*/  FMUL.FTZ R8, R2.reuse, R116 ;  /* 0x0000007402087220 */ /* 0x040fe20000410000 */
[----:B------:R3:W-:Y:S01]  /*1e810*/  MUFU.EX2 R225, R104 ;  /* 0x0000006800e17308 */ /* 0x0007e20000000800 */
[-C--:B--2---:R-:W-:Y:S01]  /*1e820*/  HMMA.16816.F32 R4, R168, R20.reuse, R4 ;  /* 0x00000014a804723c */ /* 0x084fe20000001804 */
[C---:B------:R-:W-:Y:S02]  /*1e830*/  FMUL.FTZ R28, R2.reuse, R136 ;  /* 0x00000088021c7220 */ /* 0x040fe40000410000 */
[----:B------:R-:W-:Y:S02]  /*1e840*/  FFMA.FTZ R2, R2, R249, R230 ;  /* 0x000000f902027223 */ /* 0x000fe400000100e6 */
[--C-:B-1----:R-:W-:Y:S04]  /*1e850*/  FFMA.FTZ R102, R176, c[0x0][0x2d0], -R101.reuse ;  /* 0x0000b400b0667a23 */ /* 0x102fe80000010865 */
[----:B------:R-:W1:Y:S10]  /*1e860*/  MUFU.EX2 R0, R0 ;  /* 0x0000000000007308 */ /* 0x000e740000000800 */
[----:B------:R2:W-:Y:S01]  /*1e870*/  MUFU.EX2 R178, R102 ;  /* 0x0000006600b27308 */ /* 0x0005e20000000800 */
[--C-:B---3--:R-:W-:Y:S09]  /*1e880*/  FFMA.FTZ R104, R207, c[0x0][0x2d0], -R101.reuse ;  /* 0x0000b400cf687a23 */ /* 0x108ff20000010865 */
[----:B------:R-:W-:Y:S01]  /*1e890*/  MUFU.EX2 R104, R104 ;  /* 0x0000006800687308 */ /* 0x000fe20000000800 */
        /* <DEDUP_REMOVED lines=20> */
[C---:B------:R-:W-:Y:S02]  /*1e9e0*/  FMUL.FTZ R62, R0.reuse, R62 ;  /* 0x0000003e003e7220 */ /* 0x040fe40000410000 */
[C---:B------:R-:W-:Y:S02]  /*1e9f0*/  FMUL.FTZ R63, R0.reuse, R63 ;  /* 0x0000003f003f7220 */ /* 0x040fe40000410000 */
[C---:B------:R-:W-:Y:S01]  /*1ea00*/  FMUL.FTZ R74, R0.reuse, R74 ;  /* 0x0000004a004a7220 */ /* 0x040fe20000410000 */
        /* <DEDUP_REMOVED lines=8> */
[C---:B------:R-:W-:Y:S01]  /*1ea90*/  FFMA.FTZ R131, R3.reuse, R243, R224 ;  /* 0x000000f303837223 */ /* 0x040fe200000100e0 */
[----:B------:R-:W-:Y:S01]  /*1eaa0*/  MOV R224, R124 ;  /* 0x0000007c00e07202 */ /* 0x000fe20000000f00 */
[C---:B------:R-:W-:Y:S01]  /*1eab0*/  FMUL.FTZ R36, R3.reuse, R144 ;  /* 0x0000009003247220 */ /* 0x040fe20000410000 */
[----:B------:R-:W-:Y:S02]  /*1eac0*/  LDSM.16.MT88.4 R124, [R166+0x800] ;  /* 0x00080000a67c783b */ /* 0x000fe40000004200 */
[-C--:B------:R-:W-:Y:S01]  /*1ead0*/  HMMA.16816.F32 R28, R112, R38.reuse, R28 ;  /* 0x00000026701c723c */ /* 0x080fe2000000181c */
[----:B------:R-:W-:Y:S01]  /*1eae0*/  FMUL.FTZ R37, R3, R145 ;  /* 0x0000009103257220 */ /* 0x000fe20000410000 */
[----:B------:R-:W-:Y:S01]  /*1eaf0*/  ISETP.GT.AND P0, PT, R205, R224, PT ;  /* 0x000000e0cd00720c */ /* 0x000fe20003f04270 */
[--C-:B--2---:R-:W-:Y:S02]  /*1eb00*/  FFMA.FTZ R102, R179, c[0x0][0x2d0], -R101.reuse ;  /* 0x0000b400b3667a23 */ /* 0x104fe40000010865 */
[C---:B------:R-:W-:Y:S02]  /*1eb10*/  FMUL.FTZ R90, R0.reuse, R90 ;  /* 0x0000005a005a7220 */ /* 0x040fe40000410000 */
[----:B------:R2:W-:Y:S01]  /*1eb20*/  MUFU.EX2 R177, R102 ;  /* 0x0000006600b17308 */ /* 0x0005e20000000800 */
[C---:B------:R-:W-:Y:S01]  /*1eb30*/  HMMA.16816.F32 R32, R168.reuse, R38, R32 ;  /* 0x00000026a820723c */ /* 0x040fe20000001820 */
[C---:B------:R-:W-:Y:S03]  /*1eb40*/  FMUL.FTZ R91, R0.reuse, R91 ;  /* 0x0000005b005b7220 */ /* 0x040fe60000410000 */
[C---:B------:R-:W-:Y:S02]  /*1eb50*/  FMUL.FTZ R94, R0.reuse, R94 ;  /* 0x0000005e005e7220 */ /* 0x040fe40000410000 */
[----:B------:R-:W-:Y:S02]  /*1eb60*/  FMUL.FTZ R95, R0, R95 ;  /* 0x0000005f005f7220 */ /* 0x000fe40000410000 */
[C---:B------:R-:W-:Y:S04]  /*1eb70*/  FMUL.FTZ R38, R100.reuse, R146 ;  /* 0x0000009264267220 */ /* 0x040fe80000410000 */
[----:B------:R-:W-:Y:S02]  /*1eb80*/  FMUL.FTZ R39, R100, R147 ;  /* 0x0000009364277220 */ /* 0x000fe40000410000 */
[--C-:B------:R-:W-:Y:S02]  /*1eb90*/  FFMA.FTZ R130, R190, c[0x0][0x2d0], -R172.reuse ;  /* 0x0000b400be827a23 */ /* 0x100fe400000108ac */
[----:B------:R-:W-:Y:S01]  /*1eba0*/  MUFU.EX2 R190, R209 ;  /* 0x000000d100be7308 */ /* 0x000fe20000000800 */
[--C-:B------:R-:W-:Y:S02]  /*1ebb0*/  FFMA.FTZ R129, R189, c[0x0][0x2d0], -R172.reuse ;  /* 0x0000b400bd817a23 */ /* 0x100fe400000108ac */
[-C--:B-1----:R-:W-:Y:S01]  /*1ebc0*/  HMMA.16816.F32 R36, R168, R116.reuse, R36 ;  /* 0x00000074a824723c */ /* 0x082fe20000001824 */
[--C-:B------:R-:W-:Y:S02]  /*1ebd0*/  FFMA.FTZ R128, R206, c[0x0][0x2d0], -R172.reuse ;  /* 0x0000b400ce807a23 */ /* 0x100fe400000108ac */
[----:B------:R-:W-:Y:S02]  /*1ebe0*/  FFMA.FTZ R172, R191, c[0x0][0x2d0], -R172 ;  /* 0x0000b400bfac7a23 */ /* 0x000fe400000108ac */
[--C-:B--2---:R-:W-:Y:S02]  /*1ebf0*/  FFMA.FTZ R102, R180, c[0x0][0x2d0], -R101.reuse ;  /* 0x0000b400b4667a23 */ /* 0x104fe40000010865 */
[----:B------:R-:W-:Y:S01]  /*1ec00*/  MUFU.EX2 R191, R214 ;  /* 0x000000d600bf7308 */ /* 0x000fe20000000800 */
[C---:B------:R-:W-:Y:S01]  /*1ec10*/  HMMA.16816.F32 R40, R112.reuse, R116, R40 ;  /* 0x000000747028723c */ /* 0x040fe20000001828 */
[----:B------:R-:W-:Y:S03]  /*1ec20*/  FFMA.FTZ R3, R187, c[0x0][0x2d0], -R101 ;  /* 0x0000b400bb037a23 */ /* 0x000fe60000010865 */
[----:B------:R-:W-:Y:S04]  /*1ec30*/  FFMA.FTZ R0, R0, R250, R229 ;  /* 0x000000fa00007223 */ /* 0x000fe800000100e5 */
[-C--:B------:R-:W-:Y:S01]  /*1ec40*/  HMMA.16816.F32 R44, R112, R118.reuse, R44 ;  /* 0x00000076702c723c */ /* 0x080fe2000000182c */
[----:B------:R1:W-:Y:S07]  /*1ec50*/  MUFU.EX2 R179, R102 ;  /* 0x0000006600b37308 */ /* 0x0003ee0000000800 */
[C---:B------:R-:W-:Y:S01]  /*1ec60*/  HMMA.16816.F32 R48, R168.reuse, R118, R48 ;  /* 0x00000076a830723c */ /* 0x040fe20000001830 */
[----:B------:R-:W2:Y:S02]  /*1ec70*/  LDSM.16.MT88.4 R116, [R167+0xc00] ;  /* 0x000c0000a774783b */ /* 0x000ea40000004200 */
[----:B------:R-:W-:Y:S10]  /*1ec80*/  MUFU.EX2 R189, R210 ;  /* 0x000000d200bd7308 */ /* 0x000ff40000000800 */
[----:B------:R-:W-:Y:S01]  /*1ec90*/  MUFU.EX2 R209, R213 ;  /* 0x000000d500d17308 */ /* 0x000fe20000000800 */
[--C-:B-1----:R-:W-:Y:S09]  /*1eca0*/  FFMA.FTZ R102, R181, c[0x0][0x2d0], -R101.reuse ;  /* 0x0000b400b5667a23 */ /* 0x102ff20000010865 */
[----:B------:R1:W-:Y:S10]  /*1ecb0*/  MUFU.EX2 R180, R102 ;  /* 0x0000006600b47308 */ /* 0x0003f40000000800 */
[----:B------:R-:W-:Y:S01]  /*1ecc0*/  MUFU.EX2 R210, R212 ;  /* 0x000000d400d27308 */ /* 0x000fe20000000800 */
[-C--:B--2---:R-:W-:Y:S09]  /*1ecd0*/  HMMA.16816.F32 R52, R168, R116.reuse, R52 ;  /* 0x00000074a834723c */ /* 0x084ff20000001834 */
[----:B------:R-:W-:Y:S03]  /*1ece0*/  MUFU.EX2 R206, R208 ;  /* 0x000000d000ce7308 */ /* 0x000fe60000000800 */
[--C-:B-1----:R-:W-:Y:S01]  /*1ecf0*/  FFMA.FTZ R102, R188, c[0x0][0x2d0], -R101.reuse ;  /* 0x0000b400bc667a23 */ /* 0x102fe20000010865 */
[C---:B------:R-:W-:Y:S01]  /*1ed00*/  HMMA.16816.F32 R56, R112.reuse, R116, R56 ;  /* 0x000000747038723c */ /* 0x040fe20000001838 */
[----:B------:R-:W-:Y:S05]  /*1ed10*/  FFMA.FTZ R101, R105, c[0x0][0x2d0], -R101 ;  /* 0x0000b40069657a23 */ /* 0x000fea0000010865 */
[----:B------:R-:W-:Y:S02]  /*1ed20*/  MUFU.EX2 R181, R130 ;  /* 0x0000008200b57308 */ /* 0x000fe40000000800 */
[-C--:B------:R-:W-:Y:S08]  /*1ed30*/  HMMA.16816.F32 R60, R112, R118.reuse, R60 ;  /* 0x00000076703c723c */ /* 0x080ff0000000183c */
[----:B------:R-:W1:Y:S01]  /*1ed40*/  MUFU.EX2 R182, R129 ;  /* 0x0000008100b67308 */ /* 0x000e620000000800 */
[C---:B------:R-:W-:Y:S01]  /*1ed50*/  HMMA.16816.F32 R64, R168.reuse, R118, R64 ;  /* 0x00000076a840723c */ /* 0x040fe20000001840 */
[----:B------:R-:W2:Y:S08]  /*1ed60*/  LDSM.16.MT88.4 R116, [R166+0x1800] ;  /* 0x00180000a674783b */ /* 0x000eb00000004200 */
[----:B------:R-:W-:Y:S10]  /*1ed70*/  MUFU.EX2 R183, R128 ;  /* 0x0000008000b77308 */ /* 0x000ff40000000800 */
[----:B------:R1:W3:Y:S10]  /*1ed80*/  MUFU.EX2 R184, R172 ;  /* 0x000000ac00b87308 */ /* 0x0002f40000000800 */
[----:B------:R-:W4:Y:S10]  /*1ed90*/  MUFU.EX2 R102, R102 ;  /* 0x0000006600667308 */ /* 0x000f340000000800 */
[----:B------:R5:W-:Y:S01]  /*1eda0*/  MUFU.EX2 R176, R3 ;  /* 0x0000000300b07308 */ /* 0x000be20000000800 */
[-C--:B--2---:R-:W-:Y:S01]  /*1edb0*/  HMMA.16816.F32 R68, R168, R116.reuse, R68 ;  /* 0x00000074a844723c */ /* 0x084fe20000001844 */
[----:B-1----:R-:W-:Y:S02]  /*1edc0*/  F2FP.PACK_AB R172, R182, R181 ;  /* 0x000000b5b6ac723e */ /* 0x002fe400000000ff */
[----:B---3--:R-:W-:Y:S06]  /*1edd0*/  F2FP.PACK_AB R174, R184, R183 ;  /* 0x000000b7b8ae723e */ /* 0x008fec00000000ff */
[----:B------:R-:W1:Y:S01]  /*1ede0*/  MUFU.EX2 R105, R101 ;  /* 0x0000006500697308 */ /* 0x000e620000000800 */
[C---:B------:R-:W-:Y:S02]  /*1edf0*/  HMMA.16816.F32 R72, R112.reuse, R116, R72 ;  /* 0x000000747048723c */ /* 0x040fe40000001848 */
[----:B----4-:R-:W-:Y:S06]  /*1ee00*/  F2FP.PACK_AB R173, R102, R104 ;  /* 0x0000006866ad723e */ /* 0x010fec00000000ff */
[-C--:B------:R-:W-:Y:S01]  /*1ee10*/  HMMA.16816.F32 R76, R112, R118.reuse, R76 ;  /* 0x00000076704c723c */ /* 0x080fe2000000184c */
[----:B-----5:R-:W-:Y:S07]  /*1ee20*/  FFMA.FTZ R3, R100, R245, R234 ;  /* 0x000000f564037223 */ /* 0x020fee00000100ea */
[C---:B------:R-:W-:Y:S01]  /*1ee30*/  HMMA.16816.F32 R80, R168.reuse, R118, R80 ;  /* 0x00000076a850723c */ /* 0x040fe20000001850 */
[----:B------:R-:W2:Y:S03]  /*1ee40*/  LDSM.16.MT88.4 R116, [R167+0x1800] ;  /* 0x00180000a774783b */ /* 0x000ea60000004200 */
[----:B------:R-:W-:Y:S02]  /*1ee50*/  FADD.FTZ R100, R233, R3 ;  /* 0x00000003e9647221 */ /* 0x000fe40000010000 */
[----:B------:R-:W-:Y:S01]  /*1ee60*/  FADD.FTZ R3, R232, R2 ;  /* 0x00000002e8037221 */ /* 0x000fe20000010000 */
[----:B-1----:R-:W-:Y:S01]  /*1ee70*/  F2FP.PACK_AB R175, R105, R176 ;  /* 0x000000b069af723e */ /* 0x002fe200000000ff */
        /* <DEDUP_REMOVED lines=10> */
[-C--:B--2---:R-:W-:Y:S08]  /*1ef20*/  HMMA.16816.F32 R84, R168, R116.reuse, R84 ;  /* 0x00000074a854723c */ /* 0x084ff00000001854 */
        /* <DEDUP_REMOVED lines=20> */
[-C--:B-1----:R-:W-:Y:S08]  /*1f070*/  HMMA.16816.F32 R20, R112, R120.reuse, R20 ;  /* 0x000000787014723c */ /* 0x082ff00000001814 */
        /* <DEDUP_REMOVED lines=49> */
[-C--:B--2---:R-:W-:Y:S01]  /*1f390*/  HMMA.16816.F32 R68, R168, R8.reuse, R68 ;  /* 0x00000008a844723c */ /* 0x084fe20000001844 */
[----:B------:R-:W-:Y:S03]  /*1f3a0*/  FADD.FTZ R6, R220, R100 ;  /* 0x00000064dc067221 */ /* 0x000fe60000010000 */
[----:B------:R-:W-:Y:S01]  /*1f3b0*/  MOV R100, R108 ;  /* 0x0000006c00647202 */ /* 0x000fe20000000f00 */
[----:B------:R-:W-:Y:S02]  /*1f3c0*/  FADD.FTZ R0, R222, R6 ;  /* 0x00000006de007221 */ /* 0x000fe40000010000 */
[----:B------:R-:W-:Y:S01]  /*1f3d0*/  FADD.FTZ R6, R226, R2 ;  /* 0x00000002e2067221 */ /* 0x000fe20000010000 */
        /* <DEDUP_REMOVED lines=14> */
[----:B------:R-:W-:Y:S02]  /*1f4c0*/  FADD.FTZ R4, R191, R4 ;  /* 0x00000004bf047221 */ /* 0x000fe40000010000 */
[----:B------:R-:W-:Y:S02]  /*1f4d0*/  FADD.FTZ R5, R190, R2 ;  /* 0x00000002be057221 */ /* 0x000fe40000010000 */
[C---:B------:R-:W-:Y:S01]  /*1f4e0*/  HMMA.16816.F32 R88, R172.reuse, R12, R88 ;  /* 0x0000000cac58723c */ /* 0x040fe20000001858 */
[----:B------:R-:W-:Y:S03]  /*1f4f0*/  FADD.FTZ R2, R104, R3 ;  /* 0x0000000368027221 */ /* 0x000fe60000010000 */
[----:B------:R-:W-:Y:S01]  /*1f500*/  FADD.FTZ R3, R182, R0 ;  /* 0x00000000b6037221 */ /* 0x000fe20000010000 */
[----:B------:R-:W-:Y:S01]  /*1f510*/  MOV R104, R103 ;  /* 0x0000006700687202 */ /* 0x000fe20000000f00 */
[----:B------:R-:W-:Y:S02]  /*1f520*/  FADD.FTZ R0, R209, R4 ;  /* 0x00000004d1007221 */ /* 0x000fe40000010000 */
[-C--:B------:R-:W-:Y:S01]  /*1f530*/  HMMA.16816.F32 R92, R172, R14.reuse, R92 ;  /* 0x0000000eac5c723c */ /* 0x080fe2000000185c */
[----:B------:R-:W-:Y:S03]  /*1f540*/  FADD.FTZ R2, R102, R2 ;  /* 0x0000000266027221 */ /* 0x000fe60000010000 */
[----:B------:R-:W-:Y:S01]  /*1f550*/  FADD.FTZ R4, R206, R5 ;  /* 0x00000005ce047221 */ /* 0x000fe20000010000 */
[----:B------:R-:W-:Y:S01]  /*1f560*/  MOV R102, R106 ;  /* 0x0000006a00667202 */ /* 0x000fe20000000f00 */
[----:B------:R-:W-:Y:S02]  /*1f570*/  FADD.FTZ R3, R183, R3 ;  /* 0x00000003b7037221 */ /* 0x000fe40000010000 */
[----:B------:R-:W-:Y:S01]  /*1f580*/  FADD.FTZ R243, R210, R0 ;  /* 0x00000000d2f37221 */ /* 0x000fe20000010000 */
[----:B------:R-:W-:Y:S03]  /*1f590*/  HMMA.16816.F32 R96, R168, R14, R96 ;  /* 0x0000000ea860723c */ /* 0x000fe60000001860 */
[----:B------:R-:W-:Y:S01]  /*1f5a0*/  FADD.FTZ R2, R176, R2 ;  /* 0x00000002b0027221 */ /* 0x000fe20000010000 */
[----:B------:R-:W-:Y:S01]  /*1f5b0*/  IADD3 R0, R205, -0x1, RZ ;  /* 0xffffffffcd007810 */ /* 0x000fe20007ffe0ff */
[----:B------:R-:W-:Y:S02]  /*1f5c0*/  FADD.FTZ R245, R185, R4 ;  /* 0x00000004b9f57221 */ /* 0x000fe40000010000 */
[----:B------:R-:W-:Y:S01]  /*1f5d0*/  FADD.FTZ R249, R184, R3 ;  /* 0x00000003b8f97221 */ /* 0x000fe20000010000 */
[----:B------:R-:W-:Y:S01]  /*1f5e0*/  MOV R205, R0 ;  /* 0x0000000000cd7202 */ /* 0x000fe20000000f00 */
[----:B------:R-:W-:Y:S01]  /*1f5f0*/  FADD.FTZ R250, R105, R2 ;  /* 0x0000000269fa7221 */ /* 0x000fe20000010000 */
[----:B------:R-:W-:-:S05]  /*1f600*/  @P0 BRA `(.L_x_880) ;  /* 0xffffbd9000000947 */ /* 0x000fca000383ffff */
.L_x_861:
[----:B------:R-:W-:Y:S02]  /*1f610*/  MOV R9, 0x1f ;  /* 0x0000001f00097802 */ /* 0x000fe40000000f00 */
[----:B------:R-:W-:Y:S01]  /*1f620*/  MOV R8, 0xffffffff ;  /* 0xffffffff00087802 */ /* 0x000fe20000000f00 */
[----:B------:R-:W-:Y:S06]  /*1f630*/  BRA.DIV ~URZ, `(.L_x_881) ;  /* 0x000059a27f007947 */ /* 0x000fec000b800000 */
[----:B------:R1:W2:Y:S02]  /*1f640*/  SHFL.BFLY PT, R0, R243, 0x2, 0x1f ;  /* 0x0c401f00f3007f89 */ /* 0x0002a400000e0000 */
.L_x_961:
[----:B--2---:R-:W-:Y:S01]  /*1f650*/  FADD.FTZ R5, R0, R243 ;  /* 0x000000f300057221 */ /* 0x004fe20000010000 */
[----:B------:R-:W-:Y:S05]  /*1f660*/  BRA.DIV ~URZ, `(.L_x_882) ;  /* 0x000059c27f007947 */ /* 0x000fea000b800000 */
[----:B------:R-:W2:Y:S04]  /*1f670*/  SHFL.BFLY PT, R2, R245, 0x2, 0x1f ;  /* 0x0c401f00f5027f89 */ /* 0x000ea800000e0000 */
[----:B------:R-:W3:Y:S04]  /*1f680*/  SHFL.BFLY PT, R0, R249, 0x2, 0x1f ;  /* 0x0c401f00f9007f89 */ /* 0x000ee800000e0000 */
[----:B------:R-:W4:Y:S04]  /*1f690*/  SHFL.BFLY PT, R6, R250, 0x2, 0x1f ;  /* 0x0c401f00fa067f89 */ /* 0x000f2800000e0000 */
[----:B------:R-:W5:Y:S01]  /*1f6a0*/  SHFL.BFLY PT, R3, R5, 0x1, 0x1f ;  /* 0x0c201f0005037f89 */ /* 0x000f6200000e0000 */
[----:B--2---:R-:W-:-:S02]  /*1f6b0*/  FADD.FTZ R2, R2, R245 ;  /* 0x000000f502027221 */ /* 0x004fc40000010000 */
[----:B---3--:R-:W-:-:S03]  /*1f6c0*/  FADD.FTZ R0, R0, R249 ;  /* 0x000000f900007221 */ /* 0x008fc60000010000 */
[----:B------:R-:W2:Y:S01]  /*1f6d0*/  SHFL.BFLY PT, R4, R2, 0x1, 0x1f ;  /* 0x0c201f0002047f89 */ /* 0x000ea200000e0000 */
[----:B----4-:R-:W-:-:S03]  /*1f6e0*/  FADD.FTZ R6, R6, R250 ;  /* 0x000000fa06067221 */ /* 0x010fc60000010000 */
[----:B------:R-:W3:Y:S01]  /*1f6f0*/  SHFL.BFLY PT, R7, R0, 0x1, 0x1f ;  /* 0x0c201f0000077f89 */ /* 0x000ee200000e0000 */
[----:B-----5:R-:W-:-:S03]  /*1f700*/  FADD.FTZ R5, R5, R3 ;  /* 0x0000000305057221 */ /* 0x020fc60000010000 */
[----:B------:R4:W1:Y:S01]  /*1f710*/  SHFL.BFLY PT, R8, R6, 0x1, 0x1f ;  /* 0x0c201f0006087f89 */ /* 0x00086200000e0000 */
[----:B--2---:R-:W-:Y:S02]  /*1f720*/  FADD.FTZ R4, R2, R4 ;  /* 0x0000000402047221 */ /* 0x004fe40000010000 */
[----:B---3--:R-:W-:Y:S02]  /*1f730*/  FADD.FTZ R7, R0, R7 ;  /* 0x0000000700077221 */ /* 0x008fe40000010000 */
.L_x_962:
[----:B------:R-:W-:Y:S01]  /*1f740*/  FSETP.NE.FTZ.AND P3, PT, R5, RZ, PT ;  /* 0x000000ff0500720b */ /* 0x000fe20003f75000 */
[----:B------:R-:W-:Y:S01]  /*1f750*/  CS2R R2, SRZ ;  /* 0x0000000000027805 */ /* 0x000fe2000001ff00 */
[----:B------:R-:W-:Y:S01]  /*1f760*/  MOV R0, RZ ;  /* 0x000000ff00007202 */ /* 0x000fe20000000f00 */
[----:B-1--4-:R-:W-:Y:S01]  /*1f770*/  FADD.FTZ R6, R8, R6 ;  /* 0x0000000608067221 */ /* 0x012fe20000010000 */
[----:B------:R-:W-:Y:S02]  /*1f780*/  FSETP.NE.FTZ.AND P2, PT, R4, RZ, PT ;  /* 0x000000ff0400720b */ /* 0x000fe40003f55000 */
[----:B------:R-:W-:Y:S02]  /*1f790*/  FSETP.NE.FTZ.AND P1, PT, R7, RZ, PT ;  /* 0x000000ff0700720b */ /* 0x000fe40003f35000 */
[----:B------:R-:W-:-:S02]  /*1f7a0*/  FSETP.NE.FTZ.AND P0, PT, R6, RZ, PT ;  /* 0x000000ff0600720b */ /* 0x000fc40003f15000 */
[----:B------:R-:W-:Y:S02]  /*1f7b0*/  MOV R23, 0xff800000 ;  /* 0xff80000000177802 */ /* 0x000fe40000000f00 */
[----:B------:R-:W-:Y:S01]  /*1f7c0*/  MOV R22, 0xff800000 ;  /* 0xff80000000167802 */ /* 0x000fe20000000f00 */
[----:B------:R-:W1:Y:S01]  /*1f7d0*/  @P3 MUFU.RCP R0, R5 ;  /* 0x0000000500003308 */ /* 0x000e620000001000 */
[----:B------:R-:W-:Y:S02]  /*1f7e0*/  MOV R21, 0xff800000 ;  /* 0xff80000000157802 */ /* 0x000fe40000000f00 */
[----:B------:R-:W-:-:S03]  /*1f7f0*/  MOV R20, 0xff800000 ;  /* 0xff80000000147802 */ /* 0x000fc60000000f00 */
[----:B------:R-:W-:Y:S02]  /*1f800*/  @P1 MOV R10, 0x3f317218 ;  /* 0x3f317218000a1802 */ /* 0x000fe40000000f00 */
[----:B------:R-:W-:Y:S08]  /*1f810*/  @P2 MUFU.RCP R3, R4 ;  /* 0x0000000400032308 */ /* 0x000ff00000001000 */
[----:B------:R-:W2:Y:S01]  /*1f820*/  @P2 MUFU.LG2 R4, R4 ;  /* 0x0000000400042308 */ /* 0x000ea20000000c00 */
[----:B-1----:R-:W-:-:S02]  /*1f830*/  FMUL.FTZ R168, R0, R112 ;  /* 0x0000007000a87220 */ /* 0x002fc40000410000 */
[C---:B------:R-:W-:Y:S02]  /*1f840*/  FMUL.FTZ R169, R0.reuse, R113 ;  /* 0x0000007100a97220 */ /* 0x040fe40000410000 */
[C---:B------:R-:W-:Y:S02]  /*1f850*/  FMUL.FTZ R170, R0.reuse, R124 ;  /* 0x0000007c00aa7220 */ /* 0x040fe40000410000 */
[C---:B------:R-:W-:Y:S01]  /*1f860*/  FMUL.FTZ R171, R0.reuse, R125 ;  /* 0x0000007d00ab7220 */ /* 0x040fe20000410000 */
[----:B------:R-:W1:Y:S01]  /*1f870*/  @P1 MUFU.RCP R2, R7 ;  /* 0x0000000700021308 */ /* 0x000e620000001000 */
[C---:B------:R-:W-:Y:S02]  /*1f880*/  FMUL.FTZ R172, R0.reuse, R128 ;  /* 0x0000008000ac7220 */ /* 0x040fe40000410000 */
[C---:B------:R-:W-:Y:S02]  /*1f890*/  FMUL.FTZ R173, R0.reuse, R129 ;  /* 0x0000008100ad7220 */ /* 0x040fe40000410000 */
[----:B------:R-:W-:-:S02]  /*1f8a0*/  FMUL.FTZ R174, R0, R140 ;  /* 0x0000008c00ae7220 */ /* 0x000fc40000410000 */
[C---:B------:R-:W-:Y:S01]  /*1f8b0*/  FMUL.FTZ R175, R0.reuse, R141 ;  /* 0x0000008d00af7220 */ /* 0x040fe20000410000 */
[----:B------:R-:W-:Y:S01]  /*1f8c0*/  @P3 MUFU.LG2 R5, R5 ;  /* 0x0000000500053308 */ /* 0x000fe20000000c00 */
        /* <DEDUP_REMOVED lines=17> */
[----:B--2---:R-:W-:-:S02]  /*1f9e0*/  @P2 FMUL.FTZ R8, R4, 0.69314718246459960938 ;  /* 0x3f31721804082820 */ /* 0x004fc40000410000 */
[C---:B------:R-:W-:Y:S02]  /*1f9f0*/  FMUL.FTZ R144, R3.reuse, R126 ;  /* 0x0000007e03907220 */ /* 0x040fe40000410000 */
[C---:B------:R-:W-:Y:S02]  /*1fa00*/  FMUL.FTZ R145, R3.reuse, R127 ;  /* 0x0000007f03917220 */ /* 0x040fe40000410000 */
[C---:B------:R-:W-:Y:S02]  /*1fa10*/  FMUL.FTZ R126, R3.reuse, R54 ;  /* 0x00000036037e7220 */ /* 0x040fe40000410000 */
[C---:B------:R-:W-:Y:S02]  /*1fa20*/  FMUL.FTZ R127, R3.reuse, R55 ;  /* 0x00000037037f7220 */ /* 0x040fe40000410000 */
[C---:B------:R-:W-:Y:S02]  /*1fa30*/  FMUL.FTZ R140, R3.reuse, R114 ;  /* 0x00000072038c7220 */ /* 0x040fe40000410000 */
[----:B------:R-:W-:-:S02]  /*1fa40*/  FMUL.FTZ R141, R3, R115 ;  /* 0x00000073038d7220 */ /* 0x000fc40000410000 */
[C---:B-1----:R-:W-:Y:S01]  /*1fa50*/  FMUL.FTZ R54, R2.reuse, R56 ;  /* 0x0000003802367220 */ /* 0x042fe20000410000 */
[----:B---3--:R-:W-:Y:S01]  /*1fa60*/  @P2 MOV R7, 0x3f317218 ;  /* 0x3f31721800072802 */ /* 0x008fe20000000f00 */
[----:B------:R-:W-:Y:S02]  /*1fa70*/  FMUL.FTZ R55, R2, R57 ;  /* 0x0000003902377220 */ /* 0x000fe40000410000 */
[----:B------:R-:W-:Y:S02]  /*1fa80*/  FMUL.FTZ R112, R3, R142 ;  /* 0x0000008e03707220 */ /* 0x000fe40000410000 */
        /* <DEDUP_REMOVED lines=8> */
[----:B------:R-:W-:Y:S02]  /*1fb10*/  FMUL.FTZ R129, R3, R67 ;  /* 0x0000004303817220 */ /* 0x000fe40000410000 */
        /* <DEDUP_REMOVED lines=72> */
.L_x_750:
        /* <DEDUP_REMOVED lines=19> */
.L_x_884:
[----:B--2---:R-:W-:Y:S05]  /*200d0*/  BSYNC B0 ;  /* 0x0000000000007941 */ /* 0x004fea0003800000 */
.L_x_883:
        /* <DEDUP_REMOVED lines=115> */
[----:B------:R-:W-:Y:S02]  /*20810*/  STS [R11+0x5000], R3 ;  /* 0x005000030b007388 */ /* 0x000fe40000000800 */
        /* <DEDUP_REMOVED lines=9> */
[----:B-----5:R1:W2:Y:S04]  /*208b0*/  LDG.E R10, [R4.64] ;  /* 0x00000006040a7981 */ /* 0x0202a8000c1e1900 */
[----:B-1----:R-:W2:Y:S02]  /*208c0*/  LDG.E R4, [R4.64+0x4] ;  /* 0x0000040604047981 */ /* 0x002ea4000c1e1900 */
[----:B--2---:R-:W-:Y:S02]  /*208d0*/  IADD3 R10, -R10, R4, RZ ;  /* 0x000000040a0a7210 */ /* 0x004fe40007ffe1ff */
.L_x_887:
[----:B--2---:R-:W2:Y:S04]  /*208e0*/  LDL R3, [R1+0x44] ;  /* 0x0000440001037983 */ /* 0x004ea80000100800 */
[----:B------:R-:W2:Y:S04]  /*208f0*/  LDL R78, [R1+0x20] ;  /* 0x00002000014e7983 */ /* 0x000ea80000100800 */
[----:B------:R-:W3:Y:S04]  /*20900*/  LDL R24, [R1+0x48] ;  /* 0x0000480001187983 */ /* 0x000ee80000100800 */
[----:B------:R-:W4:Y:S04]  /*20910*/  LDL R13, [R1+0x30] ;  /* 0x00003000010d7983 */ /* 0x000f280000100800 */
[----:B------:R-:W4:Y:S01]  /*20920*/  LDL R25, [R1+0xa8] ;  /* 0x0000a80001197983 */ /* 0x000f220000100800 */
[----:B------:R-:W-:Y:S01]  /*20930*/  IMAD.MOV.U32 R11, RZ, RZ, 0x368 ;  /* 0x00000368ff0b7424 */ /* 0x000fe200078e00ff */
[----:B------:R-:W-:-:S04]  /*20940*/  ISETP.GT.AND P2, PT, R0, 0x1, PT ;  /* 0x000000010000780c */ /* 0x000fc80003f44270 */
[----:B------:R-:W-:-:S04]  /*20950*/  SEL R11, R11, 0x328, P2 ;  /* 0x000003280b0b7807 */ /* 0x000fc80001000000 */
[----:B------:R-:W1:Y:S08]  /*20960*/  LDC.64 R6, c[0x0][R11+0x170] ;  /* 0x00005c000b067b82 */ /* 0x000e700000000a00 */
[----:B------:R-:W3:Y:S08]  /*20970*/  LDC.64 R14, c[0x0][R11+0x168] ;  /* 0x00005a000b0e7b82 */ /* 0x000ef00000000a00 */
[----:B------:R1:W2:Y:S08]  /*20980*/  LDC.64 R18, c[0x0][R11+0x178] ;  /* 0x00005e000b127b82 */ /* 0x0002b00000000a00 */
[----:B------:R1:W2:Y:S01]  /*20990*/  LDC.64 R16, c[0x0][R11+0x160] ;  /* 0x000058000b107b82 */ /* 0x0002a20000000a00 */
[----:B------:R-:W-:Y:S01]  /*209a0*/  ISETP.NE.U32.AND P0, PT, RZ, c[0x0][0x500], PT ;  /* 0x00014000ff007a0c */ /* 0x000fe20003f05070 */
[----:B------:R-:W-:-:S03]  /*209b0*/  IMAD.MOV.U32 R0, RZ, RZ, c[0x0][0x4e8] ;  /* 0x00013a00ff007624 */ /* 0x000fc600078e00ff */
[----:B------:R-:W-:Y:S02]  /*209c0*/  ISETP.NE.AND.EX P0, PT, RZ, c[0x0][0x504], PT, P0 ;  /* 0x00014100ff007a0c */ /* 0x000fe40003f05300 */
[----:B------:R-:W-:Y:S02]  /*209d0*/  ISETP.NE.AND P5, PT, R0, 0x1, PT ;  /* 0x000000010000780c */ /* 0x000fe40003fa5270 */
[----:B------:R-:W-:Y:S02]  /*209e0*/  SHF.R.S32.HI R4, RZ, 0x1f, R8 ;  /* 0x0000001fff047819 */ /* 0x000fe40000011408 */
[----:B------:R-:W-:Y:S02]  /*209f0*/  SEL R0, R8, RZ, !P0 ;  /* 0x000000ff08007207 */ /* 0x000fe40004000000 */
[----:B------:R-:W-:Y:S01]  /*20a00*/  SEL R5, R4, RZ, !P0 ;  /* 0x000000ff04057207 */ /* 0x000fe20004000000 */
[----:B------:R-:W2:Y:S02]  /*20a10*/  S2R R26, SR_TID.X ;  /* 0x00000000001a7919 */ /* 0x000ea40000002100 */
[----:B-1----:R-:W-:-:S04]  /*20a20*/  IMAD R4, R7, R0, RZ ;  /* 0x0000000007047224 */ /* 0x002fc800078e02ff */
[C---:B------:R-:W-:Y:S02]  /*20a30*/  IMAD R12, R6.reuse, R5, R4 ;  /* 0x00000005060c7224 */ /* 0x040fe400078e0204 */
[----:B------:R-:W-:-:S04]  /*20a40*/  IMAD.WIDE.U32 R6, R6, R0, RZ ;  /* 0x0000000006067225 */ /* 0x000fc800078e00ff */
[----:B------:R-:W-:Y:S01]  /*20a50*/  IMAD.IADD R12, R7, 0x1, R12 ;  /* 0x00000001070c7824 */ /* 0x000fe200078e020c */
[----:B------:R-:W-:-:S04]  /*20a60*/  LOP3.LUT R203, R203, 0xfffffffd, RZ, 0xc0, !PT ;  /* 0xfffffffdcbcb7812 */ /* 0x000fc800078ec0ff */
[----:B------:R-:W-:Y:S01]  /*20a70*/  LOP3.LUT R203, R203, 0xfffffffe, RZ, 0xc0, !PT ;  /* 0xfffffffecbcb7812 */ /* 0x000fe200078ec0ff */
[----:B--2---:R-:W-:-:S04]  /*20a80*/  IMAD.IADD R3, R3, 0x1, R78 ;  /* 0x0000000103037824 */ /* 0x004fc800078e024e */
[----:B------:R-:W-:-:S04]  /*20a90*/  @P5 IMAD.HI.U32 R5, R3, c[0x0][0x4ec], RZ ;  /* 0x00013b0003055a27 */ /* 0x000fc800078e00ff */
[----:B---3--:R-:W-:-:S04]  /*20aa0*/  IMAD.WIDE.U32 R8, R14, R24, RZ ;  /* 0x000000180e087225 */ /* 0x008fc800078e00ff */
[----:B------:R-:W-:Y:S01]  /*20ab0*/  IMAD.MOV.U32 R4, RZ, RZ, R3 ;  /* 0x000000ffff047224 */ /* 0x000fe200078e0003 */
[----:B------:R-:W-:Y:S01]  /*20ac0*/  @P5 SHF.R.U32.HI R4, RZ, c[0x0][0x4f0], R5 ;  /* 0x00013c00ff045a19 */ /* 0x000fe20000011605 */
[----:B------:R-:W-:Y:S01]  /*20ad0*/  IMAD R11, R15, R24, RZ ;  /* 0x000000180f0b7224 */ /* 0x000fe200078e02ff */
[----:B----4-:R-:W-:Y:S02]  /*20ae0*/  SEL R5, R13, RZ, P2 ;  /* 0x000000ff0d057207 */ /* 0x010fe40001000000 */
        /* <DEDUP_REMOVED lines=35> */
[----:B------:R-:W4:Y:S04]  /*20d20*/  SHFL.IDX PT, R8, R6, 0x2, 0x1c1f ;  /* 0x005c1f0006087f89 */ /* 0x000f2800000e0000 */
[----:B------:R-:W1:Y:S01]  /*20d30*/  SHFL.IDX PT, R6, R6, 0x3, 0x1c1f ;  /* 0x007c1f0006067f89 */ /* 0x000e6200000e0000 */
[----:B---3--:R-:W-:-:S05]  /*20d40*/  IMAD.IADD R5, R25, 0x1, R78 ;  /* 0x0000000119057824 */ /* 0x008fca00078e024e */
[C---:B------:R-:W-:Y:S02]  /*20d50*/  IADD3 R17, R5.reuse, 0x8, RZ ;  /* 0x0000000805117810 */ /* 0x040fe40007ffe0ff */
[CC--:B------:R-:W-:Y:S02]  /*20d60*/  ISETP.GE.OR P4, PT, R5.reuse, R4.reuse, P0 ;  /* 0x000000040500720c */ /* 0x0c0fe40000786670 */
[----:B------:R-:W-:Y:S02]  /*20d70*/  IADD3 R16, R5, 0x40, RZ ;  /* 0x0000004005107810 */ /* 0x000fe40007ffe0ff */
[-C--:B------:R-:W-:Y:S02]  /*20d80*/  ISETP.GE.OR P3, PT, R17, R4.reuse, P0 ;  /* 0x000000041100720c */ /* 0x080fe40000766670 */
[----:B------:R-:W-:Y:S02]  /*20d90*/  ISETP.GE.OR P1, PT, R16, R4, P0 ;  /* 0x000000041000720c */ /* 0x000fe40000726670 */
[----:B------:R-:W-:-:S05]  /*20da0*/  IADD3 R15, R5, 0x48, RZ ;  /* 0x00000048050f7810 */ /* 0x000fca0007ffe0ff */
[----:B-1----:R1:W-:Y:S04]  /*20db0*/  @!P4 ST.E [R12.64], R21 ;  /* 0x000000150c00c985 */ /* 0x0023e8000c101906 */
        /* <DEDUP_REMOVED lines=67> */
.L_x_963:
[----:B------:R-:W-:Y:S05]  /*211f0*/  BRA.DIV ~URZ, `(.L_x_890) ;  /* 0x000040e27f007947 */ /* 0x000fea000b800000 */
[----:B------:R3:W4:Y:S02]  /*21200*/  SHFL.IDX PT, R0, R13, RZ, 0x1c1f ;  /* 0x001c1fff0d007589 */ /* 0x00072400000e0000 */
.L_x_964:
        /* <DEDUP_REMOVED lines=20> */
.L_x_892:
[----:B------:R-:W-:Y:S05]  /*21350*/  BSYNC B0 ;  /* 0x0000000000007941 */ /* 0x000fea0003800000 */
.L_x_891:
[----:B------:R-:W-:Y:S05]  /*21360*/  BRA.DIV ~URZ, `(.L_x_893) ;  /* 0x00003fd27f007947 */ /* 0x000fea000b800000 */
[----:B--2---:R2:W1:Y:S04]  /*21370*/  SHFL.IDX PT, R10, R12, 0x1, 0x1c1f ;  /* 0x003c1f000c0a7f89 */ /* 0x00446800000e0000 */
[----:B----4-:R2:W4:Y:S02]  /*21380*/  SHFL.IDX PT, R0, R13, 0x1, 0x1c1f ;  /* 0x003c1f000d007f89 */ /* 0x01052400000e0000 */
.L_x_965:
        /* <DEDUP_REMOVED lines=21> */
.L_x_895:
[----:B------:R-:W-:Y:S05]  /*214e0*/  BSYNC B0 ;  /* 0x0000000000007941 */ /* 0x000fea0003800000 */
.L_x_894:
[----:B------:R-:W-:Y:S05]  /*214f0*/  BRA.DIV ~URZ, `(.L_x_896) ;  /* 0x00003f027f007947 */ /* 0x000fea000b800000 */
[----:B-1----:R1:W2:Y:S02]  /*21500*/  SHFL.IDX PT, R10, R12, 0x2, 0x1c1f ;  /* 0x005c1f000c0a7f89 */ /* 0x0022a400000e0000 */
.L_x_966:
[----:B------:R-:W-:Y:S05]  /*21510*/  BRA.DIV ~URZ, `(.L_x_897) ;  /* 0x00003f527f007947 */ /* 0x000fea000b800000 */
[----:B----4-:R4:W1:Y:S02]  /*21520*/  SHFL.IDX PT, R0, R13, 0x2, 0x1c1f ;  /* 0x005c1f000d007f89 */ /* 0x01086400000e0000 */
.L_x_967:
        /* <DEDUP_REMOVED lines=21> */
.L_x_899:
[----:B------:R-:W-:Y:S05]  /*21680*/  BSYNC B0 ;  /* 0x0000000000007941 */ /* 0x000fea0003800000 */
.L_x_898:
[----:B------:R-:W-:Y:S05]  /*21690*/  BRA.DIV ~URZ, `(.L_x_900) ;  /* 0x00003e327f007947 */ /* 0x000fea000b800000 */
[----:B-1----:R1:W3:Y:S04]  /*216a0*/  SHFL.IDX PT, R6, R12, 0x3, 0x1c1f ;  /* 0x007c1f000c067f89 */ /* 0x0022e800000e0000 */
[----:B------:R1:W4:Y:S02]  /*216b0*/  SHFL.IDX PT, R0, R13, 0x3, 0x1c1f ;  /* 0x007c1f000d007f89 */ /* 0x00032400000e0000 */
.L_x_968:
        /* <DEDUP_REMOVED lines=22> */
.L_x_888:
[----:B-1----:R-:W2:Y:S04]  /*21820*/  LDL.LU R6, [R1+0x48] ;  /* 0x0000480001067983 */ /* 0x002ea80000300800 */
        /* <DEDUP_REMOVED lines=33> */
.L_x_969:
[----:B------:R-:W-:Y:S05]  /*21a40*/  BRA.DIV ~URZ, `(.L_x_903) ;  /* 0x00003bb27f007947 */ /* 0x000fea000b800000 */
[----:B------:R3:W4:Y:S02]  /*21a50*/  SHFL.IDX PT, R0, R24, RZ, 0x1c1f ;  /* 0x001c1fff18007589 */ /* 0x00072400000e0000 */
.L_x_970:
[----:B------:R-:W5:Y:S01]  /*21a60*/  LDL R5, [R1] ;  /* 0x0000000001057983 */ /* 0x000f620000100800 */
        /* <DEDUP_REMOVED lines=10> */
[----:B------:R-:W-:Y:S02]  /*21b10*/  IADD3 R6, R5, 0x50, RZ ;  /* 0x0000005005067810 */ /* 0x000fe40007ffe0ff */
[----:B------:R-:W-:-:S02]  /*21b20*/  SHF.R.S32.HI R26, RZ, 0x1f, R5 ;  /* 0x0000001fff1a7819 */ /* 0x000fc40000011405 */
        /* <DEDUP_REMOVED lines=9> */
[----:B------:R-:W-:Y:S01]  /*21bc0*/  SHF.R.S32.HI R34, RZ, 0x1f, R6 ;  /* 0x0000001fff227819 */ /* 0x000fe20000011406 */
[----:B------:R-:W-:Y:S05]  /*21bd0*/  @P0 BRA `(.L_x_905) ;  /* 0x0000032000000947 */ /* 0x000fea0003800000 */
[----:B------:R-:W-:Y:S01]  /*21be0*/  ISETP.GE.AND P1, PT, R5, c[0x0][0x3c8], PT ;  /* 0x0000f20005007a0c */ /* 0x000fe20003f26270 */
[----:B------:R-:W5:Y:S01]  /*21bf0*/  LDL R20, [R1+0x7c] ;  /* 0x00007c0001147983 */ /* 0x000f620000100800 */
[----:B------:R-:W-:Y:S02]  /*21c00*/  ISETP.GE.AND P2, PT, R15, c[0x0][0x3c8], PT ;  /* 0x0000f2000f007a0c */ /* 0x000fe40003f46270 */
[----:B------:R-:W-:-:S09]  /*21c10*/  ISETP.GE.AND P4, PT, R14, c[0x0][0x3c8], PT ;  /* 0x0000f2000e007a0c */ /* 0x000fd20003f86270 */
[----:B----4-:R-:W-:-:S04]  /*21c20*/  @!P1 LEA R2, P0, R5, R0, 0x2 ;  /* 0x0000000005029211 */ /* 0x010fc800078010ff */
[----:B--2---:R-:W-:Y:S02]  /*21c30*/  @!P1 LEA.HI.X R3, R5, R4, R26, 0x2, P0 ;  /* 0x0000000405039211 */ /* 0x004fe400000f141a */
[----:B------:R-:W2:Y:S01]  /*21c40*/  LDL R5, [R1+0x54] ;  /* 0x0000540001057983 */ /* 0x000ea20000100800 */
[----:B------:R-:W-:Y:S02]  /*21c50*/  @!P2 LEA R16, P0, R15, R0, 0x2 ;  /* 0x000000000f10a211 */ /* 0x000fe400078010ff */
[----:B------:R-:W-:Y:S01]  /*21c60*/  ISETP.GE.AND P3, PT, R13, c[0x0][0x3c8], PT ;  /* 0x0000f2000d007a0c */ /* 0x000fe20003f66270 */
[----:B------:R4:W-:Y:S01]  /*21c70*/  @!P1 ST.E.64 [R2.64], R168 ;  /* 0x000000a802009985 */ /* 0x0009e2000c101b06 */
[----:B------:R-:W-:Y:S02]  /*21c80*/  @!P2 LEA.HI.X R17, R15, R4, R23, 0x2, P0 ;  /* 0x000000040f11a211 */ /* 0x000fe400000f1417 */
[----:B------:R-:W-:-:S03]  /*21c90*/  ISETP.GE.AND P1, PT, R12, c[0x0][0x3c8], PT ;  /* 0x0000f2000c007a0c */ /* 0x000fc60003f26270 */
[----:B------:R1:W-:Y:S01]  /*21ca0*/  @!P2 ST.E.64 [R16.64], R170 ;  /* 0x000000aa1000a985 */ /* 0x0003e2000c101b06 */
[----:B------:R-:W-:Y:S02]  /*21cb0*/  ISETP.GE.AND P2, PT, R10, c[0x0][0x3c8], PT ;  /* 0x0000f2000a007a0c */ /* 0x000fe40003f46270 */
[----:B----4-:R-:W-:-:S04]  /*21cc0*/  @!P4 LEA R2, P0, R14, R0, 0x2 ;  /* 0x000000000e02c211 */ /* 0x010fc800078010ff */
[----:B------:R-:W-:Y:S02]  /*21cd0*/  @!P4 LEA.HI.X R3, R14, R4, R25, 0x2, P0 ;  /* 0x000000040e03c211 */ /* 0x000fe400000f1419 */
[----:B-1----:R-:W-:-:S03]  /*21ce0*/  @!P3 LEA R16, P0, R13, R0, 0x2 ;  /* 0x000000000d10b211 */ /* 0x002fc600078010ff */
[----:B------:R1:W-:Y:S01]  /*21cf0*/  @!P4 ST.E.64 [R2.64], R172 ;  /* 0x000000ac0200c985 */ /* 0x0003e2000c101b06 */
[----:B------:R-:W-:Y:S02]  /*21d00*/  ISETP.GE.AND P4, PT, R11, c[0x0][0x3c8], PT ;  /* 0x0000f2000b007a0c */ /* 0x000fe40003f86270 */
[----:B------:R-:W-:-:S05]  /*21d10*/  @!P3 LEA.HI.X R17, R13, R4, R28, 0x2, P0 ;  /* 0x000000040d11b211 */ /* 0x000fca00000f141c */
[----:B------:R4:W-:Y:S01]  /*21d20*/  @!P3 ST.E.64 [R16.64], R174 ;  /* 0x000000ae1000b985 */ /* 0x0009e2000c101b06 */
[----:B-1----:R-:W-:-:S04]  /*21d30*/  @!P1 LEA R2, P0, R12, R0, 0x2 ;  /* 0x000000000c029211 */ /* 0x002fc800078010ff */
[----:B------:R-:W-:Y:S02]  /*21d40*/  @!P1 LEA.HI.X R3, R12, R4, R27, 0x2, P0 ;  /* 0x000000040c039211 */ /* 0x000fe400000f141b */
[----:B----4-:R-:W-:-:S03]  /*21d50*/  @!P4 LEA R16, P0, R11, R0, 0x2 ;  /* 0x000000000b10c211 */ /* 0x010fc600078010ff */
        /* <DEDUP_REMOVED lines=8> */
[----:B----4-:R-:W-:-:S03]  /*21de0*/  @!P1 LEA R16, P0, R9, R0, 0x2 ;  /* 0x0000000009109211 */ /* 0x010fc600078010ff */
[----:B------:R1:W-:Y:S01]  /*21df0*/  @!P2 ST.E.64 [R2.64], R178 ;  /* 0x000000b20200a985 */ /* 0x0003e2000c101b06 */
[----:B------:R-:W-:Y:S02]  /*21e00*/  ISETP.GE.AND P2, PT, R6, c[0x0][0x3c8], PT ;  /* 0x0000f20006007a0c */ /* 0x000fe40003f46270 */
[----:B------:R-:W-:-:S05]  /*21e10*/  @!P1 LEA.HI.X R17, R9, R4, R30, 0x2, P0 ;  /* 0x0000000409119211 */ /* 0x000fca00000f141e */
[----:B------:R4:W-:Y:S01]  /*21e20*/  @!P1 ST.E.64 [R16.64], R180 ;  /* 0x000000b410009985 */ /* 0x0009e2000c101b06 */
[----:B-1----:R-:W-:-:S04]  /*21e30*/  @!P4 LEA R2, P0, R8, R0, 0x2 ;  /* 0x000000000802c211 */ /* 0x002fc800078010ff */
[----:B------:R-:W-:Y:S02]  /*21e40*/  @!P4 LEA.HI.X R3, R8, R4, R32, 0x2, P0 ;  /* 0x000000040803c211 */ /* 0x000fe400000f1420 */
[----:B------:R-:W-:-:S04]  /*21e50*/  @!P3 LEA R18, P0, R7, R0, 0x2 ;  /* 0x000000000712b211 */ /* 0x000fc800078010ff */
[----:B------:R-:W-:Y:S02]  /*21e60*/  @!P3 LEA.HI.X R19, R7, R4, R33, 0x2, P0 ;  /* 0x000000040713b211 */ /* 0x000fe400000f1421 */
[C---:B----4-:R-:W-:Y:S01]  /*21e70*/  @!P2 LEA R16, P0, R6.reuse, R0, 0x2 ;  /* 0x000000000610a211 */ /* 0x050fe200078010ff */
[----:B------:R1:W-:Y:S03]  /*21e80*/  @!P4 ST.E.64 [R2.64], R100 ;  /* 0x000000640200c985 */ /* 0x0003e6000c101b06 */
[----:B------:R-:W-:Y:S01]  /*21e90*/  @!P2 LEA.HI.X R17, R6, R4, R34, 0x2, P0 ;  /* 0x000000040611a211 */ /* 0x000fe200000f1422 */
[----:B------:R4:W-:Y:S04]  /*21ea0*/  @!P3 ST.E.64 [R18.64], R184 ;  /* 0x000000b81200b985 */ /* 0x0009e8000c101b06 */
[----:B------:R4:W-:Y:S01]  /*21eb0*/  @!P2 ST.E.64 [R16.64], R182 ;  /* 0x000000b61000a985 */ /* 0x0009e2000c101b06 */
[----:B--2---:R-:W-:-:S13]  /*21ec0*/  ISETP.GE.AND P1, PT, R5, c[0x0][0x3c8], PT ;  /* 0x0000f20005007a0c */ /* 0x004fda0003f26270 */
[----:B-1----:R-:W-:-:S04]  /*21ed0*/  @!P1 LEA R2, P0, R5, R0, 0x2 ;  /* 0x0000000005029211 */ /* 0x002fc800078010ff */
[----:B-----5:R-:W-:-:S05]  /*21ee0*/  @!P1 LEA.HI.X R3, R5, R4, R20, 0x2, P0 ;  /* 0x0000000405039211 */ /* 0x020fca00000f1414 */
[----:B------:R4:W-:Y:S04]  /*21ef0*/  @!P1 ST.E.64 [R2.64], R96 ;  /* 0x0000006002009985 */ /* 0x0009e8000c101b06 */
.L_x_905:
[----:B------:R-:W-:Y:S05]  /*21f00*/  BSYNC B0 ;  /* 0x0000000000007941 */ /* 0x000fea0003800000 */
.L_x_904:
[----:B------:R-:W-:Y:S05]  /*21f10*/  BRA.DIV ~URZ, `(.L_x_906) ;  /* 0x000037427f007947 */ /* 0x000fea000b800000 */
[----:B--2---:R2:W1:Y:S04]  /*21f20*/  SHFL.IDX PT, R4, R22, 0x1, 0x1c1f ;  /* 0x003c1f0016047f89 */ /* 0x00446800000e0000 */
[----:B----4-:R2:W4:Y:S02]  /*21f30*/  SHFL.IDX PT, R0, R24, 0x1, 0x1c1f ;  /* 0x003c1f0018007f89 */ /* 0x01052400000e0000 */
.L_x_971:
[----:B------:R-:W-:Y:S01]  /*21f40*/  BSSY B0, `(.L_x_907) ;  /* 0x0000035000007945 */ /* 0x000fe20003800000 */
[----:B------:R-:W-:Y:S05]  /*21f50*/  @P6 BRA `(.L_x_908) ;  /* 0x0000033000006947 */ /* 0x000fea0003800000 */
[----:B------:R-:W5:Y:S01]  /*21f60*/  LDL R5, [R1] ;  /* 0x0000000001057983 */ /* 0x000f620000100800 */
[----:B------:R-:W-:Y:S02]  /*21f70*/  ISETP.GE.AND P0, PT, R15, c[0x0][0x3c8], PT ;  /* 0x0000f2000f007a0c */ /* 0x000fe40003f06270 */
[----:B------:R-:W-:Y:S01]  /*21f80*/  ISETP.GE.AND P3, PT, R14, c[0x0][0x3c8], PT ;  /* 0x0000f2000e007a0c */ /* 0x000fe20003f66270 */
[----:B--2---:R-:W2:Y:S01]  /*21f90*/  LDL R35, [R1+0x7c] ;  /* 0x00007c0001237983 */ /* 0x004ea20000100800 */
[----:B------:R-:W-:-:S02]  /*21fa0*/  ISETP.GE.AND P5, PT, R13, c[0x0][0x3c8], PT ;  /* 0x0000f2000d007a0c */ /* 0x000fc40003fa6270 */
[----:B-----5:R-:W-:-:S13]  /*21fb0*/  ISETP.GE.AND P1, PT, R5, c[0x0][0x3c8], PT ;  /* 0x0000f20005007a0c */ /* 0x020fda0003f26270 */
[----:B----4-:R-:W-:-:S04]  /*21fc0*/  @!P1 LEA R2, P2, R5, R0, 0x2 ;  /* 0x0000000005029211 */ /* 0x010fc800078410ff */
[----:B-1----:R-:W-:Y:S02]  /*21fd0*/  @!P1 LEA.HI.X R3, R5, R4, R26, 0x2, P2 ;  /* 0x0000000405039211 */ /* 0x002fe400010f141a */
[----:B------:R-:W4:Y:S01]  /*21fe0*/  LDL R5, [R1+0x54] ;  /* 0x0000540001057983 */ /* 0x000f220000100800 */
[----:B------:R-:W-:-:S04]  /*21ff0*/  @!P0 LEA R16, P2, R15, R0, 0x2 ;  /* 0x000000000f108211 */ /* 0x000fc800078410ff */
[----:B------:R-:W-:Y:S02]  /*22000*/  @!P0 LEA.HI.X R17, R15, R4, R23, 0x2, P2 ;  /* 0x000000040f118211 */ /* 0x000fe400010f1417 */
[----:B------:R-:W-:Y:S01]  /*22010*/  ISETP.GE.AND P2, PT, R12, c[0x0][0x3c8], PT ;  /* 0x0000f2000c007a0c */ /* 0x000fe20003f46270 */
[----:B------:R1:W-:Y:S01]  /*22020*/  @!P1 ST.E.64 [R2.64], R140 ;  /* 0x0000008c02009985 */ /* 0x0003e2000c101b06 */
[----:B------:R-:W-:-:S03]  /*22030*/  ISETP.GE.AND P1, PT, R11, c[0x0][0x3c8], PT ;  /* 0x0000f2000b007a0c */ /* 0x000fc60003f26270 */
[----:B------:R5:W-:Y:S01]  /*22040*/  @!P0 ST.E.64 [R16.64], R144 ;  /* 0x0000009010008985 */ /* 0x000be2000c101b06 */
[CC--:B-1----:R-:W-:Y:S02]  /*22050*/  @!P3 LEA R2, P4, R14.reuse, R0.reuse, 0x2 ;  /* 0x000000000e02b211 */ /* 0x0c2fe400078810ff */
[C---:B-----5:R-:W-:Y:S02]  /*22060*/  @!P5 LEA R16, P0, R13.reuse, R0, 0x2 ;  /* 0x000000000d10d211 */ /* 0x060fe400078010ff */
        /* <DEDUP_REMOVED lines=9> */
[----:B------:R-:W-:-:S03]  /*22100*/  @!P1 LEA R18, P3, R11, R0, 0x2 ;  /* 0x000000000b129211 */ /* 0x000fc600078610ff */
[----:B------:R1:W-:Y:S01]  /*22110*/  @!P2 ST.E.64 [R2.64], R114 ;  /* 0x000000720200a985 */ /* 0x0003e2000c101b06 */
[C---:B-----5:R-:W-:Y:S02]  /*22120*/  @!P0 LEA R16, P2, R10.reuse, R0, 0x2 ;  /* 0x000000000a108211 */ /* 0x060fe400078410ff */
[-C--:B------:R-:W-:Y:S02]  /*22130*/  @!P1 LEA.HI.X R19, R11, R4.reuse, R29, 0x2, P3 ;  /* 0x000000040b139211 */ /* 0x080fe400018f141d */
[----:B------:R-:W-:Y:S02]  /*22140*/  ISETP.GE.AND P3, PT, R7, c[0x0][0x3c8], PT ;  /* 0x0000f20007007a0c */ /* 0x000fe40003f66270 */
[----:B------:R-:W-:Y:S01]  /*22150*/  @!P0 LEA.HI.X R17, R10, R4, R31, 0x2, P2 ;  /* 0x000000040a118211 */ /* 0x000fe200010f141f */
[----:B------:R5:W-:Y:S01]  /*22160*/  @!P1 ST.E.64 [R18.64], R124 ;  /* 0x0000007c12009985 */ /* 0x000be2000c101b06 */
[----:B------:R-:W-:-:S03]  /*22170*/  ISETP.GE.AND P2, PT, R6, c[0x0][0x3c8], PT ;  /* 0x0000f20006007a0c */ /* 0x000fc60003f46270 */
[----:B------:R3:W-:Y:S01]  /*22180*/  @!P0 ST.E.64 [R16.64], R126 ;  /* 0x0000007e10008985 */ /* 0x0007e2000c101b06 */
[----:B------:R-:W-:-:S04]  /*22190*/  @!P5 LEA R20, P0, R8, R0, 0x2 ;  /* 0x000000000814d211 */ /* 0x000fc800078010ff */
[----:B------:R-:W-:Y:S02]  /*221a0*/  @!P5 LEA.HI.X R21, R8, R4, R32, 0x2, P0 ;  /* 0x000000040815d211 */ /* 0x000fe400000f1420 */
[----:B-1----:R-:W-:-:S04]  /*221b0*/  @!P4 LEA R2, P1, R9, R0, 0x2 ;  /* 0x000000000902c211 */ /* 0x002fc800078210ff */
[----:B------:R-:W-:Y:S02]  /*221c0*/  @!P4 LEA.HI.X R3, R9, R4, R30, 0x2, P1 ;  /* 0x000000040903c211 */ /* 0x000fe400008f141e */
[----:B-----5:R-:W-:-:S04]  /*221d0*/  @!P3 LEA R18, P0, R7, R0, 0x2 ;  /* 0x000000000712b211 */ /* 0x020fc800078010ff */
[----:B------:R-:W-:Y:S02]  /*221e0*/  @!P3 LEA.HI.X R19, R7, R4, R33, 0x2, P0 ;  /* 0x000000040713b211 */ /* 0x000fe400000f1421 */
[C---:B---3--:R-:W-:Y:S01]  /*221f0*/  @!P2 LEA R16, P0, R6.reuse, R0, 0x2 ;  /* 0x000000000610a211 */ /* 0x048fe200078010ff */
[----:B------:R1:W-:Y:S03]  /*22200*/  @!P4 ST.E.64 [R2.64], R128 ;  /* 0x000000800200c985 */ /* 0x0003e6000c101b06 */
[----:B------:R-:W-:Y:S01]  /*22210*/  @!P2 LEA.HI.X R17, R6, R4, R34, 0x2, P0 ;  /* 0x000000040611a211 */ /* 0x000fe200000f1422 */
[----:B------:R3:W-:Y:S04]  /*22220*/  @!P5 ST.E.64 [R20.64], R146 ;  /* 0x000000921400d985 */ /* 0x0007e8000c101b06 */
[----:B------:R3:W-:Y:S04]  /*22230*/  @!P3 ST.E.64 [R18.64], R142 ;  /* 0x0000008e1200b985 */ /* 0x0007e8000c101b06 */
[----:B------:R3:W-:Y:S01]  /*22240*/  @!P2 ST.E.64 [R16.64], R104 ;  /* 0x000000681000a985 */ /* 0x0007e2000c101b06 */
[----:B----4-:R-:W-:-:S13]  /*22250*/  ISETP.GE.AND P1, PT, R5, c[0x0][0x3c8], PT ;  /* 0x0000f20005007a0c */ /* 0x010fda0003f26270 */
[----:B-1----:R-:W-:-:S04]  /*22260*/  @!P1 LEA R2, P0, R5, R0, 0x2 ;  /* 0x0000000005029211 */ /* 0x002fc800078010ff */
[----:B--2---:R-:W-:-:S05]  /*22270*/  @!P1 LEA.HI.X R3, R5, R4, R35, 0x2, P0 ;  /* 0x0000000405039211 */ /* 0x004fca00000f1423 */
[----:B------:R3:W-:Y:S04]  /*22280*/  @!P1 ST.E.64 [R2.64], R98 ;  /* 0x0000006202009985 */ /* 0x0007e8000c101b06 */
.L_x_908:
[----:B------:R-:W-:Y:S05]  /*22290*/  BSYNC B0 ;  /* 0x0000000000007941 */ /* 0x000fea0003800000 */
.L_x_907:
[----:B------:R-:W-:Y:S05]  /*222a0*/  BRA.DIV ~URZ, `(.L_x_909) ;  /* 0x000034727f007947 */ /* 0x000fea000b800000 */
[----:B-1----:R1:W2:Y:S02]  /*222b0*/  SHFL.IDX PT, R4, R22, 0x2, 0x1c1f ;  /* 0x005c1f0016047f89 */ /* 0x0022a400000e0000 */
.L_x_972:
[----:B------:R-:W-:Y:S05]  /*222c0*/  BRA.DIV ~URZ, `(.L_x_910) ;  /* 0x000034c27f007947 */ /* 0x000fea000b800000 */
[----:B----4-:R4:W1:Y:S02]  /*222d0*/  SHFL.IDX PT, R0, R24, 0x2, 0x1c1f ;  /* 0x005c1f0018007f89 */ /* 0x01086400000e0000 */
.L_x_973:
[----:B------:R-:W-:Y:S01]  /*222e0*/  LOP3.LUT P0, RZ, R203, 0x1, RZ, 0xc0, !PT ;  /* 0x00000001cbff7812 */ /* 0x000fe2000780c0ff */
[----:B------:R-:W-:-:S12]  /*222f0*/  BSSY B0, `(.L_x_911) ;  /* 0x0000035000007945 */ /* 0x000fd80003800000 */
[----:B------:R-:W-:Y:S05]  /*22300*/  @P0 BRA `(.L_x_912) ;  /* 0x0000033000000947 */ /* 0x000fea0003800000 */
[----:B---3--:R-:W3:Y:S04]  /*22310*/  LDL R16, [R1] ;  /* 0x0000000001107983 */ /* 0x008ee80000100800 */
[----:B------:R-:W5:Y:S01]  /*22320*/  LDL R5, [R1+0x54] ;  /* 0x0000540001057983 */ /* 0x000f620000100800 */
[----:B------:R-:W-:Y:S02]  /*22330*/  ISETP.GE.AND P2, PT, R15, c[0x0][0x3c8], PT ;  /* 0x0000f2000f007a0c */ /* 0x000fe40003f46270 */
[----:B------:R-:W-:Y:S01]  /*22340*/  ISETP.GE.AND P4, PT, R14, c[0x0][0x3c8], PT ;  /* 0x0000f2000e007a0c */ /* 0x000fe20003f86270 */
[----:B----4-:R-:W4:Y:S01]  /*22350*/  LDL R35, [R1+0x7c] ;  /* 0x00007c0001237983 */ /* 0x010f220000100800 */
[----:B------:R-:W-:-:S09]  /*22360*/  ISETP.GE.AND P3, PT, R13, c[0x0][0x3c8], PT ;  /* 0x0000f2000d007a0c */ /* 0x000fd20003f66270 */
[----:B-1----:R-:W-:-:S04]  /*22370*/  @!P2 LEA R18, P1, R15, R0, 0x2 ;  /* 0x000000000f12a211 */ /* 0x002fc800078210ff */
[----:B--2---:R-:W-:Y:S02]  /*22380*/  @!P2 LEA.HI.X R19, R15, R4, R23, 0x2, P1 ;  /* 0x000000040f13a211 */ /* 0x004fe400008f1417 */
[----:B------:R-:W-:Y:S02]  /*22390*/  ISETP.GE.AND P1, PT, R12, c[0x0][0x3c8], PT ;  /* 0x0000f2000c007a0c */ /* 0x000fe40003f26270 */
[----:B------:R-:W-:Y:S02]  /*223a0*/  ISETP.GE.AND P6, PT, R10, c[0x0][0x3c8], PT ;  /* 0x0000f2000a007a0c */ /* 0x000fe40003fc6270 */
[----:B---3--:R-:W-:-:S13]  /*223b0*/  ISETP.GE.AND P0, PT, R16, c[0x0][0x3c8], PT ;  /* 0x0000f20010007a0c */ /* 0x008fda0003f06270 */
[----:B------:R-:W-:-:S04]  /*223c0*/  @!P0 LEA R2, P5, R16, R0, 0x2 ;  /* 0x0000000010028211 */ /* 0x000fc800078a10ff */
[----:B------:R-:W-:Y:S02]  /*223d0*/  @!P0 LEA.HI.X R3, R16, R4, R26, 0x2, P5 ;  /* 0x0000000410038211 */ /* 0x000fe400028f141a */
[----:B------:R-:W-:-:S03]  /*223e0*/  @!P4 LEA R16, P5, R14, R0, 0x2 ;  /* 0x000000000e10c211 */ /* 0x000fc600078a10ff */
[----:B------:R1:W-:Y:S01]  /*223f0*/  @!P0 ST.E.64 [R2.64], R44 ;  /* 0x0000002c02008985 */ /* 0x0003e2000c101b06 */
[----:B------:R-:W-:-:S03]  /*22400*/  ISETP.GE.AND P0, PT, R11, c[0x0][0x3c8], PT ;  /* 0x0000f2000b007a0c */ /* 0x000fc60003f06270 */
[----:B------:R2:W-:Y:S01]  /*22410*/  @!P2 ST.E.64 [R18.64], R46 ;  /* 0x0000002e1200a985 */ /* 0x0005e2000c101b06 */
[----:B------:R-:W-:-:S05]  /*22420*/  @!P4 LEA.HI.X R17, R14, R4, R25, 0x2, P5 ;  /* 0x000000040e11c211 */ /* 0x000fca00028f1419 */
[----:B------:R3:W-:Y:S01]  /*22430*/  @!P4 ST.E.64 [R16.64], R48 ;  /* 0x000000301000c985 */ /* 0x0007e2000c101b06 */
[----:B------:R-:W-:Y:S02]  /*22440*/  ISETP.GE.AND P4, PT, R9, c[0x0][0x3c8], PT ;  /* 0x0000f20009007a0c */ /* 0x000fe40003f86270 */
[----:B-1----:R-:W-:-:S04]  /*22450*/  @!P3 LEA R2, P2, R13, R0, 0x2 ;  /* 0x000000000d02b211 */ /* 0x002fc800078410ff */
[----:B------:R-:W-:Y:S02]  /*22460*/  @!P3 LEA.HI.X R3, R13, R4, R28, 0x2, P2 ;  /* 0x000000040d03b211 */ /* 0x000fe400010f141c */
[----:B--2---:R-:W-:-:S03]  /*22470*/  @!P1 LEA R18, P5, R12, R0, 0x2 ;  /* 0x000000000c129211 */ /* 0x004fc600078a10ff */
[----:B------:R1:W-:Y:S01]  /*22480*/  @!P3 ST.E.64 [R2.64], R50 ;  /* 0x000000320200b985 */ /* 0x0003e2000c101b06 */
[----:B------:R-:W-:Y:S02]  /*22490*/  @!P1 LEA.HI.X R19, R12, R4, R27, 0x2, P5 ;  /* 0x000000040c139211 */ /* 0x000fe400028f141b */
[----:B---3--:R-:W-:Y:S02]  /*224a0*/  @!P6 LEA R16, P5, R10, R0, 0x2 ;  /* 0x000000000a10e211 */ /* 0x008fe400078a10ff */
[----:B------:R-:W-:Y:S01]  /*224b0*/  ISETP.GE.AND P3, PT, R8, c[0x0][0x3c8], PT ;  /* 0x0000f20008007a0c */ /* 0x000fe20003f66270 */
[----:B------:R-:W-:Y:S01]  /*224c0*/  @!P1 ST.E.64 [R18.64], R66 ;  /* 0x0000004212009985 */ /* 0x000fe2000c101b06 */
[----:B------:R-:W-:Y:S02]  /*224d0*/  @!P6 LEA.HI.X R17, R10, R4, R31, 0x2, P5 ;  /* 0x000000040a11e211 */ /* 0x000fe400028f141f */
[----:B------:R-:W-:Y:S02]  /*224e0*/  ISETP.GE.AND P1, PT, R6, c[0x0][0x3c8], PT ;  /* 0x0000f20006007a0c */ /* 0x000fe40003f26270 */
[----:B-1----:R-:W-:-:S04]  /*224f0*/  @!P0 LEA R2, P2, R11, R0, 0x2 ;  /* 0x000000000b028211 */ /* 0x002fc800078410ff */
[----:B------:R-:W-:Y:S02]  /*22500*/  @!P0 LEA.HI.X R3, R11, R4, R29, 0x2, P2 ;  /* 0x000000040b038211 */ /* 0x000fe400010f141d */
[----:B------:R-:W-:-:S03]  /*22510*/  ISETP.GE.AND P2, PT, R7, c[0x0][0x3c8], PT ;  /* 0x0000f20007007a0c */ /* 0x000fc60003f46270 */
[----:B------:R1:W-:Y:S01]  /*22520*/  @!P0 ST.E.64 [R2.64], R52 ;  /* 0x0000003402008985 */ /* 0x0003e2000c101b06 */
[----:B-----5:R-:W-:-:S03]  /*22530*/  ISETP.GE.AND P0, PT, R5, c[0x0][0x3c8], PT ;  /* 0x0000f20005007a0c */ /* 0x020fc60003f06270 */
        /* <DEDUP_REMOVED lines=8> */
[-C--:B------:R-:W-:Y:S02]  /*225c0*/  @!P2 LEA.HI.X R19, R7, R4.reuse, R33, 0x2, P4 ;  /* 0x000000040713a211 */ /* 0x080fe400020f1421 */
[----:B------:R-:W-:Y:S01]  /*225d0*/  @!P1 LEA.HI.X R17, R6, R4, R34, 0x2, P5 ;  /* 0x0000000406119211 */ /* 0x000fe200028f1422 */
[----:B------:R2:W-:Y:S04]  /*225e0*/  @!P3 ST.E.64 [R20.64], R80 ;  /* 0x000000501400b985 */ /* 0x0005e8000c101b06 */
[----:B------:R2:W-:Y:S04]  /*225f0*/  @!P2 ST.E.64 [R18.64], R68 ;  /* 0x000000441200a985 */ /* 0x0005e8000c101b06 */
[----:B------:R2:W-:Y:S01]  /*22600*/  @!P1 ST.E.64 [R16.64], R60 ;  /* 0x0000003c10009985 */ /* 0x0005e2000c101b06 */
[----:B-1----:R-:W-:-:S04]  /*22610*/  @!P0 LEA R2, P4, R5, R0, 0x2 ;  /* 0x0000000005028211 */ /* 0x002fc800078810ff */
[----:B----4-:R-:W-:-:S05]  /*22620*/  @!P0 LEA.HI.X R3, R5, R4, R35, 0x2, P4 ;  /* 0x0000000405038211 */ /* 0x010fca00020f1423 */
[----:B------:R2:W-:Y:S04]  /*22630*/  @!P0 ST.E.64 [R2.64], R38 ;  /* 0x0000002602008985 */ /* 0x0005e8000c101b06 */
.L_x_912:
[----:B------:R-:W-:Y:S05]  /*22640*/  BSYNC B0 ;  /* 0x0000000000007941 */ /* 0x000fea0003800000 */
.L_x_911:
[----:B------:R-:W-:Y:S05]  /*22650*/  BRA.DIV ~URZ, `(.L_x_913) ;  /* 0x000031927f007947 */ /* 0x000fea000b800000 */
[----:B--2---:R2:W3:Y:S04]  /*22660*/  SHFL.IDX PT, R4, R22, 0x3, 0x1c1f ;  /* 0x007c1f0016047f89 */ /* 0x0044e800000e0000 */
[----:B-1----:R2:W1:Y:S02]  /*22670*/  SHFL.IDX PT, R0, R24, 0x3, 0x1c1f ;  /* 0x007c1f0018007f89 */ /* 0x00246400000e0000 */
.L_x_974:
[----:B------:R-:W-:-:S13]  /*22680*/  LOP3.LUT P0, RZ, R203, 0x2, RZ, 0xc0, !PT ;  /* 0x00000002cbff7812 */ /* 0x000fda000780c0ff */
[----:B------:R-:W-:Y:S05]  /*22690*/  @P0 BRA `(.L_x_901) ;  /* 0x0000115000000947 */ /* 0x000fea0003800000 */
[----:B---3--:R-:W3:Y:S01]  /*226a0*/  LDL R2, [R1] ;  /* 0x0000000001027983 */ /* 0x008ee20000100800 */
[----:B------:R-:W-:Y:S02]  /*226b0*/  ISETP.GE.AND P3, PT, R15, c[0x0][0x3c8], PT ;  /* 0x0000f2000f007a0c */ /* 0x000fe40003f66270 */
[----:B------:R-:W-:Y:S01]  /*226c0*/  ISETP.GE.AND P2, PT, R14, c[0x0][0x3c8], PT ;  /* 0x0000f2000e007a0c */ /* 0x000fe20003f46270 */
[----:B------:R-:W5:Y:S01]  /*226d0*/  LDL R5, [R1+0x54] ;  /* 0x0000540001057983 */ /* 0x000f620000100800 */
[----:B------:R-:W-:Y:S02]  /*226e0*/  ISETP.GE.AND P1, PT, R13, c[0x0][0x3c8], PT ;  /* 0x0000f2000d007a0c */ /* 0x000fe40003f26270 */
[----:B------:R-:W-:-:S07]  /*226f0*/  ISETP.GE.AND P0, PT, R12, c[0x0][0x3c8], PT ;  /* 0x0000f2000c007a0c */ /* 0x000fce0003f06270 */
[----:B-1----:R-:W-:-:S04]  /*22700*/  @!P3 LEA R20, P5, R15, R0, 0x2 ;  /* 0x000000000f14b211 */ /* 0x002fc800078a10ff */
[----:B------:R-:W-:Y:S02]  /*22710*/  @!P3 LEA.HI.X R21, R15, R4, R23, 0x2, P5 ;  /* 0x000000040f15b211 */ /* 0x000fe400028f1417 */
[----:B------:R-:W-:-:S04]  /*22720*/  @!P2 LEA R16, P5, R14, R0, 0x2 ;  /* 0x000000000e10a211 */ /* 0x000fc800078a10ff */
[----:B------:R-:W-:Y:S02]  /*22730*/  @!P2 LEA.HI.X R17, R14, R4, R25, 0x2, P5 ;  /* 0x000000040e11a211 */ /* 0x000fe400028f1419 */
[----:B---3--:R-:W-:-:S13]  /*22740*/  ISETP.GE.AND P4, PT, R2, c[0x0][0x3c8], PT ;  /* 0x0000f20002007a0c */ /* 0x008fda0003f86270 */
[----:B------:R-:W-:-:S04]  /*22750*/  @!P4 LEA R18, P6, R2, R0, 0x2 ;  /* 0x000000000212c211 */ /* 0x000fc800078c10ff */
[----:B------:R-:W-:Y:S02]  /*22760*/  @!P4 LEA.HI.X R19, R2, R4, R26, 0x2, P6 ;  /* 0x000000040213c211 */ /* 0x000fe400030f141a */
[CC--:B------:R-:W-:Y:S02]  /*22770*/  @!P1 LEA R14, P6, R13.reuse, R0.reuse, 0x2 ;  /* 0x000000000d0e9211 */ /* 0x0c0fe400078c10ff */
[C---:B------:R-:W-:Y:S02]  /*22780*/  @!P0 LEA R2, P5, R12.reuse, R0, 0x2 ;  /* 0x000000000c028211 */ /* 0x040fe400078a10ff */
[-C--:B------:R-:W-:Y:S02]  /*22790*/  @!P1 LEA.HI.X R15, R13, R4.reuse, R28, 0x2, P6 ;  /* 0x000000040d0f9211 */ /* 0x080fe400030f141c */
[----:B------:R-:W-:Y:S02]  /*227a0*/  ISETP.GE.AND P6, PT, R11, c[0x0][0x3c8], PT ;  /* 0x0000f2000b007a0c */ /* 0x000fe40003fc6270 */
[----:B------:R-:W-:-:S02]  /*227b0*/  @!P0 LEA.HI.X R3, R12, R4, R27, 0x2, P5 ;  /* 0x000000040c038211 */ /* 0x000fc400028f141b */
[----:B------:R-:W-:Y:S01]  /*227c0*/  ISETP.GE.AND P5, PT, R10, c[0x0][0x3c8], PT ;  /* 0x0000f2000a007a0c */ /* 0x000fe20003fa6270 */
[----:B------:R-:W-:Y:S01]  /*227d0*/  @!P4 ST.E.64 [R18.64], R84 ;  /* 0x000000541200c985 */ /* 0x000fe2000c101b06 */
[----:B------:R-:W-:-:S03]  /*227e0*/  ISETP.GE.AND P4, PT, R9, c[0x0][0x3c8], PT ;  /* 0x0000f20009007a0c */ /* 0x000fc60003f86270 */
[----:B------:R-:W-:Y:S01]  /*227f0*/  @!P3 ST.E.64 [R20.64], R76 ;  /* 0x0000004c1400b985 */ /* 0x000fe2000c101b06 */
[----:B------:R-:W-:-:S03]  /*22800*/  ISETP.GE.AND P3, PT, R8, c[0x0][0x3c8], PT ;  /* 0x0000f20008007a0c */ /* 0x000fc60003f66270 */
[----:B------:R1:W-:Y:S04]  /*22810*/  @!P2 ST.E.64 [R16.64], R70 ;  /* 0x000000461000a985 */ /* 0x0003e8000c101b06 */
[----:B------:R3:W-:Y:S01]  /*22820*/  @!P1 ST.E.64 [R14.64], R64 ;  /* 0x000000400e009985 */ /* 0x0007e2000c101b06 */
[----:B------:R-:W-:-:S03]  /*22830*/  ISETP.GE.AND P2, PT, R7, c[0x0][0x3c8], PT ;  /* 0x0000f20007007a0c */ /* 0x000fc60003f46270 */
[----:B------:R2:W-:Y:S01]  /*22840*/  @!P0 ST.E.64 [R2.64], R40 ;  /* 0x0000002802008985 */ /* 0x0005e2000c101b06 */
[CC--:B-1----:R-:W-:Y:S02]  /*22850*/  @!P6 LEA R16, P0, R11.reuse, R0.reuse, 0x2 ;  /* 0x000000000b10e211 */ /* 0x0c2fe400078010ff */
[C---:B---3--:R-:W-:Y:S02]  /*22860*/  @!P5 LEA R14, P1, R10.reuse, R0, 0x2 ;  /* 0x000000000a0ed211 */ /* 0x048fe400078210ff */
[----:B------:R-:W-:Y:S02]  /*22870*/  @!P6 LEA.HI.X R17, R11, R4, R29, 0x2, P0 ;  /* 0x000000040b11e211 */ /* 0x000fe400000f141d */
[----:B------:R-:W-:Y:S02]  /*22880*/  @!P4 LEA R12, P0, R9, R0, 0x2 ;  /* 0x00000000090cc211 */ /* 0x000fe400078010ff */
[----:B------:R-:W-:Y:S02]  /*22890*/  @!P5 LEA.HI.X R15, R10, R4, R31, 0x2, P1 ;  /* 0x000000040a0fd211 */ /* 0x000fe400008f141f */
[----:B------:R-:W-:-:S02]  /*228a0*/  ISETP.GE.AND P1, PT, R6, c[0x0][0x3c8], PT ;  /* 0x0000f20006007a0c */ /* 0x000fc40003f26270 */
[----:B------:R-:W-:Y:S02]  /*228b0*/  @!P4 LEA.HI.X R13, R9, R4, R30, 0x2, P0 ;  /* 0x00000004090dc211 */ /* 0x000fe400000f141e */
[----:B------:R-:W-:-:S04]  /*228c0*/  @!P3 LEA R10, P0, R8, R0, 0x2 ;  /* 0x00000000080ab211 */ /* 0x000fc800078010ff */
[----:B------:R-:W-:Y:S02]  /*228d0*/  @!P3 LEA.HI.X R11, R8, R4, R32, 0x2, P0 ;  /* 0x00000004080bb211 */ /* 0x000fe400000f1420 */
[----:B------:R-:W-:-:S04]  /*228e0*/  @!P2 LEA R8, P0, R7, R0, 0x2 ;  /* 0x000000000708a211 */ /* 0x000fc800078010ff */
[----:B------:R-:W-:Y:S02]  /*228f0*/  @!P2 LEA.HI.X R9, R7, R4, R33, 0x2, P0 ;  /* 0x000000040709a211 */ /* 0x000fe400000f1421 */
[C---:B--2---:R-:W-:Y:S01]  /*22900*/  @!P1 LEA R2, P0, R6.reuse, R0, 0x2 ;  /* 0x0000000006029211 */ /* 0x044fe200078010ff */
[----:B------:R1:W-:Y:S03]  /*22910*/  @!P6 ST.E.64 [R16.64], R86 ;  /* 0x000000561000e985 */ /* 0x0003e6000c101b06 */
[----:B------:R-:W-:Y:S01]  /*22920*/  @!P1 LEA.HI.X R3, R6, R4, R34, 0x2, P0 ;  /* 0x0000000406039211 */ /* 0x000fe200000f1422 */
[----:B------:R1:W-:Y:S04]  /*22930*/  @!P5 ST.E.64 [R14.64], R82 ;  /* 0x000000520e00d985 */ /* 0x0003e8000c101b06 */
[----:B------:R1:W-:Y:S04]  /*22940*/  @!P4 ST.E.64 [R12.64], R72 ;  /* 0x000000480c00c985 */ /* 0x0003e8000c101b06 */
[----:B------:R1:W-:Y:S04]  /*22950*/  @!P3 ST.E.64 [R10.64], R62 ;  /* 0x0000003e0a00b985 */ /* 0x0003e8000c101b06 */
[----:B------:R1:W-:Y:S04]  /*22960*/  @!P2 ST.E.64 [R8.64], R58 ;  /* 0x0000003a0800a985 */ /* 0x0003e8000c101b06 */
[----:B------:R1:W-:Y:S01]  /*22970*/  @!P1 ST.E.64 [R2.64], R42 ;  /* 0x0000002a02009985 */ /* 0x0003e2000c101b06 */
[----:B-----5:R-:W-:-:S13]  /*22980*/  ISETP.GE.AND P0, PT, R5, c[0x0][0x3c8], PT ;  /* 0x0000f20005007a0c */ /* 0x020fda0003f06270 */
[----:B------:R-:W-:Y:S05]  /*22990*/  @P0 BRA `(.L_x_901) ;  /* 0x00000e5000000947 */ /* 0x000fea0003800000 */
[----:B------:R-:W2:Y:S01]  /*229a0*/  LDL R22, [R1+0x7c] ;  /* 0x00007c0001167983 */ /* 0x000ea20000100800 */
[----:B-1----:R-:W-:-:S04]  /*229b0*/  LEA R2, P0, R5, R0, 0x2 ;  /* 0x0000000005027211 */ /* 0x002fc800078010ff */
[----:B--2---:R-:W-:-:S05]  /*229c0*/  LEA.HI.X R3, R5, R4, R22, 0x2, P0 ;  /* 0x0000000405037211 */ /* 0x004fca00000f1416 */
[----:B------:R1:W-:Y:S01]  /*229d0*/  ST.E.64 [R2.64], R36 ;  /* 0x0000002402007985 */ /* 0x0003e2000c101b06 */
[----:B------:R-:W-:Y:S05]  /*229e0*/  BRA `(.L_x_901) ;  /* 0x00000e0000007947 */ /* 0x000fea0003800000 */
.L_x_886:
[----:B------:R-:W2:Y:S04]  /*229f0*/  LDL.LU R7, [R1+0x2c] ;  /* 0x00002c0001077983 */ /* 0x000ea80000300800 */
[----:B-1----:R-:W3:Y:S01]  /*22a00*/  LDL R6, [R1+0x34] ;  /* 0x0000340001067983 */ /* 0x002ee20000100800 */
[----:B------:R-:W-:Y:S01]  /*22a10*/  ISETP.NE.U32.AND P0, PT, RZ, c[0x0][0x508], PT ;  /* 0x00014200ff007a0c */ /* 0x000fe20003f05070 */
[----:B------:R-:W-:Y:S01]  /*22a20*/  IMAD.MOV.U32 R4, RZ, RZ, 0x4 ;  /* 0x00000004ff047424 */ /* 0x000fe200078e00ff */
[----:B------:R-:W-:Y:S01]  /*22a30*/  ISETP.NE.U32.AND P2, PT, RZ, c[0x0][0x500], PT ;  /* 0x00014000ff007a0c */ /* 0x000fe20003f45070 */
[----:B------:R-:W-:Y:S01]  /*22a40*/  IMAD.MOV.U32 R19, RZ, RZ, c[0x0][0x388] ;  /* 0x0000e200ff137624 */ /* 0x000fe200078e00ff */
[----:B------:R-:W-:Y:S01]  /*22a50*/  ISETP.NE.AND.EX P0, PT, RZ, c[0x0][0x50c], PT, P0 ;  /* 0x00014300ff007a0c */ /* 0x000fe20003f05300 */
[----:B------:R-:W-:Y:S01]  /*22a60*/  IMAD.MOV.U32 R0, RZ, RZ, RZ ;  /* 0x000000ffff007224 */ /* 0x000fe200078e00ff */
[----:B------:R-:W-:Y:S01]  /*22a70*/  ISETP.NE.AND.EX P2, PT, RZ, c[0x0][0x504], PT, P2 ;  /* 0x00014100ff007a0c */ /* 0x000fe20003f45320 */
[----:B---3--:R-:W-:-:S10]  /*22a80*/  IMAD.WIDE R2, R6, R4, c[0x0][0x500] ;  /* 0x0001400006027625 */ /* 0x008fd400078e0204 */
[----:B------:R-:W-:Y:S02]  /*22a90*/  @P0 IMAD.WIDE R4, R6, R4, c[0x0][0x508] ;  /* 0x0001420006040625 */ /* 0x000fe400078e0204 */
        /* <DEDUP_REMOVED lines=9> */
.L_x_914:
[----:B-1----:R-:W1:Y:S01]  /*22b30*/  S2R R4, SR_TID.X ;  /* 0x0000000000047919 */ /* 0x002e620000002100 */
[----:B------:R-:W-:Y:S01]  /*22b40*/  SHF.R.S32.HI R2, RZ, 0x1f, R6 ;  /* 0x0000001fff027819 */ /* 0x000fe20000011406 */
[----:B------:R-:W-:Y:S01]  /*22b50*/  BSSY B0, `(.L_x_915) ;  /* 0x0000038000007945 */ /* 0x000fe20003800000 */
[----:B-----5:R-:W-:-:S02]  /*22b60*/  SHF.R.S32.HI R17, RZ, 0x1f, R0 ;  /* 0x0000001fff117819 */ /* 0x020fc40000011400 */
[----:B------:R-:W-:Y:S02]  /*22b70*/  SEL R10, R6, RZ, !P2 ;  /* 0x000000ff060a7207 */ /* 0x000fe40005000000 */
[----:B------:R-:W-:Y:S02]  /*22b80*/  SEL R20, R2, RZ, !P2 ;  /* 0x000000ff02147207 */ /* 0x000fe40005000000 */
[----:B-1----:R-:W-:-:S13]  /*22b90*/  ISETP.GT.AND P0, PT, R4, 0x7f, PT ;  /* 0x0000007f0400780c */ /* 0x002fda0003f04270 */
        /* <DEDUP_REMOVED lines=51> */
.L_x_916:
[----:B------:R-:W-:Y:S05]  /*22ed0*/  BSYNC B0 ;  /* 0x0000000000007941 */ /* 0x000fea0003800000 */
.L_x_915:
        /* <DEDUP_REMOVED lines=47> */
.L_x_975:
[----:B------:R-:W-:Y:S05]  /*231d0*/  BRA.DIV ~URZ, `(.L_x_918) ;  /* 0x000027427f007947 */ /* 0x000fea000b800000 */
[----:B------:R3:W4:Y:S02]  /*231e0*/  SHFL.IDX PT, R0, R12, RZ, 0x1c1f ;  /* 0x001c1fff0c007589 */ /* 0x00072400000e0000 */
.L_x_976:
        /* <DEDUP_REMOVED lines=21> */
.L_x_920:
[----:B------:R-:W-:Y:S05]  /*23340*/  BSYNC B0 ;  /* 0x0000000000007941 */ /* 0x000fea0003800000 */
.L_x_919:
[----:B------:R-:W-:Y:S05]  /*23350*/  BRA.DIV ~URZ, `(.L_x_921) ;  /* 0x000026227f007947 */ /* 0x000fea000b800000 */
[----:B--2---:R2:W1:Y:S04]  /*23360*/  SHFL.IDX PT, R8, R9, 0x1, 0x1c1f ;  /* 0x003c1f0009087f89 */ /* 0x00446800000e0000 */
[----:B----4-:R2:W4:Y:S02]  /*23370*/  SHFL.IDX PT, R0, R12, 0x1, 0x1c1f ;  /* 0x003c1f000c007f89 */ /* 0x01052400000e0000 */
.L_x_977:
        /* <DEDUP_REMOVED lines=21> */
.L_x_923:
[----:B------:R-:W-:Y:S05]  /*234d0*/  BSYNC B0 ;  /* 0x0000000000007941 */ /* 0x000fea0003800000 */
.L_x_922:
[----:B------:R-:W-:Y:S05]  /*234e0*/  BRA.DIV ~URZ, `(.L_x_924) ;  /* 0x000025527f007947 */ /* 0x000fea000b800000 */
[----:B-1----:R1:W2:Y:S02]  /*234f0*/  SHFL.IDX PT, R8, R9, 0x2, 0x1c1f ;  /* 0x005c1f0009087f89 */ /* 0x0022a400000e0000 */
.L_x_978:
[----:B------:R-:W-:Y:S05]  /*23500*/  BRA.DIV ~URZ, `(.L_x_925) ;  /* 0x000025a27f007947 */ /* 0x000fea000b800000 */
[----:B----4-:R4:W1:Y:S02]  /*23510*/  SHFL.IDX PT, R0, R12, 0x2, 0x1c1f ;  /* 0x005c1f000c007f89 */ /* 0x01086400000e0000 */
.L_x_979:
        /* <DEDUP_REMOVED lines=21> */
.L_x_927:
[----:B------:R-:W-:Y:S05]  /*23670*/  BSYNC B0 ;  /* 0x0000000000007941 */ /* 0x000fea0003800000 */
.L_x_926:
[----:B------:R-:W-:Y:S05]  /*23680*/  BRA.DIV ~URZ, `(.L_x_928) ;  /* 0x000024827f007947 */ /* 0x000fea000b800000 */
[----:B--2---:R2:W3:Y:S04]  /*23690*/  SHFL.IDX PT, R8, R9, 0x3, 0x1c1f ;  /* 0x007c1f0009087f89 */ /* 0x0044e800000e0000 */
[----:B-1----:R2:W1:Y:S02]  /*236a0*/  SHFL.IDX PT, R0, R12, 0x3, 0x1c1f ;  /* 0x007c1f000c007f89 */ /* 0x00246400000e0000 */
.L_x_980:
        /* <DEDUP_REMOVED lines=20> */
.L_x_901:
[----:B------:R-:W-:Y:S05]  /*237f0*/  BSYNC B1 ;  /* 0x0000000000017941 */ /* 0x000fea0003800000 */
.L_x_885:
        /* <DEDUP_REMOVED lines=15> */
.L_x_981:
[----:B------:R-:W-:Y:S05]  /*238f0*/  BRA.DIV ~URZ, `(.L_x_931) ;  /* 0x000023427f007947 */ /* 0x000fea000b800000 */
[----:B------:R3:W4:Y:S02]  /*23900*/  SHFL.IDX PT, R8, R74, 0x1, 0x1f ;  /* 0x00201f004a087f89 */ /* 0x00072400000e0000 */
.L_x_982:
        /* <DEDUP_REMOVED lines=19> */
.L_x_983:
        /* <DEDUP_REMOVED lines=16> */
.L_x_984:
[----:B---3--:R-:W-:Y:S01]  /*23b40*/  IMAD R0, R0, c[0x0][0x538], RZ ;  /* 0x00014e0000007a24 */ /* 0x008fe200078e02ff */
[----:B------:R-:W-:Y:S04]  /*23b50*/  BSSY B1, `(.L_x_934) ;  /* 0x00000ce000017945 */ /* 0x000fe80003800000 */
[----:B----4-:R-:W-:-:S04]  /*23b60*/  IADD3 R8, R0, R8, RZ ;  /* 0x0000000800087210 */ /* 0x010fc80007ffe0ff */
[----:B--2---:R-:W-:-:S13]  /*23b70*/  ISETP.GT.AND P0, PT, R8, R9, PT ;  /* 0x000000090800720c */ /* 0x004fda0003f04270 */
[----:B------:R-:W-:Y:S05]  /*23b80*/  @P0 BRA `(.L_x_935) ;  /* 0x0000025000000947 */ /* 0x000fea0003800000 */
.L_x_939:
        /* <DEDUP_REMOVED lines=17> */
.L_x_985:
        /* <DEDUP_REMOVED lines=16> */
.L_x_986:
[----:B--2---:R-:W-:-:S05]  /*23da0*/  IMAD R0, R0, c[0x0][0x538], RZ ;  /* 0x00014e0000007a24 */ /* 0x004fca00078e02ff */
[----:B------:R-:W-:-:S04]  /*23db0*/  IADD3 R8, R0, R8, RZ ;  /* 0x0000000800087210 */ /* 0x000fc80007ffe0ff */
[----:B------:R-:W-:-:S13]  /*23dc0*/  ISETP.GT.AND P0, PT, R8, R9, PT ;  /* 0x000000090800720c */ /* 0x000fda0003f04270 */
[----:B-1----:R-:W-:Y:S05]  /*23dd0*/  @!P0 BRA `(.L_x_939) ;  /* 0xfffffdb000008947 */ /* 0x002fea000383ffff */
.L_x_935:
[----:B------:R-:W-:-:S05]  /*23de0*/  IADD3 R11, -R0, R8, RZ ;  /* 0x00000008000b7210 */ /* 0x000fca0007ffe1ff */
[----:B------:R-:W-:-:S05]  /*23df0*/  IMAD R0, R4, c[0x0][0x538], R11 ;  /* 0x00014e0004007a24 */ /* 0x000fca00078e020b */
[----:B------:R-:W-:Y:S01]  /*23e00*/  ISETP.GT.AND P0, PT, R0, R9, PT ;  /* 0x000000090000720c */ /* 0x000fe20003f04270 */
[----:B------:R-:W-:-:S12]  /*23e10*/  BRA.DIV ~URZ, `(.L_x_940) ;  /* 0x000022627f007947 */ /* 0x000fd8000b800000 */
[----:B------:R-:W-:-:S03]  /*23e20*/  VOTE.ANY R12, PT, !P0 ;  /* 0x00000000000c7806 */ /* 0x000fc600040e0100 */
.L_x_987:
[----:B------:R-:W2:Y:S01]  /*23e30*/  LDL.LU R0, [R1+0x34] ;  /* 0x0000340001007983 */ /* 0x000ea20000300800 */
[----:B------:R-:W2:Y:S02]  /*23e40*/  POPC R8, R12 ;  /* 0x0000000c00087309 */ /* 0x000ea40000000000 */
[----:B--2---:R-:W-:-:S05]  /*23e50*/  IADD3 R0, R8, R0, RZ ;  /* 0x0000000008007210 */ /* 0x004fca0007ffe0ff */
[----:B------:R2:W-:Y:S01]  /*23e60*/  STL [R1+0x34], R0 ;  /* 0x0000340001007387 */ /* 0x0005e20000100800 */
[----:B------:R-:W-:Y:S05]  /*23e70*/  BRA.DIV ~URZ, `(.L_x_941) ;  /* 0x000022527f007947 */ /* 0x000fea000b800000 */
[----:B------:R3:W4:Y:S04]  /*23e80*/  SHFL.IDX PT, R10, R6, R8, 0x1f ;  /* 0x00001f08060a7589 */ /* 0x00072800000e0000 */
[----:B------:R3:W1:Y:S02]  /*23e90*/  SHFL.IDX PT, R7, R7, R8, 0x1f ;  /* 0x00001f0807077589 */ /* 0x00066400000e0000 */
.L_x_988:
[----:B------:R-:W-:Y:S01]  /*23ea0*/  ISETP.NE.AND P0, PT, R12, RZ, PT ;  /* 0x000000ff0c00720c */ /* 0x000fe20003f05270 */
[----:B------:R-:W-:-:S12]  /*23eb0*/  BSSY B0, `(.L_x_942) ;  /* 0x0000005000007945 */ /* 0x000fd80003800000 */
[----:B------:R-:W-:Y:S05]  /*23ec0*/  @!P0 BRA `(.L_x_943) ;  /* 0x0000003000008947 */ /* 0x000fea0003800000 */
[----:B------:R-:W-:Y:S01]  /*23ed0*/  IADD3 R3, R8, -0x1, RZ ;  /* 0xffffffff08037810 */ /* 0x000fe20007ffe0ff */
[----:B------:R-:W-:Y:S05]  /*23ee0*/  BRA.DIV ~URZ, `(.L_x_944) ;  /* 0x000022b27f007947 */ /* 0x000fea000b800000 */
[----:B------:R2:W3:Y:S02]  /*23ef0*/  SHFL.IDX PT, R13, R4, R3, 0x1f ;  /* 0x00001f03040d7589 */ /* 0x0004e400000e0000 */
.L_x_943:
[----:B------:R-:W-:Y:S05]  /*23f00*/  BSYNC B0 ;  /* 0x0000000000007941 */ /* 0x000fea0003800000 */
.L_x_942:
        /* <DEDUP_REMOVED lines=68> */
.L_x_946:
        /* <DEDUP_REMOVED lines=68> */
.L_x_947:
[----:B------:R-:W-:Y:S05]  /*24790*/  BSYNC B0 ;  /* 0x0000000000007941 */ /* 0x000fea0003800000 */
.L_x_945:
[----:B------:R-:W-:-:S04]  /*247a0*/  LOP3.LUT R2, RZ, R2, RZ, 0x33, !PT ;  /* 0x00000002ff027212 */ /* 0x000fc800078e33ff */
[----:B-1----:R-:W-:-:S05]  /*247b0*/  IADD3 R0, R2, R10, RZ ;  /* 0x0000000a02007210 */ /* 0x002fca0007ffe0ff */
[----:B------:R1:W-:Y:S01]  /*247c0*/  STL [R1+0x2c], R0 ;  /* 0x00002c0001007387 */ /* 0x0003e20000100800 */
[----:B------:R-:W-:Y:S05]  /*247d0*/  BRA `(.L_x_948) ;  /* 0x0000005000007947 */ /* 0x000fea0003800000 */
.L_x_936:
[----:B------:R-:W-:Y:S01]  /*247e0*/  MOV R0, c[0x0][0x53c] ;  /* 0x00014f0000007a02 */ /* 0x000fe20000000f00 */
[----:B------:R2:W-:Y:S04]  /*247f0*/  STL [R1+0x28], R9 ;  /* 0x0000280901007387 */ /* 0x0005e80000100800 */
[----:B------:R2:W-:Y:S04]  /*24800*/  STL [R1+0x2c], RZ ;  /* 0x00002cff01007387 */ /* 0x0005e80000100800 */
[----:B------:R2:W-:Y:S04]  /*24810*/  STL [R1+0x30], RZ ;  /* 0x000030ff01007387 */ /* 0x0005e80000100800 */
[----:B------:R2:W-:Y:S02]  /*24820*/  STL [R1+0x34], R0 ;  /* 0x0000340001007387 */ /* 0x0005e40000100800 */
.L_x_948:
[----:B------:R-:W-:Y:S05]  /*24830*/  BSYNC B1 ;  /* 0x0000000000017941 */ /* 0x000fea0003800000 */
.L_x_934:
        /* <DEDUP_REMOVED lines=9> */
.L_x_929:
[----:B--2---:R-:W2:Y:S02]  /*248d0*/  LDL R0, [R1+0x34] ;  /* 0x0000340001007983 */ /* 0x004ea40000100800 */
[----:B--2---:R-:W-:-:S13]  /*248e0*/  ISETP.GE.AND P0, PT, R0, c[0x0][0x53c], PT ;  /* 0x00014f0000007a0c */ /* 0x004fda0003f06270 */
[----:B-1----:R-:W-:Y:S01]  /*248f0*/  @P0 CALL.REL.NOINC `(.L_x_949) ;  /* 0x0000001000000944 */ /* 0x002fe20003c00000 */
[----:B------:R-:W-:Y:S05]  /*24900*/  BRA `(.L_x_950) ;  /* 0xfffdd70000007947 */ /* 0x000fea000383ffff */
.L_x_949:
[----:B------:R-:W-:Y:S05]  /*24910*/  EXIT ;  /* 0x000000000000794d */ /* 0x000fea0003800000 */
.L_x_687:
[----:B------:R-:W-:Y:S01]  /*24920*/  IMAD.MOV.U32 R0, RZ, RZ, R5 ;  /* 0x000000ffff007224 */ /* 0x000fe200078e0005 */
[----:B------:R-:W-:Y:S02]  /*24930*/  MOV R2, 0x1 ;  /* 0x0000000100027802 */ /* 0x000fe40000000f00 */
[----:B------:R-:W-:Y:S02]  /*24940*/  MOV R3, 0x24960 ;  /* 0x0002496000037802 */ /* 0x000fe40000000f00 */
[----:B------:R-:W-:Y:S05]  /*24950*/  CALL.REL.NOINC `($__internal_14_$__cuda_sm70_shflsync_up_p) ;  /* 0x0000193000007944 */ /* 0x000fea0003c00000 */
[----:B------:R-:W-:Y:S01]  /*24960*/  MOV R0, R4 ;  /* 0x0000000400007202 */ /* 0x000fe20000000f00 */
[----:B------:R-:W-:Y:S05]  /*24970*/  BRA `(.L_x_951) ;  /* 0xfffdbae000007947 */ /* 0x000fea000383ffff */
.L_x_688:
[----:B------:R-:W-:Y:S01]  /*24980*/  IMAD.MOV.U32 R0, RZ, RZ, R5 ;  /* 0x000000ffff007224 */ /* 0x000fe200078e0005 */
[----:B------:R-:W-:Y:S02]  /*24990*/  MOV R2, 0x2 ;  /* 0x0000000200027802 */ /* 0x000fe40000000f00 */
[----:B------:R-:W-:Y:S02]  /*249a0*/  MOV R3, 0x249c0 ;  /* 0x000249c000037802 */ /* 0x000fe40000000f00 */
[----:B------:R-:W-:Y:S05]  /*249b0*/  CALL.REL.NOINC `($__internal_14_$__cuda_sm70_shflsync_up_p) ;  /* 0x000018d000007944 */ /* 0x000fea0003c00000 */
[----:B------:R-:W-:Y:S01]  /*249c0*/  SEL R0, R4, RZ, P4 ;  /* 0x000000ff04007207 */ /* 0x000fe20002000000 */
[----:B------:R-:W-:Y:S01]  /*249d0*/  IMAD.MOV.U32 R2, RZ, RZ, 0x4 ;  /* 0x00000004ff027424 */ /* 0x000fe200078e00ff */
[----:B------:R-:W-:-:S03]  /*249e0*/  MOV R3, 0x24a10 ;  /* 0x00024a1000037802 */ /* 0x000fc60000000f00 */
[----:B------:R-:W-:Y:S02]  /*249f0*/  IMAD.IADD R0, R5, 0x1, R0 ;  /* 0x0000000105007824 */ /* 0x000fe400078e0200 */
        /* <DEDUP_REMOVED lines=14> */
[----:B------:R-:W-:Y:S01]  /*24ae0*/  IMAD.IADD R4, R0, 0x1, R4 ;  /* 0x0000000100047824 */ /* 0x000fe200078e0204 */
[----:B------:R-:W-:-:S03]  /*24af0*/  MOV R0, 0x1f ;  /* 0x0000001f00007802 */ /* 0x000fc60000000f00 */
[----:B------:R-:W-:Y:S02]  /*24b00*/  IMAD.MOV.U32 R5, RZ, RZ, R4 ;  /* 0x000000ffff057224 */ /* 0x000fe400078e0004 */
[----:B------:R-:W-:Y:S05]  /*24b10*/  CALL.REL.NOINC `($__internal_13_$__cuda_sm70_shflsync_idx_p) ;  /* 0x0000172000007944 */ /* 0x000fea0003c00000 */
[----:B------:R-:W-:Y:S05]  /*24b20*/  BRA `(.L_x_952) ;  /* 0xfffdba3000007947 */ /* 0x000fea000383ffff */
.L_x_690:
[----:B------:R-:W-:Y:S02]  /*24b30*/  SEL R0, RZ, 0x1, P0 ;  /* 0x00000001ff007807 */ /* 0x000fe40000000000 */
[----:B------:R-:W-:Y:S02]  /*24b40*/  MOV R2, 0x24b60 ;  /* 0x00024b6000027802 */ /* 0x000fe40000000f00 */
[----:B------:R-:W-:Y:S05]  /*24b50*/  CALL.REL.NOINC `($__internal_15_$__cuda_sm70_votesync_ballot) ;  /* 0x000017a000007944 */ /* 0x000fea0003c00000 */
[----:B------:R-:W-:Y:S01]  /*24b60*/  MOV R10, R0 ;  /* 0x00000000000a7202 */ /* 0x000fe20000000f00 */
[----:B------:R-:W-:Y:S05]  /*24b70*/  BRA `(.L_x_953) ;  /* 0xfffdba7000007947 */ /* 0x000fea000383ffff */
.L_x_691:
[----:B------:R-:W-:Y:S01]  /*24b80*/  IMAD.MOV.U32 R5, RZ, RZ, R9 ;  /* 0x000000ffff057224 */ /* 0x000fe200078e0009 */
[----:B------:R-:W-:Y:S01]  /*24b90*/  MOV R3, R7 ;  /* 0x0000000700037202 */ /* 0x000fe20000000f00 */
[----:B-1----:R-:W-:Y:S01]  /*24ba0*/  IMAD.MOV.U32 R0, RZ, RZ, 0x1f ;  /* 0x0000001fff007424 */ /* 0x002fe200078e00ff */
[----:B------:R-:W-:Y:S02]  /*24bb0*/  MOV R2, 0x24bd0 ;  /* 0x00024bd000027802 */ /* 0x000fe40000000f00 */
[----:B------:R-:W-:Y:S05]  /*24bc0*/  CALL.REL.NOINC `($__internal_13_$__cuda_sm70_shflsync_idx_p) ;  /* 0x0000167000007944 */ /* 0x000fea0003c00000 */
[----:B------:R-:W-:Y:S01]  /*24bd0*/  IMAD.MOV.U32 R12, RZ, RZ, R0 ;  /* 0x000000ffff0c7224 */ /* 0x000fe200078e0000 */
[----:B------:R-:W-:Y:S01]  /*24be0*/  MOV R5, R8 ;  /* 0x0000000800057202 */ /* 0x000fe20000000f00 */
[----:B------:R-:W-:Y:S01]  /*24bf0*/  IMAD.MOV.U32 R6, RZ, RZ, RZ ;  /* 0x000000ffff067224 */ /* 0x000fe200078e00ff */
[----:B------:R-:W-:Y:S01]  /*24c00*/  MOV R3, R7 ;  /* 0x0000000700037202 */ /* 0x000fe20000000f00 */
[----:B------:R-:W-:Y:S01]  /*24c10*/  IMAD.MOV.U32 R0, RZ, RZ, 0x1f ;  /* 0x0000001fff007424 */ /* 0x000fe200078e00ff */
[----:B------:R-:W-:-:S02]  /*24c20*/  MOV R2, 0x24c40 ;  /* 0x00024c4000027802 */ /* 0x000fc40000000f00 */
[----:B------:R-:W-:Y:S05]  /*24c30*/  CALL.REL.NOINC `($__internal_13_$__cuda_sm70_shflsync_idx_p) ;  /* 0x0000160000007944 */ /* 0x000fea0003c00000 */
[----:B------:R-:W-:Y:S01]  /*24c40*/  MOV R9, R0 ;  /* 0x0000000000097202 */ /* 0x000fe20000000f00 */
[----:B------:R-:W-:Y:S05]  /*24c50*/  BRA `(.L_x_954) ;  /* 0xfffdba0000007947 */ /* 0x000fea000383ffff */
.L_x_694:
[----:B------:R-:W-:Y:S01]  /*24c60*/  IMAD.MOV.U32 R5, RZ, RZ, R4 ;  /* 0x000000ffff057224 */ /* 0x000fe200078e0004 */
[----:B-1----:R-:W-:-:S02]  /*24c70*/  MOV R0, 0x1f ;  /* 0x0000001f00007802 */ /* 0x002fc40000000f00 */
[----:B------:R-:W-:Y:S02]  /*24c80*/  MOV R2, 0x24ca0 ;  /* 0x00024ca000027802 */ /* 0x000fe40000000f00 */
[----:B--234-:R-:W-:Y:S05]  /*24c90*/  CALL.REL.NOINC `($__internal_13_$__cuda_sm70_shflsync_idx_p) ;  /* 0x000015a000007944 */ /* 0x01cfea0003c00000 */
[----:B------:R-:W-:Y:S01]  /*24ca0*/  MOV R6, R0 ;  /* 0x0000000000067202 */ /* 0x000fe20000000f00 */
[----:B------:R-:W-:Y:S05]  /*24cb0*/  BRA `(.L_x_693) ;  /* 0xfffdba0000007947 */ /* 0x000fea000383ffff */
.L_x_751:
[----:B------:R-:W-:Y:S01]  /*24cc0*/  IMAD.MOV.U32 R5, RZ, RZ, R10 ;  /* 0x000000ffff057224 */ /* 0x000fe200078e000a */
[----:B------:R-:W-:Y:S01]  /*24cd0*/  MOV R3, RZ ;  /* 0x000000ff00037202 */ /* 0x000fe20000000f00 */
[----:B------:R-:W-:Y:S01]  /*24ce0*/  IMAD.MOV.U32 R0, RZ, RZ, 0x1c1f ;  /* 0x00001c1fff007424 */ /* 0x000fe200078e00ff */
[----:B-1----:R-:W-:Y:S02]  /*24cf0*/  MOV R2, 0x24d10 ;  /* 0x00024d1000027802 */ /* 0x002fe40000000f00 */
[----:B-----5:R-:W-:Y:S05]  /*24d00*/  CALL.REL.NOINC `($__internal_13_$__cuda_sm70_shflsync_idx_p) ;  /* 0x0000153000007944 */ /* 0x020fea0003c00000 */
[----:B------:R-:W-:Y:S01]  /*24d10*/  MOV R8, R0 ;  /* 0x0000000000087202 */ /* 0x000fe20000000f00 */
[----:B------:R-:W-:Y:S05]  /*24d20*/  BRA `(.L_x_955) ;  /* 0xfffe41c000007947 */ /* 0x000fea000383ffff */
.L_x_752:
[----:B------:R-:W-:Y:S01]  /*24d30*/  IMAD.MOV.U32 R5, RZ, RZ, R11 ;  /* 0x000000ffff057224 */ /* 0x000fe200078e000b */
[----:B------:R-:W-:Y:S01]  /*24d40*/  MOV R3, RZ ;  /* 0x000000ff00037202 */ /* 0x000fe20000000f00 */
[----:B------:R-:W-:Y:S01]  /*24d50*/  IMAD.MOV.U32 R0, RZ, RZ, 0x1c1f ;  /* 0x00001c1fff007424 */ /* 0x000fe200078e00ff */
[----:B-1----:R-:W-:Y:S02]  /*24d60*/  MOV R2, 0x24d80 ;  /* 0x00024d8000027802 */ /* 0x002fe40000000f00 */
[----:B--23-5:R-:W-:Y:S05]  /*24d70*/  CALL.REL.NOINC `($__internal_13_$__cuda_sm70_shflsync_idx_p) ;  /* 0x000014c000007944 */ /* 0x02cfea0003c00000 */
[----:B------:R-:W-:Y:S05]  /*24d80*/  BRA `(.L_x_956) ;  /* 0xfffe418000007947 */ /* 0x000fea000383ffff */
.L_x_755:
[----:B-1----:R-:W-:Y:S01]  /*24d90*/  IMAD.MOV.U32 R5, RZ, RZ, R10 ;  /* 0x000000ffff057224 */ /* 0x002fe200078e000a */
[----:B------:R-:W-:Y:S01]  /*24da0*/  MOV R3, 0x1 ;  /* 0x0000000100037802 */ /* 0x000fe20000000f00 */
[----:B------:R-:W-:Y:S01]  /*24db0*/  IMAD.MOV.U32 R0, RZ, RZ, 0x1c1f ;  /* 0x00001c1fff007424 */ /* 0x000fe200078e00ff */
[----:B------:R-:W-:-:S02]  /*24dc0*/  MOV R2, 0x24de0 ;  /* 0x00024de000027802 */ /* 0x000fc40000000f00 */
[----:B--2345:R-:W-:Y:S05]  /*24dd0*/  CALL.REL.NOINC `($__internal_13_$__cuda_sm70_shflsync_idx_p) ;  /* 0x0000146000007944 */ /* 0x03cfea0003c00000 */
[----:B------:R-:W-:Y:S01]  /*24de0*/  IMAD.MOV.U32 R8, RZ, RZ, R0 ;  /* 0x000000ffff087224 */ /* 0x000fe200078e0000 */
[----:B------:R-:W-:Y:S01]  /*24df0*/  MOV R3, 0x1 ;  /* 0x0000000100037802 */ /* 0x000fe20000000f00 */
[----:B------:R-:W-:Y:S01]  /*24e00*/  IMAD.MOV.U32 R5, RZ, RZ, R11 ;  /* 0x000000ffff057224 */ /* 0x000fe200078e000b */
[----:B------:R-:W-:-:S02]  /*24e10*/  MOV R0, 0x1c1f ;  /* 0x00001c1f00007802 */ /* 0x000fc40000000f00 */
[----:B------:R-:W-:Y:S02]  /*24e20*/  MOV R2, 0x24e40 ;  /* 0x00024e4000027802 */ /* 0x000fe40000000f00 */
[----:B------:R-:W-:Y:S05]  /*24e30*/  CALL.REL.NOINC `($__internal_13_$__cuda_sm70_shflsync_idx_p) ;  /* 0x0000140000007944 */ /* 0x000fea0003c00000 */
[----:B------:R-:W-:Y:S05]  /*24e40*/  BRA `(.L_x_957) ;  /* 0xfffe427000007947 */ /* 0x000fea000383ffff */
.L_x_758:
[----:B-1----:R-:W-:Y:S01]  /*24e50*/  IMAD.MOV.U32 R5, RZ, RZ, R10 ;  /* 0x000000ffff057224 */ /* 0x002fe200078e000a */
[----:B------:R-:W-:Y:S01]  /*24e60*/  MOV R3, 0x2 ;  /* 0x0000000200037802 */ /* 0x000fe20000000f00 */
[----:B------:R-:W-:Y:S01]  /*24e70*/  IMAD.MOV.U32 R0, RZ, RZ, 0x1c1f ;  /* 0x00001c1fff007424 */ /* 0x000fe200078e00ff */
[----:B------:R-:W-:Y:S02]  /*24e80*/  MOV R2, 0x24ea0 ;  /* 0x00024ea000027802 */ /* 0x000fe40000000f00 */
[----:B--2345:R-:W-:Y:S05]  /*24e90*/  CALL.REL.NOINC `($__internal_13_$__cuda_sm70_shflsync_idx_p) ;  /* 0x000013a000007944 */ /* 0x03cfea0003c00000 */
[----:B------:R-:W-:Y:S01]  /*24ea0*/  MOV R8, R0 ;  /* 0x0000000000087202 */ /* 0x000fe20000000f00 */
[----:B------:R-:W-:Y:S05]  /*24eb0*/  BRA `(.L_x_958) ;  /* 0xfffe43a000007947 */ /* 0x000fea000383ffff */
.L_x_759:
[----:B-1----:R-:W-:Y:S01]  /*24ec0*/  IMAD.MOV.U32 R5, RZ, RZ, R11 ;  /* 0x000000ffff057224 */ /* 0x002fe200078e000b */
[----:B------:R-:W-:Y:S01]  /*24ed0*/  MOV R3, 0x2 ;  /* 0x0000000200037802 */ /* 0x000fe20000000f00 */
[----:B------:R-:W-:Y:S01]  /*24ee0*/  IMAD.MOV.U32 R0, RZ, RZ, 0x1c1f ;  /* 0x00001c1fff007424 */ /* 0x000fe200078e00ff */
[----:B------:R-:W-:Y:S02]  /*24ef0*/  MOV R2, 0x24f10 ;  /* 0x00024f1000027802 */ /* 0x000fe40000000f00 */
[----:B--2345:R-:W-:Y:S05]  /*24f00*/  CALL.REL.NOINC `($__internal_13_$__cuda_sm70_shflsync_idx_p) ;  /* 0x0000133000007944 */ /* 0x03cfea0003c00000 */
[----:B------:R-:W-:Y:S05]  /*24f10*/  BRA `(.L_x_959) ;  /* 0xfffe436000007947 */ /* 0x000fea000383ffff */
.L_x_762:
[----:B--2---:R-:W-:Y:S01]  /*24f20*/  IMAD.MOV.U32 R5, RZ, RZ, R10 ;  /* 0x000000ffff057224 */ /* 0x004fe200078e000a */
[----:B------:R-:W-:Y:S01]  /*24f30*/  MOV R3, 0x3 ;  /* 0x0000000300037802 */ /* 0x000fe20000000f00 */
[----:B------:R-:W-:Y:S01]  /*24f40*/  IMAD.MOV.U32 R0, RZ, RZ, 0x1c1f ;  /* 0x00001c1fff007424 */ /* 0x000fe200078e00ff */
[----:B------:R-:W-:-:S02]  /*24f50*/  MOV R2, 0x24f70 ;  /* 0x00024f7000027802 */ /* 0x000fc40000000f00 */
[----:B-1-345:R-:W-:Y:S05]  /*24f60*/  CALL.REL.NOINC `($__internal_13_$__cuda_sm70_shflsync_idx_p) ;  /* 0x000012d000007944 */ /* 0x03afea0003c00000 */
[----:B------:R-:W-:Y:S01]  /*24f70*/  IMAD.MOV.U32 R8, RZ, RZ, R0 ;  /* 0x000000ffff087224 */ /* 0x000fe200078e0000 */
[----:B------:R-:W-:Y:S01]  /*24f80*/  MOV R3, 0x3 ;  /* 0x0000000300037802 */ /* 0x000fe20000000f00 */
[----:B------:R-:W-:Y:S01]  /*24f90*/  IMAD.MOV.U32 R5, RZ, RZ, R11 ;  /* 0x000000ffff057224 */ /* 0x000fe200078e000b */
[----:B------:R-:W-:-:S02]  /*24fa0*/  MOV R0, 0x1c1f ;  /* 0x00001c1f00007802 */ /* 0x000fc40000000f00 */
[----:B------:R-:W-:Y:S02]  /*24fb0*/  MOV R2, 0x24fd0 ;  /* 0x00024fd000027802 */ /* 0x000fe40000000f00 */
[----:B------:R-:W-:Y:S05]  /*24fc0*/  CALL.REL.NOINC `($__internal_13_$__cuda_sm70_shflsync_idx_p) ;  /* 0x0000127000007944 */ /* 0x000fea0003c00000 */
[----:B------:R-:W-:Y:S05]  /*24fd0*/  BRA `(.L_x_960) ;  /* 0xfffe445000007947 */ /* 0x000fea000383ffff */
.L_x_881:
[----:B------:R-:W-:Y:S01]  /*24fe0*/  IMAD.MOV.U32 R0, RZ, RZ, R243 ;  /* 0x000000ffff007224 */ /* 0x000fe200078e00f3 */
[----:B------:R-:W-:Y:S02]  /*24ff0*/  MOV R3, 0x2 ;  /* 0x0000000200037802 */ /* 0x000fe40000000f00 */
[----:B------:R-:W-:Y:S02]  /*25000*/  MOV R2, 0x25020 ;  /* 0x0002502000027802 */ /* 0x000fe40000000f00 */
[----:B------:R-:W-:Y:S05]  /*25010*/  CALL.REL.NOINC `($__internal_12_$__cuda_sm70_shflsync_bfly_p) ;  /* 0x000011e000007944 */ /* 0x000fea0003c00000 */
[----:B------:R-:W-:Y:S05]  /*25020*/  BRA `(.L_x_961) ;  /* 0xffffa62000007947 */ /* 0x000fea000383ffff */
.L_x_882:
[----:B------:R-:W-:Y:S01]  /*25030*/  IMAD.MOV.U32 R0, RZ, RZ, R5 ;  /* 0x000000ffff007224 */ /* 0x000fe200078e0005 */
[----:B------:R-:W-:Y:S02]  /*25040*/  MOV R3, 0x1 ;  /* 0x0000000100037802 */ /* 0x000fe40000000f00 */
[----:B------:R-:W-:Y:S02]  /*25050*/  MOV R2, 0x25070 ;  /* 0x0002507000027802 */ /* 0x000fe40000000f00 */
[----:B-1----:R-:W-:Y:S05]  /*25060*/  CALL.REL.NOINC `($__internal_12_$__cuda_sm70_shflsync_bfly_p) ;  /* 0x0000119000007944 */ /* 0x002fea0003c00000 */
[----:B------:R-:W-:Y:S01]  /*25070*/  FADD.FTZ R5, R5, R0 ;  /* 0x0000000005057221 */ /* 0x000fe20000010000 */
[----:B------:R-:W-:Y:S02]  /*25080*/  MOV R0, R245 ;  /* 0x000000f500007202 */ /* 0x000fe40000000f00 */
[----:B------:R-:W-:Y:S02]  /*25090*/  MOV R3, 0x2 ;  /* 0x0000000200037802 */ /* 0x000fe40000000f00 */
[----:B------:R-:W-:-:S02]  /*250a0*/  MOV R2, 0x250c0 ;  /* 0x000250c000027802 */ /* 0x000fc40000000f00 */
[----:B------:R-:W-:Y:S05]  /*250b0*/  CALL.REL.NOINC `($__internal_12_$__cuda_sm70_shflsync_bfly_p) ;  /* 0x0000114000007944 */ /* 0x000fea0003c00000 */
[----:B------:R-:W-:Y:S01]  /*250c0*/  FADD.FTZ R245, R245, R0 ;  /* 0x00000000f5f57221 */ /* 0x000fe20000010000 */
[----:B------:R-:W-:-:S02]  /*250d0*/  MOV R3, 0x1 ;  /* 0x0000000100037802 */ /* 0x000fc40000000f00 */
[----:B------:R-:W-:Y:S02]  /*250e0*/  MOV R2, 0x25110 ;  /* 0x0002511000027802 */ /* 0x000fe40000000f00 */
[----:B------:R-:W-:Y:S02]  /*250f0*/  MOV R0, R245 ;  /* 0x000000f500007202 */ /* 0x000fe40000000f00 */
[----:B------:R-:W-:Y:S05]  /*25100*/  CALL.REL.NOINC `($__internal_12_$__cuda_sm70_shflsync_bfly_p) ;  /* 0x000010f000007944 */ /* 0x000fea0003c00000 */
[----:B------:R-:W-:Y:S01]  /*25110*/  FADD.FTZ R4, R245, R0 ;  /* 0x00000000f5047221 */ /* 0x000fe20000010000 */
[----:B------:R-:W-:Y:S02]  /*25120*/  MOV R0, R249 ;  /* 0x000000f900007202 */ /* 0x000fe40000000f00 */
[----:B------:R-:W-:Y:S02]  /*25130*/  MOV R3, 0x2 ;  /* 0x0000000200037802 */ /* 0x000fe40000000f00 */
[----:B------:R-:W-:Y:S02]  /*25140*/  MOV R2, 0x25160 ;  /* 0x0002516000027802 */ /* 0x000fe40000000f00 */
[----:B------:R-:W-:Y:S05]  /*25150*/  CALL.REL.NOINC `($__internal_12_$__cuda_sm70_shflsync_bfly_p) ;  /* 0x000010a000007944 */ /* 0x000fea0003c00000 */
[----:B------:R-:W-:Y:S01]  /*25160*/  FADD.FTZ R7, R249, R0 ;  /* 0x00000000f9077221 */ /* 0x000fe20000010000 */
[----:B------:R-:W-:Y:S02]  /*25170*/  MOV R3, 0x1 ;  /* 0x0000000100037802 */ /* 0x000fe40000000f00 */
[----:B------:R-:W-:-:S02]  /*25180*/  MOV R2, 0x251b0 ;  /* 0x000251b000027802 */ /* 0x000fc40000000f00 */
        /* <DEDUP_REMOVED lines=9> */
[----:B------:R-:W-:Y:S02]  /*25220*/  MOV R2, 0x25250 ;  /* 0x0002525000027802 */ /* 0x000fe40000000f00 */
[----:B------:R-:W-:-:S02]  /*25230*/  MOV R0, R6 ;  /* 0x0000000600007202 */ /* 0x000fc40000000f00 */
[----:B------:R-:W-:Y:S05]  /*25240*/  CALL.REL.NOINC `($__internal_12_$__cuda_sm70_shflsync_bfly_p) ;  /* 0x00000fb000007944 */ /* 0x000fea0003c00000 */
[----:B------:R-:W-:Y:S01]  /*25250*/  MOV R8, R0 ;  /* 0x0000000000087202 */ /* 0x000fe20000000f00 */
[----:B------:R-:W-:Y:S05]  /*25260*/  BRA `(.L_x_962) ;  /* 0xffffa4d000007947 */ /* 0x000fea000383ffff */
.L_x_889:
[----:B-1234-:R-:W-:Y:S01]  /*25270*/  IMAD.MOV.U32 R5, RZ, RZ, R12 ;  /* 0x000000ffff057224 */ /* 0x01efe200078e000c */
[----:B------:R-:W-:Y:S01]  /*25280*/  MOV R3, RZ ;  /* 0x000000ff00037202 */ /* 0x000fe20000000f00 */
[----:B------:R-:W-:Y:S01]  /*25290*/  IMAD.MOV.U32 R0, RZ, RZ, 0x1c1f ;  /* 0x00001c1fff007424 */ /* 0x000fe200078e00ff */
[----:B------:R-:W-:-:S02]  /*252a0*/  MOV R2, 0x252c0 ;  /* 0x000252c000027802 */ /* 0x000fc40000000f00 */
[----:B------:R-:W-:Y:S05]  /*252b0*/  CALL.REL.NOINC `($__internal_13_$__cuda_sm70_shflsync_idx_p) ;  /* 0x00000f8000007944 */ /* 0x000fea0003c00000 */
[----:B------:R-:W-:Y:S01]  /*252c0*/  MOV R10, R0 ;  /* 0x00000000000a7202 */ /* 0x000fe20000000f00 */
[----:B------:R-:W-:Y:S05]  /*252d0*/  BRA `(.L_x_963) ;  /* 0xffffbf1000007947 */ /* 0x000fea000383ffff */
.L_x_890:
[----:B------:R-:W-:Y:S01]  /*252e0*/  IMAD.MOV.U32 R5, RZ, RZ, R13 ;  /* 0x000000ffff057224 */ /* 0x000fe200078e000d */
[----:B------:R-:W-:Y:S01]  /*252f0*/  MOV R3, RZ ;  /* 0x000000ff00037202 */ /* 0x000fe20000000f00 */
[----:B------:R-:W-:Y:S01]  /*25300*/  IMAD.MOV.U32 R0, RZ, RZ, 0x1c1f ;  /* 0x00001c1fff007424 */ /* 0x000fe200078e00ff */
[----:B------:R-:W-:-:S02]  /*25310*/  MOV R2, 0x25330 ;  /* 0x0002533000027802 */ /* 0x000fc40000000f00 */
[----:B-12---:R-:W-:Y:S05]  /*25320*/  CALL.REL.NOINC `($__internal_13_$__cuda_sm70_shflsync_idx_p) ;  /* 0x00000f1000007944 */ /* 0x006fea0003c00000 */
[----:B------:R-:W-:Y:S05]  /*25330*/  BRA `(.L_x_964) ;  /* 0xffffbed000007947 */ /* 0x000fea000383ffff */
.L_x_893:
[----:B------:R-:W-:Y:S01]  /*25340*/  IMAD.MOV.U32 R5, RZ, RZ, R12 ;  /* 0x000000ffff057224 */ /* 0x000fe200078e000c */
[----:B--2---:R-:W-:Y:S01]  /*25350*/  MOV R3, 0x1 ;  /* 0x0000000100037802 */ /* 0x004fe20000000f00 */
[----:B----4-:R-:W-:Y:S01]  /*25360*/  IMAD.MOV.U32 R0, RZ, RZ, 0x1c1f ;  /* 0x00001c1fff007424 */ /* 0x010fe200078e00ff */
[----:B------:R-:W-:-:S02]  /*25370*/  MOV R2, 0x25390 ;  /* 0x0002539000027802 */ /* 0x000fc40000000f00 */
[----:B-1-3--:R-:W-:Y:S05]  /*25380*/  CALL.REL.NOINC `($__internal_13_$__cuda_sm70_shflsync_idx_p) ;  /* 0x00000eb000007944 */ /* 0x00afea0003c00000 */
[----:B------:R-:W-:Y:S01]  /*25390*/  IMAD.MOV.U32 R10, RZ, RZ, R0 ;  /* 0x000000ffff0a7224 */ /* 0x000fe200078e0000 */
[----:B------:R-:W-:Y:S01]  /*253a0*/  MOV R3, 0x1 ;  /* 0x0000000100037802 */ /* 0x000fe20000000f00 */
[----:B------:R-:W-:Y:S01]  /*253b0*/  IMAD.MOV.U32 R5, RZ, RZ, R13 ;  /* 0x000000ffff057224 */ /* 0x000fe200078e000d */
[----:B------:R-:W-:-:S02]  /*253c0*/  MOV R0, 0x1c1f ;  /* 0x00001c1f00007802 */ /* 0x000fc40000000f00 */
[----:B------:R-:W-:Y:S02]  /*253d0*/  MOV R2, 0x253f0 ;  /* 0x000253f000027802 */ /* 0x000fe40000000f00 */
[----:B------:R-:W-:Y:S05]  /*253e0*/  CALL.REL.NOINC `($__internal_13_$__cuda_sm70_shflsync_idx_p) ;  /* 0x00000e5000007944 */ /* 0x000fea0003c00000 */
[----:B------:R-:W-:Y:S05]  /*253f0*/  BRA `(.L_x_965) ;  /* 0xffffbf9000007947 */ /* 0x000fea000383ffff */
.L_x_896:
[----:B------:R-:W-:Y:S01]  /*25400*/  IMAD.MOV.U32 R5, RZ, RZ, R12 ;  /* 0x000000ffff057224 */ /* 0x000fe200078e000c */
[----:B-1----:R-:W-:Y:S01]  /*25410*/  MOV R3, 0x2 ;  /* 0x0000000200037802 */ /* 0x002fe20000000f00 */
[----:B----4-:R-:W-:Y:S01]  /*25420*/  IMAD.MOV.U32 R0, RZ, RZ, 0x1c1f ;  /* 0x00001c1fff007424 */ /* 0x010fe200078e00ff */
[----:B------:R-:W-:Y:S02]  /*25430*/  MOV R2, 0x25450 ;  /* 0x0002545000027802 */ /* 0x000fe40000000f00 */
[----:B--23--:R-:W-:Y:S05]  /*25440*/  CALL.REL.NOINC `($__internal_13_$__cuda_sm70_shflsync_idx_p) ;  /* 0x00000df000007944 */ /* 0x00cfea0003c00000 */
[----:B------:R-:W-:Y:S01]  /*25450*/  MOV R10, R0 ;  /* 0x00000000000a7202 */ /* 0x000fe20000000f00 */
[----:B------:R-:W-:Y:S05]  /*25460*/  BRA `(.L_x_966) ;  /* 0xffffc0a000007947 */ /* 0x000fea000383ffff */
.L_x_897:
[----:B------:R-:W-:Y:S01]  /*25470*/  IMAD.MOV.U32 R5, RZ, RZ, R13 ;  /* 0x000000ffff057224 */ /* 0x000fe200078e000d */
[----:B------:R-:W-:Y:S01]  /*25480*/  MOV R3, 0x2 ;  /* 0x0000000200037802 */ /* 0x000fe20000000f00 */
[----:B----4-:R-:W-:Y:S01]  /*25490*/  IMAD.MOV.U32 R0, RZ, RZ, 0x1c1f ;  /* 0x00001c1fff007424 */ /* 0x010fe200078e00ff */
[----:B------:R-:W-:Y:S02]  /*254a0*/  MOV R2, 0x254c0 ;  /* 0x000254c000027802 */ /* 0x000fe40000000f00 */
[----:B-123--:R-:W-:Y:S05]  /*254b0*/  CALL.REL.NOINC `($__internal_13_$__cuda_sm70_shflsync_idx_p) ;  /* 0x00000d8000007944 */ /* 0x00efea0003c00000 */
[----:B------:R-:W-:Y:S05]  /*254c0*/  BRA `(.L_x_967) ;  /* 0xffffc06000007947 */ /* 0x000fea000383ffff */
.L_x_900:
[----:B------:R-:W-:Y:S01]  /*254d0*/  IMAD.MOV.U32 R5, RZ, RZ, R12 ;  /* 0x000000ffff057224 */ /* 0x000fe200078e000c */
[----:B-1----:R-:W-:Y:S01]  /*254e0*/  MOV R3, 0x3 ;  /* 0x0000000300037802 */ /* 0x002fe20000000f00 */
[----:B------:R-:W-:Y:S01]  /*254f0*/  IMAD.MOV.U32 R0, RZ, RZ, 0x1c1f ;  /* 0x00001c1fff007424 */ /* 0x000fe200078e00ff */
[----:B------:R-:W-:-:S02]  /*25500*/  MOV R2, 0x25520 ;  /* 0x0002552000027802 */ /* 0x000fc40000000f00 */
[----:B--234-:R-:W-:Y:S05]  /*25510*/  CALL.REL.NOINC `($__internal_13_$__cuda_sm70_shflsync_idx_p) ;  /* 0x00000d2000007944 */ /* 0x01cfea0003c00000 */
[----:B------:R-:W-:Y:S01]  /*25520*/  IMAD.MOV.U32 R6, RZ, RZ, R0 ;  /* 0x000000ffff067224 */ /* 0x000fe200078e0000 */
[----:B------:R-:W-:Y:S01]  /*25530*/  MOV R3, 0x3 ;  /* 0x0000000300037802 */ /* 0x000fe20000000f00 */
[----:B------:R-:W-:Y:S01]  /*25540*/  IMAD.MOV.U32 R5, RZ, RZ, R13 ;  /* 0x000000ffff057224 */ /* 0x000fe200078e000d */
[----:B------:R-:W-:-:S02]  /*25550*/  MOV R0, 0x1c1f ;  /* 0x00001c1f00007802 */ /* 0x000fc40000000f00 */
[----:B------:R-:W-:Y:S02]  /*25560*/  MOV R2, 0x25580 ;  /* 0x0002558000027802 */ /* 0x000fe40000000f00 */
[----:B------:R-:W-:Y:S05]  /*25570*/  CALL.REL.NOINC `($__internal_13_$__cuda_sm70_shflsync_idx_p) ;  /* 0x00000cc000007944 */ /* 0x000fea0003c00000 */
[----:B------:R-:W-:Y:S05]  /*25580*/  BRA `(.L_x_968) ;  /* 0xffffc13000007947 */ /* 0x000fea000383ffff */
.L_x_902:
[----:B------:R-:W-:Y:S01]  /*25590*/  IMAD.MOV.U32 R5, RZ, RZ, R22 ;  /* 0x000000ffff057224 */ /* 0x000fe200078e0016 */
[----:B------:R-:W-:Y:S01]  /*255a0*/  MOV R3, RZ ;  /* 0x000000ff00037202 */ /* 0x000fe20000000f00 */
[----:B------:R-:W-:Y:S01]  /*255b0*/  IMAD.MOV.U32 R0, RZ, RZ, 0x1c1f ;  /* 0x00001c1fff007424 */ /* 0x000fe200078e00ff */
[----:B------:R-:W-:Y:S02]  /*255c0*/  MOV R2, 0x255e0 ;  /* 0x000255e000027802 */ /* 0x000fe40000000f00 */
[----:B------:R-:W-:Y:S05]  /*255d0*/  CALL.REL.NOINC `($__internal_13_$__cuda_sm70_shflsync_idx_p) ;  /* 0x00000c6000007944 */ /* 0x000fea0003c00000 */
[----:B------:R-:W-:Y:S01]  /*255e0*/  MOV R4, R0 ;  /* 0x0000000000047202 */ /* 0x000fe20000000f00 */
[----:B------:R-:W-:Y:S05]  /*255f0*/  BRA `(.L_x_969) ;  /* 0xffffc44000007947 */ /* 0x000fea000383ffff */
.L_x_903:
[----:B------:R-:W-:Y:S01]  /*25600*/  IMAD.MOV.U32 R5, RZ, RZ, R24 ;  /* 0x000000ffff057224 */ /* 0x000fe200078e0018 */
[----:B------:R-:W-:Y:S01]  /*25610*/  MOV R3, RZ ;  /* 0x000000ff00037202 */ /* 0x000fe20000000f00 */
[----:B------:R-:W-:Y:S01]  /*25620*/  IMAD.MOV.U32 R0, RZ, RZ, 0x1c1f ;  /* 0x00001c1fff007424 */ /* 0x000fe200078e00ff */
[----:B------:R-:W-:Y:S02]  /*25630*/  MOV R2, 0x25650 ;  /* 0x0002565000027802 */ /* 0x000fe40000000f00 */
[----:B-12---:R-:W-:Y:S05]  /*25640*/  CALL.REL.NOINC `($__internal_13_$__cuda_sm70_shflsync_idx_p) ;  /* 0x00000bf000007944 */ /* 0x006fea0003c00000 */
[----:B------:R-:W-:Y:S05]  /*25650*/  BRA `(.L_x_970) ;  /* 0xffffc40000007947 */ /* 0x000fea000383ffff */
.L_x_906:
[----:B------:R-:W-:Y:S01]  /*25660*/  IMAD.MOV.U32 R5, RZ, RZ, R22 ;  /* 0x000000ffff057224 */ /* 0x000fe200078e0016 */
[----:B----4-:R-:W-:Y:S01]  /*25670*/  MOV R3, 0x1 ;  /* 0x0000000100037802 */ /* 0x010fe20000000f00 */
[----:B------:R-:W-:Y:S01]  /*25680*/  IMAD.MOV.U32 R0, RZ, RZ, 0x1c1f ;  /* 0x00001c1fff007424 */ /* 0x000fe200078e00ff */
[----:B------:R-:W-:-:S02]  /*25690*/  MOV R2, 0x256b0 ;  /* 0x000256b000027802 */ /* 0x000fc40000000f00 */
[----:B-123--:R-:W-:Y:S05]  /*256a0*/  CALL.REL.NOINC `($__internal_13_$__cuda_sm70_shflsync_idx_p) ;  /* 0x00000b9000007944 */ /* 0x00efea0003c00000 */
[----:B------:R-:W-:Y:S01]  /*256b0*/  IMAD.MOV.U32 R4, RZ, RZ, R0 ;  /* 0x000000ffff047224 */ /* 0x000fe200078e0000 */
[----:B------:R-:W-:Y:S01]  /*256c0*/  MOV R3, 0x1 ;  /* 0x0000000100037802 */ /* 0x000fe20000000f00 */
[----:B------:R-:W-:Y:S01]  /*256d0*/  IMAD.MOV.U32 R5, RZ, RZ, R24 ;  /* 0x000000ffff057224 */ /* 0x000fe200078e0018 */
[----:B------:R-:W-:-:S02]  /*256e0*/  MOV R0, 0x1c1f ;  /* 0x00001c1f00007802 */ /* 0x000fc40000000f00 */
[----:B------:R-:W-:Y:S02]  /*256f0*/  MOV R2, 0x25710 ;  /* 0x0002571000027802 */ /* 0x000fe40000000f00 */
[----:B------:R-:W-:Y:S05]  /*25700*/  CALL.REL.NOINC `($__internal_13_$__cuda_sm70_shflsync_idx_p) ;  /* 0x00000b3000007944 */ /* 0x000fea0003c00000 */
[----:B------:R-:W-:Y:S05]  /*25710*/  BRA `(.L_x_971) ;  /* 0xffffc82000007947 */ /* 0x000fea000383ffff */
.L_x_909:
[----:B------:R-:W-:Y:S01]  /*25720*/  IMAD.MOV.U32 R5, RZ, RZ, R22 ;  /* 0x000000ffff057224 */ /* 0x000fe200078e0016 */
[----:B---3--:R-:W-:Y:S01]  /*25730*/  MOV R3, 0x2 ;  /* 0x0000000200037802 */ /* 0x008fe20000000f00 */
[----:B----4-:R-:W-:Y:S01]  /*25740*/  IMAD.MOV.U32 R0, RZ, RZ, 0x1c1f ;  /* 0x00001c1fff007424 */ /* 0x010fe200078e00ff */
[----:B------:R-:W-:Y:S02]  /*25750*/  MOV R2, 0x25770 ;  /* 0x0002577000027802 */ /* 0x000fe40000000f00 */
[----:B-12---:R-:W-:Y:S05]  /*25760*/  CALL.REL.NOINC `($__internal_13_$__cuda_sm70_shflsync_idx_p) ;  /* 0x00000ad000007944 */ /* 0x006fea0003c00000 */
[----:B------:R-:W-:Y:S01]  /*25770*/  MOV R4, R0 ;  /* 0x0000000000047202 */ /* 0x000fe20000000f00 */
[----:B------:R-:W-:Y:S05]  /*25780*/  BRA `(.L_x_972) ;  /* 0xffffcb3000007947 */ /* 0x000fea000383ffff */
.L_x_910:
[----:B------:R-:W-:Y:S01]  /*25790*/  IMAD.MOV.U32 R5, RZ, RZ, R24 ;  /* 0x000000ffff057224 */ /* 0x000fe200078e0018 */
[----:B---3--:R-:W-:Y:S01]  /*257a0*/  MOV R3, 0x2 ;  /* 0x0000000200037802 */ /* 0x008fe20000000f00 */
[----:B----4-:R-:W-:Y:S01]  /*257b0*/  IMAD.MOV.U32 R0, RZ, RZ, 0x1c1f ;  /* 0x00001c1fff007424 */ /* 0x010fe200078e00ff */
[----:B------:R-:W-:Y:S02]  /*257c0*/  MOV R2, 0x257e0 ;  /* 0x000257e000027802 */ /* 0x000fe40000000f00 */
[----:B-12---:R-:W-:Y:S05]  /*257d0*/  CALL.REL.NOINC `($__internal_13_$__cuda_sm70_shflsync_idx_p) ;  /* 0x00000a6000007944 */ /* 0x006fea0003c00000 */
[----:B------:R-:W-:Y:S05]  /*257e0*/  BRA `(.L_x_973) ;  /* 0xffffcaf000007947 */ /* 0x000fea000383ffff */
.L_x_913:
[----:B------:R-:W-:Y:S01]  /*257f0*/  IMAD.MOV.U32 R5, RZ, RZ, R22 ;  /* 0x000000ffff057224 */ /* 0x000fe200078e0016 */
[----:B--23--:R-:W-:Y:S01]  /*25800*/  MOV R3, 0x3 ;  /* 0x0000000300037802 */ /* 0x00cfe20000000f00 */
[----:B-1----:R-:W-:Y:S01]  /*25810*/  IMAD.MOV.U32 R0, RZ, RZ, 0x1c1f ;  /* 0x00001c1fff007424 */ /* 0x002fe200078e00ff */
[----:B------:R-:W-:-:S02]  /*25820*/  MOV R2, 0x25840 ;  /* 0x0002584000027802 */ /* 0x000fc40000000f00 */
[----:B----4-:R-:W-:Y:S05]  /*25830*/  CALL.REL.NOINC `($__internal_13_$__cuda_sm70_shflsync_idx_p) ;  /* 0x00000a0000007944 */ /* 0x010fea0003c00000 */
[----:B------:R-:W-:Y:S01]  /*25840*/  IMAD.MOV.U32 R4, RZ, RZ, R0 ;  /* 0x000000ffff047224 */ /* 0x000fe200078e0000 */
[----:B------:R-:W-:Y:S01]  /*25850*/  MOV R3, 0x3 ;  /* 0x0000000300037802 */ /* 0x000fe20000000f00 */
[----:B------:R-:W-:Y:S01]  /*25860*/  IMAD.MOV.U32 R5, RZ, RZ, R24 ;  /* 0x000000ffff057224 */ /* 0x000fe200078e0018 */
[----:B------:R-:W-:-:S02]  /*25870*/  MOV R0, 0x1c1f ;  /* 0x00001c1f00007802 */ /* 0x000fc40000000f00 */
[----:B------:R-:W-:Y:S02]  /*25880*/  MOV R2, 0x258a0 ;  /* 0x000258a000027802 */ /* 0x000fe40000000f00 */
[----:B------:R-:W-:Y:S05]  /*25890*/  CALL.REL.NOINC `($__internal_13_$__cuda_sm70_shflsync_idx_p) ;  /* 0x000009a000007944 */ /* 0x000fea0003c00000 */
[----:B------:R-:W-:Y:S05]  /*258a0*/  BRA `(.L_x_974) ;  /* 0xffffcdd000007947 */ /* 0x000fea000383ffff */
.L_x_917:
[----:B------:R-:W-:Y:S01]  /*258b0*/  IMAD.MOV.U32 R5, RZ, RZ, R9 ;  /* 0x000000ffff057224 */ /* 0x000fe200078e0009 */
[----:B------:R-:W-:Y:S01]  /*258c0*/  MOV R3, RZ ;  /* 0x000000ff00037202 */ /* 0x000fe20000000f00 */
[----:B------:R-:W-:Y:S01]  /*258d0*/  IMAD.MOV.U32 R0, RZ, RZ, 0x1c1f ;  /* 0x00001c1fff007424 */ /* 0x000fe200078e00ff */
[----:B------:R-:W-:Y:S02]  /*258e0*/  MOV R2, 0x25900 ;  /* 0x0002590000027802 */ /* 0x000fe40000000f00 */
[----:B------:R-:W-:Y:S05]  /*258f0*/  CALL.REL.NOINC `($__internal_13_$__cuda_sm70_shflsync_idx_p) ;  /* 0x0000094000007944 */ /* 0x000fea0003c00000 */
[----:B------:R-:W-:Y:S01]  /*25900*/  MOV R8, R0 ;  /* 0x0000000000087202 */ /* 0x000fe20000000f00 */
[----:B------:R-:W-:Y:S05]  /*25910*/  BRA `(.L_x_975) ;  /* 0xffffd8b000007947 */ /* 0x000fea000383ffff */
.L_x_918:
[----:B------:R-:W-:Y:S01]  /*25920*/  IMAD.MOV.U32 R5, RZ, RZ, R12 ;  /* 0x000000ffff057224 */ /* 0x000fe200078e000c */
[----:B------:R-:W-:Y:S01]  /*25930*/  MOV R3, RZ ;  /* 0x000000ff00037202 */ /* 0x000fe20000000f00 */
[----:B------:R-:W-:Y:S01]  /*25940*/  IMAD.MOV.U32 R0, RZ, RZ, 0x1c1f ;  /* 0x00001c1fff007424 */ /* 0x000fe200078e00ff */
[----:B------:R-:W-:Y:S02]  /*25950*/  MOV R2, 0x25970 ;  /* 0x0002597000027802 */ /* 0x000fe40000000f00 */
[----:B-12---:R-:W-:Y:S05]  /*25960*/  CALL.REL.NOINC `($__internal_13_$__cuda_sm70_shflsync_idx_p) ;  /* 0x000008d000007944 */ /* 0x006fea0003c00000 */
[----:B------:R-:W-:Y:S05]  /*25970*/  BRA `(.L_x_976) ;  /* 0xffffd87000007947 */ /* 0x000fea000383ffff */
.L_x_921:
[----:B--2---:R-:W-:Y:S01]  /*25980*/  IMAD.MOV.U32 R5, RZ, RZ, R9 ;  /* 0x000000ffff057224 */ /* 0x004fe200078e0009 */
[----:B------:R-:W-:Y:S01]  /*25990*/  MOV R3, 0x1 ;  /* 0x0000000100037802 */ /* 0x000fe20000000f00 */
        /* <DEDUP_REMOVED lines=10> */
.L_x_924:
[----:B-1----:R-:W-:Y:S01]  /*25a40*/  IMAD.MOV.U32 R5, RZ, RZ, R9 ;  /* 0x000000ffff057224 */ /* 0x002fe200078e0009 */
[----:B------:R-:W-:Y:S01]  /*25a50*/  MOV R3, 0x2 ;  /* 0x0000000200037802 */ /* 0x000fe20000000f00 */
[----:B----4-:R-:W-:Y:S01]  /*25a60*/  IMAD.MOV.U32 R0, RZ, RZ, 0x1c1f ;  /* 0x00001c1fff007424 */ /* 0x010fe200078e00ff */
[----:B------:R-:W-:Y:S02]  /*25a70*/  MOV R2, 0x25a90 ;  /* 0x00025a9000027802 */ /* 0x000fe40000000f00 */
[----:B--23--:R-:W-:Y:S05]  /*25a80*/  CALL.REL.NOINC `($__internal_13_$__cuda_sm70_shflsync_idx_p) ;  /* 0x000007b000007944 */ /* 0x00cfea0003c00000 */
[----:B------:R-:W-:Y:S01]  /*25a90*/  MOV R8, R0 ;  /* 0x0000000000087202 */ /* 0x000fe20000000f00 */
[----:B------:R-:W-:Y:S05]  /*25aa0*/  BRA `(.L_x_978) ;  /* 0xffffda5000007947 */ /* 0x000fea000383ffff */
.L_x_925:
[----:B------:R-:W-:Y:S01]  /*25ab0*/  IMAD.MOV.U32 R5, RZ, RZ, R12 ;  /* 0x000000ffff057224 */ /* 0x000fe200078e000c */
[----:B------:R-:W-:Y:S01]  /*25ac0*/  MOV R3, 0x2 ;  /* 0x0000000200037802 */ /* 0x000fe20000000f00 */
[----:B----4-:R-:W-:Y:S01]  /*25ad0*/  IMAD.MOV.U32 R0, RZ, RZ, 0x1c1f ;  /* 0x00001c1fff007424 */ /* 0x010fe200078e00ff */
[----:B------:R-:W-:Y:S02]  /*25ae0*/  MOV R2, 0x25b00 ;  /* 0x00025b0000027802 */ /* 0x000fe40000000f00 */
[----:B-123--:R-:W-:Y:S05]  /*25af0*/  CALL.REL.NOINC `($__internal_13_$__cuda_sm70_shflsync_idx_p) ;  /* 0x0000074000007944 */ /* 0x00efea0003c00000 */
[----:B------:R-:W-:Y:S05]  /*25b00*/  BRA `(.L_x_979) ;  /* 0xffffda1000007947 */ /* 0x000fea000383ffff */
.L_x_928:
[----:B-1----:R-:W-:Y:S01]  /*25b10*/  IMAD.MOV.U32 R5, RZ, RZ, R9 ;  /* 0x000000ffff057224 */ /* 0x002fe200078e0009 */
[----:B------:R-:W-:Y:S01]  /*25b20*/  MOV R3, 0x3 ;  /* 0x0000000300037802 */ /* 0x000fe20000000f00 */
        /* <DEDUP_REMOVED lines=10> */
.L_x_930:
[----:B------:R-:W-:Y:S01]  /*25bd0*/  IMAD.MOV.U32 R5, RZ, RZ, R74 ;  /* 0x000000ffff057224 */ /* 0x000fe200078e004a */
[----:B------:R-:W-:Y:S01]  /*25be0*/  MOV R3, RZ ;  /* 0x000000ff00037202 */ /* 0x000fe20000000f00 */
[----:B------:R-:W-:Y:S01]  /*25bf0*/  IMAD.MOV.U32 R0, RZ, RZ, 0x1f ;  /* 0x0000001fff007424 */ /* 0x000fe200078e00ff */
[----:B------:R-:W-:Y:S02]  /*25c00*/  MOV R2, 0x25c20 ;  /* 0x00025c2000027802 */ /* 0x000fe40000000f00 */
[----:B--2---:R-:W-:Y:S05]  /*25c10*/  CALL.REL.NOINC `($__internal_13_$__cuda_sm70_shflsync_idx_p) ;  /* 0x0000062000007944 */ /* 0x004fea0003c00000 */
[----:B------:R-:W-:Y:S01]  /*25c20*/  MOV R9, R0 ;  /* 0x0000000000097202 */ /* 0x000fe20000000f00 */
[----:B------:R-:W-:Y:S05]  /*25c30*/  BRA `(.L_x_981) ;  /* 0xffffdcb000007947 */ /* 0x000fea000383ffff */
.L_x_931:
[----:B------:R-:W-:Y:S01]  /*25c40*/  IMAD.MOV.U32 R5, RZ, RZ, R74 ;  /* 0x000000ffff057224 */ /* 0x000fe200078e004a */
[----:B------:R-:W-:Y:S01]  /*25c50*/  MOV R3, 0x1 ;  /* 0x0000000100037802 */ /* 0x000fe20000000f00 */
[----:B------:R-:W-:Y:S01]  /*25c60*/  IMAD.MOV.U32 R0, RZ, RZ, 0x1f ;  /* 0x0000001fff007424 */ /* 0x000fe200078e00ff */
[----:B------:R-:W-:Y:S02]  /*25c70*/  MOV R2, 0x25c90 ;  /* 0x00025c9000027802 */ /* 0x000fe40000000f00 */
[----:B-12---:R-:W-:Y:S05]  /*25c80*/  CALL.REL.NOINC `($__internal_13_$__cuda_sm70_shflsync_idx_p) ;  /* 0x000005b000007944 */ /* 0x006fea0003c00000 */
[----:B------:R-:W-:Y:S01]  /*25c90*/  MOV R8, R0 ;  /* 0x0000000000087202 */ /* 0x000fe20000000f00 */
[----:B------:R-:W-:Y:S05]  /*25ca0*/  BRA `(.L_x_982) ;  /* 0xffffdc6000007947 */ /* 0x000fea000383ffff */
.L_x_932:
[----:B------:R-:W-:Y:S02]  /*25cb0*/  MOV R2, 0x1 ;  /* 0x0000000100027802 */ /* 0x000fe40000000f00 */
[----:B------:R-:W-:-:S02]  /*25cc0*/  MOV R3, 0x25ce0 ;  /* 0x00025ce000037802 */ /* 0x000fc40000000f00 */
[----:B-1234-:R-:W-:Y:S05]  /*25cd0*/  CALL.REL.NOINC `($__internal_14_$__cuda_sm70_shflsync_up_p) ;  /* 0x000005b000007944 */ /* 0x01efea0003c00000 */
[----:B------:R-:W-:Y:S05]  /*25ce0*/  BRA `(.L_x_983) ;  /* 0xffffdd5000007947 */ /* 0x000fea000383ffff */
.L_x_933:
[----:B------:R-:W-:Y:S02]  /*25cf0*/  MOV R2, 0x2 ;  /* 0x0000000200027802 */ /* 0x000fe40000000f00 */
[----:B------:R-:W-:-:S02]  /*25d00*/  MOV R3, 0x25d20 ;  /* 0x00025d2000037802 */ /* 0x000fc40000000f00 */
[----:B--2-4-:R-:W-:Y:S05]  /*25d10*/  CALL.REL.NOINC `($__internal_14_$__cuda_sm70_shflsync_up_p) ;  /* 0x0000057000007944 */ /* 0x014fea0003c00000 */
        /* <DEDUP_REMOVED lines=23> */
.L_x_937:
[----:B------:R-:W-:Y:S02]  /*25e90*/  MOV R2, 0x1 ;  /* 0x0000000100027802 */ /* 0x000fe40000000f00 */
[----:B------:R-:W-:Y:S02]  /*25ea0*/  MOV R3, 0x25ec0 ;  /* 0x00025ec000037802 */ /* 0x000fe40000000f00 */
[----:B------:R-:W-:Y:S05]  /*25eb0*/  CALL.REL.NOINC `($__internal_14_$__cuda_sm70_shflsync_up_p) ;  /* 0x000003d000007944 */ /* 0x000fea0003c00000 */
[----:B------:R-:W-:Y:S01]  /*25ec0*/  MOV R2, R4 ;  /* 0x0000000400027202 */ /* 0x000fe20000000f00 */
[----:B------:R-:W-:Y:S05]  /*25ed0*/  BRA `(.L_x_985) ;  /* 0xffffddc000007947 */ /* 0x000fea000383ffff */
.L_x_938:
        /* <DEDUP_REMOVED lines=26> */
.L_x_940:
[----:B------:R-:W-:Y:S02]  /*26080*/  SEL R0, RZ, 0x1, P0 ;  /* 0x00000001ff007807 */ /* 0x000fe40000000000 */
[----:B------:R-:W-:Y:S02]  /*26090*/  MOV R2, 0x260b0 ;  /* 0x000260b000027802 */ /* 0x000fe40000000f00 */
[----:B-1----:R-:W-:Y:S05]  /*260a0*/  CALL.REL.NOINC `($__internal_15_$__cuda_sm70_votesync_ballot) ;  /* 0x0000025000007944 */ /* 0x002fea0003c00000 */
[----:B------:R-:W-:Y:S01]  /*260b0*/  MOV R12, R0 ;  /* 0x00000000000c7202 */ /* 0x000fe20000000f00 */
[----:B------:R-:W-:Y:S05]  /*260c0*/  BRA `(.L_x_987) ;  /* 0xffffdd6000007947 */ /* 0x000fea000383ffff */
.L_x_941:
[----:B------:R-:W-:Y:S01]  /*260d0*/  IMAD.MOV.U32 R5, RZ, RZ, R6 ;  /* 0x000000ffff057224 */ /* 0x000fe200078e0006 */
[----:B------:R-:W-:Y:S01]  /*260e0*/  MOV R3, R8 ;  /* 0x0000000800037202 */ /* 0x000fe20000000f00 */
[----:B--2---:R-:W-:Y:S01]  /*260f0*/  IMAD.MOV.U32 R0, RZ, RZ, 0x1f ;  /* 0x0000001fff007424 */ /* 0x004fe200078e00ff */
[----:B------:R-:W-:Y:S02]  /*26100*/  MOV R2, 0x26120 ;  /* 0x0002612000027802 */ /* 0x000fe40000000f00 */
[----:B-1----:R-:W-:Y:S05]  /*26110*/  CALL.REL.NOINC `($__internal_13_$__cuda_sm70_shflsync_idx_p) ;  /* 0x0000012000007944 */ /* 0x002fea0003c00000 */
[----:B------:R-:W-:Y:S01]  /*26120*/  IMAD.MOV.U32 R10, RZ, RZ, R0 ;  /* 0x000000ffff0a7224 */ /* 0x000fe200078e0000 */
[----:B------:R-:W-:Y:S01]  /*26130*/  MOV R3, R8 ;  /* 0x0000000800037202 */ /* 0x000fe20000000f00 */
[----:B------:R-:W-:Y:S01]  /*26140*/  IMAD.MOV.U32 R5, RZ, RZ, R7 ;  /* 0x000000ffff057224 */ /* 0x000fe200078e0007 */
[----:B------:R-:W-:Y:S02]  /*26150*/  MOV R0, 0x1f ;  /* 0x0000001f00007802 */ /* 0x000fe40000000f00 */
[----:B------:R-:W-:-:S02]  /*26160*/  MOV R2, 0x26180 ;  /* 0x0002618000027802 */ /* 0x000fc40000000f00 */
[----:B------:R-:W-:Y:S05]  /*26170*/  CALL.REL.NOINC `($__internal_13_$__cuda_sm70_shflsync_idx_p) ;  /* 0x000000c000007944 */ /* 0x000fea0003c00000 */
[----:B------:R-:W-:Y:S01]  /*26180*/  MOV R7, R0 ;  /* 0x0000000000077202 */ /* 0x000fe20000000f00 */
[----:B------:R-:W-:Y:S05]  /*26190*/  BRA `(.L_x_988) ;  /* 0xffffdd0000007947 */ /* 0x000fea000383ffff */
.L_x_944:
[----:B------:R-:W-:Y:S01]  /*261a0*/  IMAD.MOV.U32 R5, RZ, RZ, R4 ;  /* 0x000000ffff057224 */ /* 0x000fe200078e0004 */
[----:B--2---:R-:W-:-:S02]  /*261b0*/  MOV R0, 0x1f ;  /* 0x0000001f00007802 */ /* 0x004fc40000000f00 */
[----:B------:R-:W-:Y:S02]  /*261c0*/  MOV R2, 0x261e0 ;  /* 0x000261e000027802 */ /* 0x000fe40000000f00 */
[----:B-1-34-:R-:W-:Y:S05]  /*261d0*/  CALL.REL.NOINC `($__internal_13_$__cuda_sm70_shflsync_idx_p) ;  /* 0x0000006000007944 */ /* 0x01afea0003c00000 */
[----:B------:R-:W-:Y:S01]  /*261e0*/  MOV R13, R0 ;  /* 0x00000000000d7202 */ /* 0x000fe20000000f00 */
[----:B------:R-:W-:Y:S05]  /*261f0*/  BRA `(.L_x_943) ;  /* 0xffffdd0000007947 */ /* 0x000fea000383ffff */
        .weak           $__internal_12_$__cuda_sm70_shflsync_bfly_p
        .type           $__internal_12_$__cuda_sm70_shflsync_bfly_p,@function
        .size           $__internal_12_$__cuda_sm70_shflsync_bfly_p,($__internal_13_$__cuda_sm70_shflsync_idx_p - $__internal_12_$__cuda_sm70_shflsync_bfly_p)
$__internal_12_$__cuda_sm70_shflsync_bfly_p:
[----:B------:R-:W-:Y:S04]  /*26200*/  WARPSYNC R8 ;  /* 0x0000000800007348 */ /* 0x000fe80003800000 */
[----:B------:R1:W2:Y:S02]  /*26210*/  SHFL.BFLY PT, R0, R0, R3, R9 ;  /* 0x0c00000300007389 */ /* 0x0002a400000e0009 */
[----:B-1----:R-:W-:-:S04]  /*26220*/  MOV R3, 0x0 ;  /* 0x0000000000037802 */ /* 0x002fc80000000f00 */
[----:B--2---:R-:W-:Y:S05]  /*26230*/  RET.REL.NODEC R2 `(_ZN7cutlass13device_kernelIN5flash19enable_sm80_to_sm89INS1_16FlashAttnFwdSm80INS1_25CollectiveMainloopFwdSm80ILi4ELi1ELb0EN4cute5tupleIJNS5_1CILi128EEENS7_ILi48EEENS7_ILi96EEEEEELi96ENS_6half_tEfNS_4arch4Sm80ELb0ELb1ELb1ELb1ELb0ELb1ELb1ELb1EEENS1_21CollectiveEpilogueFwdINS6_IJS8_SA_S9_EEENS6_IJNS7_ILi1EEESI_SI_EEESC_SE_Li128ELb1ELb1ELb1ELb0EEENS1_36VarlenDynamicPersistentTileSchedulerILi128ELi48ELi128ELi128ELb1ELb1ELb0ELb1ELb0ELb1EEEEEEEEEvNT_6ParamsE) ;  /* 0xfffd9dc002007950 */ /* 0x004fea0003c3ffff */
        .weak           $__internal_13_$__cuda_sm70_shflsync_idx_p
        .type           $__internal_13_$__cuda_sm70_shflsync_idx_p,@function
        .size           $__internal_13_$__cuda_sm70_shflsync_idx_p,($__internal_14_$__cuda_sm70_shflsync_up_p - $__internal_13_$__cuda_sm70_shflsync_idx_p)
$__internal_13_$__cuda_sm70_shflsync_idx_p:
[----:B------:R-:W-:-:S04]  /*26240*/  MOV R75, 0xffffffff ;  /* 0xffffffff004b7802 */ /* 0x000fc80000000f00 */
[----:B------:R-:W-:Y:S04]  /*26250*/  WARPSYNC R75 ;  /* 0x0000004b00007348 */ /* 0x000fe80003800000 */
[----:B------:R1:W2:Y:S02]  /*26260*/  SHFL.IDX PT, R0, R5, R3, R0 ;  /* 0x0000000305007389 */ /* 0x0002a400000e0000 */
[----:B-1----:R-:W-:-:S04]  /*26270*/  MOV R3, 0x0 ;  /* 0x0000000000037802 */ /* 0x002fc80000000f00 */
[----:B--2---:R-:W-:Y:S05]  /*26280*/  RET.REL.NODEC R2 `(_ZN7cutlass13device_kernelIN5flash19enable_sm80_to_sm89INS1_16FlashAttnFwdSm80INS1_25CollectiveMainloopFwdSm80ILi4ELi1ELb0EN4cute5tupleIJNS5_1CILi128EEENS7_ILi48EEENS7_ILi96EEEEEELi96ENS_6half_tEfNS_4arch4Sm80ELb0ELb1ELb1ELb1ELb0ELb1ELb1ELb1EEENS1_21CollectiveEpilogueFwdINS6_IJS8_SA_S9_EEENS6_IJNS7_ILi1EEESI_SI_EEESC_SE_Li128ELb1ELb1ELb1ELb0EEENS1_36VarlenDynamicPersistentTileSchedulerILi128ELi48ELi128ELi128ELb1ELb1ELb0ELb1ELb0ELb1EEEEEEEEEvNT_6ParamsE) ;  /* 0xfffd9d7002007950 */ /* 0x004fea0003c3ffff */
        .weak           $__internal_14_$__cuda_sm70_shflsync_up_p
        .type           $__internal_14_$__cuda_sm70_shflsync_up_p,@function
        .size           $__internal_14_$__cuda_sm70_shflsync_up_p,($__internal_15_$__cuda_sm70_votesync_ballot - $__internal_14_$__cuda_sm70_shflsync_up_p)
$__internal_14_$__cuda_sm70_shflsync_up_p:
[----:B------:R-:W-:Y:S02]  /*26290*/  IMAD.MOV.U32 R4, RZ, RZ, RZ ;  /* 0x000000ffff047224 */ /* 0x000fe400078e00ff */
[----:B------:R-:W-:-:S04]  /*262a0*/  IMAD.MOV.U32 R10, RZ, RZ, -0x1 ;  /* 0xffffffffff0a7424 */ /* 0x000fc800078e00ff */
[----:B------:R-:W-:Y:S04]  /*262b0*/  WARPSYNC R10 ;  /* 0x0000000a00007348 */ /* 0x000fe80003800000 */
[----:B------:R1:W2:Y:S02]  /*262c0*/  SHFL.UP PT, R4, R0, R2, R4 ;  /* 0x0400000200047389 */ /* 0x0002a400000e0004 */
[----:B-1----:R-:W-:Y:S02]  /*262d0*/  MOV R2, R3 ;  /* 0x0000000300027202 */ /* 0x002fe40000000f00 */
[----:B------:R-:W-:-:S04]  /*262e0*/  MOV R3, 0x0 ;  /* 0x0000000000037802 */ /* 0x000fc80000000f00 */
[----:B--2---:R-:W-:Y:S05]  /*262f0*/  RET.REL.NODEC R2 `(_ZN7cutlass13device_kernelIN5flash19enable_sm80_to_sm89INS1_16FlashAttnFwdSm80INS1_25CollectiveMainloopFwdSm80ILi4ELi1ELb0EN4cute5tupleIJNS5_1CILi128EEENS7_ILi48EEENS7_ILi96EEEEEELi96ENS_6half_tEfNS_4arch4Sm80ELb0ELb1ELb1ELb1ELb0ELb1ELb1ELb1EEENS1_21CollectiveEpilogueFwdINS6_IJS8_SA_S9_EEENS6_IJNS7_ILi1EEESI_SI_EEESC_SE_Li128ELb1ELb1ELb1ELb0EEENS1_36VarlenDynamicPersistentTileSchedulerILi128ELi48ELi128ELi128ELb1ELb1ELb0ELb1ELb0ELb1EEEEEEEEEvNT_6ParamsE) ;  /* 0xfffd9d0002007950 */ /* 0x004fea0003c3ffff */
        .weak           $__internal_15_$__cuda_sm70_votesync_ballot
        .type           $__internal_15_$__cuda_sm70_votesync_ballot,@function
        .size           $__internal_15_$__cuda_sm70_votesync_ballot,(.L_x_1441 - $__internal_15_$__cuda_sm70_votesync_ballot)
$__internal_15_$__cuda_sm70_votesync_ballot:
[----:B------:R-:W-:Y:S01]  /*26300*/  ISETP.NE.U32.AND P0, PT, R0, 0x1, PT ;  /* 0x000000010000780c */ /* 0x000fe20003f05070 */
[----:B------:R-:W-:-:S04]  /*26310*/  IMAD.MOV.U32 R3, RZ, RZ, -0x1 ;  /* 0xffffffffff037424 */ /* 0x000fc800078e00ff */
[----:B------:R-:W-:Y:S08]  /*26320*/  WARPSYNC R3 ;  /* 0x0000000300007348 */ /* 0x000ff00003800000 */
[----:B------:R-:W-:-:S04]  /*26330*/  VOTE.ANY R0, PT, !P0 ;  /* 0x0000000000007806 */ /* 0x000fc800040e0100 */
[----:B------:R-:W-:Y:S01]  /*26340*/  LOP3.LUT R0, R0, R3, RZ, 0xc0, !PT ;  /* 0x0000000300007212 */ /* 0x000fe200078ec0ff */
[----:B------:R-:W-:-:S04]  /*26350*/  IMAD.MOV.U32 R3, RZ, RZ, 0x0 ;  /* 0x00000000ff037424 */ /* 0x000fc800078e00ff */
[----:B------:R-:W-:Y:S05]  /*26360*/  RET.REL.NODEC R2 `(_ZN7cutlass13device_kernelIN5flash19enable_sm80_to_sm89INS1_16FlashAttnFwdSm80INS1_25CollectiveMainloopFwdSm80ILi4ELi1ELb0EN4cute5tupleIJNS5_1CILi128EEENS7_ILi48EEENS7_ILi96EEEEEELi96ENS_6half_tEfNS_4arch4Sm80ELb0ELb1ELb1ELb1ELb0ELb1ELb1ELb1EEENS1_21CollectiveEpilogueFwdINS6_IJS8_SA_S9_EEENS6_IJNS7_ILi1EEESI_SI_EEESC_SE_Li128ELb1ELb1ELb1ELb0EEENS1_36VarlenDynamicPersistentTileSchedulerILi128ELi48ELi128ELi128ELb1ELb1ELb0ELb1ELb0ELb1EEEEEEEEEvNT_6ParamsE) ;  /* 0xfffd9c9002007950 */ /* 0x000fea0003c3ffff */
.L_x_989:
        /* <DEDUP_REMOVED lines=9> */
.L_x_1441:


//--------------------- .text._ZN7cutlass13device_kernelIN5flash19enable_sm80_to_sm89INS1_16FlashAttnFwdSm80INS1_25CollectiveMainloopFwdSm80ILi4ELi1ELb0EN4cute5tupleIJNS5_1CILi128EEENS7_ILi64EEENS7_ILi96EEEEEELi96ENS_6half_tEfNS_4arch4Sm80ELb1ELb0ELb1ELb0ELb0ELb0ELb1ELb1EEENS1_21CollectiveEpilogueFwdINS6_IJS8_SA_S9_EEENS6_IJNS7_ILi1EEESI_SI_EEESC_SE_Li128ELb0ELb1ELb1ELb0EEENS1_30DynamicPersistentTileSchedulerILi128ELi128ELb1ELb1ELb0EEEEEEEEEvNT_6ParamsE --------------------------
	.section	.text._ZN7cutlass13device_kernelIN5flash19enable_sm80_to_sm89INS1_16FlashAttnFwdSm80INS1_25CollectiveMainloopFwdSm80ILi4ELi1ELb0EN4cute5tupleIJNS5_1CILi128EEENS7_ILi64EEENS7_ILi96EEEEEELi96ENS_6half_tEfNS_4arch4Sm80ELb1ELb0ELb1ELb0ELb0ELb0ELb1ELb1EEENS1_21CollectiveEpilogueFwdINS6_IJS8_SA_S9_EEENS6_IJNS7_ILi1EEESI_SI_EEESC_SE_Li128ELb0ELb1ELb1ELb0EEENS1_30DynamicPersistentTileSchedulerILi128ELi128ELb1ELb1ELb0EEEEEEEEEvNT_6ParamsE,"ax",@progbits
	.sectioninfo	@"SHI_REGISTERS=255"
	.align	128
.text._ZN7cutlass13device_kernelIN5flash19enable_sm80_to_sm89INS1_16FlashAttnFwdSm80INS1_25CollectiveMainloopFwdSm80ILi4ELi1ELb0EN4cute5tupleIJNS5_1CILi128EEENS7_ILi64EEENS7_ILi96EEEEEELi96ENS_6half_tEfNS_4arch4Sm80ELb1ELb0ELb1ELb0ELb0ELb0ELb1ELb1EEENS1_21CollectiveEpilogueFwdINS6_IJS8_SA_S9_EEENS6_IJNS7_ILi1EEESI_SI_EEESC_SE_Li128ELb0ELb1ELb1ELb0EEENS1_30DynamicPersistentTileSchedulerILi128ELi128ELb1ELb1ELb0EEEEEEEEEvNT_6ParamsE:
        .type           _ZN7cutlass13device_kernelIN5flash19enable_sm80_to_sm89INS1_16FlashAttnFwdSm80INS1_25CollectiveMainloopFwdSm80ILi4ELi1ELb0EN4cute5tupleIJNS5_1CILi128EEENS7_ILi64EEENS7_ILi96EEEEEELi96ENS_6half_tEfNS_4arch4Sm80ELb1ELb0ELb1ELb0ELb0ELb0ELb1ELb1EEENS1_21CollectiveEpilogueFwdINS6_IJS8_SA_S9_EEENS6_IJNS7_ILi1EEESI_SI_EEESC_SE_Li128ELb0ELb1ELb1ELb0EEENS1_30DynamicPersistentTileSchedulerILi128ELi128ELb1ELb1ELb0EEEEEEEEEvNT_6ParamsE,@function
        .size           _ZN7cutlass13device_kernelIN5flash19enable_sm80_to_sm89INS1_16FlashAttnFwdSm80INS1_25CollectiveMainloopFwdSm80ILi4ELi1ELb0EN4cute5tupleIJNS5_1CILi128EEENS7_ILi64EEENS7_ILi96EEEEEELi96ENS_6half_tEfNS_4arch4Sm80ELb1ELb0ELb1ELb0ELb0ELb0ELb1ELb1EEENS1_21CollectiveEpilogueFwdINS6_IJS8_SA_S9_EEENS6_IJNS7_ILi1EEESI_SI_EEESC_SE_Li128ELb0ELb1ELb1ELb0EEENS1_30DynamicPersistentTileSchedulerILi128ELi128ELb1ELb1ELb0EEEEEEEEEvNT_6ParamsE,(.L_x_1446 - _ZN7cutlass13device_kernelIN5flash19enable_sm80_to_sm89INS1_16FlashAttnFwdSm80INS1_25CollectiveMainloopFwdSm80ILi4ELi1ELb0EN4cute5tupleIJNS5_1CILi128EEENS7_ILi64EEENS7_ILi96EEEEEELi96ENS_6half_tEfNS_4arch4Sm80ELb1ELb0ELb1ELb0ELb0ELb0ELb1ELb1EEENS1_21CollectiveEpilogueFwdINS6_IJS8_SA_S9_EEENS6_IJNS7_ILi1EEESI_SI_EEESC_SE_Li128ELb0ELb1ELb1ELb0EEENS1_30DynamicPersistentTileSchedulerILi128ELi128ELb1ELb1ELb0EEEEEEEEEvNT_6ParamsE)
        .other          _ZN7cutlass13device_kernelIN5flash19enable_sm80_to_sm89INS1_16FlashAttnFwdSm80INS1_25CollectiveMainloopFwdSm80ILi4ELi1ELb0EN4cute5tupleIJNS5_1CILi128EEENS7_ILi64EEENS7_ILi96EEEEEELi96ENS_6half_tEfNS_4arch4Sm80ELb1ELb0ELb1ELb0ELb0ELb0ELb1ELb1EEENS1_21CollectiveEpilogueFwdINS6_IJS8_SA_S9_EEENS6_IJNS7_ILi1EEESI_SI_EEESC_SE_Li128ELb0ELb1ELb1ELb0EEENS1_30DynamicPersistentTileSchedulerILi128ELi128ELb1ELb1ELb0EEEEEEEEEvNT_6ParamsE,@"STO_CUDA_ENTRY STV_DEFAULT"
_ZN7cutlass13device_kernelIN5flash19enable_sm80_to_sm89INS1_16FlashAttnFwdSm80INS1_25CollectiveMainloopFwdSm80ILi4ELi1ELb0EN4cute5tupleIJNS5_1CILi128EEENS7_ILi64EEENS7_ILi96EEEEEELi96ENS_6half_tEfNS_4arch4Sm80ELb1ELb0ELb1ELb0ELb0ELb0ELb1ELb1EEENS1_21CollectiveEpilogueFwdINS6_IJS8_SA_S9_EEENS6_IJNS7_ILi1EEESI_SI_EEESC_SE_Li128ELb0ELb1ELb1ELb0EEENS1_30DynamicPersistentTileSchedulerILi128ELi128ELb1ELb1ELb0EEEEEEEEEvNT_6ParamsE:
[----:B------:R-:W-:-:S03]  /*0000*/  MOV R1, c[0x0][0x28] ;  /* 0x00000a0000017a02 */ /* 0x000fc60000000f00 */
[----:B------:R-:W1:Y:S01]  /*0010*/  S2R R13, SR_TID.X ;  /* 0x00000000000d7919 */ /* 0x000e620000002100 */
[----:B------:R-:W-:-:S03]  /*0020*/  IADD3 R1, R1, -0x78, RZ ;  /* 0xffffff8801017810 */ /* 0x000fc60007ffe0ff */
[----:B------:R-:W2:Y:S01]  /*0030*/  S2R R17, SR_CTAID.X ;  /* 0x0000000000117919 */ /* 0x000ea20000002500 */
[----:B-1----:R-:W-:-:S05]  /*0040*/  SHF.R.U32.HI R2, RZ, 0x5, R13 ;  /* 0x00000005ff027819 */ /* 0x002fca000001160d */
[----:B------:R-:W1:Y:S02]  /*0050*/  SHFL.IDX PT, R0, R2, RZ, 0x1f ;  /* 0x00001fff02007589 */ /* 0x000e6400000e0000 */
[----:B-1----:R-:W-:Y:S02]  /*0060*/  ISETP.GE.AND P0, PT, R0, 0x1, PT ;  /* 0x000000010000780c */ /* 0x002fe40003f06270 */
[----:B------:R1:W-:Y:S11]  /*0070*/  STL [R1+0x68], R0 ;  /* 0x0000680001007387 */ /* 0x0003f60000100800 */
[----:B------:R-:W-:Y:S06]  /*0080*/  @P0 BAR.ARV 0x4, 0x80 ;  /* 0x0102000000000b1d */ /* 0x000fec0000002000 */
[----:B--2---:R-:W-:-:S13]  /*0090*/  ISETP.GE.AND P0, PT, R17, c[0x0][0x538], PT ;  /* 0x00014e0011007a0c */ /* 0x004fda0003f06270 */
[----:B------:R-:W-:Y:S05]  /*00a0*/  @P0 EXIT ;  /* 0x000000000000094d */ /* 0x000fea0003800000 */
[----:B-1----:R-:W-:Y:S01]  /*00b0*/  SHF.R.S32.HI R8, RZ, 0x1f, R13 ;  /* 0x0000001fff087819 */ /* 0x002fe2000001140d */
[----:B------:R-:W-:Y:S01]  /*00c0*/  IMAD.MOV.U32 R214, RZ, RZ, 0x20 ;  /* 0x00000020ffd67424 */ /* 0x000fe200078e00ff */
[----:B------:R-:W-:Y:S02]  /*00d0*/  ULDC.64 UR6, c[0x0][0x118] ;  /* 0x0000460000067ab9 */ /* 0x000fe40000000a00 */
[CC--:B------:R-:W-:Y:S02]  /*00e0*/  LEA.HI R16, R8.reuse, R13.reuse, RZ, 0x3 ;  /* 0x0000000d08107211 */ /* 0x0c0fe400078f18ff */
[----:B------:R-:W-:Y:S02]  /*00f0*/  LEA.HI R4, R8, R13, RZ, 0x4 ;  /* 0x0000000d08047211 */ /* 0x000fe400078f20ff */
[----:B------:R-:W-:Y:S02]  /*0100*/  LOP3.LUT R2, R16, 0xfffffff8, RZ, 0xc0, !PT ;  /* 0xfffffff810027812 */ /* 0x000fe400078ec0ff */
[----:B------:R-:W-:-:S02]  /*0110*/  SHF.R.S32.HI R5, RZ, 0x4, R4 ;  /* 0x00000004ff057819 */ /* 0x000fc40000011404 */
        /* <DEDUP_REMOVED lines=12> */
[----:B------:R-:W-:Y:S01]  /*01e0*/  SHF.R.S32.HI R3, RZ, 0x1f, R0 ;  /* 0x0000001fff037819 */ /* 0x000fe20000011400 */
[----:B------:R-:W-:Y:S01]  /*01f0*/  IMAD R11, R12, 0x8, R11 ;  /* 0x000000080c0b7824 */ /* 0x000fe200078e020b */
        /* <DEDUP_REMOVED lines=13> */
[----:B------:R-:W-:Y:S01]  /*02d0*/  SHF.R.U32.HI R5, RZ, 0x3, R0 ;  /* 0x00000003ff057819 */ /* 0x000fe20000011600 */
[----:B------:R-:W-:Y:S01]  /*02e0*/  STL [R1+0x48], R20 ;  /* 0x0000481401007387 */ /* 0x000fe20000100800 */
[----:B------:R-:W-:Y:S02]  /*02f0*/  LOP3.LUT R4, R0, 0x18, R20, 0xf8, !PT ;  /* 0x0000001800047812 */ /* 0x000fe400078ef814 */
[----:B------:R-:W-:-:S02]  /*0300*/  SHF.R.S32.HI R215, RZ, 0x5, R8 ;  /* 0x00000005ffd77819 */ /* 0x000fc40000011408 */
[----:B------:R-:W-:Y:S02]  /*0310*/  SHF.R.S32.HI R0, RZ, 0x1f, R8 ;  /* 0x0000001fff007819 */ /* 0x000fe40000011408 */
[----:B------:R-:W-:Y:S02]  /*0320*/  LOP3.LUT R2, R3, 0x7fffffe, RZ, 0xc0, !PT ;  /* 0x07fffffe03027812 */ /* 0x000fe400078ec0ff */
[----:B------:R-:W-:Y:S02]  /*0330*/  LEA.HI R0, R0, R215, RZ, 0x2 ;  /* 0x000000d700007211 */ /* 0x000fe400078f10ff */
[----:B------:R-:W-:Y:S01]  /*0340*/  LOP3.LUT R8, R4, R5, RZ, 0x3c, !PT ;  /* 0x0000000504087212 */ /* 0x000fe200078e3cff */
[----:B------:R-:W-:Y:S01]  /*0350*/  IMAD.IADD R2, R22, 0x1, -R2 ;  /* 0x0000000116027824 */ /* 0x000fe200078e0a02 */
[--C-:B------:R-:W-:Y:S02]  /*0360*/  SHF.R.S32.HI R6, RZ, 0x1, R7.reuse ;  /* 0x00000001ff067819 */ /* 0x100fe40000011407 */
[----:B------:R-:W-:-:S02]  /*0370*/  SHF.R.S32.HI R4, RZ, 0x1f, R7 ;  /* 0x0000001fff047819 */ /* 0x000fc40000011407 */
[----:B------:R-:W-:Y:S02]  /*0380*/  SHF.R.S32.HI R5, RZ, 0x1f, R19 ;  /* 0x0000001fff057819 */ /* 0x000fe40000011413 */
[----:B------:R-:W-:Y:S01]  /*0390*/  LOP3.LUT R3, R0, 0xffffffc, RZ, 0xc0, !PT ;  /* 0x0ffffffc00037812 */ /* 0x000fe200078ec0ff */
[----:B------:R-:W-:Y:S01]  /*03a0*/  IMAD R0, R215, 0x8, R2 ;  /* 0x00000008d7007824 */ /* 0x000fe200078e0202 */
[----:B------:R-:W-:Y:S02]  /*03b0*/  LEA.HI R2, R4, R6, RZ, 0x2 ;  /* 0x0000000604027211 */ /* 0x000fe400078f10ff */
[----:B------:R-:W-:Y:S01]  /*03c0*/  LEA.HI R13, R5, R19, RZ, 0x2 ;  /* 0x00000013050d7211 */ /* 0x000fe200078f10ff */
[----:B------:R-:W-:Y:S01]  /*03d0*/  IMAD.IADD R5, R215, 0x1, -R3 ;  /* 0x00000001d7057824 */ /* 0x000fe200078e0a03 */
[----:B------:R-:W-:Y:S01]  /*03e0*/  LOP3.LUT R3, R2, 0xfffffffc, RZ, 0xc0, !PT ;  /* 0xfffffffc02037812 */ /* 0x000fe200078ec0ff */
[----:B------:R-:W-:Y:S01]  /*03f0*/  IMAD.U32 R7, R0, 0x20, R8 ;  /* 0x0000002000077824 */ /* 0x000fe200078e0008 */
[----:B------:R-:W-:-:S02]  /*0400*/  SHF.R.S32.HI R4, RZ, 0x2, R13 ;  /* 0x00000002ff047819 */ /* 0x000fc4000001140d */
[----:B------:R-:W-:Y:S01]  /*0410*/  LEA.HI R0, R10, R10, RZ, 0x1 ;  /* 0x0000000a0a007211 */ /* 0x000fe200078f08ff */
[----:B------:R-:W-:Y:S01]  /*0420*/  IMAD.IADD R8, R6, 0x1, -R3 ;  /* 0x0000000106087824 */ /* 0x000fe200078e0a03 */
[----:B------:R-:W-:Y:S01]  /*0430*/  SHF.R.S32.HI R2, RZ, 0x1, R9 ;  /* 0x00000001ff027819 */ /* 0x000fe20000011409 */
[----:B------:R-:W-:Y:S01]  /*0440*/  IMAD R18, R5, 0x10, R4 ;  /* 0x0000001005127824 */ /* 0x000fe200078e0204 */
[C---:B------:R-:W-:Y:S01]  /*0450*/  LOP3.LUT R4, R0.reuse, 0x1ffffffe, RZ, 0xc0, !PT ;  /* 0x1ffffffe00047812 */ /* 0x040fe200078ec0ff */
[----:B------:R-:W-:Y:S01]  /*0460*/  IMAD.SHL.U32 R3, R0, 0x20, RZ ;  /* 0x0000002000037824 */ /* 0x000fe200078e00ff */
[C---:B------:R-:W-:Y:S01]  /*0470*/  LOP3.LUT P0, RZ, R2.reuse, 0x2, RZ, 0xc0, !PT ;  /* 0x0000000202ff7812 */ /* 0x040fe2000780c0ff */
[----:B------:R-:W-:Y:S01]  /*0480*/  IMAD.SHL.U32 R0, R2, 0x40, RZ ;  /* 0x0000004002007824 */ /* 0x000fe200078e00ff */
[----:B------:R1:W-:Y:S01]  /*0490*/  STL [R1+0x34], R7 ;  /* 0x0000340701007387 */ /* 0x0003e20000100800 */
[----:B------:R-:W-:Y:S01]  /*04a0*/  IMAD.SHL.U32 R5, R15, 0x20, RZ ;  /* 0x000000200f057824 */ /* 0x000fe200078e00ff */
[----:B------:R-:W-:Y:S01]  /*04b0*/  LOP3.LUT R6, R3, 0xffffffc0, RZ, 0xc0, !PT ;  /* 0xffffffc003067812 */ /* 0x000fe200078ec0ff */
[----:B------:R-:W-:Y:S01]  /*04c0*/  IMAD.SHL.U32 R2, R8, 0x40, RZ ;  /* 0x0000004008027824 */ /* 0x000fe200078e00ff */
[----:B------:R-:W-:Y:S01]  /*04d0*/  LOP3.LUT R0, R0, 0xc0, RZ, 0xc0, !PT ;  /* 0x000000c000007812 */ /* 0x000fe200078ec0ff */
[----:B------:R-:W-:Y:S01]  /*04e0*/  IMAD.IADD R9, R10, 0x1, -R4 ;  /* 0x000000010a097824 */ /* 0x000fe200078e0a04 */
[----:B------:R-:W-:Y:S01]  /*04f0*/  LOP3.LUT R4, R5, 0xffffff00, RZ, 0xc0, !PT ;  /* 0xffffff0005047812 */ /* 0x000fe200078ec0ff */
[----:B------:R-:W-:Y:S01]  /*0500*/  STL [R1+0x6c], R18 ;  /* 0x00006c1201007387 */ /* 0x000fe20000100800 */
[----:B------:R-:W-:Y:S01]  /*0510*/  LOP3.LUT R2, R2, 0xc0, RZ, 0xc0, !PT ;  /* 0x000000c002027812 */ /* 0x000fe200078ec0ff */
[----:B------:R-:W-:Y:S01]  /*0520*/  IMAD R6, R9, 0x8, R6 ;  /* 0x0000000809067824 */ /* 0x000fe200078e0206 */
[----:B------:R-:W-:Y:S01]  /*0530*/  LOP3.LUT R3, R0, 0x8, R16, 0xf8, !PT ;  /* 0x0000000800037812 */ /* 0x000fe200078ef810 */
[----:B------:R-:W-:Y:S01]  /*0540*/  IMAD R215, R215, 0x200, R4 ;  /* 0x00000200d7d77824 */ /* 0x000fe200078e0204 */
[----:B------:R-:W-:Y:S01]  /*0550*/  SHF.R.U32.HI R212, RZ, 0x3, R0 ;  /* 0x00000003ffd47819 */ /* 0x000fe20000011600 */
[----:B------:R-:W-:Y:S01]  /*0560*/  STL [R1+0x58], R17 ;  /* 0x0000581101007387 */ /* 0x000fe20000100800 */
[----:B------:R-:W-:Y:S01]  /*0570*/  SHF.R.U32.HI R213, RZ, 0x3, R2 ;  /* 0x00000003ffd57819 */ /* 0x000fe20000011602 */
[----:B------:R-:W-:Y:S01]  /*0580*/  IMAD R215, R14, 0x20, R215 ;  /* 0x000000200ed77824 */ /* 0x000fe200078e02d7 */
[----:B------:R-:W-:-:S02]  /*0590*/  LOP3.LUT R212, R3, R212, RZ, 0x3c, !PT ;  /* 0x000000d403d47212 */ /* 0x000fc400078e3cff */
[----:B------:R-:W-:Y:S02]  /*05a0*/  IADD3 R3, R20, 0x20, RZ ;  /* 0x0000002014037810 */ /* 0x000fe40007ffe0ff */
[----:B------:R-:W-:Y:S01]  /*05b0*/  LOP3.LUT P1, RZ, R8, 0x2, RZ, 0xc0, !PT ;  /* 0x0000000208ff7812 */ /* 0x000fe2000782c0ff */
[----:B------:R-:W-:-:S03]  /*05c0*/  IMAD.U32 R212, R11, 0x20, R212 ;  /* 0x000000200bd47824 */ /* 0x000fc600078e00d4 */
[----:B------:R-:W-:Y:S01]  /*05d0*/  SEL R214, R214, 0xffffffe0, !P1 ;  /* 0xffffffe0d6d67807 */ /* 0x000fe20004800000 */
[----:B-1----:R-:W-:Y:S01]  /*05e0*/  IMAD.SHL.U32 R7, R12, 0x8, RZ ;  /* 0x000000080c077824 */ /* 0x002fe200078e00ff */
[----:B------:R-:W-:-:S04]  /*05f0*/  LEA R212, R212, 0x3100, 0x1 ;  /* 0x00003100d4d47811 */ /* 0x000fc800078e08ff */
[----:B------:R-:W-:Y:S01]  /*0600*/  LOP3.LUT R0, R2, 0x8, R7, 0xf8, !PT ;  /* 0x0000000802007812 */ /* 0x000fe200078ef807 */
[----:B------:R-:W-:Y:S01]  /*0610*/  IMAD R2, R10, 0x20, R22 ;  /* 0x000000200a027824 */ /* 0x000fe200078e0216 */
[----:B------:R-:W-:Y:S02]  /*0620*/  IADD3 R217, R212, 0x20, RZ ;  /* 0x00000020d4d97810 */ /* 0x000fe40007ffe0ff */
[----:B------:R-:W-:Y:S01]  /*0630*/  LOP3.LUT R213, R0, R213, RZ, 0x3c, !PT ;  /* 0x000000d500d57212 */ /* 0x000fe200078e3cff */
[----:B------:R-:W-:Y:S01]  /*0640*/  IMAD R0, R14, 0x20, R4 ;  /* 0x000000200e007824 */ /* 0x000fe200078e0204 */
[----:B------:R1:W-:Y:S01]  /*0650*/  STL [R1+0x70], R2 ;  /* 0x0000700201007387 */ /* 0x0003e20000100800 */
[----:B------:R-:W-:Y:S02]  /*0660*/  SHF.R.S32.HI R4, RZ, 0x1f, R3 ;  /* 0x0000001fff047819 */ /* 0x000fe40000011403 */
[C---:B------:R-:W-:Y:S01]  /*0670*/  IMAD.IADD R215, R213.reuse, 0x1, R215 ;  /* 0x00000001d5d77824 */ /* 0x040fe200078e02d7 */
[----:B------:R-:W-:Y:S01]  /*0680*/  @P0 IADD3 R217, R212, -0x20, RZ ;  /* 0xffffffe0d4d90810 */ /* 0x000fe20007ffe0ff */
[----:B------:R-:W-:Y:S01]  /*0690*/  IMAD.IADD R213, R213, 0x1, R0 ;  /* 0x00000001d5d57824 */ /* 0x000fe200078e0200 */
[----:B------:R-:W-:Y:S01]  /*06a0*/  LOP3.LUT R0, R13, 0x7ffffffc, RZ, 0xc0, !PT ;  /* 0x7ffffffc0d007812 */ /* 0x000fe200078ec0ff */
[----:B------:R2:W-:Y:S01]  /*06b0*/  STL [R1+0x60], R4 ;  /* 0x0000600401007387 */ /* 0x0005e20000100800 */
[----:B------:R-:W-:-:S02]  /*06c0*/  LEA R215, R215, 0x6100, 0x1 ;  /* 0x00006100d7d77811 */ /* 0x000fc400078e08ff */
[----:B------:R-:W-:Y:S01]  /*06d0*/  LEA R213, R213, 0x100, 0x1 ;  /* 0x00000100d5d57811 */ /* 0x000fe200078e08ff */
[----:B------:R-:W-:Y:S01]  /*06e0*/  IMAD.IADD R0, R19, 0x1, -R0 ;  /* 0x0000000113007824 */ /* 0x000fe200078e0a00 */
[----:B------:R-:W-:Y:S01]  /*06f0*/  IADD3 R228, R217, 0x400, RZ ;  /* 0x00000400d9e47810 */ /* 0x000fe20007ffe0ff */
[----:B------:R-:W-:Y:S01]  /*0700*/  IMAD.IADD R216, R215, 0x1, R214 ;  /* 0x00000001d7d87824 */ /* 0x000fe200078e02d6 */
[C---:B------:R-:W-:Y:S01]  /*0710*/  IADD3 R227, R217.reuse, 0x800, RZ ;  /* 0x00000800d9e37810 */ /* 0x040fe20007ffe0ff */
[----:B------:R-:W-:Y:S01]  /*0720*/  IMAD.IADD R214, R214, 0x1, R213 ;  /* 0x00000001d6d67824 */ /* 0x000fe200078e02d5 */
[C---:B------:R-:W-:Y:S02]  /*0730*/  IADD3 R226, R217.reuse, 0xc00, RZ ;  /* 0x00000c00d9e27810 */ /* 0x040fe40007ffe0ff */
[C---:B------:R-:W-:Y:S02]  /*0740*/  IADD3 R225, R217.reuse, 0x1000, RZ ;  /* 0x00001000d9e17810 */ /* 0x040fe40007ffe0ff */
[----:B------:R-:W-:-:S02]  /*0750*/  IADD3 R224, R217, 0x1400, RZ ;  /* 0x00001400d9e07810 */ /* 0x000fc40007ffe0ff */
[C---:B------:R-:W-:Y:S02]  /*0760*/  IADD3 R223, R217.reuse, 0x1800, RZ ;  /* 0x00001800d9df7810 */ /* 0x040fe40007ffe0ff */
[C---:B------:R-:W-:Y:S02]  /*0770*/  IADD3 R222, R217.reuse, 0x1c00, RZ ;  /* 0x00001c00d9de7810 */ /* 0x040fe40007ffe0ff */
[----:B-1----:R-:W-:Y:S02]  /*0780*/  IADD3 R2, R20, 0x40, RZ ;  /* 0x0000004014027810 */ /* 0x002fe40007ffe0ff */
[C---:B------:R-:W-:Y:S02]  /*0790*/  IADD3 R221, R217.reuse, 0x2000, RZ ;  /* 0x00002000d9dd7810 */ /* 0x040fe40007ffe0ff */
[----:B------:R-:W-:Y:S01]  /*07a0*/  SHF.R.S32.HI R3, RZ, 0x1f, R2 ;  /* 0x0000001fff037819 */ /* 0x000fe20000011402 */
[----:B------:R-:W-:Y:S01]  /*07b0*/  IMAD.SHL.U32 R2, R0, 0x2, RZ ;  /* 0x0000000200027824 */ /* 0x000fe200078e00ff */
[C---:B------:R-:W-:Y:S01]  /*07c0*/  IADD3 R220, R217.reuse, 0x2400, RZ ;  /* 0x00002400d9dc7810 */ /* 0x040fe20007ffe0ff */
[----:B------:R-:W-:Y:S01]  /*07d0*/  IMAD.IADD R0, R18, 0x1, R6 ;  /* 0x0000000112007824 */ /* 0x000fe200078e0206 */
[C---:B------:R-:W-:Y:S01]  /*07e0*/  IADD3 R219, R217.reuse, 0x2800, RZ ;  /* 0x00002800d9db7810 */ /* 0x040fe20007ffe0ff */
[----:B------:R2:W-:Y:S01]  /*07f0*/  STL [R1+0x5c], R3 ;  /* 0x00005c0301007387 */ /* 0x0005e20000100800 */
[----:B------:R-:W-:-:S03]  /*0800*/  IADD3 R218, R217, 0x2c00, RZ ;  /* 0x00002c00d9da7810 */ /* 0x000fc60007ffe0ff */
[----:B------:R2:W-:Y:S04]  /*0810*/  STL [R1+0x3c], R2 ;  /* 0x00003c0201007387 */ /* 0x0005e80000100800 */
[----:B------:R2:W-:Y:S02]  /*0820*/  STL [R1+0x64], R0 ;  /* 0x0000640001007387 */ /* 0x0005e40000100800 */
.L_x_1031:
[----:B--2---:R-:W2:Y:S01]  /*0830*/  LDL R4, [R1+0x58] ;  /* 0x0000580001047983 */ /* 0x004ea20000100800 */
[----:B------:R-:W-:Y:S01]  /*0840*/  IMAD.MOV.U32 R0, RZ, RZ, c[0x0][0x560] ;  /* 0x00015800ff007624 */ /* 0x000fe200078e00ff */
[----:B------:R-:W-:Y:S01]  /*0850*/  YIELD ;  /* 0x0000000000007946 */ /* 0x000fe20003800000 */
[----:B------:R-:W-:Y:S03]  /*0860*/  BSSY B0, `(.L_x_990) ;  /* 0x0000016000007945 */ /* 0x000fe60003800000 */
[----:B------:R-:W-:-:S13]  /*0870*/  ISETP.NE.AND P0, PT, R0, 0x1, PT ;  /* 0x000000010000780c */ /* 0x000fda0003f05270 */
[----:B--2---:R-:W-:Y:S01]  /*0880*/  @P0 IMAD.HI.U32 R0, R4, c[0x0][0x564], RZ ;  /* 0x0001590004000a27 */ /* 0x004fe200078e00ff */
[----:B------:R-:W-:-:S04]  /*0890*/  MOV R3, R4 ;  /* 0x0000000400037202 */ /* 0x000fc80000000f00 */
[----:B------:R-:W-:-:S04]  /*08a0*/  @P0 SHF.R.U32.HI R3, RZ, c[0x0][0x568], R0 ;  /* 0x00015a00ff030a19 */ /* 0x000fc80000011600 */
[----:B------:R-:W-:Y:S01]  /*08b0*/  ISETP.GE.AND P0, PT, R3, c[0x0][0x578], PT ;  /* 0x00015e0003007a0c */ /* 0x000fe20003f06270 */
[----:B------:R-:W-:-:S04]  /*08c0*/  IMAD.MOV R2, RZ, RZ, -R3 ;  /* 0x000000ffff027224 */ /* 0x000fc800078e0a03 */
[----:B------:R-:W-:-:S08]  /*08d0*/  IMAD R2, R2, c[0x0][0x560], R4 ;  /* 0x0001580002027a24 */ /* 0x000fd000078e0204 */
[----:B------:R-:W-:Y:S05]  /*08e0*/  @!P0 BRA `(.L_x_991) ;  /* 0x0000007000008947 */ /* 0x000fea0003800000 */
[----:B------:R-:W-:-:S04]  /*08f0*/  MOV R0, c[0x0][0x56c] ;  /* 0x00015b0000007a02 */ /* 0x000fc80000000f00 */
[----:B------:R-:W-:Y:S02]  /*0900*/  ISETP.NE.AND P0, PT, R0, 0x1, PT ;  /* 0x000000010000780c */ /* 0x000fe40003f05270 */
[----:B------:R-:W-:-:S11]  /*0910*/  MOV R0, R2 ;  /* 0x0000000200007202 */ /* 0x000fd60000000f00 */
[----:B------:R-:W-:-:S05]  /*0920*/  @P0 IMAD.HI.U32 R4, R2, c[0x0][0x570], RZ ;  /* 0x00015c0002040a27 */ /* 0x000fca00078e00ff */
[----:B------:R-:W-:-:S05]  /*0930*/  @P0 SHF.R.U32.HI R0, RZ, c[0x0][0x574], R4 ;  /* 0x00015d00ff000a19 */ /* 0x000fca0000011604 */
[----:B------:R-:W-:Y:S01]  /*0940*/  IMAD R4, R0, c[0x0][0x56c], RZ ;  /* 0x00015b0000047a24 */ /* 0x000fe200078e02ff */
[----:B------:R-:W-:Y:S05]  /*0950*/  BRA `(.L_x_992) ;  /* 0x0000006000007947 */ /* 0x000fea0003800000 */
.L_x_991:
[----:B------:R-:W-:-:S04]  /*0960*/  MOV R0, c[0x0][0x554] ;  /* 0x0001550000007a02 */ /* 0x000fc80000000f00 */
[----:B------:R-:W-:Y:S02]  /*0970*/  ISETP.NE.AND P0, PT, R0, 0x1, PT ;  /* 0x000000010000780c */ /* 0x000fe40003f05270 */
[----:B------:R-:W-:-:S11]  /*0980*/  MOV R0, R2 ;  /* 0x0000000200007202 */ /* 0x000fd60000000f00 */
[----:B------:R-:W-:-:S05]  /*0990*/  @P0 IMAD.HI.U32 R4, R2, c[0x0][0x558], RZ ;  /* 0x0001560002040a27 */ /* 0x000fca00078e00ff */
[----:B------:R-:W-:-:S05]  /*09a0*/  @P0 SHF.R.U32.HI R0, RZ, c[0x0][0x55c], R4 ;  /* 0x00015700ff000a19 */ /* 0x000fca0000011604 */
[----:B------:R-:W-:Y:S02]  /*09b0*/  IMAD R4, R0, c[0x0][0x554], RZ ;  /* 0x0001550000047a24 */ /* 0x000fe400078e02ff */
.L_x_992:
[----:B------:R-:W-:Y:S05]  /*09c0*/  BSYNC B0 ;  /* 0x0000000000007941 */ /* 0x000fea0003800000 */
.L_x_990:
[----:B------:R-:W-:Y:S01]  /*09d0*/  IMAD.MOV.U32 R5, RZ, RZ, c[0x0][0x53c] ;  /* 0x00014f00ff057624 */ /* 0x000fe200078e00ff */
[----:B------:R-:W-:Y:S01]  /*09e0*/  ULDC UR5, c[0x0][0x1d0] ;  /* 0x0000740000057ab9 */ /* 0x000fe20000000800 */
[----:B------:R-:W-:Y:S01]  /*09f0*/  IMAD.MOV.U32 R11, RZ, RZ, R0 ;  /* 0x000000ffff0b7224 */ /* 0x000fe200078e0000 */
[----:B------:R-:W-:Y:S01]  /*0a00*/  UIADD3 UR5, UR5, 0x3f, URZ ;  /* 0x0000003f05057890 */ /* 0x000fe2000fffe03f */
[----:B------:R-:W-:Y:S01]  /*0a10*/  IMAD.MOV.U32 R7, RZ, RZ, c[0x0][0x548] ;  /* 0x00015200ff077624 */ /* 0x000fe200078e00ff */
[----:B------:R-:W-:Y:S01]  /*0a20*/  ISETP.NE.AND P0, PT, R5, 0x1, PT ;  /* 0x000000010500780c */ /* 0x000fe20003f05270 */
[----:B------:R-:W-:Y:S01]  /*0a30*/  IMAD.IADD R4, R2, 0x1, -R4 ;  /* 0x0000000102047824 */ /* 0x000fe200078e0a04 */
[----:B------:R-:W-:Y:S01]  /*0a40*/  LOP3.LUT R5, RZ, R0, RZ, 0x33, !PT ;  /* 0x00000000ff057212 */ /* 0x000fe200078e33ff */
[----:B------:R-:W-:Y:S01]  /*0a50*/  USHF.R.S32.HI UR4, URZ, 0x1f, UR5 ;  /* 0x0000001f3f047899 */ /* 0x000fe20008011405 */
[----:B------:R-:W-:Y:S01]  /*0a60*/  BSSY B0, `(.L_x_993) ;  /* 0x0000041000007945 */ /* 0x000fe20003800000 */
[----:B------:R-:W-:-:S02]  /*0a70*/  IMAD R3, R3, c[0x0][0x554], R4 ;  /* 0x0001550003037a24 */ /* 0x000fc400078e0204 */
[----:B------:R-:W-:Y:S01]  /*0a80*/  ULEA.HI UR4, UR4, UR5, URZ, 0x6 ;  /* 0x0000000504047291 */ /* 0x000fe2000f8f303f */
[----:B------:R-:W-:Y:S02]  /*0a90*/  IMAD.MOV.U32 R2, RZ, RZ, RZ ;  /* 0x000000ffff027224 */ /* 0x000fe400078e00ff */
[----:B------:R-:W-:Y:S01]  /*0aa0*/  IMAD.MOV.U32 R25, RZ, RZ, R3 ;  /* 0x000000ffff197224 */ /* 0x000fe200078e0003 */
[----:B------:R-:W-:Y:S02]  /*0ab0*/  USHF.R.S32.HI UR4, URZ, 0x6, UR4 ;  /* 0x000000063f047899 */ /* 0x000fe40008011404 */
[----:B------:R-:W-:Y:S01]  /*0ac0*/  @P0 IMAD.HI.U32 R6, R0, c[0x0][0x540], RZ ;  /* 0x0001500000060a27 */ /* 0x000fe200078e00ff */
[----:B------:R-:W-:-:S03]  /*0ad0*/  IADD3 R0, R5, c[0x0][0x53c], RZ ;  /* 0x00014f0005007a10 */ /* 0x000fc60007ffe0ff */
[----:B------:R-:W-:Y:S01]  /*0ae0*/  IMAD.MOV.U32 R5, RZ, RZ, c[0x0][0x2c4] ;  /* 0x0000b100ff057624 */ /* 0x000fe200078e00ff */
[----:B------:R-:W-:Y:S01]  /*0af0*/  @P0 SHF.R.U32.HI R11, RZ, c[0x0][0x544], R6 ;  /* 0x00015100ff0b0a19 */ /* 0x000fe20000011606 */
[----:B------:R-:W-:Y:S01]  /*0b00*/  IMAD.MOV.U32 R6, RZ, RZ, 0x40 ;  /* 0x00000040ff067424 */ /* 0x000fe200078e00ff */
[----:B------:R-:W-:Y:S02]  /*0b10*/  ISETP.NE.AND P0, PT, R7, 0x1, PT ;  /* 0x000000010700780c */ /* 0x000fe40003f05270 */
[----:B------:R-:W-:Y:S01]  /*0b20*/  ISETP.NE.AND P2, PT, R5, 0x1, PT ;  /* 0x000000010500780c */ /* 0x000fe20003f45270 */
[----:B------:R-:W-:Y:S01]  /*0b30*/  IMAD R0, R11, c[0x0][0x53c], R0 ;  /* 0x00014f000b007a24 */ /* 0x000fe200078e0200 */
[----:B------:R1:W-:Y:S03]  /*0b40*/  STL [R1+0x50], R11 ;  /* 0x0000500b01007387 */ /* 0x0003e60000100800 */
[----:B------:R-:W-:-:S05]  /*0b50*/  IMAD.SHL.U32 R23, R0, 0x80, RZ ;  /* 0x0000008000177824 */ /* 0x000fca00078e00ff */
[----:B------:R-:W-:Y:S01]  /*0b60*/  IADD3 R0, R23, 0x7f, RZ ;  /* 0x0000007f17007810 */ /* 0x000fe20007ffe0ff */
[----:B------:R1:W-:Y:S04]  /*0b70*/  STL [R1+0x54], R23 ;  /* 0x0000541701007387 */ /* 0x0003e80000100800 */
[----:B------:R-:W-:-:S05]  /*0b80*/  @P2 IMAD.HI.U32 R5, R0, c[0x0][0x2c8], RZ ;  /* 0x0000b20000052a27 */ /* 0x000fca00078e00ff */
[----:B------:R-:W-:Y:S02]  /*0b90*/  @P2 SHF.R.U32.HI R0, RZ, c[0x0][0x2cc], R5 ;  /* 0x0000b300ff002a19 */ /* 0x000fe40000011605 */
[----:B------:R-:W-:-:S04]  /*0ba0*/  IADD3 R5, R6, -c[0x0][0x168], RZ ;  /* 0x80005a0006057a10 */ /* 0x000fc80007ffe0ff */
[----:B------:R-:W-:-:S04]  /*0bb0*/  IADD3 R0, R0, c[0x0][0x1d0], R5 ;  /* 0x0000740000007a10 */ /* 0x000fc80007ffe005 */
[----:B------:R-:W-:-:S04]  /*0bc0*/  SHF.R.S32.HI R6, RZ, 0x1f, R0 ;  /* 0x0000001fff067819 */ /* 0x000fc80000011400 */
[----:B------:R-:W-:Y:S01]  /*0bd0*/  LEA.HI R6, R6, R0, RZ, 0x6 ;  /* 0x0000000006067211 */ /* 0x000fe200078f30ff */
[----:B------:R-:W-:-:S03]  /*0be0*/  @P0 IMAD.HI.U32 R0, R3, c[0x0][0x54c], RZ ;  /* 0x0001530003000a27 */ /* 0x000fc600078e00ff */
[----:B------:R-:W-:Y:S02]  /*0bf0*/  SHF.R.S32.HI R6, RZ, 0x6, R6 ;  /* 0x00000006ff067819 */ /* 0x000fe40000011406 */
[----:B------:R-:W-:Y:S02]  /*0c00*/  @P0 SHF.R.U32.HI R25, RZ, c[0x0][0x550], R0 ;  /* 0x00015400ff190a19 */ /* 0x000fe40000011600 */
[----:B------:R-:W-:-:S03]  /*0c10*/  IMNMX R6, R6, UR4, PT ;  /* 0x0000000406067c17 */ /* 0x000fc6000b800200 */
[----:B------:R-:W-:Y:S01]  /*0c20*/  IMAD.MOV R0, RZ, RZ, -R25 ;  /* 0x000000ffff007224 */ /* 0x000fe200078e0a19 */
[----:B------:R1:W-:Y:S01]  /*0c30*/  STL [R1+0x44], R25 ;  /* 0x0000441901007387 */ /* 0x0003e20000100800 */
[----:B------:R-:W-:Y:S02]  /*0c40*/  ISETP.GE.AND P0, PT, R6, 0x1, PT ;  /* 0x000000010600780c */ /* 0x000fe40003f06270 */
[----:B------:R-:W-:-:S05]  /*0c50*/  IMAD R14, R0, c[0x0][0x548], R3 ;  /* 0x00015200000e7a24 */ /* 0x000fca00078e0203 */
[----:B------:R1:W-:Y:S06]  /*0c60*/  STL [R1+0x40], R14 ;  /* 0x0000400e01007387 */ /* 0x0003ec0000100800 */
[----:B------:R-:W-:Y:S05]  /*0c70*/  @!P0 BRA `(.L_x_994) ;  /* 0x000001f000008947 */ /* 0x000fea0003800000 */
[----:B------:R-:W-:-:S04]  /*0c80*/  SHF.R.U32.HI R0, RZ, 0x10, R11 ;  /* 0x00000010ff007819 */ /* 0x000fc8000001160b */
[----:B------:R-:W-:-:S04]  /*0c90*/  ISETP.NE.AND P0, PT, R0, RZ, PT ;  /* 0x000000ff0000720c */ /* 0x000fc80003f05270 */
[----:B------:R-:W-:-:S04]  /*0ca0*/  SEL R0, R0, c[0x0][0x338], P0 ;  /* 0x0000ce0000007a07 */ /* 0x000fc80000000000 */
[-C--:B------:R-:W-:Y:S02]  /*0cb0*/  IABS R3, R0.reuse ;  /* 0x0000000000037213 */ /* 0x080fe40000000000 */
[----:B------:R-:W-:Y:S02]  /*0cc0*/  IADD3 R7, R0, -0x1, R6 ;  /* 0xffffffff00077810 */ /* 0x000fe40007ffe006 */
[----:B------:R-:W2:Y:S02]  /*0cd0*/  I2F.RP R4, R3 ;  /* 0x0000000300047306 */ /* 0x000ea40000209400 */
[----:B------:R-:W-:Y:S02]  /*0ce0*/  IABS R10, R7 ;  /* 0x00000007000a7213 */ /* 0x000fe40000000000 */
[----:B------:R-:W-:-:S04]  /*0cf0*/  LOP3.LUT R7, R7, R0, RZ, 0x3c, !PT ;  /* 0x0000000007077212 */ /* 0x000fc800078e3cff */
[----:B------:R-:W-:Y:S01]  /*0d00*/  ISETP.GE.AND P0, PT, R7, RZ, PT ;  /* 0x000000ff0700720c */ /* 0x000fe20003f06270 */
[----:B--2---:R-:W2:Y:S02]  /*0d10*/  MUFU.RCP R4, R4 ;  /* 0x0000000400047308 */ /* 0x004ea40000001000 */
[----:B--2---:R-:W-:-:S06]  /*0d20*/  IADD3 R4, R4, 0xffffffe, RZ ;  /* 0x0ffffffe04047810 */ /* 0x004fcc0007ffe0ff */
[----:B------:R-:W2:Y:S02]  /*0d30*/  F2I.FTZ.U32.TRUNC.NTZ R5, R4 ;  /* 0x0000000400057305 */ /* 0x000ea4000021f000 */
[----:B--2---:R-:W-:Y:S02]  /*0d40*/  IMAD.MOV R2, RZ, RZ, -R5 ;  /* 0x000000ffff027224 */ /* 0x004fe400078e0a05 */
        /* <DEDUP_REMOVED lines=14> */
[----:B------:R-:W-:-:S13]  /*0e30*/  ISETP.GE.U32.AND P3, PT, R4, R3, PT ;  /* 0x000000030400720c */ /* 0x000fda0003f66070 */
[----:B------:R-:W-:-:S05]  /*0e40*/  @P3 IADD3 R2, R2, 0x1, RZ ;  /* 0x0000000102023810 */ /* 0x000fca0007ffe0ff */
[----:B------:R-:W-:Y:S01]  /*0e50*/  @!P0 IMAD.MOV R2, RZ, RZ, -R2 ;  /* 0x000000ffff028224 */ /* 0x000fe200078e0a02 */
[----:B------:R-:W-:Y:S02]  /*0e60*/  @!P1 LOP3.LUT R2, RZ, R0, RZ, 0x33, !PT ;  /* 0x00000000ff029212 */ /* 0x000fe400078e33ff */
.L_x_994:
[----:B------:R-:W-:Y:S05]  /*0e70*/  BSYNC B0 ;  /* 0x0000000000007941 */ /* 0x000fea0003800000 */
.L_x_993:
[----:B------:R-:W-:Y:S01]  /*0e80*/  LOP3.LUT R0, R11, 0xffff, RZ, 0xc0, !PT ;  /* 0x0000ffff0b007812 */ /* 0x000fe200078ec0ff */
[----:B------:R-:W-:Y:S01]  /*0e90*/  CS2R R18, SRZ ;  /* 0x0000000000127805 */ /* 0x000fe2000001ff00 */
[----:B------:R-:W-:Y:S01]  /*0ea0*/  CS2R R20, SRZ ;  /* 0x0000000000147805 */ /* 0x000fe2000001ff00 */
[----:B------:R-:W-:Y:S01]  /*0eb0*/  CS2R R94, SRZ ;  /* 0x00000000005e7805 */ /* 0x000fe2000001ff00 */
[----:B------:R-:W-:Y:S01]  /*0ec0*/  CS2R R92, SRZ ;  /* 0x00000000005c7805 */ /* 0x000fe2000001ff00 */
        /* <DEDUP_REMOVED lines=14> */
[----:B------:R2:W-:Y:S01]  /*0fb0*/  STL [R1], R24 ;  /* 0x0000001801007387 */ /* 0x0005e20000100800 */
        /* <DEDUP_REMOVED lines=39> */
[----:B--2---:R-:W2:Y:S01]  /*1230*/  LDL R5, [R1+0x70] ;  /* 0x0000700001057983 */ /* 0x004ea20000100800 */
[----:B------:R-:W-:-:S03]  /*1240*/  ISETP.NE.U32.AND P1, PT, RZ, c[0x0][0x340], PT ;  /* 0x0000d000ff007a0c */ /* 0x000fc60003f25070 */
[----:B-1----:R-:W3:Y:S01]  /*1250*/  LDL.64 R10, [R1+0x48] ;  /* 0x00004800010a7983 */ /* 0x002ee20000100a00 */
[----:B------:R-:W-:-:S03]  /*1260*/  ISETP.NE.AND.EX P1, PT, RZ, c[0x0][0x344], PT, P1 ;  /* 0x0000d100ff007a0c */ /* 0x000fc60003f25310 */
[----:B------:R1:W3:Y:S10]  /*1270*/  LDL.64 R26, [R1+0x48] ;  /* 0x00004800011a7983 */ /* 0x0002f40000100a00 */
[----:B------:R-:W-:-:S05]  /*1280*/  @P1 MOV R2, 0x4 ;  /* 0x0000000400021802 */ /* 0x000fca0000000f00 */
[----:B------:R-:W-:-:S05]  /*1290*/  @P1 IMAD.WIDE R2, R25, R2, c[0x0][0x340] ;  /* 0x0000d00019021625 */ /* 0x000fca00078e0202 */
[----:B------:R4:W5:Y:S01]  /*12a0*/  @P1 LDG.E R18, [R2.64] ;  /* 0x0000000602121981 */ /* 0x000962000c1e1900 */
[----:B------:R-:W-:Y:S02]  /*12b0*/  SHF.R.S32.HI R13, RZ, 0x1f, R14 ;  /* 0x0000001fff0d7819 */ /* 0x000fe4000001140e */
[----:B------:R-:W-:Y:S02]  /*12c0*/  SHF.R.S32.HI R17, RZ, 0x1f, R25 ;  /* 0x0000001fff117819 */ /* 0x000fe40000011419 */
[----:B------:R-:W-:Y:S01]  /*12d0*/  IADD3 R64, R24, -0x1, RZ ;  /* 0xffffffff18407810 */ /* 0x000fe20007ffe0ff */
[----:B------:R-:W-:-:S04]  /*12e0*/  IMAD R4, R13, c[0x0][0x1b8], RZ ;  /* 0x00006e000d047a24 */ /* 0x000fc800078e02ff */
[C---:B------:R-:W-:Y:S02]  /*12f0*/  IMAD R4, R14.reuse, c[0x0][0x1bc], R4 ;  /* 0x00006f000e047a24 */ /* 0x040fe400078e0204 */
[----:B----4-:R-:W-:-:S04]  /*1300*/  IMAD.WIDE.U32 R2, R14, c[0x0][0x1b8], RZ ;  /* 0x00006e000e027a25 */ /* 0x010fc800078e00ff */
[----:B------:R-:W-:Y:S02]  /*1310*/  IMAD.IADD R3, R3, 0x1, R4 ;  /* 0x0000000103037824 */ /* 0x000fe400078e0204 */
[----:B------:R-:W-:Y:S02]  /*1320*/  IMAD R4, R17, c[0x0][0x1c0], RZ ;  /* 0x0000700011047a24 */ /* 0x000fe400078e02ff */
[----:B------:R-:W-:-:S04]  /*1330*/  IMAD.WIDE.U32 R2, R25, c[0x0][0x1c0], R2 ;  /* 0x0000700019027a25 */ /* 0x000fc800078e0002 */
[----:B------:R-:W-:-:S04]  /*1340*/  IMAD R4, R25, c[0x0][0x1c4], R4 ;  /* 0x0000710019047a24 */ /* 0x000fc800078e0204 */
[----:B------:R-:W-:Y:S02]  /*1350*/  IMAD.IADD R3, R3, 0x1, R4 ;  /* 0x0000000103037824 */ /* 0x000fe400078e0204 */
[----:B--2---:R-:W-:Y:S02]  /*1360*/  IMAD.IADD R8, R5, 0x1, R23 ;  /* 0x0000000105087824 */ /* 0x004fe400078e0217 */
[----:B------:R-:W2:Y:S03]  /*1370*/  S2R R5, SR_TID.X ;  /* 0x0000000000057919 */ /* 0x000ea60000002100 */
[----:B------:R-:W-:Y:S02]  /*1380*/  MOV R0, R8 ;  /* 0x0000000800007202 */ /* 0x000fe40000000f00 */
[----:B---3--:R-:W-:-:S04]  /*1390*/  MOV R26, R10 ;  /* 0x0000000a001a7202 */ /* 0x008fc80000000f00 */
[----:B------:R-:W-:Y:S02]  /*13a0*/  SHF.R.S32.HI R27, RZ, 0x1f, R26 ;  /* 0x0000001fff1b7819 */ /* 0x000fe4000001141a */
[----:B------:R-:W-:-:S03]  /*13b0*/  ISETP.GE.AND P5, PT, R26, c[0x0][0x1d4], PT ;  /* 0x000075001a007a0c */ /* 0x000fc60003fa6270 */
[----:B------:R1:W-:Y:S01]  /*13c0*/  STL [R1+0x4c], R27 ;  /* 0x00004c1b01007387 */ /* 0x0003e20000100800 */
[----:B------:R-:W-:Y:S02]  /*13d0*/  SEL R16, RZ, 0x1, P5 ;  /* 0x00000001ff107807 */ /* 0x000fe40002800000 */
[----:B--2---:R-:W-:-:S04]  /*13e0*/  SHF.R.S32.HI R22, RZ, 0x1f, R5 ;  /* 0x0000001fff167819 */ /* 0x004fc80000011405 */
[----:B------:R-:W-:Y:S01]  /*13f0*/  LEA.HI R22, R22, R5, RZ, 0x2 ;  /* 0x0000000516167211 */ /* 0x000fe200078f10ff */
[----:B------:R-:W-:-:S03]  /*1400*/  @P2 IMAD.HI.U32 R5, R8, c[0x0][0x2c8], RZ ;  /* 0x0000b20008052a27 */ /* 0x000fc600078e00ff */
[----:B------:R-:W-:Y:S02]  /*1410*/  SHF.R.S32.HI R22, RZ, 0x2, R22 ;  /* 0x00000002ff167819 */ /* 0x000fe40000011416 */
[----:B------:R-:W-:Y:S02]  /*1420*/  @P2 SHF.R.U32.HI R0, RZ, c[0x0][0x2cc], R5 ;  /* 0x0000b300ff002a19 */ /* 0x000fe40000011605 */
[----:B------:R-:W-:-:S03]  /*1430*/  SHF.R.S32.HI R6, RZ, 0x1f, R22 ;  /* 0x0000001fff067819 */ /* 0x000fc60000011416 */
[----:B------:R-:W-:-:S04]  /*1440*/  IMAD.WIDE.U32 R2, R0, c[0x0][0x1b0], R2 ;  /* 0x00006c0000027a25 */ /* 0x000fc800078e0002 */
[C---:B------:R-:W-:Y:S02]  /*1450*/  IMAD R7, R6.reuse, c[0x0][0x1e0], RZ ;  /* 0x0000780006077a24 */ /* 0x040fe400078e02ff */
[----:B------:R-:W-:Y:S01]  /*1460*/  IMAD R5, R6, c[0x0][0x208], RZ ;  /* 0x0000820006057a24 */ /* 0x000fe200078e02ff */
[----:B------:R-:W-:Y:S01]  /*1470*/  SHF.R.S32.HI R6, RZ, 0x1f, R0 ;  /* 0x0000001fff067819 */ /* 0x000fe20000011400 */
[C---:B------:R-:W-:Y:S02]  /*1480*/  IMAD R12, R22.reuse, c[0x0][0x1e4], R7 ;  /* 0x00007900160c7a24 */ /* 0x040fe400078e0207 */
[----:B------:R-:W-:Y:S02]  /*1490*/  IMAD R11, R22, c[0x0][0x20c], R5 ;  /* 0x00008300160b7a24 */ /* 0x000fe400078e0205 */
[----:B------:R-:W-:Y:S02]  /*14a0*/  IMAD R9, R6, c[0x0][0x1b0], RZ ;  /* 0x00006c0006097a24 */ /* 0x000fe400078e02ff */
[----:B------:R-:W-:-:S04]  /*14b0*/  IMAD.WIDE.U32 R6, R22, c[0x0][0x1e0], R26 ;  /* 0x0000780016067a25 */ /* 0x000fc800078e001a */
[C---:B------:R-:W-:Y:S01]  /*14c0*/  IMAD R10, R0.reuse, c[0x0][0x1b4], R9 ;  /* 0x00006d00000a7a24 */ /* 0x040fe200078e0209 */
[----:B------:R-:W-:Y:S01]  /*14d0*/  IADD3 R9, -R0, RZ, RZ ;  /* 0x000000ff00097210 */ /* 0x000fe20007ffe1ff */
[----:B------:R-:W-:Y:S01]  /*14e0*/  IMAD.WIDE.U32 R4, R22, c[0x0][0x208], R26 ;  /* 0x0000820016047a25 */ /* 0x000fe200078e001a */
[----:B------:R-:W-:Y:S02]  /*14f0*/  IADD3 R0, R26, 0x20, RZ ;  /* 0x000000201a007810 */ /* 0x000fe40007ffe0ff */
[----:B------:R-:W-:Y:S01]  /*1500*/  IADD3 R7, R7, R12, RZ ;  /* 0x0000000c07077210 */ /* 0x000fe20007ffe0ff */
[----:B------:R-:W-:Y:S01]  /*1510*/  IMAD R8, R9, c[0x0][0x2c4], R8 ;  /* 0x0000b10009087a24 */ /* 0x000fe200078e0208 */
[----:B------:R-:W-:Y:S01]  /*1520*/  ISETP.GE.AND P4, PT, R0, c[0x0][0x1d4], PT ;  /* 0x0000750000007a0c */ /* 0x000fe20003f86270 */
[----:B------:R-:W-:Y:S02]  /*1530*/  IMAD.IADD R5, R5, 0x1, R11 ;  /* 0x0000000105057824 */ /* 0x000fe400078e020b */
[----:B------:R-:W-:Y:S01]  /*1540*/  IMAD.IADD R3, R3, 0x1, R10 ;  /* 0x0000000103037824 */ /* 0x000fe200078e020a */
[----:B------:R-:W-:Y:S01]  /*1550*/  SHF.R.S32.HI R9, RZ, 0x1f, R8 ;  /* 0x0000001fff097819 */ /* 0x000fe20000011408 */
[C---:B------:R-:W-:Y:S01]  /*1560*/  IMAD R12, R13.reuse, c[0x0][0x1e8], RZ ;  /* 0x00007a000d0c7a24 */ /* 0x040fe200078e02ff */
[----:B------:R-:W-:Y:S01]  /*1570*/  SEL R10, RZ, 0xffffffff, P4 ;  /* 0xffffffffff0a7807 */ /* 0x000fe20002000000 */
[----:B------:R-:W-:-:S02]  /*1580*/  IMAD R11, R13, c[0x0][0x210], RZ ;  /* 0x000084000d0b7a24 */ /* 0x000fc400078e02ff */
[----:B------:R-:W-:Y:S02]  /*1590*/  IMAD R9, R9, c[0x0][0x1a8], RZ ;  /* 0x00006a0009097a24 */ /* 0x000fe400078e02ff */
[----:B------:R-:W-:Y:S01]  /*15a0*/  IMAD R13, R14, c[0x0][0x1ec], R12 ;  /* 0x00007b000e0d7a24 */ /* 0x000fe200078e020c */
[----:B------:R-:W-:Y:S01]  /*15b0*/  SHF.L.U32 R12, R10, 0x1, RZ ;  /* 0x000000010a0c7819 */ /* 0x000fe200000006ff */
[C---:B------:R-:W-:Y:S02]  /*15c0*/  IMAD R15, R14.reuse, c[0x0][0x214], R11 ;  /* 0x000085000e0f7a24 */ /* 0x040fe400078e020b */
[----:B------:R-:W-:Y:S01]  /*15d0*/  IMAD.WIDE.U32 R10, R14, c[0x0][0x1e8], R6 ;  /* 0x00007a000e0a7a25 */ /* 0x000fe200078e0006 */
[----:B------:R-:W-:-:S03]  /*15e0*/  LOP3.LUT R12, R12, 0x2, R16, 0xe2, !PT ;  /* 0x000000020c0c7812 */ /* 0x000fc600078ee210 */
[----:B------:R-:W-:-:S04]  /*15f0*/  IMAD.WIDE.U32 R4, R14, c[0x0][0x210], R4 ;  /* 0x000084000e047a25 */ /* 0x000fc800078e0004 */
[C---:B------:R-:W-:Y:S01]  /*1600*/  IMAD R14, R8.reuse, c[0x0][0x1ac], R9 ;  /* 0x00006b00080e7a24 */ /* 0x040fe200078e0209 */
[----:B------:R-:W-:Y:S01]  /*1610*/  IADD3 R9, R5, R15, RZ ;  /* 0x0000000f05097210 */ /* 0x000fe20007ffe0ff */
[----:B------:R-:W-:Y:S01]  /*1620*/  IMAD.WIDE.U32 R6, R8, c[0x0][0x1a8], R2 ;  /* 0x00006a0008067a25 */ /* 0x000fe200078e0002 */
[----:B-----5:R-:W-:Y:S02]  /*1630*/  @P1 SHF.R.S32.HI R3, RZ, 0x1f, R18 ;  /* 0x0000001fff031819 */ /* 0x020fe40000011412 */
[----:B------:R-:W-:Y:S01]  /*1640*/  @!P1 MOV R3, R17 ;  /* 0x0000001100039202 */ /* 0x000fe20000000f00 */
[----:B------:R-:W-:Y:S01]  /*1650*/  IMAD.IADD R14, R7, 0x1, R14 ;  /* 0x00000001070e7824 */ /* 0x000fe200078e020e */
[C---:B------:R-:W-:Y:S01]  /*1660*/  LEA R16, P0, R6.reuse, c[0x0][0x160], 0x1 ;  /* 0x0000580006107a11 */ /* 0x040fe200078008ff */
[----:B------:R-:W-:Y:S01]  /*1670*/  @P1 IMAD.MOV.U32 R2, RZ, RZ, R18 ;  /* 0x000000ffff021224 */ /* 0x000fe200078e0012 */
[----:B------:R-:W-:Y:S01]  /*1680*/  MOV R8, R4 ;  /* 0x0000000400087202 */ /* 0x000fe20000000f00 */
[----:B------:R-:W-:Y:S01]  /*1690*/  IMAD.IADD R11, R11, 0x1, R13 ;  /* 0x000000010b0b7824 */ /* 0x000fe200078e020d */
[----:B------:R-:W-:Y:S01]  /*16a0*/  @!P1 MOV R2, R25 ;  /* 0x0000001900029202 */ /* 0x000fe20000000f00 */
[C---:B------:R-:W-:Y:S01]  /*16b0*/  IMAD R5, R3.reuse, c[0x0][0x1f0], RZ ;  /* 0x00007c0003057a24 */ /* 0x040fe200078e02ff */
[----:B------:R-:W-:Y:S01]  /*16c0*/  LEA.HI.X R14, R6, c[0x0][0x164], R14, 0x1, P0 ;  /* 0x00005900060e7a11 */ /* 0x000fe200000f0c0e */
[----:B------:R-:W-:Y:S01]  /*16d0*/  IMAD R6, R3, c[0x0][0x218], RZ ;  /* 0x0000860003067a24 */ /* 0x000fe200078e02ff */
[----:B------:R-:W-:Y:S01]  /*16e0*/  IADD3 R4, R26, 0x40, RZ ;  /* 0x000000401a047810 */ /* 0x000fe20007ffe0ff */
[----:B------:R-:W-:Y:S01]  /*16f0*/  IMAD.WIDE.U32 R20, R2, c[0x0][0x1f0], R10 ;  /* 0x00007c0002147a25 */ /* 0x000fe200078e000a */
[----:B------:R-:W-:-:S02]  /*1700*/  ISETP.GE.AND P1, PT, R26, c[0x0][0x198], PT ;  /* 0x000066001a007a0c */ /* 0x000fc40003f26270 */
[----:B------:R-:W-:Y:S01]  /*1710*/  ISETP.GE.AND P3, PT, R4, c[0x0][0x1d4], PT ;  /* 0x0000750004007a0c */ /* 0x000fe20003f66270 */
[----:B------:R-:W-:Y:S01]  /*1720*/  IMAD.WIDE.U32 R8, R2, c[0x0][0x218], R8 ;  /* 0x0000860002087a25 */ /* 0x000fe200078e0008 */
[----:B------:R1:W-:Y:S01]  /*1730*/  STL.64 [R1+0x8], R20 ;  /* 0x0000081401007387 */ /* 0x0003e20000100a00 */
[----:B------:R-:W-:Y:S02]  /*1740*/  ISETP.GE.AND P0, PT, R0, c[0x0][0x198], PT ;  /* 0x0000660000007a0c */ /* 0x000fe40003f06270 */
[C---:B------:R-:W-:Y:S01]  /*1750*/  IMAD R3, R2.reuse, c[0x0][0x1f4], R5 ;  /* 0x00007d0002037a24 */ /* 0x040fe200078e0205 */
[----:B------:R1:W-:Y:S01]  /*1760*/  STL.64 [R1+0x10], R8 ;  /* 0x0000100801007387 */ /* 0x0003e20000100a00 */
[----:B------:R-:W-:Y:S01]  /*1770*/  IMAD R2, R2, c[0x0][0x21c], R6 ;  /* 0x0000870002027a24 */ /* 0x000fe200078e0206 */
[----:B------:R-:W-:Y:S01]  /*1780*/  SEL R7, RZ, 0x4, P3 ;  /* 0x00000004ff077807 */ /* 0x000fe20001800000 */
[----:B------:R-:W-:Y:S01]  /*1790*/  IMAD.IADD R10, R22, 0x1, R23 ;  /* 0x00000001160a7824 */ /* 0x000fe200078e0217 */
[----:B------:R-:W-:-:S02]  /*17a0*/  IADD3 R3, R21, R3, RZ ;  /* 0x0000000315037210 */ /* 0x000fc40007ffe0ff */
[----:B------:R-:W-:Y:S02]  /*17b0*/  IADD3 R2, R9, R2, RZ ;  /* 0x0000000209027210 */ /* 0x000fe40007ffe0ff */
[----:B------:R-:W-:Y:S02]  /*17c0*/  ISETP.GE.AND P6, PT, R4, c[0x0][0x198], PT ;  /* 0x0000660004007a0c */ /* 0x000fe40003fc6270 */
[----:B------:R-:W-:Y:S01]  /*17d0*/  P2R R15, PR, RZ, 0x2 ;  /* 0x00000002ff0f7803 */ /* 0x000fe20000000000 */
[----:B------:R1:W-:Y:S01]  /*17e0*/  STL [R1+0x18], R2 ;  /* 0x0000180201007387 */ /* 0x0003e20000100800 */
[----:B------:R-:W-:Y:S02]  /*17f0*/  P2R R17, PR, RZ, 0x1 ;  /* 0x00000001ff117803 */ /* 0x000fe40000000000 */
[----:B------:R-:W-:Y:S01]  /*1800*/  LOP3.LUT R18, R12, R7, RZ, 0xfc, !PT ;  /* 0x000000070c127212 */ /* 0x000fe200078efcff */
[----:B------:R1:W-:Y:S01]  /*1810*/  STL [R1+0x4], R3 ;  /* 0x0000040301007387 */ /* 0x0003e20000100800 */
[----:B------:R-:W-:Y:S05]  /*1820*/  BRA.DIV ~URZ, `(.L_x_996) ;  /* 0x0000eed27f007947 */ /* 0x000fea000b800000 */
[----:B------:R2:W3:Y:S02]  /*1830*/  SHFL.IDX PT, R5, R14, RZ, 0x1c1f ;  /* 0x001c1fff0e057589 */ /* 0x0004e400000e0000 */
.L_x_1032:
[----:B------:R-:W-:Y:S05]  /*1840*/  BRA.DIV ~URZ, `(.L_x_997) ;  /* 0x0000ef227f007947 */ /* 0x000fea000b800000 */
[----:B-1----:R1:W4:Y:S02]  /*1850*/  SHFL.IDX PT, R2, R16, RZ, 0x1c1f ;  /* 0x001c1fff10027589 */ /* 0x00232400000e0000 */
.L_x_1033:
[----:B------:R-:W-:Y:S01]  /*1860*/  MOV R19, c[0x0][0x2c4] ;  /* 0x0000b10000137a02 */ /* 0x000fe20000000f00 */
[----:B------:R-:W-:Y:S04]  /*1870*/  BSSY B0, `(.L_x_998) ;  /* 0x0000018000007945 */ /* 0x000fe80003800000 */
[----:B------:R-:W-:-:S05]  /*1880*/  IMAD R19, R19, c[0x0][0x168], RZ ;  /* 0x00005a0013137a24 */ /* 0x000fca00078e02ff */
[----:B------:R-:W-:-:S13]  /*1890*/  ISETP.GE.AND P0, PT, R10, R19, PT ;  /* 0x000000130a00720c */ /* 0x000fda0003f06270 */
[----:B------:R-:W-:Y:S05]  /*18a0*/  @P0 BRA `(.L_x_999) ;  /* 0x0000014000000947 */ /* 0x000fea0003800000 */
[----:B------:R-:W5:Y:S04]  /*18b0*/  LDL R6, [R1+0x60] ;  /* 0x0000600001067983 */ /* 0x000f680000100800 */
[----:B--2---:R-:W2:Y:S04]  /*18c0*/  LDL R11, [R1+0x5c] ;  /* 0x00005c00010b7983 */ /* 0x004ea80000100800 */
[----:B----4-:R-:W4:Y:S04]  /*18d0*/  LDL R3, [R1+0x34] ;  /* 0x0000340001037983 */ /* 0x010f280000100800 */
[----:B---3--:R-:W3:Y:S01]  /*18e0*/  LDL.64 R20, [R1+0x48] ;  /* 0x0000480001147983 */ /* 0x008ee20000100a00 */
[C---:B------:R-:W-:Y:S01]  /*18f0*/  LEA R8, P0, R0.reuse, R2, 0x1 ;  /* 0x0000000200087211 */ /* 0x040fe200078008ff */
[----:B------:R-:W-:Y:S01]  /*1900*/  IMAD.MOV.U32 R12, RZ, RZ, R2 ;  /* 0x000000ffff0c7224 */ /* 0x000fe200078e0002 */
[----:B------:R-:W-:Y:S01]  /*1910*/  ISETP.NE.AND P1, PT, R17, RZ, PT ;  /* 0x000000ff1100720c */ /* 0x000fe20003f25270 */
[----:B------:R-:W-:Y:S01]  /*1920*/  IMAD.MOV.U32 R13, RZ, RZ, R5 ;  /* 0x000000ffff0d7224 */ /* 0x000fe200078e0005 */
[----:B-----5:R-:W-:-:S02]  /*1930*/  LEA.HI.X R9, R0, R5, R6, 0x1, P0 ;  /* 0x0000000500097211 */ /* 0x020fc400000f0c06 */
[----:B------:R-:W-:-:S04]  /*1940*/  LEA R6, P0, R4, R2, 0x1 ;  /* 0x0000000204067211 */ /* 0x000fc800078008ff */
[----:B--2---:R-:W-:Y:S02]  /*1950*/  LEA.HI.X R7, R4, R5, R11, 0x1, P0 ;  /* 0x0000000504077211 */ /* 0x004fe400000f0c0b */
[----:B------:R-:W-:Y:S01]  /*1960*/  ISETP.NE.AND P0, PT, R15, RZ, PT ;  /* 0x000000ff0f00720c */ /* 0x000fe20003f05270 */
[----:B----4-:R-:W-:Y:S02]  /*1970*/  IMAD.SHL.U32 R2, R3, 0x2, RZ ;  /* 0x0000000203027824 */ /* 0x010fe400078e00ff */
[----:B---3--:R-:W-:-:S10]  /*1980*/  IMAD.WIDE R12, R20, 0x2, R12 ;  /* 0x00000002140c7825 */ /* 0x008fd400078e020c */
[----:B------:R-:W-:Y:S01]  /*1990*/  @!PT LDS RZ, [RZ] ;  /* 0x00000000fffff984 */ /* 0x000fe20000000800 */
[----:B------:R-:W-:Y:S01]  /*19a0*/  @!PT LDS RZ, [RZ] ;  /* 0x00000000fffff984 */ /* 0x000fe20000000800 */
[----:B------:R-:W-:Y:S01]  /*19b0*/  @!PT LDS RZ, [RZ] ;  /* 0x00000000fffff984 */ /* 0x000fe20000000800 */
[----:B------:R2:W-:Y:S04]  /*19c0*/  LDGSTS.E.BYPASS.LTC128B.128 [R2+0x6100], [R12.64], !P0 ;  /* 0x061000000c027fae */ /* 0x0005e8000c101d46 */
[----:B------:R2:W-:Y:S04]  /*19d0*/  LDGSTS.E.BYPASS.LTC128B.128 [R2+0x8100], [R8.64], !P1 ;  /* 0x0810000008027fae */ /* 0x0005e8000c901d46 */
[----:B------:R2:W-:Y:S02]  /*19e0*/  LDGSTS.E.BYPASS.LTC128B.128 [R2+0xa100], [R6.64], !P6 ;  /* 0x0a10000006027fae */ /* 0x0005e4000f101d46 */
.L_x_999:
[----:B------:R-:W-:Y:S05]  /*19f0*/  BSYNC B0 ;  /* 0x0000000000007941 */ /* 0x000fea0003800000 */
.L_x_998:
[----:B------:R-:W-:Y:S05]  /*1a00*/  BRA.DIV ~URZ, `(.L_x_1000) ;  /* 0x0000edd27f007947 */ /* 0x000fea000b800000 */
[----:B---3--:R3:W1:Y:S04]  /*1a10*/  SHFL.IDX PT, R5, R14, 0x1, 0x1c1f ;  /* 0x003c1f000e057f89 */ /* 0x00866800000e0000 */
[----:B--2-4-:R3:W2:Y:S02]  /*1a20*/  SHFL.IDX PT, R2, R16, 0x1, 0x1c1f ;  /* 0x003c1f0010027f89 */ /* 0x0146a400000e0000 */
.L_x_1034:
[----:B------:R-:W-:Y:S01]  /*1a30*/  IADD3 R3, R10, 0x20, RZ ;  /* 0x000000200a037810 */ /* 0x000fe20007ffe0ff */
[----:B------:R-:W-:Y:S03]  /*1a40*/  BSSY B0, `(.L_x_1001) ;  /* 0x0000017000007945 */ /* 0x000fe60003800000 */
[----:B------:R-:W-:-:S13]  /*1a50*/  ISETP.GE.AND P0, PT, R3, R19, PT ;  /* 0x000000130300720c */ /* 0x000fda0003f06270 */
[----:B------:R-:W-:Y:S05]  /*1a60*/  @P0 BRA `(.L_x_1002) ;  /* 0x0000014000000947 */ /* 0x000fea0003800000 */
[----:B------:R-:W4:Y:S04]  /*1a70*/  LDL R6, [R1+0x60] ;  /* 0x0000600001067983 */ /* 0x000f280000100800 */
[----:B------:R-:W5:Y:S04]  /*1a80*/  LDL R12, [R1+0x5c] ;  /* 0x00005c00010c7983 */ /* 0x000f680000100800 */
[----:B---3--:R-:W3:Y:S04]  /*1a90*/  LDL R11, [R1+0x34] ;  /* 0x00003400010b7983 */ /* 0x008ee80000100800 */
[----:B--2---:R-:W2:Y:S01]  /*1aa0*/  LDL.64 R20, [R1+0x48] ;  /* 0x0000480001147983 */ /* 0x004ea20000100a00 */
[----:B------:R-:W-:Y:S01]  /*1ab0*/  LEA R8, P0, R0, R2, 0x1 ;  /* 0x0000000200087211 */ /* 0x000fe200078008ff */
[----:B-1----:R-:W-:Y:S01]  /*1ac0*/  IMAD.MOV.U32 R13, RZ, RZ, R5 ;  /* 0x000000ffff0d7224 */ /* 0x002fe200078e0005 */
[----:B------:R-:W-:-:S02]  /*1ad0*/  ISETP.NE.AND P1, PT, R17, RZ, PT ;  /* 0x000000ff1100720c */ /* 0x000fc40003f25270 */
[----:B----4-:R-:W-:Y:S02]  /*1ae0*/  LEA.HI.X R9, R0, R5, R6, 0x1, P0 ;  /* 0x0000000500097211 */ /* 0x010fe400000f0c06 */
[----:B------:R-:W-:-:S04]  /*1af0*/  LEA R6, P0, R4, R2, 0x1 ;  /* 0x0000000204067211 */ /* 0x000fc800078008ff */
[----:B-----5:R-:W-:Y:S01]  /*1b00*/  LEA.HI.X R7, R4, R5, R12, 0x1, P0 ;  /* 0x0000000504077211 */ /* 0x020fe200000f0c0c */
[----:B------:R-:W-:Y:S01]  /*1b10*/  IMAD.MOV.U32 R12, RZ, RZ, R2 ;  /* 0x000000ffff0c7224 */ /* 0x000fe200078e0002 */
[----:B------:R-:W-:Y:S01]  /*1b20*/  ISETP.NE.AND P0, PT, R15, RZ, PT ;  /* 0x000000ff0f00720c */ /* 0x000fe20003f05270 */
[----:B---3--:R-:W-:Y:S02]  /*1b30*/  IMAD.SHL.U32 R2, R11, 0x2, RZ ;  /* 0x000000020b027824 */ /* 0x008fe400078e00ff */
[----:B--2---:R-:W-:-:S10]  /*1b40*/  IMAD.WIDE R12, R20, 0x2, R12 ;  /* 0x00000002140c7825 */ /* 0x004fd400078e020c */
[----:B------:R-:W-:Y:S01]  /*1b50*/  @!PT LDS RZ, [RZ] ;  /* 0x00000000fffff984 */ /* 0x000fe20000000800 */
[----:B------:R-:W-:Y:S01]  /*1b60*/  @!PT LDS RZ, [RZ] ;  /* 0x00000000fffff984 */ /* 0x000fe20000000800 */
[----:B------:R-:W-:Y:S01]  /*1b70*/  @!PT LDS RZ, [RZ] ;  /* 0x00000000fffff984 */ /* 0x000fe20000000800 */
[----:B------:R1:W-:Y:S04]  /*1b80*/  LDGSTS.E.BYPASS.LTC128B.128 [R2+0x6900], [R12.64], !P0 ;  /* 0x069000000c027fae */ /* 0x0003e8000c101d46 */
[----:B------:R1:W-:Y:S04]  /*1b90*/  LDGSTS.E.BYPASS.LTC128B.128 [R2+0x8900], [R8.64], !P1 ;  /* 0x0890000008027fae */ /* 0x0003e8000c901d46 */
[----:B------:R1:W-:Y:S02]  /*1ba0*/  LDGSTS.E.BYPASS.LTC128B.128 [R2+0xa900], [R6.64], !P6 ;  /* 0x0a90000006027fae */ /* 0x0003e4000f101d46 */
.L_x_1002:
[----:B------:R-:W-:Y:S05]  /*1bb0*/  BSYNC B0 ;  /* 0x0000000000007941 */ /* 0x000fea0003800000 */
.L_x_1001:
[----:B------:R-:W-:Y:S05]  /*1bc0*/  BRA.DIV ~URZ, `(.L_x_1003) ;  /* 0x0000ece27f007947 */ /* 0x000fea000b800000 */
[----:B-1----:R1:W4:Y:S02]  /*1bd0*/  SHFL.IDX PT, R5, R14, 0x2, 0x1c1f ;  /* 0x005c1f000e057f89 */ /* 0x00232400000e0000 */
.L_x_1035:
[----:B------:R-:W-:Y:S05]  /*1be0*/  BRA.DIV ~URZ, `(.L_x_1004) ;  /* 0x0000ed327f007947 */ /* 0x000fea000b800000 */
[----:B--2---:R2:W1:Y:S02]  /*1bf0*/  SHFL.IDX PT, R2, R16, 0x2, 0x1c1f ;  /* 0x005c1f0010027f89 */ /* 0x00446400000e0000 */
.L_x_1036:
[----:B------:R-:W-:Y:S01]  /*1c00*/  IADD3 R3, R10, 0x40, RZ ;  /* 0x000000400a037810 */ /* 0x000fe20007ffe0ff */
[----:B------:R-:W-:Y:S03]  /*1c10*/  BSSY B0, `(.L_x_1005) ;  /* 0x0000017000007945 */ /* 0x000fe60003800000 */
[----:B------:R-:W-:-:S13]  /*1c20*/  ISETP.GE.AND P0, PT, R3, R19, PT ;  /* 0x000000130300720c */ /* 0x000fda0003f06270 */
[----:B------:R-:W-:Y:S05]  /*1c30*/  @P0 BRA `(.L_x_1006) ;  /* 0x0000014000000947 */ /* 0x000fea0003800000 */
[----:B------:R-:W5:Y:S04]  /*1c40*/  LDL R6, [R1+0x60] ;  /* 0x0000600001067983 */ /* 0x000f680000100800 */
[----:B--2---:R-:W2:Y:S04]  /*1c50*/  LDL R12, [R1+0x5c] ;  /* 0x00005c00010c7983 */ /* 0x004ea80000100800 */
[----:B---3--:R-:W3:Y:S04]  /*1c60*/  LDL R11, [R1+0x34] ;  /* 0x00003400010b7983 */ /* 0x008ee80000100800 */
[----:B----4-:R-:W4:Y:S01]  /*1c70*/  LDL.64 R20, [R1+0x48] ;  /* 0x0000480001147983 */ /* 0x010f220000100a00 */
[----:B-1----:R-:W-:Y:S01]  /*1c80*/  LEA R8, P0, R0, R2, 0x1 ;  /* 0x0000000200087211 */ /* 0x002fe200078008ff */
[----:B------:R-:W-:Y:S01]  /*1c90*/  IMAD.MOV.U32 R13, RZ, RZ, R5 ;  /* 0x000000ffff0d7224 */ /* 0x000fe200078e0005 */
[----:B------:R-:W-:-:S02]  /*1ca0*/  ISETP.NE.AND P1, PT, R17, RZ, PT ;  /* 0x000000ff1100720c */ /* 0x000fc40003f25270 */
[----:B-----5:R-:W-:Y:S02]  /*1cb0*/  LEA.HI.X R9, R0, R5, R6, 0x1, P0 ;  /* 0x0000000500097211 */ /* 0x020fe400000f0c06 */
[----:B------:R-:W-:-:S04]  /*1cc0*/  LEA R6, P0, R4, R2, 0x1 ;  /* 0x0000000204067211 */ /* 0x000fc800078008ff */
[----:B--2---:R-:W-:Y:S01]  /*1cd0*/  LEA.HI.X R7, R4, R5, R12, 0x1, P0 ;  /* 0x0000000504077211 */ /* 0x004fe200000f0c0c */
[----:B------:R-:W-:Y:S01]  /*1ce0*/  IMAD.MOV.U32 R12, RZ, RZ, R2 ;  /* 0x000000ffff0c7224 */ /* 0x000fe200078e0002 */
[----:B------:R-:W-:Y:S01]  /*1cf0*/  ISETP.NE.AND P0, PT, R15, RZ, PT ;  /* 0x000000ff0f00720c */ /* 0x000fe20003f05270 */
[----:B---3--:R-:W-:Y:S02]  /*1d00*/  IMAD.SHL.U32 R2, R11, 0x2, RZ ;  /* 0x000000020b027824 */ /* 0x008fe400078e00ff */
[----:B----4-:R-:W-:-:S10]  /*1d10*/  IMAD.WIDE R12, R20, 0x2, R12 ;  /* 0x00000002140c7825 */ /* 0x010fd400078e020c */
[----:B------:R-:W-:Y:S01]  /*1d20*/  @!PT LDS RZ, [RZ] ;  /* 0x00000000fffff984 */ /* 0x000fe20000000800 */
[----:B------:R-:W-:Y:S01]  /*1d30*/  @!PT LDS RZ, [RZ] ;  /* 0x00000000fffff984 */ /* 0x000fe20000000800 */
[----:B------:R-:W-:Y:S01]  /*1d40*/  @!PT LDS RZ, [RZ] ;  /* 0x00000000fffff984 */ /* 0x000fe20000000800 */
[----:B------:R1:W-:Y:S04]  /*1d50*/  LDGSTS.E.BYPASS.LTC128B.128 [R2+0x7100], [R12.64], !P0 ;  /* 0x071000000c027fae */ /* 0x0003e8000c101d46 */
[----:B------:R1:W-:Y:S04]  /*1d60*/  LDGSTS.E.BYPASS.LTC128B.128 [R2+0x9100], [R8.64], !P1 ;  /* 0x0910000008027fae */ /* 0x0003e8000c901d46 */
[----:B------:R1:W-:Y:S02]  /*1d70*/  LDGSTS.E.BYPASS.LTC128B.128 [R2+0xb100], [R6.64], !P6 ;  /* 0x0b10000006027fae */ /* 0x0003e4000f101d46 */
.L_x_1006:
[----:B------:R-:W-:Y:S05]  /*1d80*/  BSYNC B0 ;  /* 0x0000000000007941 */ /* 0x000fea0003800000 */
.L_x_1005:
[----:B------:R-:W-:Y:S05]  /*1d90*/  BRA.DIV ~URZ, `(.L_x_1007) ;  /* 0x0000ebf27f007947 */ /* 0x000fea000b800000 */
[----:B----4-:R4:W2:Y:S04]  /*1da0*/  SHFL.IDX PT, R5, R14, 0x3, 0x1c1f ;  /* 0x007c1f000e057f89 */ /* 0x0108a800000e0000 */
[----:B-1----:R4:W1:Y:S02]  /*1db0*/  SHFL.IDX PT, R2, R16, 0x3, 0x1c1f ;  /* 0x007c1f0010027f89 */ /* 0x00286400000e0000 */
.L_x_1037:
[----:B------:R-:W5:Y:S04]  /*1dc0*/  LDL R6, [R1+0x60] ;  /* 0x0000600001067983 */ /* 0x000f680000100800 */
[----:B---3--:R-:W3:Y:S04]  /*1dd0*/  LDL R3, [R1+0x5c] ;  /* 0x00005c0001037983 */ /* 0x008ee80000100800 */
[----:B----4-:R-:W4:Y:S04]  /*1de0*/  LDL R13, [R1+0x34] ;  /* 0x00003400010d7983 */ /* 0x010f280000100800 */
[----:B--2---:R-:W2:Y:S01]  /*1df0*/  LDL.64 R160, [R1+0x48] ;  /* 0x0000480001a07983 */ /* 0x004ea20000100a00 */
[----:B------:R-:W-:-:S02]  /*1e00*/  IADD3 R10, R10, 0x60, RZ ;  /* 0x000000600a0a7810 */ /* 0x000fc40007ffe0ff */
[----:B------:R-:W-:Y:S02]  /*1e10*/  P2R R11, PR, RZ, 0x4 ;  /* 0x00000004ff0b7803 */ /* 0x000fe40000000000 */
[----:B------:R-:W-:Y:S02]  /*1e20*/  ISETP.GE.AND P1, PT, R10, R19, PT ;  /* 0x000000130a00720c */ /* 0x000fe40003f26270 */
[----:B------:R-:W-:-:S11]  /*1e30*/  ISETP.NE.AND P2, PT, R15, RZ, PT ;  /* 0x000000ff0f00720c */ /* 0x000fd60003f45270 */
[----:B-1----:R-:W-:-:S04]  /*1e40*/  @!P1 LEA R8, P0, R0, R2, 0x1 ;  /* 0x0000000200089211 */ /* 0x002fc800078008ff */
[----:B-----5:R-:W-:Y:S02]  /*1e50*/  @!P1 LEA.HI.X R9, R0, R5, R6, 0x1, P0 ;  /* 0x0000000500099211 */ /* 0x020fe400000f0c06 */
[----:B------:R-:W-:-:S04]  /*1e60*/  @!P1 LEA R6, P0, R4, R2, 0x1 ;  /* 0x0000000204069211 */ /* 0x000fc800078008ff */
[----:B---3--:R-:W-:Y:S01]  /*1e70*/  @!P1 LEA.HI.X R7, R4, R5, R3, 0x1, P0 ;  /* 0x0000000504079211 */ /* 0x008fe200000f0c03 */
[----:B------:R-:W-:Y:S01]  /*1e80*/  @!P1 IMAD.MOV.U32 R3, RZ, RZ, R5 ;  /* 0x000000ffff039224 */ /* 0x000fe200078e0005 */
[----:B------:R-:W-:Y:S01]  /*1e90*/  ISETP.NE.AND P0, PT, R17, RZ, PT ;  /* 0x000000ff1100720c */ /* 0x000fe20003f05270 */
[----:B----4-:R-:W-:Y:S02]  /*1ea0*/  IMAD.SHL.U32 R145, R13, 0x2, RZ ;  /* 0x000000020d917824 */ /* 0x010fe400078e00ff */
[----:B--2---:R-:W-:-:S05]  /*1eb0*/  @!P1 IMAD.WIDE R2, R160, 0x2, R2 ;  /* 0x00000002a0029825 */ /* 0x004fca00078e0202 */
[----:B------:R-:W-:Y:S01]  /*1ec0*/  @!PT LDS RZ, [RZ] ;  /* 0x00000000fffff984 */ /* 0x000fe20000000800 */
[----:B------:R-:W-:Y:S01]  /*1ed0*/  @!PT LDS RZ, [RZ] ;  /* 0x00000000fffff984 */ /* 0x000fe20000000800 */
[----:B------:R-:W-:Y:S01]  /*1ee0*/  @!PT LDS RZ, [RZ] ;  /* 0x00000000fffff984 */ /* 0x000fe20000000800 */
[----:B------:R1:W-:Y:S01]  /*1ef0*/  @!P1 LDGSTS.E.BYPASS.LTC128B.128 [R145+0x7900], [R2.64], !P2 ;  /* 0x0790000002919fae */ /* 0x0003e2000d101d46 */
[----:B------:R-:W-:-:S04]  /*1f00*/  ISETP.NE.AND P2, PT, R11, RZ, PT ;  /* 0x000000ff0b00720c */ /* 0x000fc80003f45270 */
[----:B------:R1:W-:Y:S04]  /*1f10*/  @!P1 LDGSTS.E.BYPASS.LTC128B.128 [R145+0x9900], [R8.64], !P0 ;  /* 0x0990000008919fae */ /* 0x0003e8000c101d46 */
[----:B------:R1:W-:Y:S04]  /*1f20*/  @!P1 LDGSTS.E.BYPASS.LTC128B.128 [R145+0xb900], [R6.64], !P6 ;  /* 0x0b90000006919fae */ /* 0x0003e8000f101d46 */
[----:B------:R-:W0:Y:S01]  /*1f30*/  LDGDEPBAR ;  /* 0x00000000000079af */ /* 0x000e220000000000 */
[----:B------:R-:W-:Y:S02]  /*1f40*/  WARPSYNC 0xffffffff ;  /* 0xffffffff00007948 */ /* 0x000fe40003800000 */
[----:B------:R-:W2:Y:S04]  /*1f50*/  LDL.64 R162, [R1+0x8] ;  /* 0x0000080001a27983 */ /* 0x000ea80000100a00 */
[----:B------:R-:W3:Y:S04]  /*1f60*/  LDL R147, [R1+0x4] ;  /* 0x0000040001937983 */ /* 0x000ee80000100800 */
[----:B------:R-:W4:Y:S04]  /*1f70*/  S2R R14, SR_TID.X ;  /* 0x00000000000e7919 */ /* 0x000f280000002100 */
[----:B------:R-:W3:Y:S01]  /*1f80*/  LDL R10, [R1+0x18] ;  /* 0x00001800010a7983 */ /* 0x000ee20000100800 */
[----:B-1----:R-:W-:Y:S01]  /*1f90*/  SHF.R.S32.HI R7, RZ, 0x1f, R64 ;  /* 0x0000001fff077819 */ /* 0x002fe20000011440 */
[----:B------:R-:W-:Y:S01]  /*1fa0*/  IMAD.WIDE.U32 R2, R64, c[0x0][0x1e0], RZ ;  /* 0x0000780040027a25 */ /* 0x000fe200078e00ff */
[----:B------:R-:W-:Y:S01]  /*1fb0*/  MOV R146, 0xffffffc0 ;  /* 0xffffffc000927802 */ /* 0x000fe20000000f00 */
[----:B------:R-:W3:Y:S01]  /*1fc0*/  LDL R177, [R1+0x1c] ;  /* 0x00001c0001b17983 */ /* 0x000ee20000100800 */
[----:B------:R-:W-:-:S03]  /*1fd0*/  P2R R19, PR, RZ, 0x4 ;  /* 0x00000004ff137803 */ /* 0x000fc60000000000 */
[----:B------:R1:W5:Y:S01]  /*1fe0*/  LDL R176, [R1] ;  /* 0x0000000001b07983 */ /* 0x0003620000100800 */
[----:B----4-:R-:W-:-:S04]  /*1ff0*/  SHF.R.S32.HI R12, RZ, 0x1f, R14 ;  /* 0x0000001fff0c7819 */ /* 0x010fc8000001140e */
[----:B------:R-:W-:Y:S02]  /*2000*/  LEA.HI R12, R12, R14, RZ, 0x2 ;  /* 0x0000000e0c0c7211 */ /* 0x000fe400078f10ff */
[----:B------:R-:W4:Y:S02]  /*2010*/  LDL.64 R14, [R1+0x10] ;  /* 0x00001000010e7983 */ /* 0x000f240000100a00 */
[----:B------:R-:W-:-:S04]  /*2020*/  SHF.R.S32.HI R12, RZ, 0x2, R12 ;  /* 0x00000002ff0c7819 */ /* 0x000fc8000001140c */
[----:B------:R-:W-:-:S05]  /*2030*/  IADD3 R0, -R12, c[0x0][0x1d0], RZ ;  /* 0x000074000c007a10 */ /* 0x000fca0007ffe1ff */
[----:B------:R-:W-:Y:S02]  /*2040*/  IMAD R0, R64, -0x40, R0 ;  /* 0xffffffc040007824 */ /* 0x000fe400078e0200 */
[----:B------:R-:W-:Y:S01]  /*2050*/  IMAD R4, R7, c[0x0][0x1e0], RZ ;  /* 0x0000780007047a24 */ /* 0x000fe200078e02ff */
[----:B------:R-:W-:Y:S02]  /*2060*/  BAR.SYNC.DEFER_BLOCKING 0x0 ;  /* 0x0000000000007b1d */ /* 0x000fe40000010000 */
[----:B------:R-:W-:Y:S01]  /*2070*/  ISETP.GE.AND P6, PT, R0, 0x1, PT ;  /* 0x000000010000780c */ /* 0x000fe20003fc6270 */
[----:B------:R-:W-:Y:S01]  /*2080*/  IMAD R4, R64, c[0x0][0x1e4], R4 ;  /* 0x0000790040047a24 */ /* 0x000fe200078e0204 */
[----:B------:R-:W-:-:S04]  /*2090*/  ISETP.GE.AND P1, PT, R0, 0x21, PT ;  /* 0x000000210000780c */ /* 0x000fc80003f26270 */
[----:B------:R-:W-:Y:S02]  /*20a0*/  IADD3 R4, R3, R4, RZ ;  /* 0x0000000403047210 */ /* 0x000fe40007ffe0ff */
[----:B------:R-:W-:-:S05]  /*20b0*/  MOV R3, 0x20 ;  /* 0x0000002000037802 */ /* 0x000fca0000000f00 */
[----:B------:R-:W-:Y:S01]  /*20c0*/  @P6 ISETP.GE.AND P5, PT, R160, c[0x0][0x1d4], PT ;  /* 0x00007500a0006a0c */ /* 0x000fe20003fa6270 */
[----:B------:R-:W-:Y:S01]  /*20d0*/  IMAD.WIDE.U32 R8, R3, c[0x0][0x1e0], RZ ;  /* 0x0000780003087a25 */ /* 0x000fe200078e00ff */
[----:B------:R-:W-:-:S03]  /*20e0*/  @P6 SHF.L.U32 R6, R13, 0x1, RZ ;  /* 0x000000010d066819 */ /* 0x000fc600000006ff */
[----:B------:R-:W-:Y:S02]  /*20f0*/  IMAD R3, R3, c[0x0][0x1e4], RZ ;  /* 0x0000790003037a24 */ /* 0x000fe400078e02ff */
[----:B------:R-:W-:Y:S02]  /*2100*/  IMAD R7, R7, c[0x0][0x208], RZ ;  /* 0x0000820007077a24 */ /* 0x000fe400078e02ff */
[----:B------:R-:W-:Y:S01]  /*2110*/  IMAD R144, R64, R146, c[0x0][0x1d0] ;  /* 0x0000740040907624 */ /* 0x000fe200078e0292 */
[----:B--2---:R-:W-:-:S04]  /*2120*/  LEA R0, P0, R2, R162, 0x6 ;  /* 0x000000a202007211 */ /* 0x004fc800078030ff */
[----:B---3--:R-:W-:Y:S02]  /*2130*/  LEA.HI.X R2, R2, R147, R4, 0x6, P0 ;  /* 0x0000009302027211 */ /* 0x008fe400000f3404 */
[----:B------:R-:W-:-:S04]  /*2140*/  @P6 LEA R4, P0, R0, c[0x0][0x1c8], 0x1 ;  /* 0x0000720000046a11 */ /* 0x000fc800078008ff */
[C---:B------:R-:W-:Y:S02]  /*2150*/  @P6 LEA.HI.X R5, R0.reuse, c[0x0][0x1cc], R2, 0x1, P0 ;  /* 0x0000730000056a11 */ /* 0x040fe400000f0c02 */
[----:B------:R-:W-:-:S03]  /*2160*/  @P1 IADD3 R0, P0, R0, R8, RZ ;  /* 0x0000000800001210 */ /* 0x000fc60007f1e0ff */
[----:B------:R-:W-:Y:S01]  /*2170*/  @!PT LDS RZ, [RZ] ;  /* 0x00000000fffff984 */ /* 0x000fe20000000800 */
[----:B------:R-:W-:Y:S01]  /*2180*/  @!PT LDS RZ, [RZ] ;  /* 0x00000000fffff984 */ /* 0x000fe20000000800 */
[----:B------:R-:W-:Y:S01]  /*2190*/  @!PT LDS RZ, [RZ] ;  /* 0x00000000fffff984 */ /* 0x000fe20000000800 */
[----:B------:R2:W-:Y:S01]  /*21a0*/  @P6 LDGSTS.E.BYPASS.LTC128B.128 [R6+0x3100], [R4.64], !P5 ;  /* 0x0310000004066fae */ /* 0x0005e2000e901d46 */
[----:B------:R-:W-:Y:S02]  /*21b0*/  @P1 ISETP.GE.AND P5, PT, R160, c[0x0][0x1d4], PT ;  /* 0x00007500a0001a0c */ /* 0x000fe40003fa6270 */
[----:B------:R-:W-:Y:S01]  /*21c0*/  @P1 IADD3.X R3, R2, R9, R3, P0, !PT ;  /* 0x0000000902031210 */ /* 0x000fe200007fe403 */
[----:B------:R2:W-:Y:S01]  /*21d0*/  @P6 LDGSTS.E.BYPASS.LTC128B.128 [R6+0x4100], [R4.64+0x40], !P4 ;  /* 0x0410004004066fae */ /* 0x0005e2000e101d46 */
[----:B------:R-:W-:-:S03]  /*21e0*/  @P1 LEA R2, P0, R0, c[0x0][0x1c8], 0x1 ;  /* 0x0000720000021a11 */ /* 0x000fc600078008ff */
[----:B------:R2:W-:Y:S01]  /*21f0*/  @P6 LDGSTS.E.BYPASS.LTC128B.128 [R6+0x5100], [R4.64+0x80], !P3 ;  /* 0x0510008004066fae */ /* 0x0005e2000d901d46 */
[----:B------:R-:W-:Y:S02]  /*2200*/  @P1 LEA.HI.X R3, R0, c[0x0][0x1cc], R3, 0x1, P0 ;  /* 0x0000730000031a11 */ /* 0x000fe400000f0c03 */
[----:B------:R-:W-:-:S05]  /*2210*/  @P1 SHF.L.U32 R0, R13, 0x1, RZ ;  /* 0x000000010d001819 */ /* 0x000fca00000006ff */
[----:B------:R4:W-:Y:S04]  /*2220*/  @P1 LDGSTS.E.BYPASS.LTC128B.128 [R0+0x3900], [R2.64], !P5 ;  /* 0x0390000002001fae */ /* 0x0009e8000e901d46 */
[----:B------:R4:W-:Y:S04]  /*2230*/  @P1 LDGSTS.E.BYPASS.LTC128B.128 [R0+0x4900], [R2.64+0x40], !P4 ;  /* 0x0490004002001fae */ /* 0x0009e8000e101d46 */
[----:B------:R4:W-:Y:S04]  /*2240*/  @P1 LDGSTS.E.BYPASS.LTC128B.128 [R0+0x5900], [R2.64+0x80], !P3 ;  /* 0x0590008002001fae */ /* 0x0009e8000d901d46 */
[----:B------:R-:W0:Y:S01]  /*2250*/  LDGDEPBAR ;  /* 0x00000000000079af */ /* 0x000e220000000000 */
[----:B--2---:R-:W-:-:S04]  /*2260*/  IMAD.WIDE.U32 R4, R64, c[0x0][0x208], RZ ;  /* 0x0000820040047a25 */ /* 0x004fc800078e00ff */
[----:B------:R-:W-:Y:S01]  /*2270*/  IMAD R6, R64, c[0x0][0x20c], R7 ;  /* 0x0000830040067a24 */ /* 0x000fe200078e0207 */
[----:B------:R-:W-:-:S04]  /*2280*/  DEPBAR.LE SB0, 0x1 ;  /* 0x000080400000791a */ /* 0x000fc80000000000 */
[----:B------:R-:W-:-:S04]  /*2290*/  DEPBAR.LE SB0, 0x0 ;  /* 0x000080000000791a */ /* 0x000fc80000000000 */
[----:B------:R-:W-:Y:S01]  /*22a0*/  BAR.SYNC.DEFER_BLOCKING 0x0 ;  /* 0x0000000000007b1d */ /* 0x000fe20000010000 */
[----:B----4-:R-:W-:Y:S02]  /*22b0*/  LEA R0, P0, R4, R14, 0x6 ;  /* 0x0000000e04007211 */ /* 0x010fe400078030ff */
[----:B------:R-:W-:-:S04]  /*22c0*/  IADD3 R6, R5, R6, RZ ;  /* 0x0000000605067210 */ /* 0x000fc80007ffe0ff */
[----:B------:R-:W-:Y:S02]  /*22d0*/  LEA.HI.X R4, R4, R10, R6, 0x6, P0 ;  /* 0x0000000a04047211 */ /* 0x000fe400000f3406 */
[----:B------:R-:W-:Y:S02]  /*22e0*/  LEA R2, P0, R0, c[0x0][0x1f8], 0x1 ;  /* 0x00007e0000027a11 */ /* 0x000fe400078008ff */
[----:B------:R-:W-:Y:S02]  /*22f0*/  MOV R6, c[0x0][0x208] ;  /* 0x0000820000067a02 */ /* 0x000fe40000000f00 */
[----:B------:R-:W-:Y:S02]  /*2300*/  LOP3.LUT R5, R18, 0x1, RZ, 0xc0, !PT ;  /* 0x0000000112057812 */ /* 0x000fe400078ec0ff */
[----:B------:R-:W-:Y:S02]  /*2310*/  LEA.HI.X R3, R0, c[0x0][0x1fc], R4, 0x1, P0 ;  /* 0x00007f0000037a11 */ /* 0x000fe400000f0c04 */
[----:B------:R-:W-:-:S02]  /*2320*/  MOV R4, c[0x0][0x20c] ;  /* 0x0000830000047a02 */ /* 0x000fc40000000f00 */
[----:B------:R-:W-:Y:S02]  /*2330*/  LEA R16, P0, R6, R2, 0x6 ;  /* 0x0000000206107211 */ /* 0x000fe400078030ff */
[----:B------:R-:W-:Y:S02]  /*2340*/  ISETP.NE.U32.AND P6, PT, R5, 0x1, PT ;  /* 0x000000010500780c */ /* 0x000fe40003fc5070 */
[----:B------:R-:W-:Y:S01]  /*2350*/  IADD3 R0, -R12, R144, RZ ;  /* 0x000000900c007210 */ /* 0x000fe20007ffe1ff */
[----:B------:R-:W-:Y:S01]  /*2360*/  LDSM.16.M88.4 R20, [R212] ;  /* 0x00000000d414783b */ /* 0x000fe20000000200 */
[----:B------:R-:W-:Y:S02]  /*2370*/  LEA.HI.X R17, R6, R3, R4, 0x6, P0 ;  /* 0x0000000306117211 */ /* 0x000fe400000f3404 */
[----:B------:R-:W-:Y:S01]  /*2380*/  ISETP.LT.OR P0, PT, R0, 0x1, P6 ;  /* 0x000000010000780c */ /* 0x000fe20003701670 */
[----:B------:R-:W2:Y:S01]  /*2390*/  LDSM.16.M88.4 R12, [R215] ;  /* 0x00000000d70c783b */ /* 0x000ea20000000200 */
[----:B------:R-:W-:-:S03]  /*23a0*/  LOP3.LUT P1, RZ, R18, 0x2, RZ, 0xc0, !PT ;  /* 0x0000000212ff7812 */ /* 0x000fc6000782c0ff */
[----:B------:R-:W3:Y:S04]  /*23b0*/  LDSM.16.M88.4 R8, [R215+0x1000] ;  /* 0x00100000d708783b */ /* 0x000ee80000000200 */
[----:B------:R-:W4:Y:S04]  /*23c0*/  LDSM.16.M88.4 R40, [R212+0x400] ;  /* 0x00040000d428783b */ /* 0x000f280000000200 */
[----:B------:R-:W1:Y:S04]  /*23d0*/  LDSM.16.M88.4 R28, [R212+0x800] ;  /* 0x00080000d41c783b */ /* 0x000e680000000200 */
[----:B------:R-:W1:Y:S04]  /*23e0*/  LDSM.16.M88.4 R24, [R212+0xc00] ;  /* 0x000c0000d418783b */ /* 0x000e680000000200 */
[----:B------:R-:W-:Y:S04]  /*23f0*/  LDSM.16.M88.4 R36, [R216] ;  /* 0x00000000d824783b */ /* 0x000fe80000000200 */
[----:B------:R-:W-:Y:S04]  /*2400*/  LDSM.16.M88.4 R4, [R216+0x1000] ;  /* 0x00100000d804783b */ /* 0x000fe80000000200 */
[----:B------:R-:W1:Y:S04]  /*2410*/  LDSM.16.M88.4 R44, [R217] ;  /* 0x00000000d92c783b */ /* 0x000e680000000200 */
[----:B------:R-:W-:Y:S04]  /*2420*/  LDSM.16.M88.4 R68, [R228] ;  /* 0x00000000e444783b */ /* 0x000fe80000000200 */
[----:B------:R-:W-:Y:S04]  /*2430*/  LDSM.16.M88.4 R88, [R227] ;  /* 0x00000000e358783b */ /* 0x000fe80000000200 */
[----:B------:R-:W-:Y:S04]  /*2440*/  LDSM.16.M88.4 R104, [R226] ;  /* 0x00000000e268783b */ /* 0x000fe80000000200 */
[----:B------:R-:W-:Y:S01]  /*2450*/  @!PT LDS RZ, [RZ] ;  /* 0x00000000fffff984 */ /* 0x000fe20000000800 */
[----:B------:R-:W-:Y:S01]  /*2460*/  @!PT LDS RZ, [RZ] ;  /* 0x00000000fffff984 */ /* 0x000fe20000000800 */
[----:B------:R-:W-:Y:S01]  /*2470*/  @!PT LDS RZ, [RZ] ;  /* 0x00000000fffff984 */ /* 0x000fe20000000800 */
[----:B------:R1:W-:Y:S01]  /*2480*/  LDGSTS.E.BYPASS.LTC128B.128 [R145+0x100], [R2.64], !P0 ;  /* 0x0010000002917fae */ /* 0x0003e2000c101d46 */
[----:B------:R-:W-:-:S02]  /*2490*/  ISETP.LT.OR P0, PT, R0, 0x1, !P1 ;  /* 0x000000010000780c */ /* 0x000fc40004f01670 */
[C---:B------:R-:W-:Y:S02]  /*24a0*/  ISETP.LT.OR P6, PT, R0.reuse, 0x21, P6 ;  /* 0x000000210000780c */ /* 0x040fe400037c1670 */
[----:B------:R-:W-:-:S09]  /*24b0*/  ISETP.LT.OR P1, PT, R0, 0x21, !P1 ;  /* 0x000000210000780c */ /* 0x000fd20004f21670 */
[----:B------:R1:W-:Y:S01]  /*24c0*/  LDGSTS.E.BYPASS.LTC128B.128 [R145+0x1100], [R2.64+0x40], !P0 ;  /* 0x0110004002917fae */ /* 0x0003e2000c101d46 */
[----:B------:R-:W-:-:S04]  /*24d0*/  LOP3.LUT P0, RZ, R18, 0x4, RZ, 0xc0, !PT ;  /* 0x0000000412ff7812 */ /* 0x000fc8000780c0ff */
[C---:B------:R-:W-:Y:S02]  /*24e0*/  ISETP.LT.OR P2, PT, R0.reuse, 0x1, !P0 ;  /* 0x000000010000780c */ /* 0x040fe40004741670 */
[----:B------:R-:W-:Y:S01]  /*24f0*/  ISETP.LT.OR P0, PT, R0, 0x21, !P0 ;  /* 0x000000210000780c */ /* 0x000fe20004701670 */
[-C--:B--2---:R-:W-:Y:S10]  /*2500*/  HMMA.16816.F32 R48, R12, R20.reuse, RZ ;  /* 0x000000140c30723c */ /* 0x084ff400000018ff */
[----:B------:R2:W-:Y:S04]  /*2510*/  LDGSTS.E.BYPASS.LTC128B.128 [R145+0x2100], [R2.64+0x80], !P2 ;  /* 0x0210008002917fae */ /* 0x0005e8000d101d46 */
[----:B------:R1:W-:Y:S04]  /*2520*/  LDGSTS.E.BYPASS.LTC128B.128 [R145+0x900], [R16.64], !P6 ;  /* 0x0090000010917fae */ /* 0x0003e8000f101d46 */
[----:B------:R1:W-:Y:S04]  /*2530*/  LDGSTS.E.BYPASS.LTC128B.128 [R145+0x1900], [R16.64+0x40], !P1 ;  /* 0x0190004010917fae */ /* 0x0003e8000c901d46 */
[----:B------:R2:W-:Y:S04]  /*2540*/  LDGSTS.E.BYPASS.LTC128B.128 [R145+0x2900], [R16.64+0x80], !P0 ;  /* 0x0290008010917fae */ /* 0x0005e8000c101d46 */
[----:B------:R-:W-:Y:S04]  /*2550*/  LDSM.16.M88.4 R52, [R212+0x1000] ;  /* 0x00100000d434783b */ /* 0x000fe80000000200 */
[----:B------:R-:W2:Y:S01]  /*2560*/  LDSM.16.M88.4 R32, [R215+0x2000] ;  /* 0x00200000d720783b */ /* 0x000ea20000000200 */
[----:B---3--:R-:W-:Y:S01]  /*2570*/  HMMA.16816.F32 R56, R8, R20, RZ ;  /* 0x000000140838723c */ /* 0x008fe200000018ff */
[----:B------:R-:W-:-:S02]  /*2580*/  ISETP.NE.AND P2, PT, R19, RZ, PT ;  /* 0x000000ff1300720c */ /* 0x000fc40003f45270 */
[----:B------:R-:W0:Y:S05]  /*2590*/  LDGDEPBAR ;  /* 0x00000000000079af */ /* 0x000e2a0000000000 */
[C---:B----4-:R-:W-:Y:S08]  /*25a0*/  HMMA.16816.F32 R100, R8.reuse, R40, RZ ;  /* 0x000000280864723c */ /* 0x050ff000000018ff */
[C---:B-1----:R-:W-:Y:S08]  /*25b0*/  HMMA.16816.F32 R96, R8.reuse, R28, RZ ;  /* 0x0000001c0860723c */ /* 0x042ff000000018ff */
[C---:B------:R-:W-:Y:S08]  /*25c0*/  HMMA.16816.F32 R76, R8.reuse, R24, RZ ;  /* 0x00000018084c723c */ /* 0x040ff000000018ff */
[C---:B------:R-:W-:Y:S08]  /*25d0*/  HMMA.16816.F32 R92, R8.reuse, R22, RZ ;  /* 0x00000016085c723c */ /* 0x040ff000000018ff */
[C---:B------:R-:W-:Y:S08]  /*25e0*/  HMMA.16816.F32 R80, R8.reuse, R42, RZ ;  /* 0x0000002a0850723c */ /* 0x040ff000000018ff */
[C---:B------:R-:W-:Y:S08]  /*25f0*/  HMMA.16816.F32 R72, R8.reuse, R30, RZ ;  /* 0x0000001e0848723c */ /* 0x040ff000000018ff */
[----:B------:R-:W-:Y:S08]  /*2600*/  HMMA.16816.F32 R60, R8, R26, RZ ;  /* 0x0000001a083c723c */ /* 0x000ff000000018ff */
[----:B------:R-:W-:Y:S01]  /*2610*/  HMMA.16816.F32 R8, R36, R44, R48 ;  /* 0x0000002c2408723c */ /* 0x000fe20000001830 */
[----:B------:R-:W-:Y:S07]  /*2620*/  LDSM.16.M88.4 R48, [R221] ;  /* 0x00000000dd30783b */ /* 0x000fee0000000200 */
[C---:B------:R-:W-:Y:S08]  /*2630*/  HMMA.16816.F32 R108, R12.reuse, R28, RZ ;  /* 0x0000001c0c6c723c */ /* 0x040ff000000018ff */
[C---:B------:R-:W-:Y:S01]  /*2640*/  HMMA.16816.F32 R128, R12.reuse, R30, RZ ;  /* 0x0000001e0c80723c */ /* 0x040fe200000018ff */
[----:B------:R-:W1:Y:S07]  /*2650*/  LDSM.16.M88.4 R28, [R215+0x3000] ;  /* 0x00300000d71c783b */ /* 0x000e6e0000000200 */
[C---:B------:R-:W-:Y:S01]  /*2660*/  HMMA.16816.F32 R84, R12.reuse, R22, RZ ;  /* 0x000000160c54723c */ /* 0x040fe200000018ff */
[----:B------:R-:W-:Y:S07]  /*2670*/  LDSM.16.M88.4 R20, [R216+0x3000] ;  /* 0x00300000d814783b */ /* 0x000fee0000000200 */
[C---:B--2---:R-:W-:Y:S08]  /*2680*/  HMMA.16816.F32 R16, R12.reuse, R40, RZ ;  /* 0x000000280c10723c */ /* 0x044ff000000018ff */
[C---:B------:R-:W-:Y:S01]  /*2690*/  HMMA.16816.F32 R116, R12.reuse, R42, RZ ;  /* 0x0000002a0c74723c */ /* 0x040fe200000018ff */
[----:B------:R-:W-:Y:S07]  /*26a0*/  LDSM.16.M88.4 R40, [R225] ;  /* 0x00000000e128783b */ /* 0x000fee0000000200 */
[C---:B------:R-:W-:Y:S08]  /*26b0*/  HMMA.16816.F32 R112, R12.reuse, R24, RZ ;  /* 0x000000180c70723c */ /* 0x040ff000000018ff */
[----:B------:R-:W-:Y:S01]  /*26c0*/  HMMA.16816.F32 R120, R12, R26, RZ ;  /* 0x0000001a0c78723c */ /* 0x000fe200000018ff */
[----:B------:R-:W2:Y:S07]  /*26d0*/  LDSM.16.M88.4 R24, [R216+0x2000] ;  /* 0x00200000d818783b */ /* 0x000eae0000000200 */
[----:B------:R-:W-:Y:S08]  /*26e0*/  HMMA.16816.F32 R12, R4, R44, R56 ;  /* 0x0000002c040c723c */ /* 0x000ff00000001838 */
[----:B------:R-:W-:Y:S08]  /*26f0*/  HMMA.16816.F32 R8, R32, R52, R8 ;  /* 0x000000342008723c */ /* 0x000ff00000001808 */
[C---:B------:R-:W-:Y:S08]  /*2700*/  HMMA.16816.F32 R136, R4.reuse, R88, R96 ;  /* 0x000000580488723c */ /* 0x040ff00000001860 */
[C---:B------:R-:W-:Y:S08]  /*2710*/  HMMA.16816.F32 R148, R4.reuse, R104, R76 ;  /* 0x000000680494723c */ /* 0x040ff0000000184c */
[----:B------:R-:W-:Y:S08]  /*2720*/  HMMA.16816.F32 R92, R4, R46, R92 ;  /* 0x0000002e045c723c */ /* 0x000ff0000000185c */
[C---:B------:R-:W-:Y:S01]  /*2730*/  HMMA.16816.F32 R96, R36.reuse, R68, R16 ;  /* 0x000000442460723c */ /* 0x040fe20000001810 */
[----:B------:R-:W-:Y:S07]  /*2740*/  LDSM.16.M88.4 R16, [R215+0x4000] ;  /* 0x00400000d710783b */ /* 0x000fee0000000200 */
[----:B------:R-:W-:Y:S01]  /*2750*/  HMMA.16816.F32 R76, R36, R46, R84 ;  /* 0x0000002e244c723c */ /* 0x000fe20000001854 */
[----:B------:R-:W3:Y:S07]  /*2760*/  LDSM.16.M88.4 R44, [R212+0x2000] ;  /* 0x00200000d42c783b */ /* 0x000eee0000000200 */
[C---:B------:R-:W-:Y:S08]  /*2770*/  HMMA.16816.F32 R124, R4.reuse, R68, R100 ;  /* 0x00000044047c723c */ /* 0x040ff00000001864 */
[C---:B------:R-:W-:Y:S08]  /*2780*/  HMMA.16816.F32 R132, R4.reuse, R70, R80 ;  /* 0x000000460484723c */ /* 0x040ff00000001850 */
[C---:B------:R-:W-:Y:S08]  /*2790*/  HMMA.16816.F32 R140, R4.reuse, R90, R72 ;  /* 0x0000005a048c723c */ /* 0x040ff00000001848 */
[----:B------:R-:W-:Y:S08]  /*27a0*/  HMMA.16816.F32 R152, R4, R106, R60 ;  /* 0x0000006a0498723c */ /* 0x000ff0000000183c */
[----:B-1----:R-:W-:Y:S01]  /*27b0*/  HMMA.16816.F32 R4, R28, R52, R12 ;  /* 0x000000341c04723c */ /* 0x002fe2000000180c */
[----:B------:R-:W1:Y:S07]  /*27c0*/  LDSM.16.M88.4 R12, [R215+0x5000] ;  /* 0x00500000d70c783b */ /* 0x000e6e0000000200 */
[----:B--2---:R-:W-:Y:S01]  /*27d0*/  HMMA.16816.F32 R56, R24, R40, R8 ;  /* 0x000000281838723c */ /* 0x004fe20000001808 */
[----:B------:R-:W2:Y:S07]  /*27e0*/  LDSM.16.M88.4 R8, [R216+0x4000] ;  /* 0x00400000d808783b */ /* 0x000eae0000000200 */
[----:B------:R-:W-:Y:S08]  /*27f0*/  HMMA.16816.F32 R76, R32, R54, R76 ;  /* 0x00000036204c723c */ /* 0x000ff0000000184c */
[----:B------:R-:W-:Y:S01]  /*2800*/  HMMA.16816.F32 R60, R20, R40, R4 ;  /* 0x00000028143c723c */ /* 0x000fe20000001804 */
[----:B------:R-:W-:Y:S07]  /*2810*/  LDSM.16.M88.4 R4, [R216+0x5000] ;  /* 0x00500000d804783b */ /* 0x000fee0000000200 */
[----:B------:R-:W-:Y:S08]  /*2820*/  HMMA.16816.F32 R80, R28, R54, R92 ;  /* 0x000000361c50723c */ /* 0x000ff0000000185c */
[----:B---3--:R-:W-:Y:S01]  /*2830*/  HMMA.16816.F32 R72, R16, R44, R56 ;  /* 0x0000002c1048723c */ /* 0x008fe20000001838 */
[----:B------:R-:W3:Y:S07]  /*2840*/  LDSM.16.M88.4 R56, [R212+0x1400] ;  /* 0x00140000d438783b */ /* 0x000eee0000000200 */
[----:B------:R-:W-:Y:S08]  /*2850*/  HMMA.16816.F32 R100, R36, R70, R116 ;  /* 0x000000462464723c */ /* 0x000ff00000001874 */
[----:B-1----:R-:W-:Y:S01]  /*2860*/  HMMA.16816.F32 R52, R12, R44, R60 ;  /* 0x0000002c0c34723c */ /* 0x002fe2000000183c */
[----:B------:R-:W1:Y:S07]  /*2870*/  LDSM.16.M88.4 R60, [R224] ;  /* 0x00000000e03c783b */ /* 0x000e6e0000000200 */
[-C--:B------:R-:W-:Y:S08]  /*2880*/  HMMA.16816.F32 R68, R24, R42.reuse, R76 ;  /* 0x0000002a1844723c */ /* 0x080ff0000000184c */
[----:B------:R-:W-:Y:S01]  /*2890*/  HMMA.16816.F32 R76, R20, R42, R80 ;  /* 0x0000002a144c723c */ /* 0x000fe20000001850 */
[----:B------:R-:W4:Y:S07]  /*28a0*/  LDSM.16.M88.4 R40, [R212+0x2400] ;  /* 0x00240000d428783b */ /* 0x000f2e0000000200 */
[----:B--2---:R-:W-:Y:S08]  /*28b0*/  HMMA.16816.F32 R84, R8, R48, R72 ;  /* 0x000000300854723c */ /* 0x004ff00000001848 */
[----:B---3--:R-:W-:Y:S08]  /*28c0*/  HMMA.16816.F32 R72, R32, R56, R96 ;  /* 0x000000382048723c */ /* 0x008ff00000001860 */
[C---:B------:R-:W-:Y:S08]  /*28d0*/  HMMA.16816.F32 R108, R36.reuse, R88, R108 ;  /* 0x00000058246c723c */ /* 0x040ff0000000186c */
[----:B------:R-:W-:Y:S08]  /*28e0*/  HMMA.16816.F32 R128, R36, R90, R128 ;  /* 0x0000005a2480723c */ /* 0x000ff00000001880 */
[----:B------:R-:W-:Y:S08]  /*28f0*/  HMMA.16816.F32 R88, R4, R48, R52 ;  /* 0x000000300458723c */ /* 0x000ff00000001834 */
[-C--:B------:R-:W-:Y:S08]  /*2900*/  HMMA.16816.F32 R52, R16, R46.reuse, R68 ;  /* 0x0000002e1034723c */ /* 0x080ff00000001844 */
[----:B------:R-:W-:Y:S08]  /*2910*/  HMMA.16816.F32 R68, R12, R46, R76 ;  /* 0x0000002e0c44723c */ /* 0x000ff0000000184c */
[C---:B------:R-:W-:Y:S08]  /*2920*/  HMMA.16816.F32 R112, R36.reuse, R104, R112 ;  /* 0x000000682470723c */ /* 0x040ff00000001870 */
[----:B------:R-:W-:Y:S08]  /*2930*/  HMMA.16816.F32 R120, R36, R106, R120 ;  /* 0x0000006a2478723c */ /* 0x000ff00000001878 */
[----:B------:R-:W-:Y:S01]  /*2940*/  HMMA.16816.F32 R36, R28, R56, R124 ;  /* 0x000000381c24723c */ /* 0x000fe2000000187c */
[----:B------:R-:W-:-:S04]  /*2950*/  FMUL.FTZ R0, R84, c[0x0][0x320] ;  /* 0x0000c80054007a20 */ /* 0x000fc80000410000 */
[----:B------:R2:W3:Y:S03]  /*2960*/  MUFU.TANH R156, R0 ;  /* 0x00000000009c7308 */ /* 0x0004e60000002400 */
[----:B-1----:R-:W-:Y:S01]  /*2970*/  HMMA.16816.F32 R72, R24, R60, R72 ;  /* 0x0000003c1848723c */ /* 0x002fe20000001848 */
[----:B--2---:R-:W-:-:S04]  /*2980*/  FMUL.FTZ R0, R85, c[0x0][0x320] ;  /* 0x0000c80055007a20 */ /* 0x004fc80000410000 */
[----:B------:R1:W2:Y:S03]  /*2990*/  MUFU.TANH R126, R0 ;  /* 0x00000000007e7308 */ /* 0x0002a60000002400 */
[----:B------:R-:W-:Y:S08]  /*29a0*/  HMMA.16816.F32 R92, R4, R50, R68 ;  /* 0x00000032045c723c */ /* 0x000ff00000001844 */
[----:B------:R-:W-:Y:S01]  /*29b0*/  HMMA.16816.F32 R68, R32, R58, R100 ;  /* 0x0000003a2044723c */ /* 0x000fe20000001864 */
[----:B-1----:R-:W-:-:S07]  /*29c0*/  FMUL.FTZ R0, R86, c[0x0][0x320] ;  /* 0x0000c80056007a20 */ /* 0x002fce0000410000 */
[----:B------:R-:W-:Y:S01]  /*29d0*/  HMMA.16816.F32 R44, R20, R60, R36 ;  /* 0x0000003c142c723c */ /* 0x000fe20000001824 */
[----:B------:R-:W1:Y:S01]  /*29e0*/  LDSM.16.M88.4 R36, [R220] ;  /* 0x00000000dc24783b */ /* 0x000e620000000200 */
[----:B------:R2:W1:Y:S06]  /*29f0*/  MUFU.TANH R158, R0 ;  /* 0x00000000009e7308 */ /* 0x00046c0000002400 */
[----:B------:R-:W-:Y:S01]  /*2a00*/  HMMA.16816.F32 R80, R8, R50, R52 ;  /* 0x000000320850723c */ /* 0x000fe20000001834 */
[----:B------:R-:W1:Y:S01]  /*2a10*/  LDSM.16.M88.4 R52, [R212+0x1800] ;  /* 0x00180000d434783b */ /* 0x000e620000000200 */
[----:B--2---:R-:W-:-:S06]  /*2a20*/  FMUL.FTZ R0, R87, c[0x0][0x320] ;  /* 0x0000c80057007a20 */ /* 0x004fcc0000410000 */
[----:B------:R-:W-:Y:S01]  /*2a30*/  HMMA.16816.F32 R76, R28, R58, R132 ;  /* 0x0000003a1c4c723c */ /* 0x000fe20000001884 */
[----:B------:R2:W1:Y:S02]  /*2a40*/  MUFU.TANH R157, R0 ;  /* 0x00000000009d7308 */ /* 0x0004640000002400 */
[----:B--2---:R-:W-:-:S06]  /*2a50*/  FMUL.FTZ R0, R88, c[0x0][0x320] ;  /* 0x0000c80058007a20 */ /* 0x004fcc0000410000 */
[----:B------:R2:W1:Y:S01]  /*2a60*/  MUFU.TANH R119, R0 ;  /* 0x0000000000777308 */ /* 0x0004620000002400 */
[----:B----4-:R-:W-:Y:S01]  /*2a70*/  HMMA.16816.F32 R72, R16, R40, R72 ;  /* 0x000000281048723c */ /* 0x010fe20000001848 */
[----:B--2---:R-:W-:-:S06]  /*2a80*/  FMUL.FTZ R0, R89, c[0x0][0x320] ;  /* 0x0000c80059007a20 */ /* 0x004fcc0000410000 */
[----:B------:R2:W4:Y:S01]  /*2a90*/  MUFU.TANH R116, R0 ;  /* 0x0000000000747308 */ /* 0x0005220000002400 */
[----:B------:R-:W-:Y:S01]  /*2aa0*/  HMMA.16816.F32 R56, R24, R62, R68 ;  /* 0x0000003e1838723c */ /* 0x000fe20000001844 */
[----:B--2---:R-:W-:-:S06]  /*2ab0*/  FMUL.FTZ R0, R90, c[0x0][0x320] ;  /* 0x0000c8005a007a20 */ /* 0x004fcc0000410000 */
[----:B------:R2:W1:Y:S01]  /*2ac0*/  MUFU.TANH R118, R0 ;  /* 0x0000000000767308 */ /* 0x0004620000002400 */
[----:B------:R-:W-:Y:S01]  /*2ad0*/  HMMA.16816.F32 R48, R12, R40, R44 ;  /* 0x000000280c30723c */ /* 0x000fe2000000182c */
[----:B------:R-:W1:Y:S01]  /*2ae0*/  LDSM.16.M88.4 R44, [R223] ;  /* 0x00000000df2c783b */ /* 0x000e620000000200 */
[----:B--2---:R-:W-:-:S05]  /*2af0*/  FMUL.FTZ R0, R91, c[0x0][0x320] ;  /* 0x0000c8005b007a20 */ /* 0x004fca0000410000 */
[----:B------:R2:W1:Y:S01]  /*2b00*/  MUFU.TANH R117, R0 ;  /* 0x0000000000757308 */ /* 0x0004620000002400 */
[----:B------:R-:W-:Y:S01]  /*2b10*/  HMMA.16816.F32 R68, R20, R62, R76 ;  /* 0x0000003e1444723c */ /* 0x000fe2000000184c */
[----:B--2---:R-:W-:-:S06]  /*2b20*/  FMUL.FTZ R0, R80, c[0x0][0x320] ;  /* 0x0000c80050007a20 */ /* 0x004fcc0000410000 */
[----:B------:R2:W1:Y:S02]  /*2b30*/  MUFU.TANH R125, R0 ;  /* 0x00000000007d7308 */ /* 0x0004640000002400 */
[----:B--2---:R-:W-:-:S06]  /*2b40*/  FMUL.FTZ R0, R81, c[0x0][0x320] ;  /* 0x0000c80051007a20 */ /* 0x004fcc0000410000 */
[----:B------:R2:W1:Y:S01]  /*2b50*/  MUFU.TANH R124, R0 ;  /* 0x00000000007c7308 */ /* 0x0004620000002400 */
[----:B------:R-:W-:Y:S01]  /*2b60*/  HMMA.16816.F32 R60, R16, R42, R56 ;  /* 0x0000002a103c723c */ /* 0x000fe20000001838 */
[----:B------:R-:W3:Y:S01]  /*2b70*/  LDSM.16.M88.4 R56, [R212+0x2800] ;  /* 0x00280000d438783b */ /* 0x000ee20000000200 */
[----:B--2---:R-:W-:-:S05]  /*2b80*/  FMUL.FTZ R0, R82, c[0x0][0x320] ;  /* 0x0000c80052007a20 */ /* 0x004fca0000410000 */
[----:B------:R2:W2:Y:S01]  /*2b90*/  MUFU.TANH R133, R0 ;  /* 0x0000000000857308 */ /* 0x0004a20000002400 */
[----:B-1----:R-:W-:Y:S01]  /*2ba0*/  HMMA.16816.F32 R84, R4, R36, R48 ;  /* 0x000000240454723c */ /* 0x002fe20000001830 */
[----:B--2---:R-:W-:-:S07]  /*2bb0*/  FMUL.FTZ R0, R83, c[0x0][0x320] ;  /* 0x0000c80053007a20 */ /* 0x004fce0000410000 */
[----:B------:R-:W-:Y:S01]  /*2bc0*/  HMMA.16816.F32 R80, R8, R36, R72 ;  /* 0x000000240850723c */ /* 0x000fe20000001848 */
[----:B------:R1:W2:Y:S07]  /*2bd0*/  MUFU.TANH R132, R0 ;  /* 0x0000000000847308 */ /* 0x0002ae0000002400 */
[----:B------:R-:W-:Y:S01]  /*2be0*/  HMMA.16816.F32 R72, R32, R52, R108 ;  /* 0x000000342048723c */ /* 0x000fe2000000186c */
[----:B-1----:R-:W-:-:S04]  /*2bf0*/  FMUL.FTZ R0, R92, c[0x0][0x320] ;  /* 0x0000c8005c007a20 */ /* 0x002fc80000410000 */
[----:B------:R1:W1:Y:S03]  /*2c00*/  MUFU.TANH R104, R0 ;  /* 0x0000000000687308 */ /* 0x0002660000002400 */
[----:B------:R-:W-:Y:S08]  /*2c10*/  HMMA.16816.F32 R48, R28, R52, R136 ;  /* 0x000000341c30723c */ /* 0x000ff00000001888 */
[----:B------:R-:W-:Y:S01]  /*2c20*/  HMMA.16816.F32 R68, R12, R42, R68 ;  /* 0x0000002a0c44723c */ /* 0x000fe20000001844 */
[----:B-1----:R-:W-:-:S04]  /*2c30*/  FMUL.FTZ R0, R93, c[0x0][0x320] ;  /* 0x0000c8005d007a20 */ /* 0x002fc80000410000 */
[----:B------:R1:W1:Y:S03]  /*2c40*/  MUFU.TANH R100, R0 ;  /* 0x0000000000647308 */ /* 0x0002660000002400 */
        /* <DEDUP_REMOVED lines=14> */
[----:B------:R-:W2:Y:S01]  /*2d30*/  LDSM.16.M88.4 R36, [R212+0x1c00] ;  /* 0x001c0000d424783b */ /* 0x000ea20000000200 */
[----:B-1----:R-:W-:-:S04]  /*2d40*/  FMUL.FTZ R0, R82, c[0x0][0x320] ;  /* 0x0000c80052007a20 */ /* 0x002fc80000410000 */
[----:B------:R1:W1:Y:S02]  /*2d50*/  MUFU.TANH R111, R0 ;  /* 0x00000000006f7308 */ /* 0x0002640000002400 */
[----:B---3--:R-:W-:Y:S01]  /*2d60*/  HMMA.16816.F32 R68, R16, R56, R72 ;  /* 0x000000381044723c */ /* 0x008fe20000001848 */
[----:B-1----:R-:W-:-:S05]  /*2d70*/  FMUL.FTZ R0, R83, c[0x0][0x320] ;  /* 0x0000c80053007a20 */ /* 0x002fca0000410000 */
[----:B------:R1:W3:Y:S02]  /*2d80*/  MUFU.TANH R110, R0 ;  /* 0x00000000006e7308 */ /* 0x0002e40000002400 */
[----:B------:R-:W-:Y:S01]  /*2d90*/  HMMA.16816.F32 R72, R28, R54, R140 ;  /* 0x000000361c48723c */ /* 0x000fe2000000188c */
[----:B------:R-:W2:Y:S01]  /*2da0*/  LDSM.16.M88.4 R52, [R222] ;  /* 0x00000000de34783b */ /* 0x000ea20000000200 */
        /* <DEDUP_REMOVED lines=16> */
[----:B------:R-:W-:Y:S08]  /*2eb0*/  HMMA.16816.F32 R68, R32, R36, R112 ;  /* 0x000000242044723c */ /* 0x000ff00000001870 */
[----:B------:R-:W-:Y:S01]  /*2ec0*/  HMMA.16816.F32 R44, R16, R58, R60 ;  /* 0x0000003a102c723c */ /* 0x000fe2000000183c */
[----:B-1----:R-:W-:-:S07]  /*2ed0*/  FMUL.FTZ R0, R78, c[0x0][0x320] ;  /* 0x0000c8004e007a20 */ /* 0x002fce0000410000 */
[----:B------:R-:W-:Y:S01]  /*2ee0*/  HMMA.16816.F32 R60, R32, R38, R120 ;  /* 0x00000026203c723c */ /* 0x000fe20000001878 */
[----:B------:R-:W-:Y:S01]  /*2ef0*/  LDSM.16.M88.4 R32, [R218] ;  /* 0x00000000da20783b */ /* 0x000fe20000000200 */
[----:B------:R1:W1:Y:S06]  /*2f00*/  MUFU.TANH R105, R0 ;  /* 0x0000000000697308 */ /* 0x00026c0000002400 */
[----:B------:R-:W-:Y:S01]  /*2f10*/  HMMA.16816.F32 R84, R4, R48, R40 ;  /* 0x000000300454723c */ /* 0x000fe20000001828 */
[----:B------:R-:W2:Y:S01]  /*2f20*/  LDSM.16.M88.4 R40, [R212+0x2c00] ;  /* 0x002c0000d428783b */ /* 0x000ea20000000200 */
[----:B------:R-:W-:Y:S01]  /*2f30*/  ISETP.GT.AND P0, PT, R64, R177, PT ;  /* 0x000000b14000720c */ /* 0x000fe20003f04270 */
[----:B------:R-:W-:-:S04]  /*2f40*/  DEPBAR.LE SB0, 0x0 ;  /* 0x000080000000791a */ /* 0x000fc80000000000 */
[----:B-1----:R-:W-:Y:S02]  /*2f50*/  FMUL.FTZ R0, R79, c[0x0][0x320] ;  /* 0x0000c8004f007a20 */ /* 0x002fe40000410000 */
[C---:B------:R-:W-:Y:S08]  /*2f60*/  HMMA.16816.F32 R76, R28.reuse, R36, R148 ;  /* 0x000000241c4c723c */ /* 0x040ff00000001894 */
[----:B------:R-:W-:Y:S01]  /*2f70*/  HMMA.16816.F32 R28, R28, R38, R152 ;  /* 0x000000261c1c723c */ /* 0x000fe20000001898 */
[----:B------:R1:W1:Y:S02]  /*2f80*/  MUFU.TANH R106, R0 ;  /* 0x00000000006a7308 */ /* 0x0002640000002400 */
[----:B-1----:R-:W-:-:S06]  /*2f90*/  FMUL.FTZ R0, R88, c[0x0][0x320] ;  /* 0x0000c80058007a20 */ /* 0x002fcc0000410000 */
[----:B------:R1:W1:Y:S01]  /*2fa0*/  MUFU.TANH R67, R0 ;  /* 0x0000000000437308 */ /* 0x0002620000002400 */
[----:B------:R-:W-:Y:S08]  /*2fb0*/  HMMA.16816.F32 R72, R12, R58, R72 ;  /* 0x0000003a0c48723c */ /* 0x000ff00000001848 */
[----:B------:R-:W-:Y:S01]  /*2fc0*/  HMMA.16816.F32 R56, R24, R52, R68 ;  /* 0x000000341838723c */ /* 0x000fe20000001844 */
[----:B-1----:R-:W-:-:S04]  /*2fd0*/  FMUL.FTZ R0, R89, c[0x0][0x320] ;  /* 0x0000c80059007a20 */ /* 0x002fc80000410000 */
[----:B------:R1:W1:Y:S03]  /*2fe0*/  MUFU.TANH R66, R0 ;  /* 0x0000000000427308 */ /* 0x0002660000002400 */
[----:B------:R-:W-:Y:S08]  /*2ff0*/  HMMA.16816.F32 R68, R20, R52, R76 ;  /* 0x000000341444723c */ /* 0x000ff0000000184c */
[----:B------:R-:W-:Y:S01]  /*3000*/  HMMA.16816.F32 R24, R24, R54, R60 ;  /* 0x000000361818723c */ /* 0x000fe2000000183c */
[----:B-1----:R-:W-:-:S07]  /*3010*/  FMUL.FTZ R0, R90, c[0x0][0x320] ;  /* 0x0000c8005a007a20 */ /* 0x002fce0000410000 */
[----:B------:R-:W-:Y:S01]  /*3020*/  HMMA.16816.F32 R52, R20, R54, R28 ;  /* 0x000000361434723c */ /* 0x000fe2000000181c */
[----:B------:R1:W1:Y:S02]  /*3030*/  MUFU.TANH R88, R0 ;  /* 0x0000000000587308 */ /* 0x0002640000002400 */
[----:B-1----:R-:W-:-:S06]  /*3040*/  FMUL.FTZ R0, R91, c[0x0][0x320] ;  /* 0x0000c8005b007a20 */ /* 0x002fcc0000410000 */
        /* <DEDUP_REMOVED lines=8> */
[----:B------:R1:W1:Y:S02]  /*30d0*/  MUFU.TANH R97, R0 ;  /* 0x0000000000617308 */ /* 0x0002640000002400 */
[----:B-1----:R-:W-:Y:S02]  /*30e0*/  FMUL.FTZ R0, R83, c[0x0][0x320] ;  /* 0x0000c80053007a20 */ /* 0x002fe40000410000 */
[----:B------:R-:W-:Y:S08]  /*30f0*/  HMMA.16816.F32 R80, R8, R50, R44 ;  /* 0x000000320850723c */ /* 0x000ff0000000182c */
[C---:B------:R-:W-:Y:S08]  /*3100*/  HMMA.16816.F32 R44, R16.reuse, R40, R56 ;  /* 0x00000028102c723c */ /* 0x040ff00000001838 */
[----:B------:R-:W-:Y:S01]  /*3110*/  HMMA.16816.F32 R16, R16, R42, R24 ;  /* 0x0000002a1010723c */ /* 0x000fe20000001818 */
[----:B------:R1:W1:Y:S07]  /*3120*/  MUFU.TANH R98, R0 ;  /* 0x0000000000627308 */ /* 0x00026e0000002400 */
[----:B------:R-:W-:Y:S08]  /*3130*/  HMMA.16816.F32 R72, R4, R50, R72 ;  /* 0x000000320448723c */ /* 0x000ff00000001848 */
[----:B------:R-:W-:Y:S01]  /*3140*/  HMMA.16816.F32 R44, R8, R32, R44 ;  /* 0x00000020082c723c */ /* 0x000fe2000000182c */
[----:B-1----:R-:W-:-:S07]  /*3150*/  FMUL.FTZ R0, R84, c[0x0][0x320] ;  /* 0x0000c80054007a20 */ /* 0x002fce0000410000 */
[----:B------:R-:W-:Y:S08]  /*3160*/  HMMA.16816.F32 R20, R4, R32, R36 ;  /* 0x000000200414723c */ /* 0x000ff00000001824 */
[-C--:B------:R-:W-:Y:S08]  /*3170*/  HMMA.16816.F32 R8, R8, R34.reuse, R16 ;  /* 0x000000220808723c */ /* 0x080ff00000001810 */
[----:B------:R-:W-:Y:S01]  /*3180*/  HMMA.16816.F32 R4, R4, R34, R12 ;  /* 0x000000220404723c */ /* 0x000fe2000000180c */
[----:B------:R1:W1:Y:S01]  /*3190*/  MUFU.TANH R49, R0 ;  /* 0x0000000000317308 */ /* 0x0002620000002400 */
[----:B------:R-:W-:-:S02]  /*31a0*/  FMUL.FTZ R81, R81, c[0x0][0x320] ;  /* 0x0000c80051517a20 */ /* 0x000fc40000410000 */
[----:B------:R-:W-:Y:S02]  /*31b0*/  FMUL.FTZ R72, R72, c[0x0][0x320] ;  /* 0x0000c80048487a20 */ /* 0x000fe40000410000 */
[----:B-1----:R-:W-:-:S04]  /*31c0*/  FMUL.FTZ R0, R85, c[0x0][0x320] ;  /* 0x0000c80055007a20 */ /* 0x002fc80000410000 */
[----:B------:R1:W1:Y:S01]  /*31d0*/  MUFU.TANH R48, R0 ;  /* 0x0000000000307308 */ /* 0x0002620000002400 */
[----:B------:R-:W-:Y:S02]  /*31e0*/  FMUL.FTZ R73, R73, c[0x0][0x320] ;  /* 0x0000c80049497a20 */ /* 0x000fe40000410000 */
[----:B------:R-:W-:Y:S02]  /*31f0*/  FMUL.FTZ R74, R74, c[0x0][0x320] ;  /* 0x0000c8004a4a7a20 */ /* 0x000fe40000410000 */
[----:B------:R-:W-:Y:S02]  /*3200*/  FMUL.FTZ R75, R75, c[0x0][0x320] ;  /* 0x0000c8004b4b7a20 */ /* 0x000fe40000410000 */
[----:B------:R-:W-:Y:S02]  /*3210*/  FMUL.FTZ R20, R20, c[0x0][0x320] ;  /* 0x0000c80014147a20 */ /* 0x000fe40000410000 */
[----:B-1----:R-:W-:-:S04]  /*3220*/  FMUL.FTZ R0, R86, c[0x0][0x320] ;  /* 0x0000c80056007a20 */ /* 0x002fc80000410000 */
[----:B------:R1:W1:Y:S01]  /*3230*/  MUFU.TANH R65, R0 ;  /* 0x0000000000417308 */ /* 0x0002620000002400 */
[----:B------:R-:W-:Y:S02]  /*3240*/  FMUL.FTZ R21, R21, c[0x0][0x320] ;  /* 0x0000c80015157a20 */ /* 0x000fe40000410000 */
[----:B------:R-:W-:Y:S02]  /*3250*/  FMUL.FTZ R23, R23, c[0x0][0x320] ;  /* 0x0000c80017177a20 */ /* 0x000fe40000410000 */
[----:B------:R-:W-:Y:S02]  /*3260*/  FMUL.FTZ R8, R8, c[0x0][0x320] ;  /* 0x0000c80008087a20 */ /* 0x000fe40000410000 */
[----:B------:R-:W-:Y:S02]  /*3270*/  FMUL.FTZ R7, R7, c[0x0][0x320] ;  /* 0x0000c80007077a20 */ /* 0x000fe40000410000 */
[----:B------:R-:W-:Y:S02]  /*3280*/  FMUL.FTZ R82, R82, c[0x0][0x320] ;  /* 0x0000c80052527a20 */ /* 0x000fe40000410000 */
[----:B------:R-:W-:-:S02]  /*3290*/  FMUL.FTZ R83, R83, c[0x0][0x320] ;  /* 0x0000c80053537a20 */ /* 0x000fc40000410000 */
[----:B-1----:R-:W-:Y:S02]  /*32a0*/  FMUL.FTZ R0, R87, c[0x0][0x320] ;  /* 0x0000c80057007a20 */ /* 0x002fe40000410000 */
[----:B------:R-:W-:Y:S02]  /*32b0*/  FMUL.FTZ R44, R44, c[0x0][0x320] ;  /* 0x0000c8002c2c7a20 */ /* 0x000fe40000410000 */
[----:B------:R1:W1:Y:S01]  /*32c0*/  MUFU.TANH R50, R0 ;  /* 0x0000000000327308 */ /* 0x0002620000002400 */
[----:B------:R-:W-:Y:S02]  /*32d0*/  FMUL.FTZ R45, R45, c[0x0][0x320] ;  /* 0x0000c8002d2d7a20 */ /* 0x000fe40000410000 */
[----:B------:R-:W-:Y:S02]  /*32e0*/  FMUL.FTZ R46, R46, c[0x0][0x320] ;  /* 0x0000c8002e2e7a20 */ /* 0x000fe40000410000 */
[----:B------:R-:W-:Y:S02]  /*32f0*/  FMUL.FTZ R47, R47, c[0x0][0x320] ;  /* 0x0000c8002f2f7a20 */ /* 0x000fe40000410000 */
[----:B------:R-:W-:-:S02]  /*3300*/  FMUL.FTZ R22, R22, c[0x0][0x320] ;  /* 0x0000c80016167a20 */ /* 0x000fc40000410000 */
[----:B------:R-:W-:Y:S02]  /*3310*/  FMUL.FTZ R9, R9, c[0x0][0x320] ;  /* 0x0000c80009097a20 */ /* 0x000fe40000410000 */
[----:B------:R-:W-:Y:S02]  /*3320*/  FMUL.FTZ R10, R10, c[0x0][0x320] ;  /* 0x0000c8000a0a7a20 */ /* 0x000fe40000410000 */
[----:B------:R-:W-:Y:S02]  /*3330*/  FMUL.FTZ R11, R11, c[0x0][0x320] ;  /* 0x0000c8000b0b7a20 */ /* 0x000fe40000410000 */
[----:B------:R-:W-:Y:S02]  /*3340*/  FMUL.FTZ R4, R4, c[0x0][0x320] ;  /* 0x0000c80004047a20 */ /* 0x000fe40000410000 */
[----:B-1----:R-:W-:Y:S02]  /*3350*/  FMUL.FTZ R0, R80, c[0x0][0x320] ;  /* 0x0000c80050007a20 */ /* 0x002fe40000410000 */
[----:B------:R-:W-:-:S02]  /*3360*/  FMUL.FTZ R5, R5, c[0x0][0x320] ;  /* 0x0000c80005057a20 */ /* 0x000fc40000410000 */
[----:B------:R-:W-:Y:S01]  /*3370*/  FMUL.FTZ R6, R6, c[0x0][0x320] ;  /* 0x0000c80006067a20 */ /* 0x000fe20000410000 */
[----:B------:R1:W1:Y:S08]  /*3380*/  MUFU.TANH R27, R23 ;  /* 0x00000017001b7308 */ /* 0x0002700000002400 */
[----:B------:R1:W1:Y:S08]  /*3390*/  MUFU.TANH R30, R8 ;  /* 0x00000008001e7308 */ /* 0x0002700000002400 */
[----:B------:R1:W1:Y:S08]  /*33a0*/  MUFU.TANH R51, R0 ;  /* 0x0000000000337308 */ /* 0x0002700000002400 */
[----:B------:R-:W1:Y:S08]  /*33b0*/  MUFU.TANH R81, R81 ;  /* 0x0000005100517308 */ /* 0x000e700000002400 */
[----:B------:R1:W1:Y:S08]  /*33c0*/  MUFU.TANH R107, R82 ;  /* 0x00000052006b7308 */ /* 0x0002700000002400 */
[----:B------:R1:W1:Y:S08]  /*33d0*/  MUFU.TANH R101, R83 ;  /* 0x0000005300657308 */ /* 0x0002700000002400 */
[----:B------:R-:W1:Y:S08]  /*33e0*/  MUFU.TANH R72, R72 ;  /* 0x0000004800487308 */ /* 0x000e700000002400 */
[----:B------:R-:W1:Y:S08]  /*33f0*/  MUFU.TANH R73, R73 ;  /* 0x0000004900497308 */ /* 0x000e700000002400 */
[----:B------:R-:W1:Y:S08]  /*3400*/  MUFU.TANH R74, R74 ;  /* 0x0000004a004a7308 */ /* 0x000e700000002400 */
[----:B------:R-:W1:Y:S08]  /*3410*/  MUFU.TANH R75, R75 ;  /* 0x0000004b004b7308 */ /* 0x000e700000002400 */
[----:B------:R1:W1:Y:S08]  /*3420*/  MUFU.TANH R31, R44 ;  /* 0x0000002c001f7308 */ /* 0x0002700000002400 */
[----:B------:R1:W1:Y:S08]  /*3430*/  MUFU.TANH R32, R45 ;  /* 0x0000002d00207308 */ /* 0x0002700000002400 */
[----:B------:R1:W1:Y:S08]  /*3440*/  MUFU.TANH R39, R46 ;  /* 0x0000002e00277308 */ /* 0x0002700000002400 */
[----:B------:R1:W1:Y:S08]  /*3450*/  MUFU.TANH R38, R47 ;  /* 0x0000002f00267308 */ /* 0x0002700000002400 */
[----:B------:R-:W1:Y:S08]  /*3460*/  MUFU.TANH R20, R20 ;  /* 0x0000001400147308 */ /* 0x000e700000002400 */
[----:B------:R-:W1:Y:S08]  /*3470*/  MUFU.TANH R21, R21 ;  /* 0x0000001500157308 */ /* 0x000e700000002400 */
[----:B------:R1:W1:Y:S08]  /*3480*/  MUFU.TANH R28, R22 ;  /* 0x00000016001c7308 */ /* 0x0002700000002400 */
[----:B------:R1:W1:Y:S08]  /*3490*/  MUFU.TANH R29, R9 ;  /* 0x00000009001d7308 */ /* 0x0002700000002400 */
[----:B------:R1:W1:Y:S08]  /*34a0*/  MUFU.TANH R37, R10 ;  /* 0x0000000a00257308 */ /* 0x0002700000002400 */
[----:B------:R1:W1:Y:S08]  /*34b0*/  MUFU.TANH R36, R11 ;  /* 0x0000000b00247308 */ /* 0x0002700000002400 */
[----:B------:R1:W1:Y:S08]  /*34c0*/  MUFU.TANH R12, R4 ;  /* 0x00000004000c7308 */ /* 0x0002700000002400 */
[----:B------:R1:W1:Y:S08]  /*34d0*/  MUFU.TANH R8, R5 ;  /* 0x0000000500087308 */ /* 0x0002700000002400 */
[----:B------:R1:W1:Y:S08]  /*34e0*/  MUFU.TANH R23, R6 ;  /* 0x0000000600177308 */ /* 0x0002700000002400 */
[----:B------:R-:W1:Y:S01]  /*34f0*/  MUFU.TANH R7, R7 ;  /* 0x0000000700077308 */ /* 0x000e620000002400 */
[----:B------:R-:W-:Y:S01]  /*3500*/  BSSY B0, `(.L_x_1008) ;  /* 0x000001b000007945 */ /* 0x000fe20003800000 */
[----:B------:R-:W-:Y:S06]  /*3510*/  BAR.SYNC.DEFER_BLOCKING 0x0 ;  /* 0x0000000000007b1d */ /* 0x000fec0000010000 */
[----:B------:R-:W-:Y:S05]  /*3520*/  @!P0 BRA `(.L_x_1009) ;  /* 0x0000018000008947 */ /* 0x000fea0003800000 */
[----:B-12345:R-:W-:Y:S02]  /*3530*/  IADD3 R0, R176, -0x2, RZ ;  /* 0xfffffffeb0007810 */ /* 0x03efe40007ffe0ff */
[----:B------:R-:W-:-:S02]  /*3540*/  ISETP.GE.AND P5, PT, R160, c[0x0][0x1d4], PT ;  /* 0x00007500a0007a0c */ /* 0x000fc40003fa6270 */
[----:B------:R-:W-:Y:S01]  /*3550*/  SHF.R.S32.HI R2, RZ, 0x1f, R0 ;  /* 0x0000001fff027819 */ /* 0x000fe20000011400 */
[----:B------:R-:W-:-:S04]  /*3560*/  IMAD.WIDE.U32 R4, R0, c[0x0][0x1e0], RZ ;  /* 0x0000780000047a25 */ /* 0x000fc800078e00ff */
[----:B------:R-:W-:-:S04]  /*3570*/  IMAD R2, R2, c[0x0][0x1e0], RZ ;  /* 0x0000780002027a24 */ /* 0x000fc800078e02ff */
[----:B------:R-:W-:Y:S01]  /*3580*/  IMAD R2, R0, c[0x0][0x1e4], R2 ;  /* 0x0000790000027a24 */ /* 0x000fe200078e0202 */
[----:B------:R-:W-:-:S03]  /*3590*/  LEA R0, P1, R4, R162, 0x6 ;  /* 0x000000a204007211 */ /* 0x000fc600078230ff */
[----:B------:R-:W-:Y:S01]  /*35a0*/  IMAD.IADD R3, R5, 0x1, R2 ;  /* 0x0000000105037824 */ /* 0x000fe200078e0202 */
[----:B------:R-:W-:Y:S01]  /*35b0*/  LEA R2, P0, R0, c[0x0][0x1c8], 0x1 ;  /* 0x0000720000027a11 */ /* 0x000fe200078008ff */
[----:B------:R-:W-:-:S03]  /*35c0*/  IMAD.MOV.U32 R5, RZ, RZ, c[0x0][0x1e0] ;  /* 0x00007800ff057624 */ /* 0x000fc600078e00ff */
[----:B------:R-:W-:-:S04]  /*35d0*/  LEA.HI.X R4, R4, R147, R3, 0x6, P1 ;  /* 0x0000009304047211 */ /* 0x000fc800008f3403 */
[----:B------:R-:W-:Y:S01]  /*35e0*/  LEA.HI.X R3, R0, c[0x0][0x1cc], R4, 0x1, P0 ;  /* 0x0000730000037a11 */ /* 0x000fe200000f0c04 */
[----:B------:R-:W-:Y:S01]  /*35f0*/  IMAD.MOV.U32 R0, RZ, RZ, c[0x0][0x1e4] ;  /* 0x00007900ff007624 */ /* 0x000fe200078e00ff */
[----:B------:R-:W-:-:S03]  /*3600*/  LEA R4, P0, R5, R2, 0x6 ;  /* 0x0000000205047211 */ /* 0x000fc600078030ff */
[----:B------:R-:W-:Y:S01]  /*3610*/  @!PT LDS RZ, [RZ] ;  /* 0x00000000fffff984 */ /* 0x000fe20000000800 */
[----:B------:R-:W-:Y:S01]  /*3620*/  @!PT LDS RZ, [RZ] ;  /* 0x00000000fffff984 */ /* 0x000fe20000000800 */
[----:B------:R-:W-:Y:S01]  /*3630*/  @!PT LDS RZ, [RZ] ;  /* 0x00000000fffff984 */ /* 0x000fe20000000800 */
[----:B------:R1:W-:Y:S01]  /*3640*/  LDGSTS.E.BYPASS.LTC128B.128 [R145+0x3100], [R2.64], !P5 ;  /* 0x0310000002917fae */ /* 0x0003e2000e901d46 */
[----:B------:R-:W-:-:S03]  /*3650*/  LEA.HI.X R5, R5, R3, R0, 0x6, P0 ;  /* 0x0000000305057211 */ /* 0x000fc600000f3400 */
[----:B------:R1:W-:Y:S04]  /*3660*/  LDGSTS.E.BYPASS.LTC128B.128 [R145+0x4100], [R2.64+0x40], !P4 ;  /* 0x0410004002917fae */ /* 0x0003e8000e101d46 */
[----:B------:R1:W-:Y:S04]  /*3670*/  LDGSTS.E.BYPASS.LTC128B.128 [R145+0x5100], [R2.64+0x80], !P3 ;  /* 0x0510008002917fae */ /* 0x0003e8000d901d46 */
[----:B------:R1:W-:Y:S04]  /*3680*/  LDGSTS.E.BYPASS.LTC128B.128 [R145+0x3900], [R4.64], !P5 ;  /* 0x0390000004917fae */ /* 0x0003e8000e901d46 */
[----:B------:R1:W-:Y:S04]  /*3690*/  LDGSTS.E.BYPASS.LTC128B.128 [R145+0x4900], [R4.64+0x40], !P4 ;  /* 0x0490004004917fae */ /* 0x0003e8000e101d46 */
[----:B------:R1:W-:Y:S02]  /*36a0*/  LDGSTS.E.BYPASS.LTC128B.128 [R145+0x5900], [R4.64+0x80], !P3 ;  /* 0x0590008004917fae */ /* 0x0003e4000d901d46 */
.L_x_1009:
[----:B--234-:R-:W-:Y:S05]  /*36b0*/  BSYNC B0 ;  /* 0x0000000000007941 */ /* 0x01cfea0003800000 */
.L_x_1008:
[----:B-1----:R-:W2:Y:S04]  /*36c0*/  LDL R0, [R1+0x64] ;  /* 0x0000640001007983 */ /* 0x002ea80000100800 */
[----:B------:R-:W2:Y:S04]  /*36d0*/  LDL R152, [R1+0x54] ;  /* 0x0000540001987983 */ /* 0x000ea80000100800 */
[----:B------:R-:W3:Y:S04]  /*36e0*/  LDL R6, [R1+0x3c] ;  /* 0x00003c0001067983 */ /* 0x000ee80000100800 */
[----:B------:R-:W-:Y:S04]  /*36f0*/  LDSM.16.MT88.4 R52, [R213] ;  /* 0x00000000d534783b */ /* 0x000fe80000004200 */
[----:B------:R-:W-:Y:S04]  /*3700*/  LDSM.16.MT88.4 R112, [R214+0x1000] ;  /* 0x00100000d670783b */ /* 0x000fe80000004200 */
[----:B------:R-:W-:Y:S04]  /*3710*/  LDSM.16.MT88.4 R56, [R214+0x400] ;  /* 0x00040000d638783b */ /* 0x000fe80000004200 */
[----:B------:R-:W-:Y:S04]  /*3720*/  LDSM.16.MT88.4 R60, [R213+0x1400] ;  /* 0x00140000d53c783b */ /* 0x000fe80000004200 */
[----:B------:R-:W-:Y:S04]  /*3730*/  LDSM.16.MT88.4 R68, [R214+0x1400] ;  /* 0x00140000d644783b */ /* 0x000fe80000004200 */
[----:B------:R-:W-:Y:S04]  /*3740*/  LDSM.16.MT88.4 R76, [R213+0x2400] ;  /* 0x00240000d54c783b */ /* 0x000fe80000004200 */
[----:B------:R-:W0:Y:S01]  /*3750*/  LDGDEPBAR ;  /* 0x00000000000079af */ /* 0x000e220000000000 */
[----:B--2---:R-:W-:-:S04]  /*3760*/  IMAD.IADD R2, R0, 0x1, R152 ;  /* 0x0000000100027824 */ /* 0x004fc800078e0298 */
[----:B------:R-:W-:-:S04]  /*3770*/  @P2 IMAD.HI.U32 R0, R2, c[0x0][0x2c8], RZ ;  /* 0x0000b20002002a27 */ /* 0x000fc800078e00ff */
[----:B------:R-:W-:Y:S01]  /*3780*/  IMAD.MOV.U32 R3, RZ, RZ, R2 ;  /* 0x000000ffff037224 */ /* 0x000fe200078e0002 */
[----:B------:R-:W-:Y:S01]  /*3790*/  @P2 SHF.R.U32.HI R3, RZ, c[0x0][0x2cc], R0 ;  /* 0x0000b300ff032a19 */ /* 0x000fe20000011600 */
[----:B------:R-:W-:Y:S04]  /*37a0*/  STL [R1+0x30], R2 ;  /* 0x0000300201007387 */ /* 0x000fe80000100800 */
[----:B------:R-:W1:Y:S01]  /*37b0*/  SHFL.IDX PT, R2, R3, 0x2, 0x1c1f ;  /* 0x005c1f0003027f89 */ /* 0x000e6200000e0000 */
[----:B------:R-:W-:-:S05]  /*37c0*/  IMAD R0, R64, R146, 0x1 ;  /* 0x0000000140007424 */ /* 0x000fca00078e0292 */
[----:B---3--:R-:W-:-:S04]  /*37d0*/  IADD3 R0, -R6, c[0x0][0x1d0], R0 ;  /* 0x0000740006007a10 */ /* 0x008fc80007ffe100 */
[----:B------:R-:W-:Y:S01]  /*37e0*/  IADD3 R5, R0, -c[0x0][0x168], RZ ;  /* 0x80005a0000057a10 */ /* 0x000fe20007ffe0ff */
[----:B------:R-:W-:-:S04]  /*37f0*/  IMAD.IADD R6, R144, 0x1, -R6 ;  /* 0x0000000190067824 */ /* 0x000fc800078e0a06 */
[----:B-1----:R-:W-:-:S05]  /*3800*/  IMAD.IADD R2, R5, 0x1, R2 ;  /* 0x0000000105027824 */ /* 0x002fca00078e0202 */
[----:B------:R-:W-:-:S04]  /*3810*/  IMNMX R2, R6, R2, PT ;  /* 0x0000000206027217 */ /* 0x000fc80003800200 */
[C---:B------:R-:W-:Y:S01]  /*3820*/  ISETP.GT.AND P0, PT, R2.reuse, RZ, PT ;  /* 0x000000ff0200720c */ /* 0x040fe20003f04270 */
[----:B------:R-:W1:Y:S01]  /*3830*/  SHFL.IDX PT, R4, R3, 0x3, 0x1c1f ;  /* 0x007c1f0003047f89 */ /* 0x000e6200000e0000 */
[C---:B------:R-:W-:Y:S02]  /*3840*/  ISETP.GT.AND P6, PT, R2.reuse, 0x1, PT ;  /* 0x000000010200780c */ /* 0x040fe40003fc4270 */
[----:B------:R-:W-:Y:S02]  /*3850*/  FSEL R9, R119, -INF , P0 ;  /* 0xff80000077097808 */ /* 0x000fe40000000000 */
[C---:B------:R-:W-:Y:S02]  /*3860*/  ISETP.GT.AND P1, PT, R2.reuse, 0x8, PT ;  /* 0x000000080200780c */ /* 0x040fe40003f24270 */
[----:B------:R-:W-:Y:S02]  /*3870*/  ISETP.GT.AND P0, PT, R2, 0x9, PT ;  /* 0x000000090200780c */ /* 0x000fe40003f04270 */
[----:B------:R-:W-:-:S02]  /*3880*/  FSEL R10, R116, -INF , P6 ;  /* 0xff800000740a7808 */ /* 0x000fc40003000000 */
[----:B------:R-:W-:Y:S02]  /*3890*/  FSEL R11, R104, -INF , P1 ;  /* 0xff800000680b7808 */ /* 0x000fe40000800000 */
[----:B------:R-:W-:Y:S02]  /*38a0*/  FSEL R13, R100, -INF , P0 ;  /* 0xff800000640d7808 */ /* 0x000fe40000000000 */
[C---:B------:R-:W-:Y:S02]  /*38b0*/  ISETP.GT.AND P6, PT, R2.reuse, 0x10, PT ;  /* 0x000000100200780c */ /* 0x040fe40003fc4270 */
        /* <DEDUP_REMOVED lines=20> */
[----:B------:R-:W-:Y:S01]  /*3a00*/  FMNMX.FTZ R2, R9, R10, !PT ;  /* 0x0000000a09027209 */ /* 0x000fe20007810000 */
[----:B-1----:R-:W-:-:S03]  /*3a10*/  IMAD.IADD R0, R5, 0x1, R4 ;  /* 0x0000000105007824 */ /* 0x002fc600078e0204 */
[----:B------:R-:W-:Y:S02]  /*3a20*/  FMNMX.FTZ R2, R11, R2, !PT ;  /* 0x000000020b027209 */ /* 0x000fe40007810000 */
[----:B------:R-:W-:Y:S02]  /*3a30*/  IMNMX R0, R6, R0, PT ;  /* 0x0000000006007217 */ /* 0x000fe40003800200 */
[----:B------:R-:W-:Y:S02]  /*3a40*/  FMNMX.FTZ R2, R13, R2, !PT ;  /* 0x000000020d027209 */ /* 0x000fe40007810000 */
[----:B------:R-:W-:Y:S02]  /*3a50*/  FSEL R233, R21, -INF , P6 ;  /* 0xff80000015e97808 */ /* 0x000fe40003000000 */
[----:B------:R-:W-:Y:S02]  /*3a60*/  FSEL R234, R12, -INF , P1 ;  /* 0xff8000000cea7808 */ /* 0x000fe40000800000 */
[----:B------:R-:W-:-:S02]  /*3a70*/  ISETP.GT.AND P6, PT, R0, RZ, PT ;  /* 0x000000ff0000720c */ /* 0x000fc40003fc4270 */
[----:B------:R-:W-:Y:S02]  /*3a80*/  ISETP.GT.AND P1, PT, R0, 0x1, PT ;  /* 0x000000010000780c */ /* 0x000fe40003f24270 */
[----:B------:R-:W-:Y:S02]  /*3a90*/  FMNMX.FTZ R2, R18, R2, !PT ;  /* 0x0000000212027209 */ /* 0x000fe40007810000 */
[----:B------:R-:W-:Y:S02]  /*3aa0*/  FSEL R238, R8, -INF , P0 ;  /* 0xff80000008ee7808 */ /* 0x000fe40000000000 */
[----:B------:R-:W-:Y:S02]  /*3ab0*/  ISETP.GT.AND P0, PT, R0, 0x8, PT ;  /* 0x000000080000780c */ /* 0x000fe40003f04270 */
[----:B------:R-:W-:Y:S02]  /*3ac0*/  FSEL R14, R118, -INF , P6 ;  /* 0xff800000760e7808 */ /* 0x000fe40003000000 */
[----:B------:R-:W-:-:S02]  /*3ad0*/  FSEL R15, R117, -INF , P1 ;  /* 0xff800000750f7808 */ /* 0x000fc40000800000 */
[----:B------:R-:W-:Y:S01]  /*3ae0*/  FMNMX.FTZ R2, R19, R2, !PT ;  /* 0x0000000213027209 */ /* 0x000fe20007810000 */
[----:B------:R-:W-:Y:S01]  /*3af0*/  SHFL.IDX PT, R8, R3, RZ, 0x1c1f ;  /* 0x001c1fff03087589 */ /* 0x000fe200000e0000 */
[----:B------:R-:W-:Y:S02]  /*3b00*/  ISETP.GT.AND P1, PT, R0, 0x9, PT ;  /* 0x000000090000780c */ /* 0x000fe40003f24270 */
[----:B------:R-:W-:Y:S01]  /*3b10*/  FSEL R16, R103, -INF , P0 ;  /* 0xff80000067107808 */ /* 0x000fe20000000000 */
[----:B------:R-:W-:Y:S01]  /*3b20*/  LDSM.16.MT88.4 R116, [R213+0x2000] ;  /* 0x00200000d574783b */ /* 0x000fe20000004200 */
[----:B------:R-:W-:Y:S02]  /*3b30*/  FMNMX.FTZ R4, R14, R15, !PT ;  /* 0x0000000f0e047209 */ /* 0x000fe40007810000 */
[----:B------:R-:W-:Y:S02]  /*3b40*/  FMNMX.FTZ R2, R22, R2, !PT ;  /* 0x0000000216027209 */ /* 0x000fe40007810000 */
[----:B------:R-:W-:-:S02]  /*3b50*/  ISETP.GT.AND P0, PT, R0, 0x10, PT ;  /* 0x000000100000780c */ /* 0x000fc40003f04270 */
[----:B------:R-:W-:Y:S02]  /*3b60*/  FSEL R17, R102, -INF , P1 ;  /* 0xff80000066117808 */ /* 0x000fe40000800000 */
[----:B------:R-:W-:Y:S02]  /*3b70*/  FMNMX.FTZ R4, R16, R4, !PT ;  /* 0x0000000410047209 */ /* 0x000fe40007810000 */
[----:B------:R-:W-:Y:S02]  /*3b80*/  FMNMX.FTZ R2, R24, R2, !PT ;  /* 0x0000000218027209 */ /* 0x000fe40007810000 */
[----:B------:R-:W-:Y:S02]  /*3b90*/  ISETP.GT.AND P1, PT, R0, 0x11, PT ;  /* 0x000000110000780c */ /* 0x000fe40003f24270 */
[----:B------:R-:W-:Y:S02]  /*3ba0*/  FSEL R20, R95, -INF , P0 ;  /* 0xff8000005f147808 */ /* 0x000fe40000000000 */
[----:B------:R-:W-:-:S02]  /*3bb0*/  FMNMX.FTZ R4, R17, R4, !PT ;  /* 0x0000000411047209 */ /* 0x000fc40007810000 */
[----:B------:R-:W-:Y:S02]  /*3bc0*/  FMNMX.FTZ R2, R139, R2, !PT ;  /* 0x000000028b027209 */ /* 0x000fe40007810000 */
[----:B------:R-:W-:Y:S02]  /*3bd0*/  ISETP.GT.AND P0, PT, R0, 0x18, PT ;  /* 0x000000180000780c */ /* 0x000fe40003f04270 */
[----:B------:R-:W-:Y:S02]  /*3be0*/  FSEL R21, R93, -INF , P1 ;  /* 0xff8000005d157808 */ /* 0x000fe40000800000 */
[----:B------:R-:W-:Y:S01]  /*3bf0*/  FMNMX.FTZ R4, R20, R4, !PT ;  /* 0x0000000414047209 */ /* 0x000fe20007810000 */
[----:B------:R-:W-:Y:S01]  /*3c00*/  LDSM.16.MT88.4 R92, [R213+0x1000] ;  /* 0x00100000d55c783b */ /* 0x000fe20000004200 */
        /* <DEDUP_REMOVED lines=24> */
[----:B------:R-:W-:Y:S02]  /*3d90*/  FMNMX.FTZ R4, R144, R4, !PT ;  /* 0x0000000490047209 */ /* 0x000fe40007810000 */
[----:B------:R-:W-:Y:S02]  /*3da0*/  FMNMX.FTZ R2, R238, R2, !PT ;  /* 0x00000002ee027209 */ /* 0x000fe40007810000 */
[----:B------:R-:W-:-:S02]  /*3db0*/  ISETP.GT.AND P1, PT, R0, 0x31, PT ;  /* 0x000000310000780c */ /* 0x000fc40003f24270 */
[----:B------:R-:W-:Y:S01]  /*3dc0*/  FSEL R208, R28, -INF , P0 ;  /* 0xff8000001cd07808 */ /* 0x000fe20000000000 */
[----:B------:R-:W1:Y:S01]  /*3dd0*/  SHFL.BFLY PT, R103, R2, 0x2, 0x1f ;  /* 0x0c401f0002677f89 */ /* 0x000e6200000e0000 */
[----:B------:R-:W-:Y:S02]  /*3de0*/  FMNMX.FTZ R4, R147, R4, !PT ;  /* 0x0000000493047209 */ /* 0x000fe40007810000 */
[----:B------:R-:W-:Y:S02]  /*3df0*/  ISETP.GT.AND P0, PT, R0, 0x38, PT ;  /* 0x000000380000780c */ /* 0x000fe40003f04270 */
[----:B------:R-:W-:Y:S02]  /*3e00*/  FSEL R229, R27, -INF , P1 ;  /* 0xff8000001be57808 */ /* 0x000fe40000800000 */
[----:B------:R-:W-:Y:S02]  /*3e10*/  FMNMX.FTZ R4, R208, R4, !PT ;  /* 0x00000004d0047209 */ /* 0x000fe40007810000 */
[----:B------:R-:W-:-:S02]  /*3e20*/  ISETP.GT.AND P1, PT, R0, 0x39, PT ;  /* 0x000000390000780c */ /* 0x000fc40003f24270 */
[----:B------:R-:W-:Y:S02]  /*3e30*/  FSEL R230, R23, -INF , P0 ;  /* 0xff80000017e67808 */ /* 0x000fe40000000000 */
[----:B------:R-:W-:Y:S02]  /*3e40*/  FMNMX.FTZ R0, R229, R4, !PT ;  /* 0x00000004e5007209 */ /* 0x000fe40007810000 */
[----:B------:R-:W-:Y:S02]  /*3e50*/  FSEL R232, R7, -INF , P1 ;  /* 0xff80000007e87808 */ /* 0x000fe40000800000 */
[----:B------:R-:W-:-:S04]  /*3e60*/  FMNMX.FTZ R0, R230, R0, !PT ;  /* 0x00000000e6007209 */ /* 0x000fc80007810000 */
[----:B------:R-:W-:-:S05]  /*3e70*/  FMNMX.FTZ R0, R232, R0, !PT ;  /* 0x00000000e8007209 */ /* 0x000fca0007810000 */
[----:B------:R-:W2:Y:S01]  /*3e80*/  SHFL.BFLY PT, R102, R0, 0x2, 0x1f ;  /* 0x0c401f0000667f89 */ /* 0x000ea200000e0000 */
[----:B-1----:R-:W-:-:S03]  /*3e90*/  FMNMX.FTZ R103, R2, R103, !PT ;  /* 0x0000006702677209 */ /* 0x002fc60007810000 */
[----:B------:R1:W3:Y:S04]  /*3ea0*/  SHFL.IDX PT, R2, R3, 0x1, 0x1c1f ;  /* 0x003c1f0003027f89 */ /* 0x0002e800000e0000 */
[----:B------:R-:W4:Y:S01]  /*3eb0*/  SHFL.BFLY PT, R4, R103, 0x1, 0x1f ;  /* 0x0c201f0067047f89 */ /* 0x000f2200000e0000 */
[----:B--2---:R-:W-:Y:S01]  /*3ec0*/  FMNMX.FTZ R102, R0, R102, !PT ;  /* 0x0000006600667209 */ /* 0x004fe20007810000 */
[----:B-1----:R-:W-:-:S04]  /*3ed0*/  IMAD.IADD R3, R5, 0x1, R8 ;  /* 0x0000000105037824 */ /* 0x002fc800078e0208 */
[----:B------:R-:W1:Y:S01]  /*3ee0*/  SHFL.BFLY PT, R7, R102, 0x1, 0x1f ;  /* 0x0c201f0066077f89 */ /* 0x000e6200000e0000 */
[----:B---3--:R-:W-:Y:S01]  /*3ef0*/  IMAD.IADD R0, R5, 0x1, R2 ;  /* 0x0000000105007824 */ /* 0x008fe200078e0202 */
[----:B------:R-:W-:Y:S02]  /*3f00*/  IMNMX R2, R6, R3, PT ;  /* 0x0000000306027217 */ /* 0x000fe40003800200 */
[----:B----4-:R-:W-:Y:S02]  /*3f10*/  FMNMX.FTZ R103, R103, R4, !PT ;  /* 0x0000000467677209 */ /* 0x010fe40007810000 */
[----:B------:R-:W-:-:S03]  /*3f20*/  ISETP.GT.AND P0, PT, R2, 0x1, PT ;  /* 0x000000010200780c */ /* 0x000fc60003f04270 */
[C---:B------:R-:W-:Y:S01]  /*3f30*/  FMUL.FTZ R12, R103.reuse, c[0x0][0x2d0] ;  /* 0x0000b400670c7a20 */ /* 0x040fe20000410000 */
[----:B------:R-:W-:Y:S02]  /*3f40*/  FSEL R35, R126, -INF , P0 ;  /* 0xff8000007e237808 */ /* 0x000fe40000000000 */
[----:B------:R-:W-:Y:S02]  /*3f50*/  FSETP.NEU.FTZ.AND P0, PT, R103, -INF , PT ;  /* 0xff8000006700780b */ /* 0x000fe40003f1d000 */
[----:B------:R-:W-:Y:S02]  /*3f60*/  ISETP.GT.AND P1, PT, R2, 0x8, PT ;  /* 0x000000080200780c */ /* 0x000fe40003f24270 */
[----:B------:R-:W-:Y:S02]  /*3f70*/  FSEL R12, R12, RZ, P0 ;  /* 0x000000ff0c0c7208 */ /* 0x000fe40000000000 */
[C---:B------:R-:W-:Y:S02]  /*3f80*/  ISETP.GT.AND P0, PT, R2.reuse, 0x11, PT ;  /* 0x000000110200780c */ /* 0x040fe40003f04270 */
[----:B------:R-:W-:Y:S01]  /*3f90*/  FSEL R44, R125, -INF , P1 ;  /* 0xff8000007d2c7808 */ /* 0x000fe20000800000 */
[----:B------:R-:W-:Y:S01]  /*3fa0*/  FFMA.FTZ R3, R9, c[0x0][0x2d0], -R12 ;  /* 0x0000b40009037a23 */ /* 0x000fe2000001080c */
[----:B------:R-:W-:-:S02]  /*3fb0*/  ISETP.GT.AND P6, PT, R2, RZ, PT ;  /* 0x000000ff0200720c */ /* 0x000fc40003fc4270 */
[----:B------:R-:W-:Y:S02]  /*3fc0*/  ISETP.GT.AND P1, PT, R2, 0x10, PT ;  /* 0x000000100200780c */ /* 0x000fe40003f24270 */
[----:B------:R-:W-:Y:S02]  /*3fd0*/  FSEL R47, R108, -INF , P0 ;  /* 0xff8000006c2f7808 */ /* 0x000fe40000000000 */
[----:B------:R-:W-:Y:S01]  /*3fe0*/  ISETP.GT.AND P0, PT, R2, 0x20, PT ;  /* 0x000000200200780c */ /* 0x000fe20003f04270 */
[----:B------:R2:W-:Y:S01]  /*3ff0*/  MUFU.EX2 R179, R3 ;  /* 0x0000000300b37308 */ /* 0x0005e20000000800 */
[----:B------:R-:W-:Y:S02]  /*4000*/  FSEL R34, R156, -INF , P6 ;  /* 0xff8000009c227808 */ /* 0x000fe40003000000 */
[----:B------:R-:W-:Y:S02]  /*4010*/  FSEL R46, R109, -INF , P1 ;  /* 0xff8000006d2e7808 */ /* 0x000fe40000800000 */
[----:B------:R-:W-:-:S02]  /*4020*/  ISETP.GT.AND P6, PT, R2, 0x9, PT ;  /* 0x000000090200780c */ /* 0x000fc40003fc4270 */
[----:B------:R-:W-:Y:S02]  /*4030*/  ISETP.GT.AND P1, PT, R2, 0x18, PT ;  /* 0x000000180200780c */ /* 0x000fe40003f24270 */
[----:B-1----:R-:W-:Y:S02]  /*4040*/  FMNMX.FTZ R102, R102, R7, !PT ;  /* 0x0000000766667209 */ /* 0x002fe40007810000 */
[----:B------:R-:W-:Y:S02]  /*4050*/  FSEL R100, R91, -INF , P0 ;  /* 0xff8000005b647808 */ /* 0x000fe40000000000 */
[----:B------:R-:W-:Y:S01]  /*4060*/  ISETP.GT.AND P0, PT, R2, 0x29, PT ;  /* 0x000000290200780c */ /* 0x000fe20003f04270 */
[--C-:B--2---:R-:W-:Y:S01]  /*4070*/  FFMA.FTZ R3, R10, c[0x0][0x2d0], -R12.reuse ;  /* 0x0000b4000a037a23 */ /* 0x104fe2000001080c */
[----:B------:R-:W-:Y:S02]  /*4080*/  FSEL R45, R124, -INF , P6 ;  /* 0xff8000007c2d7808 */ /* 0x000fe40003000000 */
[----:B------:R-:W-:Y:S01]  /*4090*/  FSEL R49, R99, -INF , P1 ;  /* 0xff80000063317808 */ /* 0x000fe20000800000 */
[----:B------:R1:W2:Y:S01]  /*40a0*/  MUFU.EX2 R159, R3 ;  /* 0x00000003009f7308 */ /* 0x0002a20000000800 */
[C---:B------:R-:W-:Y:S01]  /*40b0*/  ISETP.GT.AND P6, PT, R2.reuse, 0x19, PT ;  /* 0x000000190200780c */ /* 0x040fe20003fc4270 */
[----:B------:R-:W-:Y:S01]  /*40c0*/  FFMA.FTZ R4, R11, c[0x0][0x2d0], -R12 ;  /* 0x0000b4000b047a23 */ /* 0x000fe2000001080c */
[----:B------:R-:W-:Y:S01]  /*40d0*/  ISETP.GT.AND P1, PT, R2, 0x21, PT ;  /* 0x000000210200780c */ /* 0x000fe20003f24270 */
[----:B------:R-:W-:Y:S01]  /*40e0*/  LDSM.16.MT88.4 R124, [R214+0x2000] ;  /* 0x00200000d67c783b */ /* 0x000fe20000004200 */
[----:B------:R-:W-:-:S02]  /*40f0*/  FSEL R143, R81, -INF , P0 ;  /* 0xff800000518f7808 */ /* 0x000fc40000000000 */
[----:B------:R-:W-:Y:S02]  /*4100*/  FSETP.NEU.FTZ.AND P0, PT, R102, -INF , PT ;  /* 0xff8000006600780b */ /* 0x000fe40003f1d000 */
[----:B------:R-:W-:Y:S01]  /*4110*/  FSEL R50, R96, -INF , P6 ;  /* 0xff80000060327808 */ /* 0x000fe20003000000 */
[----:B-1----:R-:W-:Y:S01]  /*4120*/  FMUL.FTZ R3, R102, c[0x0][0x2d0] ;  /* 0x0000b40066037a20 */ /* 0x002fe20000410000 */
[----:B------:R-:W-:Y:S01]  /*4130*/  FSEL R137, R90, -INF , P1 ;  /* 0xff8000005a897808 */ /* 0x000fe20000800000 */
[----:B------:R1:W-:Y:S01]  /*4140*/  MUFU.EX2 R252, R4 ;  /* 0x0000000400fc7308 */ /* 0x0003e20000000800 */
[C---:B------:R-:W-:Y:S01]  /*4150*/  ISETP.GT.AND P6, PT, R2.reuse, 0x28, PT ;  /* 0x000000280200780c */ /* 0x040fe20003fc4270 */
[----:B------:R-:W-:Y:S01]  /*4160*/  LDSM.16.MT88.4 R80, [R214] ;  /* 0x00000000d650783b */ /* 0x000fe20000004200 */
[----:B------:R-:W-:Y:S02]  /*4170*/  ISETP.GT.AND P1, PT, R2, 0x30, PT ;  /* 0x000000300200780c */ /* 0x000fe40003f24270 */
[----:B------:R-:W-:Y:S01]  /*4180*/  FSEL R3, R3, RZ, P0 ;  /* 0x000000ff03037208 */ /* 0x000fe20000000000 */
[----:B------:R-:W-:Y:S01]  /*4190*/  LDSM.16.MT88.4 R88, [R214+0x2400] ;  /* 0x00240000d658783b */ /* 0x000fe20000004200 */
[----:B------:R-:W-:-:S02]  /*41a0*/  FSEL R140, R51, -INF , P6 ;  /* 0xff800000338c7808 */ /* 0x000fc40003000000 */
[----:B------:R-:W-:Y:S02]  /*41b0*/  FSEL R199, R31, -INF , P1 ;  /* 0xff8000001fc77808 */ /* 0x000fe40000800000 */
[C---:B------:R-:W-:Y:S02]  /*41c0*/  ISETP.GT.AND P6, PT, R2.reuse, 0x31, PT ;  /* 0x000000310200780c */ /* 0x040fe40003fc4270 */
[C---:B------:R-:W-:Y:S02]  /*41d0*/  ISETP.GT.AND P1, PT, R2.reuse, 0x38, PT ;  /* 0x000000380200780c */ /* 0x040fe40003f24270 */
[----:B------:R-:W-:Y:S01]  /*41e0*/  ISETP.GT.AND P0, PT, R2, 0x39, PT ;  /* 0x000000390200780c */ /* 0x000fe20003f04270 */
[--C-:B------:R-:W-:Y:S02]  /*41f0*/  FFMA.FTZ R2, R14, c[0x0][0x2d0], -R3.reuse ;  /* 0x0000b4000e027a23 */ /* 0x100fe40000010803 */
[----:B-1----:R-:W-:Y:S02]  /*4200*/  FFMA.FTZ R4, R13, c[0x0][0x2d0], -R12 ;  /* 0x0000b4000d047a23 */ /* 0x002fe4000001080c */
[----:B------:R1:W-:Y:S08]  /*4210*/  MUFU.EX2 R251, R2 ;  /* 0x0000000200fb7308 */ /* 0x0003f00000000800 */
[----:B------:R3:W4:Y:S01]  /*4220*/  MUFU.EX2 R178, R4 ;  /* 0x0000000400b27308 */ /* 0x0007220000000800 */
[----:B-1----:R-:W-:-:S07]  /*4230*/  FFMA.FTZ R2, R15, c[0x0][0x2d0], -R3 ;  /* 0x0000b4000f027a23 */ /* 0x002fce0000010803 */
[----:B------:R1:W1:Y:S01]  /*4240*/  MUFU.EX2 R249, R2 ;  /* 0x0000000200f97308 */ /* 0x0002620000000800 */
[----:B---3--:R-:W-:Y:S02]  /*4250*/  FMNMX.FTZ R4, R34, R35, !PT ;  /* 0x0000002322047209 */ /* 0x008fe40007810000 */
[----:B------:R-:W-:Y:S02]  /*4260*/  IMNMX R0, R6, R0, PT ;  /* 0x0000000006007217 */ /* 0x000fe40003800200 */
[----:B------:R-:W-:Y:S02]  /*4270*/  FSEL R196, R32, -INF , P6 ;  /* 0xff80000020c47808 */ /* 0x000fe40003000000 */
[----:B-1----:R-:W-:Y:S01]  /*4280*/  FMNMX.FTZ R2, R44, R4, !PT ;  /* 0x000000042c027209 */ /* 0x002fe20007810000 */
[----:B------:R-:W-:-:S03]  /*4290*/  FFMA.FTZ R4, R16, c[0x0][0x2d0], -R3 ;  /* 0x0000b40010047a23 */ /* 0x000fc60000010803 */
[----:B------:R-:W-:Y:S02]  /*42a0*/  FMNMX.FTZ R2, R45, R2, !PT ;  /* 0x000000022d027209 */ /* 0x000fe40007810000 */
[----:B------:R-:W-:Y:S02]  /*42b0*/  FSEL R206, R30, -INF , P1 ;  /* 0xff8000001ece7808 */ /* 0x000fe40000800000 */
[C---:B------:R-:W-:Y:S02]  /*42c0*/  ISETP.GT.AND P6, PT, R0.reuse, RZ, PT ;  /* 0x000000ff0000720c */ /* 0x040fe40003fc4270 */
[----:B------:R-:W-:Y:S02]  /*42d0*/  ISETP.GT.AND P1, PT, R0, 0x1, PT ;  /* 0x000000010000780c */ /* 0x000fe40003f24270 */
[----:B------:R-:W-:Y:S01]  /*42e0*/  FMNMX.FTZ R2, R46, R2, !PT ;  /* 0x000000022e027209 */ /* 0x000fe20007810000 */
[----:B------:R1:W-:Y:S01]  /*42f0*/  MUFU.EX2 R248, R4 ;  /* 0x0000000400f87308 */ /* 0x0003e20000000800 */
[----:B------:R-:W-:-:S02]  /*4300*/  FSEL R210, R29, -INF , P0 ;  /* 0xff8000001dd27808 */ /* 0x000fc40000000000 */
[----:B------:R-:W-:Y:S02]  /*4310*/  ISETP.GT.AND P0, PT, R0, 0x8, PT ;  /* 0x000000080000780c */ /* 0x000fe40003f04270 */
[----:B------:R-:W-:Y:S02]  /*4320*/  FSEL R33, R158, -INF , P6 ;  /* 0xff8000009e217808 */ /* 0x000fe40003000000 */
[----:B------:R-:W-:Y:S02]  /*4330*/  FSEL R32, R157, -INF , P1 ;  /* 0xff8000009d207808 */ /* 0x000fe40000800000 */
[----:B------:R-:W-:Y:S02]  /*4340*/  FMNMX.FTZ R2, R47, R2, !PT ;  /* 0x000000022f027209 */ /* 0x000fe40007810000 */
[----:B------:R-:W-:Y:S01]  /*4350*/  ISETP.GT.AND P6, PT, R0, 0x9, PT ;  /* 0x000000090000780c */ /* 0x000fe20003fc4270 */
[----:B-1----:R-:W-:Y:S01]  /*4360*/  FFMA.FTZ R4, R17, c[0x0][0x2d0], -R3 ;  /* 0x0000b40011047a23 */ /* 0x002fe20000010803 */
[----:B------:R-:W-:-:S02]  /*4370*/  FSEL R15, R133, -INF , P0 ;  /* 0xff800000850f7808 */ /* 0x000fc40000000000 */
[----:B------:R-:W-:Y:S01]  /*4380*/  FMNMX.FTZ R2, R49, R2, !PT ;  /* 0x0000000231027209 */ /* 0x000fe20007810000 */
[----:B------:R1:W3:Y:S01]  /*4390*/  MUFU.EX2 R250, R4 ;  /* 0x0000000400fa7308 */ /* 0x0002e20000000800 */
[----:B------:R-:W-:Y:S02]  /*43a0*/  ISETP.GT.AND P1, PT, R0, 0x10, PT ;  /* 0x000000100000780c */ /* 0x000fe40003f24270 */
[----:B------:R-:W-:Y:S02]  /*43b0*/  FSEL R14, R132, -INF , P6 ;  /* 0xff800000840e7808 */ /* 0x000fe40003000000 */
[----:B------:R-:W-:Y:S02]  /*43c0*/  FMNMX.FTZ R2, R50, R2, !PT ;  /* 0x0000000232027209 */ /* 0x000fe40007810000 */
[----:B------:R-:W-:Y:S02]  /*43d0*/  ISETP.GT.AND P0, PT, R0, 0x11, PT ;  /* 0x000000110000780c */ /* 0x000fe40003f04270 */
[----:B-1----:R-:W-:-:S04]  /*43e0*/  FMNMX.FTZ R4, R33, R32, !PT ;  /* 0x0000002021047209 */ /* 0x002fc80007810000 */
[----:B------:R-:W-:Y:S02]  /*43f0*/  FMNMX.FTZ R4, R15, R4, !PT ;  /* 0x000000040f047209 */ /* 0x000fe40007810000 */
[----:B------:R-:W-:Y:S02]  /*4400*/  FSEL R48, R111, -INF , P1 ;  /* 0xff8000006f307808 */ /* 0x000fe40000800000 */
[----:B------:R-:W-:Y:S02]  /*4410*/  FMNMX.FTZ R4, R14, R4, !PT ;  /* 0x000000040e047209 */ /* 0x000fe40007810000 */
[----:B------:R-:W-:Y:S02]  /*4420*/  FMNMX.FTZ R2, R100, R2, !PT ;  /* 0x0000000264027209 */ /* 0x000fe40007810000 */
[----:B------:R-:W-:Y:S02]  /*4430*/  ISETP.GT.AND P6, PT, R0, 0x18, PT ;  /* 0x000000180000780c */ /* 0x000fe40003fc4270 */
[----:B------:R-:W-:-:S02]  /*4440*/  FSEL R72, R110, -INF , P0 ;  /* 0xff8000006e487808 */ /* 0x000fc40000000000 */
[----:B------:R-:W-:Y:S02]  /*4450*/  FMNMX.FTZ R2, R137, R2, !PT ;  /* 0x0000000289027209 */ /* 0x000fe40007810000 */
[----:B------:R-:W-:Y:S02]  /*4460*/  FMNMX.FTZ R4, R48, R4, !PT ;  /* 0x0000000430047209 */ /* 0x000fe40007810000 */
[----:B------:R-:W-:Y:S02]  /*4470*/  ISETP.GT.AND P1, PT, R0, 0x19, PT ;  /* 0x000000190000780c */ /* 0x000fe40003f24270 */
[----:B------:R-:W-:Y:S02]  /*4480*/  FSEL R73, R105, -INF , P6 ;  /* 0xff80000069497808 */ /* 0x000fe40003000000 */
[----:B------:R-:W-:Y:S02]  /*4490*/  FMNMX.FTZ R2, R140, R2, !PT ;  /* 0x000000028c027209 */ /* 0x000fe40007810000 */
[----:B------:R-:W-:-:S02]  /*44a0*/  FMNMX.FTZ R4, R72, R4, !PT ;  /* 0x0000000448047209 */ /* 0x000fc40007810000 */
[----:B------:R-:W-:Y:S02]  /*44b0*/  ISETP.GT.AND P0, PT, R0, 0x20, PT ;  /* 0x000000200000780c */ /* 0x000fe40003f04270 */
        /* <DEDUP_REMOVED lines=9> */
[----:B------:R-:W-:Y:S01]  /*4550*/  FMNMX.FTZ R4, R196, R2, !PT ;  /* 0x00000002c4047209 */ /* 0x000fe20007810000 */
[----:B------:R-:W-:Y:S01]  /*4560*/  FFMA.FTZ R2, R18, c[0x0][0x2d0], -R12 ;  /* 0x0000b40012027a23 */ /* 0x000fe2000001080c */
[----:B------:R-:W-:-:S02]  /*4570*/  FMNMX.FTZ R5, R106, R5, !PT ;  /* 0x000000056a057209 */ /* 0x000fc40007810000 */
[----:B------:R-:W-:Y:S01]  /*4580*/  ISETP.GT.AND P0, PT, R0, 0x29, PT ;  /* 0x000000290000780c */ /* 0x000fe20003f04270 */
[----:B------:R1:W-:Y:S01]  /*4590*/  MUFU.EX2 R245, R2 ;  /* 0x0000000200f57308 */ /* 0x0003e20000000800 */
[----:B------:R-:W-:Y:S02]  /*45a0*/  FSEL R107, R107, -INF , P1 ;  /* 0xff8000006b6b7808 */ /* 0x000fe40000800000 */
[----:B------:R-:W-:Y:S02]  /*45b0*/  FMNMX.FTZ R5, R136, R5, !PT ;  /* 0x0000000588057209 */ /* 0x000fe40007810000 */
[----:B------:R-:W-:Y:S02]  /*45c0*/  ISETP.GT.AND P6, PT, R0, 0x30, PT ;  /* 0x000000300000780c */ /* 0x000fe40003fc4270 */
[----:B------:R-:W-:Y:S02]  /*45d0*/  FSEL R101, R101, -INF , P0 ;  /* 0xff80000065657808 */ /* 0x000fe40000000000 */
[----:B------:R-:W-:-:S02]  /*45e0*/  FMNMX.FTZ R5, R107, R5, !PT ;  /* 0x000000056b057209 */ /* 0x000fc40007810000 */
[----:B------:R-:W-:Y:S01]  /*45f0*/  FMNMX.FTZ R4, R206, R4, !PT ;  /* 0x00000004ce047209 */ /* 0x000fe20007810000 */
[----:B-1----:R-:W-:Y:S01]  /*4600*/  FFMA.FTZ R2, R19, c[0x0][0x2d0], -R12 ;  /* 0x0000b40013027a23 */ /* 0x002fe2000001080c */
[----:B------:R-:W-:-:S03]  /*4610*/  ISETP.GT.AND P1, PT, R0, 0x31, PT ;  /* 0x000000310000780c */ /* 0x000fc60003f24270 */
[----:B------:R1:W1:Y:S01]  /*4620*/  MUFU.EX2 R247, R2 ;  /* 0x0000000200f77308 */ /* 0x0002620000000800 */
[----:B------:R-:W-:Y:S02]  /*4630*/  FSEL R195, R39, -INF , P6 ;  /* 0xff80000027c37808 */ /* 0x000fe40003000000 */
[----:B------:R-:W-:Y:S02]  /*4640*/  FMNMX.FTZ R5, R101, R5, !PT ;  /* 0x0000000565057209 */ /* 0x000fe40007810000 */
[----:B------:R-:W-:Y:S02]  /*4650*/  FMNMX.FTZ R4, R210, R4, !PT ;  /* 0x00000004d2047209 */ /* 0x000fe40007810000 */
[----:B------:R-:W-:Y:S02]  /*4660*/  ISETP.GT.AND P0, PT, R0, 0x38, PT ;  /* 0x000000380000780c */ /* 0x000fe40003f04270 */
[----:B------:R-:W-:Y:S01]  /*4670*/  FSEL R197, R38, -INF , P1 ;  /* 0xff80000026c57808 */ /* 0x000fe20000800000 */
[----:B-1----:R-:W-:-:S04]  /*4680*/  FFMA.FTZ R2, R22, c[0x0][0x2d0], -R12 ;  /* 0x0000b40016027a23 */ /* 0x002fc8000001080c */
[----:B------:R1:W-:Y:S01]  /*4690*/  MUFU.EX2 R246, R2 ;  /* 0x0000000200f67308 */ /* 0x0003e20000000800 */
[----:B------:R-:W2:Y:S01]  /*46a0*/  SHFL.BFLY PT, R6, R4, 0x2, 0x1f ;  /* 0x0c401f0004067f89 */ /* 0x000ea200000e0000 */
[----:B------:R-:W-:Y:S02]  /*46b0*/  ISETP.GT.AND P1, PT, R0, 0x39, PT ;  /* 0x000000390000780c */ /* 0x000fe40003f24270 */
[----:B------:R-:W-:Y:S02]  /*46c0*/  FSEL R198, R37, -INF , P0 ;  /* 0xff80000025c67808 */ /* 0x000fe40000000000 */
[----:B------:R-:W-:Y:S02]  /*46d0*/  FSEL R201, R36, -INF , P1 ;  /* 0xff80000024c97808 */ /* 0x000fe40000800000 */
[----:B-1----:R-:W-:-:S04]  /*46e0*/  FMNMX.FTZ R2, R195, R5, !PT ;  /* 0x00000005c3027209 */ /* 0x002fc80007810000 */
[----:B------:R-:W-:-:S04]  /*46f0*/  FMNMX.FTZ R2, R197, R2, !PT ;  /* 0x00000002c5027209 */ /* 0x000fc80007810000 */
[----:B------:R-:W-:-:S04]  /*4700*/  FMNMX.FTZ R2, R198, R2, !PT ;  /* 0x00000002c6027209 */ /* 0x000fc80007810000 */
[----:B------:R-:W-:Y:S01]  /*4710*/  FMNMX.FTZ R2, R201, R2, !PT ;  /* 0x00000002c9027209 */ /* 0x000fe20007810000 */
[----:B------:R-:W-:-:S04]  /*4720*/  FFMA.FTZ R0, R24, c[0x0][0x2d0], -R12 ;  /* 0x0000b40018007a23 */ /* 0x000fc8000001080c */
[----:B------:R-:W1:Y:S01]  /*4730*/  SHFL.BFLY PT, R5, R2, 0x2, 0x1f ;  /* 0x0c401f0002057f89 */ /* 0x000e6200000e0000 */
[----:B------:R2:W-:Y:S02]  /*4740*/  MUFU.EX2 R244, R0 ;  /* 0x0000000000f47308 */ /* 0x0005e40000000800 */
[----:B--2---:R-:W-:-:S06]  /*4750*/  FFMA.FTZ R0, R20, c[0x0][0x2d0], -R3 ;  /* 0x0000b40014007a23 */ /* 0x004fcc0000010803 */
[----:B------:R2:W-:Y:S02]  /*4760*/  MUFU.EX2 R240, R0 ;  /* 0x0000000000f07308 */ /* 0x0005e40000000800 */
[----:B--2---:R-:W-:-:S05]  /*4770*/  FMNMX.FTZ R0, R4, R6, !PT ;  /* 0x0000000604007209 */ /* 0x004fca0007810000 */
[----:B------:R-:W2:Y:S01]  /*4780*/  SHFL.BFLY PT, R6, R0, 0x1, 0x1f ;  /* 0x0c201f0000067f89 */ /* 0x000ea200000e0000 */
[----:B-1----:R-:W-:-:S05]  /*4790*/  FMNMX.FTZ R2, R2, R5, !PT ;  /* 0x0000000502027209 */ /* 0x002fca0007810000 */
[----:B------:R-:W1:Y:S01]  /*47a0*/  SHFL.BFLY PT, R13, R2, 0x1, 0x1f ;  /* 0x0c201f00020d7f89 */ /* 0x000e6200000e0000 */
[----:B------:R-:W-:Y:S01]  /*47b0*/  FFMA.FTZ R4, R21, c[0x0][0x2d0], -R3 ;  /* 0x0000b40015047a23 */ /* 0x000fe20000010803 */
[----:B------:R-:W-:Y:S02]  /*47c0*/  F2FP.PACK_AB R8, R159, R179 ;  /* 0x000000b39f08723e */ /* 0x000fe400000000ff */
[----:B----4-:R-:W-:Y:S01]  /*47d0*/  F2FP.PACK_AB R10, R178, R252 ;  /* 0x000000fcb20a723e */ /* 0x010fe200000000ff */
[----:B------:R4:W1:Y:S01]  /*47e0*/  MUFU.EX2 R241, R4 ;  /* 0x0000000400f17308 */ /* 0x0008620000000800 */
[----:B------:R-:W-:Y:S02]  /*47f0*/  F2FP.PACK_AB R9, R249, R251 ;  /* 0x000000fbf909723e */ /* 0x000fe400000000ff */
[----:B---3--:R-:W-:Y:S02]  /*4800*/  F2FP.PACK_AB R11, R250, R248 ;  /* 0x000000f8fa0b723e */ /* 0x008fe400000000ff */
[----:B--2---:R-:W-:-:S04]  /*4810*/  FMNMX.FTZ R105, R0, R6, !PT ;  /* 0x0000000600697209 */ /* 0x004fc80007810000 */
[C---:B------:R-:W-:Y:S01]  /*4820*/  FSETP.NEU.FTZ.AND P0, PT, R105.reuse, -INF , PT ;  /* 0xff8000006900780b */ /* 0x040fe20003f1d000 */
[----:B------:R-:W-:Y:S02]  /*4830*/  FMUL.FTZ R0, R105, c[0x0][0x2d0] ;  /* 0x0000b40069007a20 */ /* 0x000fe40000410000 */
[----:B----4-:R-:W-:-:S03]  /*4840*/  FFMA.FTZ R4, R25, c[0x0][0x2d0], -R3 ;  /* 0x0000b40019047a23 */ /* 0x010fc60000010803 */
[----:B------:R-:W-:Y:S01]  /*4850*/  FSEL R0, R0, RZ, P0 ;  /* 0x000000ff00007208 */ /* 0x000fe20000000000 */
[----:B------:R2:W-:Y:S01]  /*4860*/  MUFU.EX2 R242, R4 ;  /* 0x0000000400f27308 */ /* 0x0005e20000000800 */
[----:B------:R-:W-:Y:S01]  /*4870*/  HMMA.16816.F32 R132, R8, R52, RZ ;  /* 0x000000340884723c */ /* 0x000fe200000018ff */
[----:B-1----:R-:W-:Y:S02]  /*4880*/  FMNMX.FTZ R104, R2, R13, !PT ;  /* 0x0000000d02687209 */ /* 0x002fe40007810000 */
[----:B------:R-:W-:-:S05]  /*4890*/  FFMA.FTZ R2, R35, c[0x0][0x2d0], -R0 ;  /* 0x0000b40023027a23 */ /* 0x000fca0000010800 */
[----:B------:R-:W-:Y:S01]  /*48a0*/  HMMA.16816.F32 R128, R8, R80, RZ ;  /* 0x000000500880723c */ /* 0x000fe200000018ff */
[----:B------:R1:W-:Y:S01]  /*48b0*/  MUFU.EX2 R236, R2 ;  /* 0x0000000200ec7308 */ /* 0x0003e20000000800 */
[----:B--2---:R-:W-:-:S06]  /*48c0*/  FFMA.FTZ R4, R26, c[0x0][0x2d0], -R3 ;  /* 0x0000b4001a047a23 */ /* 0x004fcc0000010803 */
[----:B------:R-:W-:Y:S01]  /*48d0*/  HMMA.16816.F32 R120, R8, R92, RZ ;  /* 0x0000005c0878723c */ /* 0x000fe200000018ff */
[----:B------:R-:W-:-:S07]  /*48e0*/  FSETP.NEU.FTZ.AND P0, PT, R104, -INF , PT ;  /* 0xff8000006800780b */ /* 0x000fce0003f1d000 */
[----:B------:R-:W-:Y:S01]  /*48f0*/  HMMA.16816.F32 R108, R8, R112, RZ ;  /* 0x00000070086c723c */ /* 0x000fe200000018ff */
[----:B-1----:R-:W-:-:S07]  /*4900*/  FMUL.FTZ R2, R104, c[0x0][0x2d0] ;  /* 0x0000b40068027a20 */ /* 0x002fce0000410000 */
        /* <DEDUP_REMOVED lines=8> */
[----:B------:R-:W-:-:S04]  /*4990*/  FFMA.FTZ R8, R34, c[0x0][0x2d0], -R0 ;  /* 0x0000b40022087a23 */ /* 0x000fc80000010800 */
[----:B------:R1:W-:Y:S01]  /*49a0*/  MUFU.EX2 R239, R8 ;  /* 0x0000000800ef7308 */ /* 0x0003e20000000800 */
[----:B------:R-:W-:Y:S01]  /*49b0*/  FSEL R2, R2, RZ, P0 ;  /* 0x000000ff02027208 */ /* 0x000fe20000000000 */
[----:B-1----:R-:W-:-:S06]  /*49c0*/  FFMA.FTZ R8, R44, c[0x0][0x2d0], -R0 ;  /* 0x0000b4002c087a23 */ /* 0x002fcc0000010800 */
[----:B------:R1:W-:Y:S02]  /*49d0*/  MUFU.EX2 R237, R8 ;  /* 0x0000000800ed7308 */ /* 0x0003e40000000800 */
        /* <DEDUP_REMOVED lines=9> */
[----:B------:R1:W-:Y:S08]  /*4a70*/  MUFU.EX2 R209, R8 ;  /* 0x0000000800d17308 */ /* 0x0003f00000000800 */
[----:B------:R-:W2:Y:S01]  /*4a80*/  MUFU.EX2 R243, R4 ;  /* 0x0000000400f37308 */ /* 0x000ea20000000800 */
[----:B-1----:R-:W-:-:S07]  /*4a90*/  FFMA.FTZ R8, R46, c[0x0][0x2d0], -R0 ;  /* 0x0000b4002e087a23 */ /* 0x002fce0000010800 */
[----:B------:R1:W-:Y:S02]  /*4aa0*/  MUFU.EX2 R200, R8 ;  /* 0x0000000800c87308 */ /* 0x0003e40000000800 */
[----:B-1----:R-:W-:-:S06]  /*4ab0*/  FFMA.FTZ R8, R47, c[0x0][0x2d0], -R0 ;  /* 0x0000b4002f087a23 */ /* 0x002fcc0000010800 */
[----:B------:R1:W3:Y:S01]  /*4ac0*/  MUFU.EX2 R204, R8 ;  /* 0x0000000800cc7308 */ /* 0x0002e20000000800 */
[----:B------:R-:W-:Y:S02]  /*4ad0*/  F2FP.PACK_AB R4, R247, R245 ;  /* 0x000000f5f704723e */ /* 0x000fe400000000ff */
[----:B------:R-:W-:Y:S01]  /*4ae0*/  F2FP.PACK_AB R5, R241, R240 ;  /* 0x000000f0f105723e */ /* 0x000fe200000000ff */
[----:B-1----:R-:W-:-:S04]  /*4af0*/  FFMA.FTZ R8, R49, c[0x0][0x2d0], -R0 ;  /* 0x0000b40031087a23 */ /* 0x002fc80000010800 */
[----:B------:R1:W-:Y:S01]  /*4b00*/  MUFU.EX2 R203, R8 ;  /* 0x0000000800cb7308 */ /* 0x0003e20000000800 */
[----:B------:R-:W-:Y:S02]  /*4b10*/  F2FP.PACK_AB R6, R244, R246 ;  /* 0x000000f6f406723e */ /* 0x000fe400000000ff */
[----:B--2---:R-:W-:Y:S01]  /*4b20*/  F2FP.PACK_AB R7, R243, R242 ;  /* 0x000000f2f307723e */ /* 0x004fe200000000ff */
[----:B-1----:R-:W-:-:S04]  /*4b30*/  FFMA.FTZ R8, R50, c[0x0][0x2d0], -R0 ;  /* 0x0000b40032087a23 */ /* 0x002fc80000010800 */
[----:B------:R1:W-:Y:S02]  /*4b40*/  MUFU.EX2 R202, R8 ;  /* 0x0000000800ca7308 */ /* 0x0003e40000000800 */
[----:B------:R-:W-:Y:S01]  /*4b50*/  HMMA.16816.F32 R148, R4, R56, R128 ;  /* 0x000000380494723c */ /* 0x000fe20000001880 */
[----:B------:R-:W-:Y:S02]  /*4b60*/  IMAD.MOV.U32 R15, RZ, RZ, R152 ;  /* 0x000000ffff0f7224 */ /* 0x000fe400078e0098 */
[----:B------:R-:W-:Y:S02]  /*4b70*/  IMAD.MOV.U32 R14, RZ, RZ, R159 ;  /* 0x000000ffff0e7224 */ /* 0x000fe400078e009f */
[----:B-1----:R-:W-:-:S04]  /*4b80*/  FFMA.FTZ R8, R48, c[0x0][0x2d0], -R2 ;  /* 0x0000b40030087a23 */ /* 0x002fc80000010802 */
[----:B------:R1:W-:Y:S01]  /*4b90*/  MUFU.EX2 R187, R8 ;  /* 0x0000000800bb7308 */ /* 0x0003e20000000800 */
[C---:B------:R-:W-:Y:S08]  /*4ba0*/  HMMA.16816.F32 R188, R4.reuse, R60, R120 ;  /* 0x0000003c04bc723c */ /* 0x040ff00000001878 */
[----:B------:R-:W-:Y:S01]  /*4bb0*/  HMMA.16816.F32 R132, R4, R64, R132 ;  /* 0x000000400484723c */ /* 0x000fe20000001884 */
[----:B-1----:R-:W-:-:S07]  /*4bc0*/  FFMA.FTZ R8, R72, c[0x0][0x2d0], -R2 ;  /* 0x0000b40048087a23 */ /* 0x002fce0000010802 */
[C---:B------:R-:W-:Y:S01]  /*4bd0*/  HMMA.16816.F32 R164, R4.reuse, R68, R108 ;  /* 0x0000004404a4723c */ /* 0x040fe2000000186c */
[----:B------:R1:W2:Y:S07]  /*4be0*/  MUFU.EX2 R194, R8 ;  /* 0x0000000800c27308 */ /* 0x0002ae0000000800 */
[C---:B------:R-:W-:Y:S08]  /*4bf0*/  HMMA.16816.F32 R180, R4.reuse, R76, R96 ;  /* 0x0000004c04b4723c */ /* 0x040ff00000001860 */
[----:B------:R-:W-:Y:S01]  /*4c00*/  HMMA.16816.F32 R172, R4, R88, R84 ;  /* 0x0000005804ac723c */ /* 0x000fe20000001854 */
[----:B-1----:R-:W-:-:S07]  /*4c10*/  FFMA.FTZ R8, R73, c[0x0][0x2d0], -R2 ;  /* 0x0000b40049087a23 */ /* 0x002fce0000010802 */
[C---:B------:R-:W-:Y:S01]  /*4c20*/  HMMA.16816.F32 R120, R4.reuse, R66, R40 ;  /* 0x000000420478723c */ /* 0x040fe20000001828 */
[----:B------:R1:W-:Y:S07]  /*4c30*/  MUFU.EX2 R193, R8 ;  /* 0x0000000800c17308 */ /* 0x0003ee0000000800 */
[C---:B------:R-:W-:Y:S08]  /*4c40*/  HMMA.16816.F32 R160, R4.reuse, R58, R36 ;  /* 0x0000003a04a0723c */ /* 0x040ff00000001824 */
[----:B------:R-:W-:Y:S01]  /*4c50*/  HMMA.16816.F32 R152, R4, R62, R28 ;  /* 0x0000003e0498723c */ /* 0x000fe2000000181c */
[----:B-1----:R-:W-:-:S07]  /*4c60*/  FFMA.FTZ R8, R74, c[0x0][0x2d0], -R2 ;  /* 0x0000b4004a087a23 */ /* 0x002fce0000010802 */
[C---:B------:R-:W-:Y:S08]  /*4c70*/  HMMA.16816.F32 R168, R4.reuse, R70, R24 ;  /* 0x0000004604a8723c */ /* 0x040ff00000001818 */
[C---:B------:R-:W-:Y:S08]  /*4c80*/  HMMA.16816.F32 R156, R4.reuse, R78, R20 ;  /* 0x0000004e049c723c */ /* 0x040ff00000001814 */
[----:B------:R-:W-:Y:S07]  /*4c90*/  HMMA.16816.F32 R128, R4, R90, R16 ;  /* 0x0000005a0480723c */ /* 0x000fee0000001810 */
[----:B------:R-:W-:-:S02]  /*4ca0*/  F2FP.PACK_AB R4, R236, R239 ;  /* 0x000000efec04723e */ /* 0x000fc400000000ff */
[----:B------:R-:W-:Y:S02]  /*4cb0*/  F2FP.PACK_AB R6, R235, R237 ;  /* 0x000000edeb06723e */ /* 0x000fe400000000ff */
[----:B------:R-:W-:Y:S02]  /*4cc0*/  F2FP.PACK_AB R5, R205, R211 ;  /* 0x000000d3cd05723e */ /* 0x000fe400000000ff */
[----:B------:R-:W-:Y:S01]  /*4cd0*/  F2FP.PACK_AB R7, R209, R207 ;  /* 0x000000cfd107723e */ /* 0x000fe200000000ff */
[----:B------:R1:W4:Y:S06]  /*4ce0*/  MUFU.EX2 R192, R8 ;  /* 0x0000000800c07308 */ /* 0x00032c0000000800 */
        /* <DEDUP_REMOVED lines=17> */
[C---:B------:R-:W-:Y:S08]  /*4e00*/  HMMA.16816.F32 R72, R4.reuse, R118, RZ ;  /* 0x000000760448723c */ /* 0x040ff000000018ff */
[----:B------:R-:W-:Y:S07]  /*4e10*/  HMMA.16816.F32 R80, R4, R126, RZ ;  /* 0x0000007e0450723c */ /* 0x000fee00000018ff */
[----:B---3--:R-:W-:-:S02]  /*4e20*/  F2FP.PACK_AB R4, R204, R200 ;  /* 0x000000c8cc04723e */ /* 0x008fc400000000ff */
[----:B--2---:R-:W-:Y:S02]  /*4e30*/  F2FP.PACK_AB R5, R194, R187 ;  /* 0x000000bbc205723e */ /* 0x004fe400000000ff */
[----:B------:R-:W-:Y:S02]  /*4e40*/  F2FP.PACK_AB R6, R202, R203 ;  /* 0x000000cbca06723e */ /* 0x000fe400000000ff */
[----:B----4-:R-:W-:-:S07]  /*4e50*/  F2FP.PACK_AB R7, R192, R193 ;  /* 0x000000c1c007723e */ /* 0x010fce00000000ff */
[C---:B------:R-:W-:Y:S07]  /*4e60*/  HMMA.16816.F32 R124, R4.reuse, R64, R44 ;  /* 0x00000040047c723c */ /* 0x040fee000000182c */
[----:B------:R-:W-:Y:S02]  /*4e70*/  IMAD.MOV.U32 R64, RZ, RZ, R179 ;  /* 0x000000ffff407224 */ /* 0x000fe400078e00b3 */
[----:B------:R1:W-:Y:S01]  /*4e80*/  MUFU.EX2 R179, R8 ;  /* 0x0000000800b37308 */ /* 0x0003e20000000800 */
[C---:B------:R-:W-:Y:S01]  /*4e90*/  HMMA.16816.F32 R108, R4.reuse, R60, R28 ;  /* 0x0000003c046c723c */ /* 0x040fe2000000181c */
[----:B------:R-:W-:Y:S06]  /*4ea0*/  LDSM.16.MT88.4 R28, [R214+0x800] ;  /* 0x00080000d61c783b */ /* 0x000fec0000004200 */
[----:B------:R-:W-:Y:S01]  /*4eb0*/  IMAD.MOV.U32 R61, RZ, RZ, R178 ;  /* 0x000000ffff3d7224 */ /* 0x000fe200078e00b2 */
[----:B------:R-:W-:Y:S01]  /*4ec0*/  HMMA.16816.F32 R112, R4, R56, R32 ;  /* 0x000000380470723c */ /* 0x000fe20000001820 */
[----:B------:R-:W2:Y:S01]  /*4ed0*/  LDSM.16.MT88.4 R32, [R213+0x800] ;  /* 0x00080000d520783b */ /* 0x000ea20000004200 */
[----:B-1----:R-:W-:-:S04]  /*4ee0*/  FFMA.FTZ R8, R146, c[0x0][0x2d0], -R12 ;  /* 0x0000b40092087a23 */ /* 0x002fc8000001080c */
[----:B------:R1:W-:Y:S01]  /*4ef0*/  MUFU.EX2 R178, R8 ;  /* 0x0000000800b27308 */ /* 0x0003e20000000800 */
[----:B------:R-:W-:Y:S01]  /*4f00*/  IMAD.MOV.U32 R60, RZ, RZ, R177 ;  /* 0x000000ffff3c7224 */ /* 0x000fe200078e00b1 */
[----:B------:R-:W-:Y:S01]  /*4f10*/  HMMA.16816.F32 R84, R4, R88, R24 ;  /* 0x000000580454723c */ /* 0x000fe20000001818 */
[----:B------:R-:W3:Y:S01]  /*4f20*/  LDSM.16.MT88.4 R24, [R213+0x1800] ;  /* 0x00180000d518783b */ /* 0x000ee20000004200 */
[----:B-1----:R-:W-:-:S06]  /*4f30*/  FFMA.FTZ R8, R138, c[0x0][0x2d0], -R3 ;  /* 0x0000b4008a087a23 */ /* 0x002fcc0000010803 */
[C---:B------:R-:W-:Y:S01]  /*4f40*/  HMMA.16816.F32 R92, R4.reuse, R68, R20 ;  /* 0x00000044045c723c */ /* 0x040fe20000001814 */
[----:B------:R-:W-:Y:S01]  /*4f50*/  FFMA.FTZ R13, R140, c[0x0][0x2d0], -R0 ;  /* 0x0000b4008c0d7a23 */ /* 0x000fe20000010800 */
[----:B------:R-:W1:Y:S01]  /*4f60*/  LDSM.16.MT88.4 R20, [R214+0x1800] ;  /* 0x00180000d614783b */ /* 0x000e620000004200 */
[----:B------:R4:W-:Y:S04]  /*4f70*/  MUFU.EX2 R177, R8 ;  /* 0x0000000800b17308 */ /* 0x0009e80000000800 */
[----:B-----5:R-:W-:Y:S01]  /*4f80*/  IMAD.MOV.U32 R69, RZ, RZ, R176 ;  /* 0x000000ffff457224 */ /* 0x020fe200078e00b0 */
[----:B------:R-:W-:Y:S01]  /*4f90*/  HMMA.16816.F32 R52, R4, R66, R52 ;  /* 0x000000420434723c */ /* 0x000fe20000001834 */
[----:B----4-:R-:W-:-:S04]  /*4fa0*/  FFMA.FTZ R8, R141, c[0x0][0x2d0], -R3 ;  /* 0x0000b4008d087a23 */ /* 0x010fc80000010803 */
[----:B------:R4:W1:Y:S02]  /*4fb0*/  MUFU.EX2 R176, R8 ;  /* 0x0000000800b07308 */ /* 0x0008640000000800 */
[----:B----4-:R-:W-:-:S06]  /*4fc0*/  FFMA.FTZ R8, R144, c[0x0][0x2d0], -R3 ;  /* 0x0000b40090087a23 */ /* 0x010fcc0000010803 */
[----:B------:R4:W-:Y:S01]  /*4fd0*/  MUFU.EX2 R67, R8 ;  /* 0x0000000800437308 */ /* 0x0009e20000000800 */
[----:B------:R-:W-:Y:S01]  /*4fe0*/  HMMA.16816.F32 R56, R4, R58, R48 ;  /* 0x0000003a0438723c */ /* 0x000fe20000001830 */
[----:B----4-:R-:W-:-:S06]  /*4ff0*/  FFMA.FTZ R8, R147, c[0x0][0x2d0], -R3 ;  /* 0x0000b40093087a23 */ /* 0x010fcc0000010803 */
[----:B------:R4:W1:Y:S01]  /*5000*/  MUFU.EX2 R100, R8 ;  /* 0x0000000800647308 */ /* 0x0008620000000800 */
[C---:B------:R-:W-:Y:S01]  /*5010*/  HMMA.16816.F32 R96, R4.reuse, R76, R16 ;  /* 0x0000004c0460723c */ /* 0x040fe20000001810 */
[----:B------:R-:W2:Y:S07]  /*5020*/  LDSM.16.MT88.4 R16, [R213+0x2800] ;  /* 0x00280000d510783b */ /* 0x000eae0000004200 */
[C---:B------:R-:W-:Y:S01]  /*5030*/  HMMA.16816.F32 R40, R4.reuse, R62, R40 ;  /* 0x0000003e0428723c */ /* 0x040fe20000001828 */
[----:B------:R1:W-:Y:S01]  /*5040*/  MUFU.EX2 R65, R13 ;  /* 0x0000000d00417308 */ /* 0x0003e20000000800 */
[----:B----4-:R-:W4:Y:S06]  /*5050*/  LDSM.16.MT88.4 R8, [R214+0x2800] ;  /* 0x00280000d608783b */ /* 0x010f2c0000004200 */
[C---:B------:R-:W-:Y:S08]  /*5060*/  HMMA.16816.F32 R36, R4.reuse, R70, R36 ;  /* 0x000000460424723c */ /* 0x040ff00000001824 */
[----:B------:R-:W-:Y:S01]  /*5070*/  HMMA.16816.F32 R44, R4, R78, R72 ;  /* 0x0000004e042c723c */ /* 0x000fe20000001848 */
[----:B-1----:R-:W-:-:S02]  /*5080*/  FFMA.FTZ R13, R143, c[0x0][0x2d0], -R0 ;  /* 0x0000b4008f0d7a23 */ /* 0x002fc40000010800 */
[----:B------:R-:W-:Y:S05]  /*5090*/  LDSM.16.MT88.4 R140, [R214+0xc00] ;  /* 0x000c0000d68c783b */ /* 0x000fea0000004200 */
[----:B------:R-:W-:Y:S01]  /*50a0*/  HMMA.16816.F32 R48, R4, R90, R80 ;  /* 0x0000005a0430723c */ /* 0x000fe20000001850 */
[----:B------:R1:W-:Y:S01]  /*50b0*/  MUFU.EX2 R66, R13 ;  /* 0x0000000d00427308 */ /* 0x0003e20000000800 */
[----:B------:R-:W-:Y:S05]  /*50c0*/  LDSM.16.MT88.4 R80, [R213+0x2c00] ;  /* 0x002c0000d550783b */ /* 0x000fea0000004200 */
[----:B------:R-:W-:Y:S01]  /*50d0*/  FFMA.FTZ R4, R137, c[0x0][0x2d0], -R0 ;  /* 0x0000b40089047a23 */ /* 0x000fe20000010800 */
[----:B------:R-:W-:-:S02]  /*50e0*/  F2FP.PACK_AB R5, R176, R177 ;  /* 0x000000b1b005723e */ /* 0x000fc400000000ff */
[----:B------:R-:W-:Y:S01]  /*50f0*/  F2FP.PACK_AB R6, R178, R179 ;  /* 0x000000b3b206723e */ /* 0x000fe200000000ff */
[----:B------:R2:W2:Y:S01]  /*5100*/  MUFU.EX2 R63, R4 ;  /* 0x00000004003f7308 */ /* 0x0004a20000000800 */
[----:B------:R-:W-:Y:S01]  /*5110*/  F2FP.PACK_AB R7, R100, R67 ;  /* 0x000000436407723e */ /* 0x000fe200000000ff */
[----:B-1----:R-:W-:Y:S02]  /*5120*/  FFMA.FTZ R13, R106, c[0x0][0x2d0], -R2 ;  /* 0x0000b4006a0d7a23 */ /* 0x002fe40000010802 */
[----:B------:R-:W-:-:S04]  /*5130*/  IMAD.MOV.U32 R106, RZ, RZ, R60 ;  /* 0x000000ffff6a7224 */ /* 0x000fc800078e003c */
[----:B------:R1:W-:Y:S01]  /*5140*/  MUFU.EX2 R60, R13 ;  /* 0x0000000d003c7308 */ /* 0x0003e20000000800 */
[----:B--2---:R-:W-:-:S07]  /*5150*/  F2FP.PACK_AB R4, R184, R185 ;  /* 0x000000b9b804723e */ /* 0x004fce00000000ff */
[----:B------:R-:W-:Y:S01]  /*5160*/  HMMA.16816.F32 R116, R4, R32, R132 ;  /* 0x000000200474723c */ /* 0x000fe20000001884 */
[----:B-1----:R-:W-:-:S07]  /*5170*/  FFMA.FTZ R13, R136, c[0x0][0x2d0], -R2 ;  /* 0x0000b400880d7a23 */ /* 0x002fce0000010802 */
[C---:B------:R-:W-:Y:S08]  /*5180*/  HMMA.16816.F32 R132, R4.reuse, R28, R148 ;  /* 0x0000001c0484723c */ /* 0x040ff00000001894 */
[----:B---3--:R-:W-:Y:S07]  /*5190*/  HMMA.16816.F32 R148, R4, R24, R188 ;  /* 0x000000180494723c */ /* 0x008fee00000018bc */
[----:B------:R-:W-:-:S02]  /*51a0*/  IMAD.MOV.U32 R190, RZ, RZ, R61 ;  /* 0x000000ffffbe7224 */ /* 0x000fc400078e003d */
[----:B------:R1:W2:Y:S01]  /*51b0*/  MUFU.EX2 R61, R13 ;  /* 0x0000000d003d7308 */ /* 0x0002a20000000800 */
[----:B------:R-:W-:Y:S02]  /*51c0*/  IMAD.MOV.U32 R189, RZ, RZ, R64 ;  /* 0x000000ffffbd7224 */ /* 0x000fe400078e0040 */
[----:B-1----:R-:W-:-:S05]  /*51d0*/  FFMA.FTZ R13, R107, c[0x0][0x2d0], -R2 ;  /* 0x0000b4006b0d7a23 */ /* 0x002fca0000010802 */
[----:B------:R1:W-:Y:S02]  /*51e0*/  MUFU.EX2 R62, R13 ;  /* 0x0000000d003e7308 */ /* 0x0003e40000000800 */
[----:B-1----:R-:W-:-:S06]  /*51f0*/  FFMA.FTZ R13, R101, c[0x0][0x2d0], -R2 ;  /* 0x0000b400650d7a23 */ /* 0x002fcc0000010802 */
[----:B------:R1:W3:Y:S01]  /*5200*/  MUFU.EX2 R64, R13 ;  /* 0x0000000d00407308 */ /* 0x0002e20000000800 */
[C---:B------:R-:W-:Y:S08]  /*5210*/  HMMA.16816.F32 R164, R4.reuse, R20, R164 ;  /* 0x0000001404a4723c */ /* 0x040ff000000018a4 */
[C---:B------:R-:W-:Y:S08]  /*5220*/  HMMA.16816.F32 R72, R4.reuse, R16, R180 ;  /* 0x000000100448723c */ /* 0x040ff000000018b4 */
[C---:B----4-:R-:W-:Y:S01]  /*5230*/  HMMA.16816.F32 R88, R4.reuse, R8, R172 ;  /* 0x000000080458723c */ /* 0x050fe200000018ac */
[----:B-1----:R-:W-:Y:S01]  /*5240*/  FFMA.FTZ R13, R231, c[0x0][0x2d0], -R12 ;  /* 0x0000b400e70d7a23 */ /* 0x002fe2000001080c */
[----:B------:R-:W-:Y:S06]  /*5250*/  LDSM.16.MT88.4 R172, [R214+0x1c00] ;  /* 0x001c0000d6ac783b */ /* 0x000fec0000004200 */
[C---:B------:R-:W-:Y:S08]  /*5260*/  HMMA.16816.F32 R120, R4.reuse, R34, R120 ;  /* 0x000000220478723c */ /* 0x040ff00000001878 */
[C---:B------:R-:W-:Y:S08]  /*5270*/  HMMA.16816.F32 R136, R4.reuse, R30, R160 ;  /* 0x0000001e0488723c */ /* 0x040ff000000018a0 */
[C---:B------:R-:W-:Y:S08]  /*5280*/  HMMA.16816.F32 R152, R4.reuse, R26, R152 ;  /* 0x0000001a0498723c */ /* 0x040ff00000001898 */
[C---:B------:R-:W-:Y:S08]  /*5290*/  HMMA.16816.F32 R168, R4.reuse, R22, R168 ;  /* 0x0000001604a8723c */ /* 0x040ff000000018a8 */
[C---:B------:R-:W-:Y:S08]  /*52a0*/  HMMA.16816.F32 R76, R4.reuse, R18, R156 ;  /* 0x00000012044c723c */ /* 0x040ff0000000189c */
[----:B------:R-:W-:Y:S01]  /*52b0*/  HMMA.16816.F32 R144, R4, R10, R128 ;  /* 0x0000000a0490723c */ /* 0x000fe20000001880 */
[----:B------:R-:W-:Y:S01]  /*52c0*/  IMAD.MOV.U32 R191, RZ, RZ, R69 ;  /* 0x000000ffffbf7224 */ /* 0x000fe200078e0045 */
[----:B------:R-:W-:Y:S05]  /*52d0*/  LDSM.16.MT88.4 R156, [R213+0x1c00] ;  /* 0x001c0000d59c783b */ /* 0x000fea0000004200 */
[----:B------:R-:W-:-:S02]  /*52e0*/  F2FP.PACK_AB R4, R63, R186 ;  /* 0x000000ba3f04723e */ /* 0x000fc400000000ff */
[----:B--2---:R-:W-:Y:S02]  /*52f0*/  F2FP.PACK_AB R5, R61, R60 ;  /* 0x0000003c3d05723e */ /* 0x004fe400000000ff */
[----:B------:R-:W-:Y:S02]  /*5300*/  F2FP.PACK_AB R6, R66, R65 ;  /* 0x000000414206723e */ /* 0x000fe400000000ff */
[----:B---3--:R-:W-:-:S07]  /*5310*/  F2FP.PACK_AB R7, R64, R62 ;  /* 0x0000003e4007723e */ /* 0x008fce00000000ff */
[C---:B------:R-:W-:Y:S01]  /*5320*/  HMMA.16816.F32 R128, R4.reuse, R28, R112 ;  /* 0x0000001c0480723c */ /* 0x040fe20000001870 */
[----:B------:R1:W-:Y:S07]  /*5330*/  MUFU.EX2 R28, R13 ;  /* 0x0000000d001c7308 */ /* 0x0003ee0000000800 */
[----:B------:R-:W-:Y:S01]  /*5340*/  HMMA.16816.F32 R56, R4, R30, R56 ;  /* 0x0000001e0438723c */ /* 0x000fe20000001838 */
[----:B-1----:R-:W-:-:S04]  /*5350*/  FFMA.FTZ R13, R233, c[0x0][0x2d0], -R12 ;  /* 0x0000b400e90d7a23 */ /* 0x002fc8000001080c */
[----:B------:R1:W2:Y:S03]  /*5360*/  MUFU.EX2 R30, R13 ;  /* 0x0000000d001e7308 */ /* 0x0002a60000000800 */
[----:B------:R-:W-:Y:S01]  /*5370*/  HMMA.16816.F32 R108, R4, R24, R108 ;  /* 0x00000018046c723c */ /* 0x000fe2000000186c */
[--C-:B-1----:R-:W-:Y:S02]  /*5380*/  FFMA.FTZ R13, R234, c[0x0][0x2d0], -R12.reuse ;  /* 0x0000b400ea0d7a23 */ /* 0x102fe4000001080c */
[----:B------:R-:W-:-:S04]  /*5390*/  FFMA.FTZ R12, R238, c[0x0][0x2d0], -R12 ;  /* 0x0000b400ee0c7a23 */ /* 0x000fc8000001080c */
[----:B------:R1:W-:Y:S01]  /*53a0*/  MUFU.EX2 R25, R12 ;  /* 0x0000000c00197308 */ /* 0x0003e20000000800 */
[----:B------:R-:W-:Y:S01]  /*53b0*/  HMMA.16816.F32 R160, R4, R20, R92 ;  /* 0x0000001404a0723c */ /* 0x000fe2000000185c */
[----:B-1----:R-:W-:-:S06]  /*53c0*/  FFMA.FTZ R12, R208, c[0x0][0x2d0], -R3 ;  /* 0x0000b400d00c7a23 */ /* 0x002fcc0000010803 */
[----:B------:R1:W-:Y:S01]  /*53d0*/  MUFU.EX2 R24, R12 ;  /* 0x0000000c00187308 */ /* 0x0003e20000000800 */
[----:B------:R-:W-:Y:S01]  /*53e0*/  HMMA.16816.F32 R44, R4, R18, R44 ;  /* 0x00000012042c723c */ /* 0x000fe2000000182c */
[----:B-1----:R-:W-:-:S06]  /*53f0*/  FFMA.FTZ R12, R229, c[0x0][0x2d0], -R3 ;  /* 0x0000b400e50c7a23 */ /* 0x002fcc0000010803 */
[----:B------:R1:W3:Y:S01]  /*5400*/  MUFU.EX2 R21, R12 ;  /* 0x0000000c00157308 */ /* 0x0002e20000000800 */
[----:B------:R-:W-:Y:S01]  /*5410*/  HMMA.16816.F32 R68, R4, R16, R96 ;  /* 0x000000100444723c */ /* 0x000fe20000001860 */
[--C-:B-1----:R-:W-:Y:S02]  /*5420*/  FFMA.FTZ R12, R230, c[0x0][0x2d0], -R3.reuse ;  /* 0x0000b400e60c7a23 */ /* 0x102fe40000010803 */
[----:B------:R-:W-:-:S04]  /*5430*/  FFMA.FTZ R3, R232, c[0x0][0x2d0], -R3 ;  /* 0x0000b400e8037a23 */ /* 0x000fc80000010803 */
[----:B------:R1:W-:Y:S02]  /*5440*/  MUFU.EX2 R20, R3 ;  /* 0x0000000300147308 */ /* 0x0003e40000000800 */
[----:B-1----:R-:W-:-:S06]  /*5450*/  FFMA.FTZ R3, R199, c[0x0][0x2d0], -R0 ;  /* 0x0000b400c7037a23 */ /* 0x002fcc0000010800 */
[----:B------:R1:W-:Y:S01]  /*5460*/  MUFU.EX2 R19, R3 ;  /* 0x0000000300137308 */ /* 0x0003e20000000800 */
[----:B------:R-:W-:Y:S01]  /*5470*/  HMMA.16816.F32 R36, R4, R22, R36 ;  /* 0x000000160424723c */ /* 0x000fe20000001824 */
[----:B-1----:R-:W-:-:S06]  /*5480*/  FFMA.FTZ R3, R196, c[0x0][0x2d0], -R0 ;  /* 0x0000b400c4037a23 */ /* 0x002fcc0000010800 */
[----:B------:R1:W-:Y:S01]  /*5490*/  MUFU.EX2 R16, R3 ;  /* 0x0000000300107308 */ /* 0x0003e20000000800 */
[----:B------:R-:W-:Y:S01]  /*54a0*/  HMMA.16816.F32 R180, R4, R32, R124 ;  /* 0x0000002004b4723c */ /* 0x000fe2000000187c */
[----:B------:R-:W-:-:S07]  /*54b0*/  IMAD.MOV.U32 R107, RZ, RZ, R15 ;  /* 0x000000ffff6b7224 */ /* 0x000fce00078e000f */
[C---:B------:R-:W-:Y:S01]  /*54c0*/  HMMA.16816.F32 R52, R4.reuse, R34, R52 ;  /* 0x000000220434723c */ /* 0x040fe20000001834 */
[----:B------:R-:W-:Y:S07]  /*54d0*/  MUFU.EX2 R22, R12 ;  /* 0x0000000c00167308 */ /* 0x000fee0000000800 */
[----:B------:R-:W-:Y:S01]  /*54e0*/  HMMA.16816.F32 R40, R4, R26, R40 ;  /* 0x0000001a0428723c */ /* 0x000fe20000001828 */
[--C-:B-1----:R-:W-:Y:S01]  /*54f0*/  FFMA.FTZ R3, R206, c[0x0][0x2d0], -R0.reuse ;  /* 0x0000b400ce037a23 */ /* 0x102fe20000010800 */
[----:B------:R-:W1:Y:S01]  /*5500*/  MUFU.EX2 R29, R13 ;  /* 0x0000000d001d7308 */ /* 0x000e620000000800 */
[----:B------:R-:W-:-:S05]  /*5510*/  FFMA.FTZ R0, R210, c[0x0][0x2d0], -R0 ;  /* 0x0000b400d2007a23 */ /* 0x000fca0000010800 */
[C---:B------:R-:W-:Y:S08]  /*5520*/  HMMA.16816.F32 R84, R4.reuse, R8, R84 ;  /* 0x000000080454723c */ /* 0x040ff00000001854 */
[----:B------:R-:W-:Y:S01]  /*5530*/  HMMA.16816.F32 R48, R4, R10, R48 ;  /* 0x0000000a0430723c */ /* 0x000fe20000001830 */
[----:B------:R4:W-:Y:S01]  /*5540*/  MUFU.EX2 R17, R0 ;  /* 0x0000000000117308 */ /* 0x0009e20000000800 */
[----:B------:R-:W1:Y:S01]  /*5550*/  LDSM.16.MT88.4 R4, [R214+0x2c00] ;  /* 0x002c0000d604783b */ /* 0x000e620000004200 */
[----:B------:R-:W-:Y:S01]  /*5560*/  IMAD.MOV.U32 R188, RZ, RZ, R14 ;  /* 0x000000ffffbc7224 */ /* 0x000fe200078e000e */
[----:B--2---:R-:W-:-:S02]  /*5570*/  F2FP.PACK_AB R92, R30, R28 ;  /* 0x0000001c1e5c723e */ /* 0x004fc400000000ff */
[----:B---3--:R-:W-:Y:S01]  /*5580*/  F2FP.PACK_AB R93, R21, R24 ;  /* 0x00000018155d723e */ /* 0x008fe200000000ff */
[----:B------:R-:W2:Y:S01]  /*5590*/  LDSM.16.MT88.4 R124, [R213+0xc00] ;  /* 0x000c0000d57c783b */ /* 0x000ea20000004200 */
[----:B----4-:R-:W-:-:S04]  /*55a0*/  FFMA.FTZ R0, R195, c[0x0][0x2d0], -R2 ;  /* 0x0000b400c3007a23 */ /* 0x010fc80000010802 */
[----:B------:R3:W-:Y:S02]  /*55b0*/  MUFU.EX2 R12, R0 ;  /* 0x00000000000c7308 */ /* 0x0007e40000000800 */
[----:B---3--:R-:W-:-:S06]  /*55c0*/  FFMA.FTZ R0, R197, c[0x0][0x2d0], -R2 ;  /* 0x0000b400c5007a23 */ /* 0x008fcc0000010802 */
[----:B------:R3:W4:Y:S02]  /*55d0*/  MUFU.EX2 R13, R0 ;  /* 0x00000000000d7308 */ /* 0x0007240000000800 */
[--C-:B---3--:R-:W-:Y:S02]  /*55e0*/  FFMA.FTZ R0, R198, c[0x0][0x2d0], -R2.reuse ;  /* 0x0000b400c6007a23 */ /* 0x108fe40000010802 */
[----:B------:R-:W-:-:S04]  /*55f0*/  FFMA.FTZ R2, R201, c[0x0][0x2d0], -R2 ;  /* 0x0000b400c9027a23 */ /* 0x000fc80000010802 */
[----:B------:R3:W-:Y:S08]  /*5600*/  MUFU.EX2 R15, R2 ;  /* 0x00000002000f7308 */ /* 0x0007f00000000800 */
[----:B------:R1:W-:Y:S01]  /*5610*/  MUFU.EX2 R14, R0 ;  /* 0x00000000000e7308 */ /* 0x0003e20000000800 */
[----:B---3--:R-:W-:-:S07]  /*5620*/  @P2 IMAD.HI.U32 R2, R107, c[0x0][0x2c8], RZ ;  /* 0x0000b2006b022a27 */ /* 0x008fce00078e00ff */
[----:B------:R3:W2:Y:S01]  /*5630*/  MUFU.EX2 R18, R3 ;  /* 0x0000000300127308 */ /* 0x0006a20000000800 */
[----:B-1----:R-:W-:Y:S01]  /*5640*/  IMAD.MOV.U32 R0, RZ, RZ, R107 ;  /* 0x000000ffff007224 */ /* 0x002fe200078e006b */
[----:B------:R-:W-:Y:S01]  /*5650*/  @P2 SHF.R.U32.HI R0, RZ, c[0x0][0x2cc], R2 ;  /* 0x0000b300ff002a19 */ /* 0x000fe20000011602 */
[----:B------:R-:W-:-:S05]  /*5660*/  IMAD.MOV.U32 R2, RZ, RZ, c[0x0][0x168] ;  /* 0x00005a00ff027624 */ /* 0x000fca00078e00ff */
[----:B------:R-:W-:-:S04]  /*5670*/  IADD3 R0, R0, c[0x0][0x1d0], -R2 ;  /* 0x0000740000007a10 */ /* 0x000fc80007ffe802 */
[----:B------:R-:W-:Y:S01]  /*5680*/  SHF.R.S32.HI R2, RZ, 0x1f, R0 ;  /* 0x0000001fff027819 */ /* 0x000fe20000011400 */
[----:B------:R-:W-:-:S03]  /*5690*/  FADD.FTZ R8, R211, R205 ;  /* 0x000000cdd3087221 */ /* 0x000fc60000010000 */
[----:B------:R-:W-:Y:S01]  /*56a0*/  LEA.HI R23, R2, R0, RZ, 0x6 ;  /* 0x0000000002177211 */ /* 0x000fe200078f30ff */
[----:B------:R-:W-:Y:S02]  /*56b0*/  FADD.FTZ R0, R239, R236 ;  /* 0x000000ecef007221 */ /* 0x000fe40000010000 */
[----:B---3--:R-:W-:Y:S01]  /*56c0*/  FADD.FTZ R3, R189, R188 ;  /* 0x000000bcbd037221 */ /* 0x008fe20000010000 */
[----:B------:R-:W-:Y:S01]  /*56d0*/  F2FP.PACK_AB R94, R25, R29 ;  /* 0x0000001d195e723e */ /* 0x000fe200000000ff */
[----:B------:R-:W-:Y:S01]  /*56e0*/  FADD.FTZ R2, R251, R249 ;  /* 0x000000f9fb027221 */ /* 0x000fe20000010000 */
[----:B------:R-:W-:Y:S01]  /*56f0*/  F2FP.PACK_AB R95, R20, R22 ;  /* 0x00000016145f723e */ /* 0x000fe200000000ff */
[----:B------:R-:W-:Y:S01]  /*5700*/  FADD.FTZ R0, R237, R0 ;  /* 0x00000000ed007221 */ /* 0x000fe20000010000 */
[----:B------:R-:W-:Y:S01]  /*5710*/  F2FP.PACK_AB R96, R16, R19 ;  /* 0x000000131060723e */ /* 0x000fe200000000ff */
[----:B------:R-:W-:Y:S01]  /*5720*/  FADD.FTZ R11, R207, R8 ;  /* 0x00000008cf0b7221 */ /* 0x000fe20000010000 */
[----:B----4-:R-:W-:-:S02]  /*5730*/  F2FP.PACK_AB R97, R13, R12 ;  /* 0x0000000c0d61723e */ /* 0x010fc400000000ff */
[----:B--2---:R-:W-:Y:S02]  /*5740*/  F2FP.PACK_AB R98, R17, R18 ;  /* 0x000000121162723e */ /* 0x004fe400000000ff */
[----:B------:R-:W-:Y:S01]  /*5750*/  F2FP.PACK_AB R99, R15, R14 ;  /* 0x0000000e0f63723e */ /* 0x000fe200000000ff */
[----:B------:R-:W-:Y:S02]  /*5760*/  FADD.FTZ R10, R252, R3 ;  /* 0x00000003fc0a7221 */ /* 0x000fe40000010000 */
[----:B------:R-:W-:Y:S02]  /*5770*/  FADD.FTZ R9, R248, R2 ;  /* 0x00000002f8097221 */ /* 0x000fe40000010000 */
[----:B------:R-:W-:Y:S02]  /*5780*/  FADD.FTZ R8, R235, R0 ;  /* 0x00000000eb087221 */ /* 0x000fe40000010000 */
[----:B------:R-:W-:Y:S01]  /*5790*/  FADD.FTZ R3, R209, R11 ;  /* 0x0000000bd1037221 */ /* 0x000fe20000010000 */
[----:B------:R-:W-:Y:S01]  /*57a0*/  HMMA.16816.F32 R88, R92, R4, R88 ;  /* 0x000000045c58723c */ /* 0x000fe20000001858 */
[----:B------:R-:W-:-:S02]  /*57b0*/  FADD.FTZ R2, R190, R10 ;  /* 0x0000000abe027221 */ /* 0x000fc40000010000 */
[----:B------:R-:W-:Y:S02]  /*57c0*/  FADD.FTZ R0, R250, R9 ;  /* 0x00000009fa007221 */ /* 0x000fe40000010000 */
[----:B------:R-:W-:-:S03]  /*57d0*/  FADD.FTZ R3, R187, R3 ;  /* 0x00000003bb037221 */ /* 0x000fc60000010000 */
[----:B------:R-:W-:Y:S01]  /*57e0*/  HMMA.16816.F32 R84, R96, R4, R84 ;  /* 0x000000046054723c */ /* 0x000fe20000001854 */
[----:B------:R-:W-:-:S06]  /*57f0*/  FADD.FTZ R3, R194, R3 ;  /* 0x00000003c2037221 */ /* 0x000fcc0000010000 */
        /* <DEDUP_REMOVED lines=34> */
[----:B------:R-:W-:Y:S01]  /*5a20*/  SHF.R.S32.HI R5, RZ, 0x6, R23 ;  /* 0x00000006ff057819 */ /* 0x000fe20000011417 */
[----:B------:R-:W-:Y:S02]  /*5a30*/  FADD.FTZ R3, R16, R3 ;  /* 0x0000000310037221 */ /* 0x000fe40000010000 */
[----:B------:R-:W-:Y:S01]  /*5a40*/  FADD.FTZ R2, R13, R2 ;  /* 0x000000020d027221 */ /* 0x000fe20000010000 */
[----:B------:R-:W-:Y:S01]  /*5a50*/  IMNMX R5, R106, R5, !PT ;  /* 0x000000056a057217 */ /* 0x000fe20007800200 */
[----:B------:R-:W-:Y:S01]  /*5a60*/  FADD.FTZ R0, R30, R0 ;  /* 0x000000001e007221 */ /* 0x000fe20000010000 */
[----:B------:R-:W-:Y:S01]  /*5a70*/  IADD3 R204, R191, -0x2, RZ ;  /* 0xfffffffebfcc7810 */ /* 0x000fe20007ffe0ff */
[----:B------:R-:W-:-:S02]  /*5a80*/  FADD.FTZ R4, R21, R4 ;  /* 0x0000000415047221 */ /* 0x000fc40000010000 */
[----:B------:R-:W-:Y:S02]  /*5a90*/  FADD.FTZ R3, R18, R3 ;  /* 0x0000000312037221 */ /* 0x000fe40000010000 */
[----:B------:R-:W-:Y:S01]  /*5aa0*/  FADD.FTZ R2, R14, R2 ;  /* 0x000000020e027221 */ /* 0x000fe20000010000 */
[----:B------:R1:W-:Y:S01]  /*5ab0*/  STL [R1+0x38], R5 ;  /* 0x0000380501007387 */ /* 0x0003e20000100800 */
[----:B------:R-:W-:Y:S01]  /*5ac0*/  FADD.FTZ R0, R29, R0 ;  /* 0x000000001d007221 */ /* 0x000fe20000010000 */
[----:B------:R-:W-:Y:S01]  /*5ad0*/  ISETP.GE.AND P0, PT, R204, R5, PT ;  /* 0x00000005cc00720c */ /* 0x000fe20003f06270 */
[----:B------:R-:W-:Y:S02]  /*5ae0*/  FADD.FTZ R4, R22, R4 ;  /* 0x0000000416047221 */ /* 0x000fe40000010000 */
[----:B-1----:R-:W-:Y:S02]  /*5af0*/  FADD.FTZ R5, R17, R3 ;  /* 0x0000000311057221 */ /* 0x002fe40000010000 */
[----:B------:R-:W-:-:S02]  /*5b00*/  FADD.FTZ R3, R15, R2 ;  /* 0x000000020f037221 */ /* 0x000fc40000010000 */
[----:B------:R-:W-:Y:S02]  /*5b10*/  FADD.FTZ R2, R25, R0 ;  /* 0x0000000019027221 */ /* 0x000fe40000010000 */
[----:B------:R-:W-:Y:S01]  /*5b20*/  FADD.FTZ R0, R20, R4 ;  /* 0x0000000414007221 */ /* 0x000fe20000010000 */
[----:B------:R1:W-:Y:S04]  /*5b30*/  STL [R1+0x20], R5 ;  /* 0x0000200501007387 */ /* 0x0003e80000100800 */
[----:B------:R1:W-:Y:S04]  /*5b40*/  STL [R1+0x24], R3 ;  /* 0x0000240301007387 */ /* 0x0003e80000100800 */
[----:B------:R1:W-:Y:S04]  /*5b50*/  STL [R1+0x2c], R0 ;  /* 0x00002c0001007387 */ /* 0x0003e80000100800 */
[----:B------:R1:W-:Y:S01]  /*5b60*/  STL [R1+0x28], R2 ;  /* 0x0000280201007387 */ /* 0x0003e20000100800 */
        /* <DEDUP_REMOVED lines=10> */
[----:B------:R-:W-:Y:S08]  /*5c10*/  HMMA.16816.F32 R92, R92, R6, R144 ;  /* 0x000000065c5c723c */ /* 0x000ff00000001890 */
        /* <DEDUP_REMOVED lines=11> */
[----:B------:R-:W-:Y:S01]  /*5cd0*/  @!UPT UIADD3 URZ, URZ, URZ, URZ ;  /* 0x0000003f3f3ff290 */ /* 0x000fe2000fffe03f */
[----:B------:R-:W-:Y:S11]  /*5ce0*/  @!P0 BRA `(.L_x_1010) ;  /* 0x000047d000008947 */ /* 0x000ff60003800000 */
[----:B-1----:R-:W-:Y:S01]  /*5cf0*/  MOV R106, R104 ;  /* 0x00000068006a7202 */ /* 0x002fe20000000f00 */
[----:B------:R-:W-:Y:S01]  /*5d00*/  IMAD.MOV.U32 R108, RZ, RZ, R102 ;  /* 0x000000ffff6c7224 */ /* 0x000fe200078e0066 */
[----:B------:R-:W-:Y:S01]  /*5d10*/  MOV R100, R105 ;  /* 0x0000006900647202 */ /* 0x000fe20000000f00 */
[----:B------:R-:W-:Y:S01]  /*5d20*/  IMAD.MOV.U32 R229, RZ, RZ, R204 ;  /* 0x000000ffffe57224 */ /* 0x000fe200078e00cc */
[----:B------:R-:W-:-:S07]  /*5d30*/  MOV R107, R103 ;  /* 0x00000067006b7202 */ /* 0x000fce0000000f00 */
.L_x_1011:
[----:B------:R-:W2:Y:S01]  /*5d40*/  LDL R235, [R1+0x1c] ;  /* 0x00001c0001eb7983 */ /* 0x000ea20000100800 */
[----:B------:R-:W-:Y:S04]  /*5d50*/  DEPBAR.LE SB0, 0x0 ;  /* 0x000080000000791a */ /* 0x000fe80000000000 */
[----:B------:R-:W3:Y:S01]  /*5d60*/  LDL.64 R206, [R1+0x10] ;  /* 0x0000100001ce7983 */ /* 0x000ee20000100a00 */
[----:B------:R-:W-:Y:S05]  /*5d70*/  WARPSYNC 0xffffffff ;  /* 0xffffffff00007948 */ /* 0x000fea0003800000 */
[----:B------:R-:W4:Y:S04]  /*5d80*/  LDL R204, [R1+0x18] ;  /* 0x0000180001cc7983 */ /* 0x000f280000100800 */
[----:B------:R-:W3:Y:S04]  /*5d90*/  LDL R230, [R1+0x34] ;  /* 0x0000340001e67983 */ /* 0x000ee80000100800 */
[----:B------:R-:W-:Y:S08]  /*5da0*/  BAR.SYNC.DEFER_BLOCKING 0x0 ;  /* 0x0000000000007b1d */ /* 0x000ff00000010000 */
[----:B------:R-:W-:Y:S08]  /*5db0*/  LDSM.16.M88.4 R64, [R215] ;  /* 0x00000000d740783b */ /* 0x000ff00000000200 */
[----:B-1----:R-:W1:Y:S08]  /*5dc0*/  LDSM.16.M88.4 R16, [R212] ;  /* 0x00000000d410783b */ /* 0x002e700000000200 */
[----:B------:R-:W1:Y:S08]  /*5dd0*/  LDSM.16.M88.4 R60, [R215+0x1000] ;  /* 0x00100000d73c783b */ /* 0x000e700000000200 */
[----:B------:R-:W1:Y:S08]  /*5de0*/  LDSM.16.M88.4 R32, [R212+0x400] ;  /* 0x00040000d420783b */ /* 0x000e700000000200 */
[----:B------:R-:W1:Y:S08]  /*5df0*/  LDSM.16.M88.4 R48, [R212+0x800] ;  /* 0x00080000d430783b */ /* 0x000e700000000200 */
[----:B------:R-:W2:Y:S01]  /*5e00*/  LDSM.16.M88.4 R176, [R212+0xc00] ;  /* 0x000c0000d4b0783b */ /* 0x000ea20000000200 */
[-C--:B-1----:R-:W-:Y:S07]  /*5e10*/  HMMA.16816.F32 R4, R64, R16.reuse, RZ ;  /* 0x000000104004723c */ /* 0x082fee00000018ff */
[----:B------:R-:W-:Y:S01]  /*5e20*/  LDSM.16.M88.4 R180, [R216] ;  /* 0x00000000d8b4783b */ /* 0x000fe20000000200 */
[C---:B------:R-:W-:Y:S07]  /*5e30*/  HMMA.16816.F32 R8, R60.reuse, R16, RZ ;  /* 0x000000103c08723c */ /* 0x040fee00000018ff */
[----:B------:R-:W1:Y:S01]  /*5e40*/  LDSM.16.M88.4 R184, [R217] ;  /* 0x00000000d9b8783b */ /* 0x000e620000000200 */
[-C--:B------:R-:W-:Y:S07]  /*5e50*/  HMMA.16816.F32 R12, R60, R18.reuse, RZ ;  /* 0x000000123c0c723c */ /* 0x080fee00000018ff */
[----:B------:R-:W1:Y:S01]  /*5e60*/  LDSM.16.M88.4 R188, [R216+0x1000] ;  /* 0x00100000d8bc783b */ /* 0x000e620000000200 */
[C---:B------:R-:W-:Y:S07]  /*5e70*/  HMMA.16816.F32 R16, R64.reuse, R18, RZ ;  /* 0x000000124010723c */ /* 0x040fee00000018ff */
[----:B------:R-:W1:Y:S01]  /*5e80*/  LDSM.16.M88.4 R192, [R228] ;  /* 0x00000000e4c0783b */ /* 0x000e620000000200 */
[-C--:B------:R-:W-:Y:S07]  /*5e90*/  HMMA.16816.F32 R20, R64, R32.reuse, RZ ;  /* 0x000000204014723c */ /* 0x080fee00000018ff */
[----:B------:R-:W1:Y:S01]  /*5ea0*/  LDSM.16.M88.4 R196, [R227] ;  /* 0x00000000e3c4783b */ /* 0x000e620000000200 */
[C---:B------:R-:W-:Y:S07]  /*5eb0*/  HMMA.16816.F32 R24, R60.reuse, R32, RZ ;  /* 0x000000203c18723c */ /* 0x040fee00000018ff */
[----:B------:R-:W1:Y:S01]  /*5ec0*/  LDSM.16.M88.4 R200, [R226] ;  /* 0x00000000e2c8783b */ /* 0x000e620000000200 */
[-C--:B------:R-:W-:Y:S07]  /*5ed0*/  HMMA.16816.F32 R28, R60, R34.reuse, RZ ;  /* 0x000000223c1c723c */ /* 0x080fee00000018ff */
[----:B------:R-:W5:Y:S04]  /*5ee0*/  LDL R234, [R1+0x30] ;  /* 0x0000300001ea7983 */ /* 0x000f680000100800 */
[----:B------:R-:W5:Y:S01]  /*5ef0*/  LDL.64 R232, [R1+0x8] ;  /* 0x0000080001e87983 */ /* 0x000f620000100a00 */
[C---:B------:R-:W-:Y:S05]  /*5f00*/  HMMA.16816.F32 R32, R64.reuse, R34, RZ ;  /* 0x000000224020723c */ /* 0x040fea00000018ff */
[----:B------:R-:W5:Y:S03]  /*5f10*/  LDL R231, [R1+0x4] ;  /* 0x0000040001e77983 */ /* 0x000f660000100800 */
[-C--:B------:R-:W-:Y:S08]  /*5f20*/  HMMA.16816.F32 R36, R64, R48.reuse, RZ ;  /* 0x000000304024723c */ /* 0x080ff000000018ff */
[C---:B------:R-:W-:Y:S02]  /*5f30*/  HMMA.16816.F32 R40, R60.reuse, R48, RZ ;  /* 0x000000303c28723c */ /* 0x040fe400000018ff */
[----:B--2---:R-:W-:Y:S11]  /*5f40*/  ISETP.GT.AND P6, PT, R235, R229, PT ;  /* 0x000000e5eb00720c */ /* 0x004ff60003fc4270 */
[----:B------:R-:W-:Y:S02]  /*5f50*/  @!UPT UIADD3 URZ, URZ, URZ, URZ ;  /* 0x0000003f3f3ff290 */ /* 0x000fe4000fffe03f */
[----:B------:R-:W-:Y:S01]  /*5f60*/  @!P6 SHF.R.S32.HI R0, RZ, 0x1f, R229 ;  /* 0x0000001fff00e819 */ /* 0x000fe200000114e5 */
[C---:B------:R-:W-:Y:S01]  /*5f70*/  @!P6 IMAD.WIDE.U32 R44, R229.reuse, c[0x0][0x208], RZ ;  /* 0x00008200e52cea25 */ /* 0x040fe200078e00ff */
[----:B---3--:R-:W-:Y:S02]  /*5f80*/  @!P6 IADD3 R109, P0, R206, 0x20, RZ ;  /* 0x00000020ce6de810 */ /* 0x008fe40007f1e0ff */
[----:B------:R-:W-:Y:S01]  /*5f90*/  @!P6 MOV R110, c[0x0][0x208] ;  /* 0x00008200006eea02 */ /* 0x000fe20000000f00 */
[----:B------:R-:W-:Y:S01]  /*5fa0*/  @!P6 IMAD R0, R0, c[0x0][0x208], RZ ;  /* 0x000082000000ea24 */ /* 0x000fe200078e02ff */
[----:B----4-:R-:W-:Y:S01]  /*5fb0*/  @!P6 IADD3.X R105, RZ, R204, RZ, P0, !PT ;  /* 0x000000ccff69e210 */ /* 0x010fe200007fe4ff */
[----:B------:R-:W-:Y:S02]  /*5fc0*/  @!P6 IMAD.SHL.U32 R2, R44, 0x40, RZ ;  /* 0x000000402c02e824 */ /* 0x000fe400078e00ff */
[----:B------:R-:W-:Y:S02]  /*5fd0*/  @!P6 IMAD R0, R229, c[0x0][0x20c], R0 ;  /* 0x00008300e500ea24 */ /* 0x000fe400078e0200 */
[----:B------:R-:W-:Y:S01]  /*5fe0*/  @!P6 IMAD.SHL.U32 R101, R230, 0x2, RZ ;  /* 0x00000002e665e824 */ /* 0x000fe200078e00ff */
[C---:B------:R-:W-:Y:S01]  /*5ff0*/  @!P6 IADD3 R3, P1, R2.reuse, R206, RZ ;  /* 0x000000ce0203e210 */ /* 0x040fe20007f3e0ff */
[----:B------:R-:W-:Y:S01]  /*6000*/  @!P6 IMAD.MOV.U32 R111, RZ, RZ, c[0x0][0x20c] ;  /* 0x00008300ff6fe624 */ /* 0x000fe200078e00ff */
[----:B------:R-:W-:Y:S02]  /*6010*/  @!P6 IADD3 R0, R45, R0, RZ ;  /* 0x000000002d00e210 */ /* 0x000fe40007ffe0ff */
[----:B------:R-:W-:Y:S02]  /*6020*/  @!P6 IADD3 R48, P0, R2, R109, RZ ;  /* 0x0000006d0230e210 */ /* 0x000fe40007f1e0ff */
[----:B------:R-:W-:Y:S02]  /*6030*/  @!P6 SHF.L.U64.HI R0, R44, 0x6, R0 ;  /* 0x000000062c00e819 */ /* 0x000fe40000010200 */
[-C--:B------:R-:W-:Y:S02]  /*6040*/  HMMA.16816.F32 R44, R60, R50.reuse, RZ ;  /* 0x000000323c2c723c */ /* 0x080fe400000018ff */
[C---:B------:R-:W-:Y:S01]  /*6050*/  @!P6 IADD3.X R52, R0.reuse, R105, RZ, P0, !PT ;  /* 0x000000690034e210 */ /* 0x040fe200007fe4ff */
[----:B------:R-:W-:Y:S01]  /*6060*/  @!P6 IMAD.X R49, R0, 0x1, R204, P1 ;  /* 0x000000010031e824 */ /* 0x000fe200008e06cc */
[C---:B------:R-:W-:Y:S02]  /*6070*/  @!P6 LEA R58, P1, R3.reuse, c[0x0][0x1f8], 0x1 ;  /* 0x00007e00033aea11 */ /* 0x040fe400078208ff */
[C---:B------:R-:W-:Y:S02]  /*6080*/  @!P6 LEA R56, P0, R48.reuse, c[0x0][0x1f8], 0x1 ;  /* 0x00007e003038ea11 */ /* 0x040fe400078008ff */
[----:B------:R-:W-:Y:S04]  /*6090*/  @!P6 LEA.HI.X R59, R3, c[0x0][0x1fc], R49, 0x1, P1 ;  /* 0x00007f00033bea11 */ /* 0x000fe800008f0c31 */
[----:B------:R-:W-:Y:S01]  /*60a0*/  @!P6 LEA.HI.X R57, R48, c[0x0][0x1fc], R52, 0x1, P0 ;  /* 0x00007f003039ea11 */ /* 0x000fe200000f0c34 */
[----:B------:R-:W-:Y:S01]  /*60b0*/  @!PT LDS RZ, [RZ] ;  /* 0x00000000fffff984 */ /* 0x000fe20000000800 */
[----:B------:R-:W-:Y:S01]  /*60c0*/  @!PT LDS RZ, [RZ] ;  /* 0x00000000fffff984 */ /* 0x000fe20000000800 */
[----:B------:R-:W-:Y:S01]  /*60d0*/  @!PT LDS RZ, [RZ] ;  /* 0x00000000fffff984 */ /* 0x000fe20000000800 */
[----:B------:R2:W-:Y:S01]  /*60e0*/  @!P6 LDGSTS.E.BYPASS.LTC128B.128 [R101+0x100], [R58.64], !P5 ;  /* 0x001000003a65efae */ /* 0x0005e2000e901d46 */
[C---:B------:R-:W-:Y:S02]  /*60f0*/  HMMA.16816.F32 R48, R64.reuse, R50, RZ ;  /* 0x000000324030723c */ /* 0x040fe400000018ff */
[----:B------:R-:W-:Y:S04]  /*6100*/  @!P6 IADD3 R103, P0, R206, 0x40, RZ ;  /* 0x00000040ce67e810 */ /* 0x000fe80007f1e0ff */
[----:B------:R-:W-:Y:S01]  /*6110*/  @!P6 IADD3.X R104, RZ, R204, RZ, P0, !PT ;  /* 0x000000ccff68e210 */ /* 0x000fe200007fe4ff */
[----:B------:R2:W-:Y:S01]  /*6120*/  @!P6 LDGSTS.E.BYPASS.LTC128B.128 [R101+0x1100], [R56.64], !P4 ;  /* 0x011000003865efae */ /* 0x0005e2000e101d46 */
[-C--:B------:R-:W-:Y:S01]  /*6130*/  HMMA.16816.F32 R52, R64, R176.reuse, RZ ;  /* 0x000000b04034723c */ /* 0x080fe200000018ff */
[----:B------:R-:W-:Y:S03]  /*6140*/  @!P6 IADD3 R102, P1, R2, R103, RZ ;  /* 0x000000670266e210 */ /* 0x000fe60007f3e0ff */
[C---:B------:R-:W-:Y:S04]  /*6150*/  @!P6 LEA R3, P0, R110.reuse, R2, 0x5 ;  /* 0x000000026e03e211 */ /* 0x040fe800078028ff */
[----:B------:R-:W-:Y:S01]  /*6160*/  @!P6 LEA.HI.X R2, R110, R0, R111, 0x5, P0 ;  /* 0x000000006e02e211 */ /* 0x000fe200000f2c6f */
[--C-:B------:R-:W-:Y:S03]  /*6170*/  @!P6 IMAD.X R111, R0, 0x1, R104.reuse, P1 ;  /* 0x00000001006fe824 */ /* 0x100fe600008e0668 */
[C---:B------:R-:W-:Y:S02]  /*6180*/  @!P6 LEA R110, P0, R102.reuse, c[0x0][0x1f8], 0x1 ;  /* 0x00007e00666eea11 */ /* 0x040fe400078008ff */
[C---:B------:R-:W-:Y:S02]  /*6190*/  @!P6 IADD3 R0, P1, R3.reuse, R109, RZ ;  /* 0x0000006d0300e210 */ /* 0x040fe40007f3e0ff */
[----:B------:R-:W-:Y:S02]  /*61a0*/  @!P6 LEA.HI.X R111, R102, c[0x0][0x1fc], R111, 0x1, P0 ;  /* 0x00007f00666fea11 */ /* 0x000fe400000f0c6f */
[C---:B------:R-:W-:Y:S02]  /*61b0*/  @!P6 IADD3 R109, P0, R3.reuse, R103, RZ ;  /* 0x00000067036de210 */ /* 0x040fe40007f1e0ff */
[C---:B------:R-:W-:Y:S01]  /*61c0*/  @!P6 IADD3.X R105, R2.reuse, R105, RZ, P1, !PT ;  /* 0x000000690269e210 */ /* 0x040fe20000ffe4ff */
[----:B------:R3:W-:Y:S01]  /*61d0*/  @!P6 LDGSTS.E.BYPASS.LTC128B.128 [R101+0x2100], [R110.64], !P3 ;  /* 0x021000006e65efae */ /* 0x0007e2000d901d46 */
[----:B------:R-:W-:Y:S01]  /*61e0*/  @!P6 IADD3 R3, P1, R3, R206, RZ ;  /* 0x000000ce0303e210 */ /* 0x000fe20007f3e0ff */
[C---:B--2---:R-:W-:Y:S07]  /*61f0*/  HMMA.16816.F32 R56, R60.reuse, R176, RZ ;  /* 0x000000b03c38723c */ /* 0x044fee00000018ff */
[C---:B------:R-:W-:Y:S01]  /*6200*/  @!P6 IMAD.X R176, R2.reuse, 0x1, R104, P0 ;  /* 0x0000000102b0e824 */ /* 0x040fe200000e0668 */
[-C--:B------:R-:W-:Y:S01]  /*6210*/  HMMA.16816.F32 R60, R60, R178.reuse, RZ ;  /* 0x000000b23c3c723c */ /* 0x080fe200000018ff */
[C---:B------:R-:W-:Y:S03]  /*6220*/  @!P6 LEA R102, P0, R3.reuse, c[0x0][0x1f8], 0x1 ;  /* 0x00007e000366ea11 */ /* 0x040fe600078008ff */
[----:B------:R-:W-:Y:S04]  /*6230*/  @!P6 IADD3.X R2, R2, R204, RZ, P1, !PT ;  /* 0x000000cc0202e210 */ /* 0x000fe80000ffe4ff */
[----:B------:R-:W-:Y:S04]  /*6240*/  HMMA.16816.F32 R64, R64, R178, RZ ;  /* 0x000000b24040723c */ /* 0x000fe800000018ff */
[----:B------:R-:W-:Y:S02]  /*6250*/  @!P6 LEA.HI.X R103, R3, c[0x0][0x1fc], R2, 0x1, P0 ;  /* 0x00007f000367ea11 */ /* 0x000fe400000f0c02 */
[C---:B------:R-:W-:Y:S02]  /*6260*/  @!P6 LEA R104, P0, R0.reuse, c[0x0][0x1f8], 0x1 ;  /* 0x00007e000068ea11 */ /* 0x040fe400078008ff */
[-C--:B-1----:R-:W-:Y:S01]  /*6270*/  HMMA.16816.F32 R4, R180, R184.reuse, R4 ;  /* 0x000000b8b404723c */ /* 0x082fe20000001804 */
[----:B------:R1:W-:Y:S04]  /*6280*/  @!P6 LDGSTS.E.BYPASS.LTC128B.128 [R101+0x900], [R102.64], !P5 ;  /* 0x009000006665efae */ /* 0x0003e8000e901d46 */
[----:B------:R-:W-:Y:S02]  /*6290*/  @!P6 LEA.HI.X R105, R0, c[0x0][0x1fc], R105, 0x1, P0 ;  /* 0x00007f000069ea11 */ /* 0x000fe400000f0c69 */
[C---:B------:R-:W-:Y:S01]  /*62a0*/  @!P6 LEA R2, P0, R109.reuse, c[0x0][0x1f8], 0x1 ;  /* 0x00007e006d02ea11 */ /* 0x040fe200078008ff */
[C---:B------:R-:W-:Y:S02]  /*62b0*/  HMMA.16816.F32 R8, R188.reuse, R184, R8 ;  /* 0x000000b8bc08723c */ /* 0x040fe40000001808 */
[----:B------:R1:W-:Y:S02]  /*62c0*/  @!P6 LDGSTS.E.BYPASS.LTC128B.128 [R101+0x1900], [R104.64], !P4 ;  /* 0x019000006865efae */ /* 0x0003e4000e101d46 */
[----:B------:R-:W-:Y:S04]  /*62d0*/  @!P6 LEA.HI.X R3, R109, c[0x0][0x1fc], R176, 0x1, P0 ;  /* 0x00007f006d03ea11 */ /* 0x000fe800000f0cb0 */
[-C--:B------:R-:W-:Y:S02]  /*62e0*/  HMMA.16816.F32 R12, R188, R186.reuse, R12 ;  /* 0x000000babc0c723c */ /* 0x080fe4000000180c */
[----:B------:R2:W-:Y:S01]  /*62f0*/  @!P6 LDGSTS.E.BYPASS.LTC128B.128 [R101+0x2900], [R2.64], !P3 ;  /* 0x029000000265efae */ /* 0x0005e2000d901d46 */
[C---:B------:R-:W-:Y:S05]  /*6300*/  ISETP.GT.AND P6, PT, R229.reuse, R235, PT ;  /* 0x000000ebe500720c */ /* 0x040fea0003fc4270 */
[C---:B------:R-:W-:Y:S02]  /*6310*/  HMMA.16816.F32 R16, R180.reuse, R186, R16 ;  /* 0x000000bab410723c */ /* 0x040fe40000001810 */
[----:B------:R-:W-:Y:S06]  /*6320*/  LDSM.16.M88.4 R176, [R215+0x2000] ;  /* 0x00200000d7b0783b */ /* 0x000fec0000000200 */
[-C--:B------:R-:W-:Y:S02]  /*6330*/  HMMA.16816.F32 R20, R180, R192.reuse, R20 ;  /* 0x000000c0b414723c */ /* 0x080fe40000001814 */
[----:B------:R-:W0:Y:S06]  /*6340*/  LDGDEPBAR ;  /* 0x00000000000079af */ /* 0x000e2c0000000000 */
[C---:B------:R-:W-:Y:S02]  /*6350*/  HMMA.16816.F32 R24, R188.reuse, R192, R24 ;  /* 0x000000c0bc18723c */ /* 0x040fe40000001818 */
[----:B------:R-:W4:Y:S06]  /*6360*/  LDSM.16.M88.4 R204, [R212+0x1000] ;  /* 0x00100000d4cc783b */ /* 0x000f2c0000000200 */
[-C--:B------:R-:W-:Y:S02]  /*6370*/  HMMA.16816.F32 R28, R188, R194.reuse, R28 ;  /* 0x000000c2bc1c723c */ /* 0x080fe4000000181c */
[----:B------:R-:W1:Y:S06]  /*6380*/  LDSM.16.M88.4 R208, [R215+0x3000] ;  /* 0x00300000d7d0783b */ /* 0x000e6c0000000200 */
[C---:B------:R-:W-:Y:S02]  /*6390*/  HMMA.16816.F32 R32, R180.reuse, R194, R32 ;  /* 0x000000c2b420723c */ /* 0x040fe40000001820 */
[----:B------:R-:W1:Y:S06]  /*63a0*/  LDSM.16.M88.4 R184, [R212+0x1400] ;  /* 0x00140000d4b8783b */ /* 0x000e6c0000000200 */
[-C--:B------:R-:W-:Y:S02]  /*63b0*/  HMMA.16816.F32 R36, R180, R196.reuse, R36 ;  /* 0x000000c4b424723c */ /* 0x080fe40000001824 */
[----:B------:R-:W1:Y:S06]  /*63c0*/  LDSM.16.M88.4 R192, [R212+0x1800] ;  /* 0x00180000d4c0783b */ /* 0x000e6c0000000200 */
[C---:B------:R-:W-:Y:S08]  /*63d0*/  HMMA.16816.F32 R40, R188.reuse, R196, R40 ;  /* 0x000000c4bc28723c */ /* 0x040ff00000001828 */
[-C--:B------:R-:W-:Y:S08]  /*63e0*/  HMMA.16816.F32 R44, R188, R198.reuse, R44 ;  /* 0x000000c6bc2c723c */ /* 0x080ff0000000182c */
[C---:B------:R-:W-:Y:S01]  /*63f0*/  HMMA.16816.F32 R48, R180.reuse, R198, R48 ;  /* 0x000000c6b430723c */ /* 0x040fe20000001830 */
[----:B------:R-:W-:Y:S07]  /*6400*/  LDSM.16.M88.4 R196, [R225] ;  /* 0x00000000e1c4783b */ /* 0x000fee0000000200 */
[-C--:B------:R-:W-:Y:S08]  /*6410*/  HMMA.16816.F32 R52, R180, R200.reuse, R52 ;  /* 0x000000c8b434723c */ /* 0x080ff00000001834 */
[C---:B------:R-:W-:Y:S08]  /*6420*/  HMMA.16816.F32 R56, R188.reuse, R200, R56 ;  /* 0x000000c8bc38723c */ /* 0x040ff00000001838 */
[-C--:B------:R-:W-:Y:S01]  /*6430*/  HMMA.16816.F32 R60, R188, R202.reuse, R60 ;  /* 0x000000cabc3c723c */ /* 0x080fe2000000183c */
[----:B------:R-:W-:Y:S07]  /*6440*/  LDSM.16.M88.4 R188, [R216+0x2000] ;  /* 0x00200000d8bc783b */ /* 0x000fee0000000200 */
[----:B------:R-:W-:Y:S01]  /*6450*/  HMMA.16816.F32 R64, R180, R202, R64 ;  /* 0x000000cab440723c */ /* 0x000fe20000001840 */
[----:B------:R-:W2:Y:S07]  /*6460*/  LDSM.16.M88.4 R180, [R212+0x1c00] ;  /* 0x001c0000d4b4783b */ /* 0x000eae0000000200 */
[-C--:B----4-:R-:W-:Y:S01]  /*6470*/  HMMA.16816.F32 R4, R176, R204.reuse, R4 ;  /* 0x000000ccb004723c */ /* 0x090fe20000001804 */
[----:B------:R-:W4:Y:S07]  /*6480*/  LDSM.16.M88.4 R200, [R216+0x3000] ;  /* 0x00300000d8c8783b */ /* 0x000f2e0000000200 */
        /* <DEDUP_REMOVED lines=14> */
[-C--:B--2---:R-:W-:Y:S08]  /*6570*/  HMMA.16816.F32 R52, R176, R180.reuse, R52 ;  /* 0x000000b4b034723c */ /* 0x084ff00000001834 */
[C---:B------:R-:W-:Y:S08]  /*6580*/  HMMA.16816.F32 R56, R208.reuse, R180, R56 ;  /* 0x000000b4d038723c */ /* 0x040ff00000001838 */
[-C--:B------:R-:W-:Y:S08]  /*6590*/  HMMA.16816.F32 R60, R208, R182.reuse, R60 ;  /* 0x000000b6d03c723c */ /* 0x080ff0000000183c */
[----:B------:R-:W-:Y:S01]  /*65a0*/  HMMA.16816.F32 R64, R176, R182, R64 ;  /* 0x000000b6b040723c */ /* 0x000fe20000001840 */
[----:B------:R-:W-:Y:S07]  /*65b0*/  LDSM.16.M88.4 R176, [R215+0x4000] ;  /* 0x00400000d7b0783b */ /* 0x000fee0000000200 */
[-C--:B------:R-:W-:Y:S01]  /*65c0*/  HMMA.16816.F32 R4, R188, R196.reuse, R4 ;  /* 0x000000c4bc04723c */ /* 0x080fe20000001804 */
[----:B------:R-:W2:Y:S07]  /*65d0*/  LDSM.16.M88.4 R180, [R212+0x2000] ;  /* 0x00200000d4b4783b */ /* 0x000eae0000000200 */
[C---:B----4-:R-:W-:Y:S08]  /*65e0*/  HMMA.16816.F32 R8, R200.reuse, R196, R8 ;  /* 0x000000c4c808723c */ /* 0x050ff00000001808 */
[-C--:B------:R-:W-:Y:S08]  /*65f0*/  HMMA.16816.F32 R12, R200, R198.reuse, R12 ;  /* 0x000000c6c80c723c */ /* 0x080ff0000000180c */
[C---:B------:R-:W-:Y:S01]  /*6600*/  HMMA.16816.F32 R16, R188.reuse, R198, R16 ;  /* 0x000000c6bc10723c */ /* 0x040fe20000001810 */
[----:B------:R-:W4:Y:S07]  /*6610*/  LDSM.16.M88.4 R196, [R215+0x5000] ;  /* 0x00500000d7c4783b */ /* 0x000f2e0000000200 */
[-C--:B-1----:R-:W-:Y:S08]  /*6620*/  HMMA.16816.F32 R20, R188, R204.reuse, R20 ;  /* 0x000000ccbc14723c */ /* 0x082ff00000001814 */
[C---:B------:R-:W-:Y:S08]  /*6630*/  HMMA.16816.F32 R24, R200.reuse, R204, R24 ;  /* 0x000000ccc818723c */ /* 0x040ff00000001818 */
[-C--:B------:R-:W-:Y:S08]  /*6640*/  HMMA.16816.F32 R28, R200, R206.reuse, R28 ;  /* 0x000000cec81c723c */ /* 0x080ff0000000181c */
[C---:B------:R-:W-:Y:S01]  /*6650*/  HMMA.16816.F32 R32, R188.reuse, R206, R32 ;  /* 0x000000cebc20723c */ /* 0x040fe20000001820 */
        /* <DEDUP_REMOVED lines=8> */
[-C--:B------:R-:W-:Y:S01]  /*66e0*/  HMMA.16816.F32 R60, R200, R194.reuse, R60 ;  /* 0x000000c2c83c723c */ /* 0x080fe2000000183c */
[----:B------:R-:W1:Y:S07]  /*66f0*/  LDSM.16.M88.4 R200, [R212+0x2800] ;  /* 0x00280000d4c8783b */ /* 0x000e6e0000000200 */
[----:B------:R-:W-:Y:S01]  /*6700*/  HMMA.16816.F32 R64, R188, R194, R64 ;  /* 0x000000c2bc40723c */ /* 0x000fe20000001840 */
[----:B------:R-:W-:Y:S07]  /*6710*/  LDSM.16.M88.4 R188, [R216+0x4000] ;  /* 0x00400000d8bc783b */ /* 0x000fee0000000200 */
[-C--:B--2---:R-:W-:Y:S01]  /*6720*/  HMMA.16816.F32 R4, R176, R180.reuse, R4 ;  /* 0x000000b4b004723c */ /* 0x084fe20000001804 */
[----:B------:R-:W2:Y:S07]  /*6730*/  LDSM.16.M88.4 R192, [R221] ;  /* 0x00000000ddc0783b */ /* 0x000eae0000000200 */
[C---:B----4-:R-:W-:Y:S08]  /*6740*/  HMMA.16816.F32 R8, R196.reuse, R180, R8 ;  /* 0x000000b4c408723c */ /* 0x050ff00000001808 */
[-C--:B------:R-:W-:Y:S08]  /*6750*/  HMMA.16816.F32 R12, R196, R182.reuse, R12 ;  /* 0x000000b6c40c723c */ /* 0x080ff0000000180c */
[C---:B------:R-:W-:Y:S01]  /*6760*/  HMMA.16816.F32 R16, R176.reuse, R182, R16 ;  /* 0x000000b6b010723c */ /* 0x040fe20000001810 */
[----:B------:R-:W4:Y:S07]  /*6770*/  LDSM.16.M88.4 R180, [R216+0x5000] ;  /* 0x00500000d8b4783b */ /* 0x000f2e0000000200 */
        /* <DEDUP_REMOVED lines=9> */
[C---:B------:R-:W-:Y:S07]  /*6810*/  HMMA.16816.F32 R56, R196.reuse, R204, R56 ;  /* 0x000000ccc438723c */ /* 0x040fee0000001838 */
[----:B------:R-:W-:Y:S01]  /*6820*/  IADD3 R204, R229, -0x1, RZ ;  /* 0xffffffffe5cc7810 */ /* 0x000fe20007ffe0ff */
[-C--:B------:R-:W-:Y:S04]  /*6830*/  HMMA.16816.F32 R60, R196, R206.reuse, R60 ;  /* 0x000000cec43c723c */ /* 0x080fe8000000183c */
[----:B------:R-:W-:Y:S01]  /*6840*/  @P6 SHF.R.S32.HI R0, RZ, 0x1f, R204 ;  /* 0x0000001fff006819 */ /* 0x000fe200000114cc */
[----:B------:R-:W-:Y:S03]  /*6850*/  @P6 IMAD.WIDE.U32 R2, R204, c[0x0][0x1e0], RZ ;  /* 0x00007800cc026a25 */ /* 0x000fe600078e00ff */
[----:B------:R-:W-:Y:S04]  /*6860*/  HMMA.16816.F32 R64, R176, R206, R64 ;  /* 0x000000ceb040723c */ /* 0x000fe80000001840 */
[----:B------:R-:W-:Y:S04]  /*6870*/  @P6 IMAD R0, R0, c[0x0][0x1e0], RZ ;  /* 0x0000780000006a24 */ /* 0x000fe800078e02ff */
[-C--:B--2---:R-:W-:Y:S05]  /*6880*/  HMMA.16816.F32 R4, R188, R192.reuse, R4 ;  /* 0x000000c0bc04723c */ /* 0x084fea0000001804 */
[----:B------:R-:W-:Y:S03]  /*6890*/  @P6 IMAD R0, R204, c[0x0][0x1e4], R0 ;  /* 0x00007900cc006a24 */ /* 0x000fe600078e0200 */
[C---:B----4-:R-:W-:Y:S04]  /*68a0*/  HMMA.16816.F32 R8, R180.reuse, R192, R8 ;  /* 0x000000c0b408723c */ /* 0x050fe80000001808 */
[----:B------:R-:W-:Y:S01]  /*68b0*/  @P6 IMAD.IADD R0, R3, 0x1, R0 ;  /* 0x0000000103006824 */ /* 0x000fe200078e0200 */
[C---:B------:R-:W-:Y:S03]  /*68c0*/  @P6 SHF.L.U32 R3, R2.reuse, 0x6, RZ ;  /* 0x0000000602036819 */ /* 0x040fe600000006ff */
[-C--:B------:R-:W-:Y:S04]  /*68d0*/  HMMA.16816.F32 R12, R180, R194.reuse, R12 ;  /* 0x000000c2b40c723c */ /* 0x080fe8000000180c */
[----:B------:R-:W-:Y:S01]  /*68e0*/  @P6 SHF.L.U64.HI R2, R2, 0x6, R0 ;  /* 0x0000000602026819 */ /* 0x000fe20000010200 */
[----:B-----5:R-:W-:Y:S03]  /*68f0*/  IMAD.MOV.U32 R0, RZ, RZ, R234 ;  /* 0x000000ffff007224 */ /* 0x020fe600078e00ea */
[----:B------:R-:W-:Y:S01]  /*6900*/  FMUL.FTZ R4, R4, c[0x0][0x320] ;  /* 0x0000c80004047a20 */ /* 0x000fe20000410000 */
[C---:B------:R-:W-:Y:S03]  /*6910*/  HMMA.16816.F32 R16, R188.reuse, R194, R16 ;  /* 0x000000c2bc10723c */ /* 0x040fe60000001810 */
[----:B------:R-:W-:Y:S01]  /*6920*/  MUFU.TANH R207, R4 ;  /* 0x0000000400cf7308 */ /* 0x000fe20000002400 */
[----:B------:R-:W-:Y:S02]  /*6930*/  FMUL.FTZ R5, R5, c[0x0][0x320] ;  /* 0x0000c80005057a20 */ /* 0x000fe40000410000 */
[----:B------:R-:W-:Y:S02]  /*6940*/  FMUL.FTZ R6, R6, c[0x0][0x320] ;  /* 0x0000c80006067a20 */ /* 0x000fe40000410000 */
[----:B------:R-:W-:Y:S04]  /*6950*/  FMUL.FTZ R7, R7, c[0x0][0x320] ;  /* 0x0000c80007077a20 */ /* 0x000fe80000410000 */
[----:B------:R-:W-:Y:S01]  /*6960*/  FMUL.FTZ R8, R8, c[0x0][0x320] ;  /* 0x0000c80008087a20 */ /* 0x000fe20000410000 */
[----:B------:R-:W1:Y:S01]  /*6970*/  MUFU.TANH R206, R5 ;  /* 0x0000000500ce7308 */ /* 0x000e620000002400 */
[----:B------:R-:W-:Y:S02]  /*6980*/  FMUL.FTZ R9, R9, c[0x0][0x320] ;  /* 0x0000c80009097a20 */ /* 0x000fe40000410000 */
[----:B------:R-:W-:Y:S02]  /*6990*/  FMUL.FTZ R14, R14, c[0x0][0x320] ;  /* 0x0000c8000e0e7a20 */ /* 0x000fe40000410000 */
[----:B------:R-:W-:Y:S02]  /*69a0*/  FMUL.FTZ R10, R10, c[0x0][0x320] ;  /* 0x0000c8000a0a7a20 */ /* 0x000fe40000410000 */
[----:B------:R-:W-:Y:S02]  /*69b0*/  FMUL.FTZ R11, R11, c[0x0][0x320] ;  /* 0x0000c8000b0b7a20 */ /* 0x000fe40000410000 */
[----:B------:R-:W-:Y:S01]  /*69c0*/  FMUL.FTZ R12, R12, c[0x0][0x320] ;  /* 0x0000c8000c0c7a20 */ /* 0x000fe20000410000 */
[----:B------:R2:W-:Y:S01]  /*69d0*/  MUFU.TANH R176, R14 ;  /* 0x0000000e00b07308 */ /* 0x0005e20000002400 */
[----:B------:R-:W-:Y:S02]  /*69e0*/  FMUL.FTZ R15, R15, c[0x0][0x320] ;  /* 0x0000c8000f0f7a20 */ /* 0x000fe40000410000 */
[----:B------:R-:W-:Y:S02]  /*69f0*/  FMUL.FTZ R13, R13, c[0x0][0x320] ;  /* 0x0000c8000d0d7a20 */ /* 0x000fe40000410000 */
[----:B------:R-:W-:Y:S02]  /*6a00*/  FMUL.FTZ R16, R16, c[0x0][0x320] ;  /* 0x0000c80010107a20 */ /* 0x000fe40000410000 */
[----:B------:R-:W-:Y:S02]  /*6a10*/  FMUL.FTZ R17, R17, c[0x0][0x320] ;  /* 0x0000c80011117a20 */ /* 0x000fe40000410000 */
[----:B------:R-:W-:Y:S01]  /*6a20*/  FMUL.FTZ R18, R18, c[0x0][0x320] ;  /* 0x0000c80012127a20 */ /* 0x000fe20000410000 */
[----:B------:R-:W-:Y:S01]  /*6a30*/  MUFU.TANH R210, R6 ;  /* 0x0000000600d27308 */ /* 0x000fe20000002400 */
[----:B------:R-:W-:Y:S09]  /*6a40*/  FMUL.FTZ R19, R19, c[0x0][0x320] ;  /* 0x0000c80013137a20 */ /* 0x000ff20000410000 */
[----:B------:R4:W5:Y:S01]  /*6a50*/  MUFU.TANH R209, R7 ;  /* 0x0000000700d17308 */ /* 0x0009620000002400 */
[----:B--2---:R-:W2:Y:S09]  /*6a60*/  LDL R14, [R1+0x3c] ;  /* 0x00003c00010e7983 */ /* 0x004eb20000100800 */
[----:B------:R-:W-:Y:S10]  /*6a70*/  MUFU.TANH R208, R8 ;  /* 0x0000000800d07308 */ /* 0x000ff40000002400 */
[----:B------:R-:W1:Y:S01]  /*6a80*/  MUFU.TANH R205, R9 ;  /* 0x0000000900cd7308 */ /* 0x000e620000002400 */
[----:B----4-:R-:W4:Y:S09]  /*6a90*/  LDSM.16.M88.4 R4, [R220] ;  /* 0x00000000dc04783b */ /* 0x010f320000000200 */
[----:B------:R-:W-:Y:S10]  /*6aa0*/  MUFU.TANH R203, R10 ;  /* 0x0000000a00cb7308 */ /* 0x000ff40000002400 */
[----:B------:R1:W1:Y:S10]  /*6ab0*/  MUFU.TANH R202, R11 ;  /* 0x0000000b00ca7308 */ /* 0x0002740000002400 */
[----:B------:R-:W-:Y:S10]  /*6ac0*/  MUFU.TANH R199, R16 ;  /* 0x0000001000c77308 */ /* 0x000ff40000002400 */
[----:B------:R3:W-:Y:S01]  /*6ad0*/  MUFU.TANH R185, R17 ;  /* 0x0000001100b97308 */ /* 0x0007e20000002400 */
[-C--:B----4-:R-:W-:Y:S01]  /*6ae0*/  HMMA.16816.F32 R20, R188, R4.reuse, R20 ;  /* 0x00000004bc14723c */ /* 0x090fe20000001814 */
[----:B-1----:R-:W1:Y:S08]  /*6af0*/  LDSM.16.M88.4 R8, [R219] ;  /* 0x00000000db08783b */ /* 0x002e700000000200 */
[----:B------:R-:W-:Y:S01]  /*6b00*/  MUFU.TANH R184, R18 ;  /* 0x0000001200b87308 */ /* 0x000fe20000002400 */
[C---:B------:R-:W-:Y:S07]  /*6b10*/  HMMA.16816.F32 R24, R180.reuse, R4, R24 ;  /* 0x00000004b418723c */ /* 0x040fee0000001818 */
[----:B------:R-:W-:Y:S02]  /*6b20*/  @P6 IADD3 R5, P1, R3, R232, RZ ;  /* 0x000000e803056210 */ /* 0x000fe40007f3e0ff */
[----:B------:R4:W-:Y:S01]  /*6b30*/  MUFU.TANH R179, R19 ;  /* 0x0000001300b37308 */ /* 0x0009e20000002400 */
[-C--:B------:R-:W-:Y:S03]  /*6b40*/  HMMA.16816.F32 R28, R180, R6.reuse, R28 ;  /* 0x00000006b41c723c */ /* 0x080fe6000000181c */
[----:B------:R-:W-:Y:S04]  /*6b50*/  @P2 IMAD.HI.U32 R4, R234, c[0x0][0x2c8], RZ ;  /* 0x0000b200ea042a27 */ /* 0x000fe800078e00ff */
[----:B------:R-:W-:Y:S01]  /*6b60*/  FMUL.FTZ R20, R20, c[0x0][0x320] ;  /* 0x0000c80014147a20 */ /* 0x000fe20000410000 */
[C---:B------:R-:W-:Y:S01]  /*6b70*/  HMMA.16816.F32 R32, R188.reuse, R6, R32 ;  /* 0x00000006bc20723c */ /* 0x040fe20000001820 */
[----:B------:R4:W2:Y:S03]  /*6b80*/  MUFU.TANH R177, R13 ;  /* 0x0000000d00b17308 */ /* 0x0008a60000002400 */
[----:B------:R-:W-:Y:S01]  /*6b90*/  @P2 SHF.R.U32.HI R0, RZ, c[0x0][0x2cc], R4 ;  /* 0x0000b300ff002a19 */ /* 0x000fe20000011604 */
[----:B------:R-:W-:Y:S02]  /*6ba0*/  FMUL.FTZ R23, R23, c[0x0][0x320] ;  /* 0x0000c80017177a20 */ /* 0x000fe40000410000 */
[----:B------:R-:W-:Y:S01]  /*6bb0*/  @P6 IADD3.X R6, R2, R231, RZ, P1, !PT ;  /* 0x000000e702066210 */ /* 0x000fe20000ffe4ff */
[----:B------:R-:W-:Y:S01]  /*6bc0*/  @P6 IMAD.MOV.U32 R7, RZ, RZ, c[0x0][0x1e4] ;  /* 0x00007900ff076624 */ /* 0x000fe200078e00ff */
[----:B---3--:R-:W3:Y:S02]  /*6bd0*/  SHFL.IDX PT, R17, R0, RZ, 0x1c1f ;  /* 0x001c1fff00117589 */ /* 0x008ee400000e0000 */
[----:B------:R-:W-:Y:S01]  /*6be0*/  MUFU.TANH R178, R12 ;  /* 0x0000000c00b27308 */ /* 0x000fe20000002400 */
[----:B------:R-:W-:Y:S02]  /*6bf0*/  FMUL.FTZ R22, R22, c[0x0][0x320] ;  /* 0x0000c80016167a20 */ /* 0x000fe40000410000 */
[----:B------:R-:W-:Y:S01]  /*6c00*/  FMUL.FTZ R21, R21, c[0x0][0x320] ;  /* 0x0000c80015157a20 */ /* 0x000fe20000410000 */
[-C--:B-1----:R-:W-:Y:S02]  /*6c10*/  HMMA.16816.F32 R36, R188, R8.reuse, R36 ;  /* 0x00000008bc24723c */ /* 0x082fe40000001824 */
[----:B------:R-:W-:Y:S01]  /*6c20*/  SHFL.IDX PT, R16, R0, 0x1, 0x1c1f ;  /* 0x003c1f0000107f89 */ /* 0x000fe200000e0000 */
[----:B------:R-:W-:Y:S03]  /*6c30*/  FMUL.FTZ R30, R30, c[0x0][0x320] ;  /* 0x0000c8001e1e7a20 */ /* 0x000fe60000410000 */
[----:B------:R-:W-:Y:S01]  /*6c40*/  MUFU.TANH R111, R20 ;  /* 0x00000014006f7308 */ /* 0x000fe20000002400 */
[----:B------:R-:W-:Y:S02]  /*6c50*/  FMUL.FTZ R27, R27, c[0x0][0x320] ;  /* 0x0000c8001b1b7a20 */ /* 0x000fe40000410000 */
[----:B------:R-:W-:Y:S01]  /*6c60*/  FMUL.FTZ R34, R34, c[0x0][0x320] ;  /* 0x0000c80022227a20 */ /* 0x000fe20000410000 */
[C---:B------:R-:W-:Y:S01]  /*6c70*/  HMMA.16816.F32 R40, R180.reuse, R8, R40 ;  /* 0x00000008b428723c */ /* 0x040fe20000001828 */
[----:B----4-:R-:W1:Y:S01]  /*6c80*/  SHFL.IDX PT, R19, R0, 0x2, 0x1c1f ;  /* 0x005c1f0000137f89 */ /* 0x010e6200000e0000 */
[----:B------:R-:W-:Y:S02]  /*6c90*/  IMAD.MOV.U32 R13, RZ, RZ, -0x40 ;  /* 0xffffffc0ff0d7424 */ /* 0x000fe400078e00ff */
[----:B------:R-:W-:Y:S02]  /*6ca0*/  FMUL.FTZ R35, R35, c[0x0][0x320] ;  /* 0x0000c80023237a20 */ /* 0x000fe40000410000 */
[----:B------:R4:W-:Y:S01]  /*6cb0*/  MUFU.TANH R186, R34 ;  /* 0x0000002200ba7308 */ /* 0x0009e20000002400 */
[----:B------:R-:W-:Y:S01]  /*6cc0*/  @P6 MOV R9, c[0x0][0x1e0] ;  /* 0x0000780000096a02 */ /* 0x000fe20000000f00 */
[----:B------:R-:W-:Y:S01]  /*6cd0*/  FMUL.FTZ R32, R32, c[0x0][0x320] ;  /* 0x0000c80020207a20 */ /* 0x000fe20000410000 */
[-C--:B------:R-:W-:Y:S01]  /*6ce0*/  HMMA.16816.F32 R44, R180, R10.reuse, R44 ;  /* 0x0000000ab42c723c */ /* 0x080fe2000000182c */
[----:B------:R2:W1:Y:S02]  /*6cf0*/  SHFL.IDX PT, R18, R0, 0x3, 0x1c1f ;  /* 0x007c1f0000127f89 */ /* 0x00046400000e0000 */
[----:B------:R-:W-:Y:S01]  /*6d00*/  @P6 LEA R4, P0, R9, R3, 0x5 ;  /* 0x0000000309046211 */ /* 0x000fe200078028ff */
[----:B------:R-:W-:Y:S02]  /*6d10*/  FMUL.FTZ R33, R33, c[0x0][0x320] ;  /* 0x0000c80021217a20 */ /* 0x000fe40000410000 */
[----:B------:R-:W-:Y:S01]  /*6d20*/  FMUL.FTZ R36, R36, c[0x0][0x320] ;  /* 0x0000c80024247a20 */ /* 0x000fe20000410000 */
[----:B------:R-:W1:Y:S01]  /*6d30*/  MUFU.TANH R200, R15 ;  /* 0x0000000f00c87308 */ /* 0x000e620000002400 */
[----:B------:R-:W-:Y:S01]  /*6d40*/  FMUL.FTZ R28, R28, c[0x0][0x320] ;  /* 0x0000c8001c1c7a20 */ /* 0x000fe20000410000 */
[----:B------:R-:W-:Y:S01]  /*6d50*/  @P6 LEA.HI.X R9, R9, R2, R7, 0x5, P0 ;  /* 0x0000000209096211 */ /* 0x000fe200000f2c07 */
[C---:B------:R-:W-:Y:S04]  /*6d60*/  HMMA.16816.F32 R48, R188.reuse, R10, R48 ;  /* 0x0000000abc30723c */ /* 0x040fe80000001830 */
[----:B------:R-:W-:Y:S01]  /*6d70*/  @P6 IADD3 R8, P0, R232, 0x20, RZ ;  /* 0x00000020e8086810 */ /* 0x000fe20007f1e0ff */
[----:B------:R-:W-:Y:S02]  /*6d80*/  FMUL.FTZ R37, R37, c[0x0][0x320] ;  /* 0x0000c80025257a20 */ /* 0x000fe40000410000 */
[----:B------:R1:W-:Y:S01]  /*6d90*/  MUFU.TANH R101, R35 ;  /* 0x0000002300657308 */ /* 0x0003e20000002400 */
[----:B------:R-:W-:Y:S01]  /*6da0*/  @P6 IADD3.X R7, RZ, R231, RZ, P0, !PT ;  /* 0x000000e7ff076210 */ /* 0x000fe200007fe4ff */
[----:B------:R-:W-:Y:S03]  /*6db0*/  FMUL.FTZ R31, R31, c[0x0][0x320] ;  /* 0x0000c8001f1f7a20 */ /* 0x000fe60000410000 */
[----:B----4-:R-:W-:Y:S01]  /*6dc0*/  @P6 LEA R34, P1, R5, c[0x0][0x1c8], 0x1 ;  /* 0x0000720005226a11 */ /* 0x010fe200078208ff */
[----:B------:R-:W-:Y:S02]  /*6dd0*/  FMUL.FTZ R38, R38, c[0x0][0x320] ;  /* 0x0000c80026267a20 */ /* 0x000fe40000410000 */
[----:B------:R-:W-:Y:S02]  /*6de0*/  FMUL.FTZ R29, R29, c[0x0][0x320] ;  /* 0x0000c8001d1d7a20 */ /* 0x000fe40000410000 */
[----:B------:R-:W-:Y:S01]  /*6df0*/  MUFU.TANH R192, R23 ;  /* 0x0000001700c07308 */ /* 0x000fe20000002400 */
[----:B------:R-:W-:Y:S02]  /*6e00*/  FMUL.FTZ R39, R39, c[0x0][0x320] ;  /* 0x0000c80027277a20 */ /* 0x000fe40000410000 */
[----:B------:R-:W-:Y:S02]  /*6e10*/  IMAD R13, R229, R13, 0x1 ;  /* 0x00000001e50d7424 */ /* 0x000fe400078e020d */
[----:B------:R-:W-:Y:S02]  /*6e20*/  FMUL.FTZ R24, R24, c[0x0][0x320] ;  /* 0x0000c80018187a20 */ /* 0x000fe40000410000 */
[----:B------:R-:W-:Y:S02]  /*6e30*/  FMUL.FTZ R25, R25, c[0x0][0x320] ;  /* 0x0000c80019197a20 */ /* 0x000fe40000410000 */
[----:B------:R-:W-:Y:S01]  /*6e40*/  FMUL.FTZ R26, R26, c[0x0][0x320] ;  /* 0x0000c8001a1a7a20 */ /* 0x000fe20000410000 */
[----:B------:R4:W-:Y:S01]  /*6e50*/  MUFU.TANH R103, R32 ;  /* 0x0000002000677308 */ /* 0x0009e20000002400 */
[----:B------:R-:W-:Y:S02]  /*6e60*/  FMUL.FTZ R41, R41, c[0x0][0x320] ;  /* 0x0000c80029297a20 */ /* 0x000fe40000410000 */
[----:B------:R-:W-:Y:S01]  /*6e70*/  FMUL.FTZ R40, R40, c[0x0][0x320] ;  /* 0x0000c80028287a20 */ /* 0x000fe20000410000 */
[----:B-1----:R-:W-:Y:S01]  /*6e80*/  @P6 LEA.HI.X R35, R5, c[0x0][0x1cc], R6, 0x1, P1 ;  /* 0x0000730005236a11 */ /* 0x002fe200008f0c06 */
[----:B------:R-:W-:Y:S01]  /*6e90*/  FMUL.FTZ R44, R44, c[0x0][0x320] ;  /* 0x0000c8002c2c7a20 */ /* 0x000fe20000410000 */
[-C--:B------:R-:W-:Y:S01]  /*6ea0*/  @P6 IADD3 R6, P1, R3, R8.reuse, RZ ;  /* 0x0000000803066210 */ /* 0x080fe20007f3e0ff */
[----:B------:R-:W-:Y:S02]  /*6eb0*/  FMUL.FTZ R45, R45, c[0x0][0x320] ;  /* 0x0000c8002d2d7a20 */ /* 0x000fe40000410000 */
[----:B------:R-:W-:Y:S01]  /*6ec0*/  FMUL.FTZ R42, R42, c[0x0][0x320] ;  /* 0x0000c8002a2a7a20 */ /* 0x000fe20000410000 */
[----:B------:R-:W-:Y:S01]  /*6ed0*/  MUFU.TANH R198, R36 ;  /* 0x0000002400c67308 */ /* 0x000fe20000002400 */
[----:B------:R-:W-:Y:S01]  /*6ee0*/  @P6 IMAD.X R12, R2, 0x1, R7, P1 ;  /* 0x00000001020c6824 */ /* 0x000fe200008e0607 */
[----:B------:R-:W-:Y:S01]  /*6ef0*/  @P6 IADD3 R5, P1, R232, 0x40, RZ ;  /* 0x00000040e8056810 */ /* 0x000fe20007f3e0ff */
[----:B------:R-:W-:Y:S02]  /*6f00*/  FMUL.FTZ R43, R43, c[0x0][0x320] ;  /* 0x0000c8002b2b7a20 */ /* 0x000fe40000410000 */
[----:B------:R-:W-:Y:S02]  /*6f10*/  FMUL.FTZ R48, R48, c[0x0][0x320] ;  /* 0x0000c80030307a20 */ /* 0x000fe40000410000 */
[----:B------:R-:W-:Y:S02]  /*6f20*/  FMUL.FTZ R49, R49, c[0x0][0x320] ;  /* 0x0000c80031317a20 */ /* 0x000fe40000410000 */
[----:B------:R-:W-:Y:S01]  /*6f30*/  FMUL.FTZ R50, R50, c[0x0][0x320] ;  /* 0x0000c80032327a20 */ /* 0x000fe20000410000 */
[----:B------:R1:W-:Y:S01]  /*6f40*/  MUFU.TANH R102, R33 ;  /* 0x0000002100667308 */ /* 0x0003e20000002400 */
[----:B------:R-:W-:Y:S02]  /*6f50*/  FMUL.FTZ R51, R51, c[0x0][0x320] ;  /* 0x0000c80033337a20 */ /* 0x000fe40000410000 */
[----:B------:R-:W-:Y:S01]  /*6f60*/  FMUL.FTZ R46, R46, c[0x0][0x320] ;  /* 0x0000c8002e2e7a20 */ /* 0x000fe20000410000 */
[C---:B----4-:R-:W-:Y:S01]  /*6f70*/  @P6 LEA R32, P0, R6.reuse, c[0x0][0x1c8], 0x1 ;  /* 0x0000720006206a11 */ /* 0x050fe200078008ff */
[----:B------:R-:W-:Y:S05]  /*6f80*/  FMUL.FTZ R47, R47, c[0x0][0x320] ;  /* 0x0000c8002f2f7a20 */ /* 0x000fea0000410000 */
[----:B------:R4:W-:Y:S10]  /*6f90*/  MUFU.TANH R201, R37 ;  /* 0x0000002500c97308 */ /* 0x0009f40000002400 */
[----:B------:R2:W-:Y:S01]  /*6fa0*/  MUFU.TANH R104, R30 ;  /* 0x0000001e00687308 */ /* 0x0005e20000002400 */
[----:B-1----:R-:W-:Y:S09]  /*6fb0*/  @P6 LEA.HI.X R33, R6, c[0x0][0x1cc], R12, 0x1, P0 ;  /* 0x0000730006216a11 */ /* 0x002ff200000f0c0c */
[----:B------:R-:W-:Y:S10]  /*6fc0*/  MUFU.TANH R193, R24 ;  /* 0x0000001800c17308 */ /* 0x000ff40000002400 */
[----:B------:R1:W-:Y:S10]  /*6fd0*/  MUFU.TANH R109, R28 ;  /* 0x0000001c006d7308 */ /* 0x0003f40000002400 */
[----:B------:R-:W-:Y:S10]  /*6fe0*/  MUFU.TANH R187, R22 ;  /* 0x0000001600bb7308 */ /* 0x000ff40000002400 */
[----:B------:R1:W-:Y:S10]  /*6ff0*/  MUFU.TANH R197, R31 ;  /* 0x0000001f00c57308 */ /* 0x0003f40000002400 */
[----:B------:R-:W-:Y:S10]  /*7000*/  MUFU.TANH R194, R25 ;  /* 0x0000001900c27308 */ /* 0x000ff40000002400 */
[----:B------:R1:W-:Y:S10]  /*7010*/  MUFU.TANH R105, R29 ;  /* 0x0000001d00697308 */ /* 0x0003f40000002400 */
[----:B------:R-:W1:Y:S10]  /*7020*/  MUFU.TANH R110, R21 ;  /* 0x00000015006e7308 */ /* 0x000e740000002400 */
[----:B------:R-:W-:Y:S10]  /*7030*/  MUFU.TANH R195, R26 ;  /* 0x0000001a00c37308 */ /* 0x000ff40000002400 */
[----:B------:R-:W-:Y:S10]  /*7040*/  MUFU.TANH R245, R41 ;  /* 0x0000002900f57308 */ /* 0x000ff40000002400 */
[----:B------:R-:W-:Y:S01]  /*7050*/  MUFU.TANH R243, R40 ;  /* 0x0000002800f37308 */ /* 0x000fe20000002400 */
[----:B--2---:R-:W-:Y:S02]  /*7060*/  IADD3 R0, R13, c[0x0][0x1d0], -R14 ;  /* 0x000074000d007a10 */ /* 0x004fe40007ffe80e */
[----:B------:R-:W-:Y:S02]  /*7070*/  @P6 IADD3 R14, P0, R3, R5, RZ ;  /* 0x00000005030e6210 */ /* 0x000fe40007f1e0ff */
[----:B------:R-:W-:Y:S05]  /*7080*/  @P6 IADD3.X R13, RZ, R231, RZ, P1, !PT ;  /* 0x000000e7ff0d6210 */ /* 0x000fea0000ffe4ff */
[----:B------:R2:W2:Y:S01]  /*7090*/  MUFU.TANH R196, R27 ;  /* 0x0000001b00c47308 */ /* 0x0004a20000002400 */
[----:B------:R-:W-:Y:S01]  /*70a0*/  @P6 IADD3 R20, P1, R4, R8, RZ ;  /* 0x0000000804146210 */ /* 0x000fe20007f3e0ff */
[----:B------:R-:W-:Y:S01]  /*70b0*/  @P6 IMAD.X R15, R2, 0x1, R13, P0 ;  /* 0x00000001020f6824 */ /* 0x000fe200000e060d */
[C---:B------:R-:W-:Y:S02]  /*70c0*/  @P6 IADD3 R23, P0, R4.reuse, R5, RZ ;  /* 0x0000000504176210 */ /* 0x040fe40007f1e0ff */
[C---:B------:R-:W-:Y:S02]  /*70d0*/  @P6 IADD3.X R36, R9.reuse, R7, RZ, P1, !PT ;  /* 0x0000000709246210 */ /* 0x040fe40000ffe4ff */
[----:B------:R-:W-:Y:S03]  /*70e0*/  @P6 IADD3 R12, P1, R4, R232, RZ ;  /* 0x000000e8040c6210 */ /* 0x000fe60007f3e0ff */
[----:B------:R2:W-:Y:S01]  /*70f0*/  MUFU.TANH R238, R44 ;  /* 0x0000002c00ee7308 */ /* 0x0005e20000002400 */
[----:B------:R-:W2:Y:S01]  /*7100*/  LDSM.16.M88.4 R4, [R218] ;  /* 0x00000000da04783b */ /* 0x000ea20000000200 */
[----:B------:R-:W-:Y:S01]  /*7110*/  IADD3 R0, R0, -c[0x0][0x168], RZ ;  /* 0x80005a0000007a10 */ /* 0x000fe20007ffe0ff */
[----:B------:R-:W-:Y:S04]  /*7120*/  DEPBAR.LE SB0, 0x0 ;  /* 0x000080000000791a */ /* 0x000fe80000000000 */
[C---:B----4-:R-:W-:Y:S01]  /*7130*/  @P6 IADD3.X R37, R9.reuse, R13, RZ, P0, !PT ;  /* 0x0000000d09256210 */ /* 0x050fe200007fe4ff */
[----:B------:R-:W-:Y:S01]  /*7140*/  @P6 IMAD.X R9, R9, 0x1, R231, P1 ;  /* 0x0000000109096824 */ /* 0x000fe200008e06e7 */
[----:B------:R-:W-:Y:S01]  /*7150*/  @P6 LEA R30, P1, R12, c[0x0][0x1c8], 0x1 ;  /* 0x000072000c1e6a11 */ /* 0x000fe200078208ff */
[----:B------:R4:W-:Y:S01]  /*7160*/  MUFU.TANH R239, R45 ;  /* 0x0000002d00ef7308 */ /* 0x0009e20000002400 */
[----:B---3--:R-:W-:Y:S01]  /*7170*/  IMAD.IADD R8, R0, 0x1, R17 ;  /* 0x0000000100087824 */ /* 0x008fe200078e0211 */
[----:B-1----:R-:W-:Y:S01]  /*7180*/  @P6 LEA R28, P0, R14, c[0x0][0x1c8], 0x1 ;  /* 0x000072000e1c6a11 */ /* 0x002fe200078008ff */
[----:B------:R-:W-:Y:S01]  /*7190*/  IMAD.IADD R2, R0, 0x1, R19 ;  /* 0x0000000100027824 */ /* 0x000fe200078e0213 */
[----:B------:R-:W-:Y:S06]  /*71a0*/  @P6 LEA.HI.X R31, R12, c[0x0][0x1cc], R9, 0x1, P1 ;  /* 0x000073000c1f6a11 */ /* 0x000fec00008f0c09 */
[----:B------:R-:W1:Y:S01]  /*71b0*/  MUFU.TANH R38, R38 ;  /* 0x0000002600267308 */ /* 0x000e620000002400 */
[----:B------:R-:W-:Y:S01]  /*71c0*/  IADD3 R3, R0, R16, RZ ;  /* 0x0000001000037210 */ /* 0x000fe20007ffe0ff */
[----:B------:R-:W-:Y:S01]  /*71d0*/  BAR.SYNC.DEFER_BLOCKING 0x0 ;  /* 0x0000000000007b1d */ /* 0x000fe20000010000 */
[----:B------:R-:W-:Y:S02]  /*71e0*/  ISETP.GT.AND P1, PT, R8, 0x1, PT ;  /* 0x000000010800780c */ /* 0x000fe40003f24270 */
[----:B------:R-:W-:Y:S02]  /*71f0*/  @P6 LEA.HI.X R29, R14, c[0x0][0x1cc], R15, 0x1, P0 ;  /* 0x000073000e1d6a11 */ /* 0x000fe400000f0c0f */
[----:B------:R-:W-:Y:S02]  /*7200*/  FSEL R13, R206, -INF , P1 ;  /* 0xff800000ce0d7808 */ /* 0x000fe40000800000 */
[----:B------:R-:W-:Y:S01]  /*7210*/  ISETP.GT.AND P1, PT, R3, 0x1, PT ;  /* 0x000000010300780c */ /* 0x000fe20003f24270 */
[----:B------:R-:W3:Y:S01]  /*7220*/  MUFU.TANH R39, R39 ;  /* 0x0000002700277308 */ /* 0x000ee20000002400 */
[----:B------:R-:W-:Y:S02]  /*7230*/  ISETP.GT.AND P0, PT, R8, RZ, PT ;  /* 0x000000ff0800720c */ /* 0x000fe40003f04270 */
[----:B-----5:R-:W-:Y:S02]  /*7240*/  FSEL R16, R209, -INF , P1 ;  /* 0xff800000d1107808 */ /* 0x020fe40000800000 */
[----:B------:R-:W-:Y:S02]  /*7250*/  IADD3 R0, R0, R18, RZ ;  /* 0x0000001200007210 */ /* 0x000fe40007ffe0ff */
[----:B------:R-:W-:Y:S02]  /*7260*/  FSEL R12, R207, -INF , P0 ;  /* 0xff800000cf0c7808 */ /* 0x000fe40000000000 */
[----:B------:R-:W-:Y:S01]  /*7270*/  ISETP.GT.AND P1, PT, R2, 0x1, PT ;  /* 0x000000010200780c */ /* 0x000fe20003f24270 */
[----:B------:R-:W5:Y:S01]  /*7280*/  MUFU.TANH R42, R42 ;  /* 0x0000002a002a7308 */ /* 0x000f620000002400 */
[----:B------:R-:W-:Y:S01]  /*7290*/  ISETP.GT.AND P0, PT, R3, RZ, PT ;  /* 0x000000ff0300720c */ /* 0x000fe20003f04270 */
[-C--:B--2---:R-:W-:Y:S05]  /*72a0*/  HMMA.16816.F32 R52, R188, R4.reuse, R52 ;  /* 0x00000004bc34723c */ /* 0x084fea0000001834 */
[----:B------:R-:W-:Y:S02]  /*72b0*/  FSEL R18, R205, -INF , P1 ;  /* 0xff800000cd127808 */ /* 0x000fe40000800000 */
[----:B------:R-:W-:Y:S01]  /*72c0*/  ISETP.GT.AND P1, PT, R0, 0x1, PT ;  /* 0x000000010000780c */ /* 0x000fe20003f24270 */
[----:B------:R-:W2:Y:S01]  /*72d0*/  MUFU.TANH R43, R43 ;  /* 0x0000002b002b7308 */ /* 0x000ea20000002400 */
[----:B------:R-:W-:Y:S01]  /*72e0*/  FSEL R15, R210, -INF , P0 ;  /* 0xff800000d20f7808 */ /* 0x000fe20000000000 */
[C---:B------:R-:W-:Y:S04]  /*72f0*/  HMMA.16816.F32 R56, R180.reuse, R4, R56 ;  /* 0x00000004b438723c */ /* 0x040fe80000001838 */
[----:B------:R-:W-:Y:S02]  /*7300*/  ISETP.GT.AND P0, PT, R2, RZ, PT ;  /* 0x000000ff0200720c */ /* 0x000fe40003f04270 */
[----:B------:R-:W-:Y:S02]  /*7310*/  FSEL R24, R202, -INF , P1 ;  /* 0xff800000ca187808 */ /* 0x000fe40000800000 */
[----:B------:R-:W1:Y:S01]  /*7320*/  MUFU.TANH R48, R48 ;  /* 0x0000003000307308 */ /* 0x000e620000002400 */
[----:B------:R-:W-:Y:S01]  /*7330*/  FSEL R17, R208, -INF , P0 ;  /* 0xff800000d0117808 */ /* 0x000fe20000000000 */
[-C--:B------:R-:W-:Y:S03]  /*7340*/  HMMA.16816.F32 R60, R180, R6.reuse, R60 ;  /* 0x00000006b43c723c */ /* 0x080fe6000000183c */
[----:B------:R-:W-:Y:S01]  /*7350*/  ISETP.GT.AND P1, PT, R2, 0x9, PT ;  /* 0x000000090200780c */ /* 0x000fe20003f24270 */
[----:B------:R-:W-:Y:S01]  /*7360*/  FMUL.FTZ R52, R52, c[0x0][0x320] ;  /* 0x0000c80034347a20 */ /* 0x000fe20000410000 */
[C---:B------:R-:W-:Y:S01]  /*7370*/  ISETP.GT.AND P0, PT, R0.reuse, RZ, PT ;  /* 0x000000ff0000720c */ /* 0x040fe20003f04270 */
[----:B------:R-:W-:Y:S01]  /*7380*/  FMUL.FTZ R53, R53, c[0x0][0x320] ;  /* 0x0000c80035357a20 */ /* 0x000fe20000410000 */
[----:B------:R-:W-:Y:S01]  /*7390*/  FSEL R22, R177, -INF , P1 ;  /* 0xff800000b1167808 */ /* 0x000fe20000800000 */
[----:B------:R-:W1:Y:S01]  /*73a0*/  MUFU.TANH R49, R49 ;  /* 0x0000003100317308 */ /* 0x000e620000002400 */
[----:B------:R-:W-:Y:S01]  /*73b0*/  FSEL R25, R203, -INF , P0 ;  /* 0xff800000cb197808 */ /* 0x000fe20000000000 */
[----:B------:R-:W-:Y:S04]  /*73c0*/  HMMA.16816.F32 R64, R188, R6, R64 ;  /* 0x00000006bc40723c */ /* 0x000fe80000001840 */
[----:B------:R-:W-:Y:S01]  /*73d0*/  ISETP.GT.AND P1, PT, R0, 0x9, PT ;  /* 0x000000090000780c */ /* 0x000fe20003f24270 */
[----:B------:R-:W-:Y:S01]  /*73e0*/  FMUL.FTZ R27, R55, c[0x0][0x320] ;  /* 0x0000c800371b7a20 */ /* 0x000fe20000410000 */
[----:B------:R-:W-:Y:S01]  /*73f0*/  ISETP.GT.AND P0, PT, R2, 0x8, PT ;  /* 0x000000080200780c */ /* 0x000fe20003f04270 */
[----:B------:R-:W-:Y:S01]  /*7400*/  FMUL.FTZ R54, R54, c[0x0][0x320] ;  /* 0x0000c80036367a20 */ /* 0x000fe20000410000 */
[----:B------:R-:W1:Y:S01]  /*7410*/  MUFU.TANH R7, R52 ;  /* 0x0000003400077308 */ /* 0x000e620000002400 */
[----:B------:R-:W-:Y:S02]  /*7420*/  FSEL R21, R200, -INF , P1 ;  /* 0xff800000c8157808 */ /* 0x000fe40000800000 */
[----:B------:R-:W-:Y:S01]  /*7430*/  ISETP.GT.AND P1, PT, R8, 0x9, PT ;  /* 0x000000090800780c */ /* 0x000fe20003f24270 */
[----:B------:R-:W-:Y:S01]  /*7440*/  FMUL.FTZ R59, R59, c[0x0][0x320] ;  /* 0x0000c8003b3b7a20 */ /* 0x000fe20000410000 */
[----:B------:R-:W-:Y:S01]  /*7450*/  FSEL R19, R178, -INF , P0 ;  /* 0xff800000b2137808 */ /* 0x000fe20000000000 */
[----:B------:R-:W-:Y:S01]  /*7460*/  FMUL.FTZ R63, R63, c[0x0][0x320] ;  /* 0x0000c8003f3f7a20 */ /* 0x000fe20000410000 */
[----:B------:R-:W-:Y:S01]  /*7470*/  ISETP.GT.AND P0, PT, R0, 0x8, PT ;  /* 0x000000080000780c */ /* 0x000fe20003f04270 */
[----:B------:R-:W-:Y:S01]  /*7480*/  FMUL.FTZ R56, R56, c[0x0][0x320] ;  /* 0x0000c80038387a20 */ /* 0x000fe20000410000 */
[----:B------:R-:W-:Y:S01]  /*7490*/  FSEL R10, R185, -INF , P1 ;  /* 0xff800000b90a7808 */ /* 0x000fe20000800000 */
[----:B------:R-:W1:Y:S01]  /*74a0*/  MUFU.TANH R6, R53 ;  /* 0x0000003500067308 */ /* 0x000e620000002400 */
[----:B------:R-:W-:Y:S01]  /*74b0*/  FSEL R26, R176, -INF , P0 ;  /* 0xff800000b01a7808 */ /* 0x000fe20000000000 */
[----:B------:R-:W-:Y:S01]  /*74c0*/  IMAD.MOV.U32 R176, RZ, RZ, R230 ;  /* 0x000000ffffb07224 */ /* 0x000fe200078e00e6 */
[----:B------:R-:W-:Y:S01]  /*74d0*/  ISETP.GT.AND P0, PT, R8, 0x8, PT ;  /* 0x000000080800780c */ /* 0x000fe20003f04270 */
[----:B------:R-:W-:Y:S01]  /*74e0*/  FMUL.FTZ R57, R57, c[0x0][0x320] ;  /* 0x0000c80039397a20 */ /* 0x000fe20000410000 */
[----:B------:R-:W-:Y:S01]  /*74f0*/  ISETP.GT.AND P1, PT, R3, 0x9, PT ;  /* 0x000000090300780c */ /* 0x000fe20003f24270 */
[----:B------:R-:W-:Y:S01]  /*7500*/  FMUL.FTZ R4, R64, c[0x0][0x320] ;  /* 0x0000c80040047a20 */ /* 0x000fe20000410000 */
[----:B------:R-:W-:Y:S01]  /*7510*/  FSEL R9, R199, -INF , P0 ;  /* 0xff800000c7097808 */ /* 0x000fe20000000000 */
[----:B------:R-:W-:Y:S01]  /*7520*/  FMUL.FTZ R5, R65, c[0x0][0x320] ;  /* 0x0000c80041057a20 */ /* 0x000fe20000410000 */
[----:B------:R-:W-:Y:S01]  /*7530*/  ISETP.GT.AND P0, PT, R3, 0x8, PT ;  /* 0x000000080300780c */ /* 0x000fe20003f04270 */
[----:B------:R-:W-:Y:S01]  /*7540*/  MUFU.TANH R46, R46 ;  /* 0x0000002e002e7308 */ /* 0x000fe20000002400 */
[----:B------:R-:W-:Y:S01]  /*7550*/  FSEL R14, R179, -INF , P1 ;  /* 0xff800000b30e7808 */ /* 0x000fe20000800000 */
[----:B------:R-:W-:Y:S01]  /*7560*/  FMUL.FTZ R60, R60, c[0x0][0x320] ;  /* 0x0000c8003c3c7a20 */ /* 0x000fe20000410000 */
[----:B------:R-:W-:Y:S01]  /*7570*/  ISETP.GT.AND P1, PT, R8, 0x11, PT ;  /* 0x000000110800780c */ /* 0x000fe20003f24270 */
[----:B------:R-:W-:Y:S01]  /*7580*/  FMUL.FTZ R61, R61, c[0x0][0x320] ;  /* 0x0000c8003d3d7a20 */ /* 0x000fe20000410000 */
[----:B------:R-:W-:Y:S01]  /*7590*/  FSEL R11, R184, -INF , P0 ;  /* 0xff800000b80b7808 */ /* 0x000fe20000000000 */
[----:B------:R-:W-:Y:S01]  /*75a0*/  FMUL.FTZ R58, R58, c[0x0][0x320] ;  /* 0x0000c8003a3a7a20 */ /* 0x000fe20000410000 */
[----:B------:R-:W-:Y:S01]  /*75b0*/  FSEL R41, R110, -INF , P1 ;  /* 0xff8000006e297808 */ /* 0x000fe20000800000 */
[----:B------:R-:W-:Y:S01]  /*75c0*/  FMUL.FTZ R62, R62, c[0x0][0x320] ;  /* 0x0000c8003e3e7a20 */ /* 0x000fe20000410000 */
[----:B------:R-:W-:Y:S01]  /*75d0*/  ISETP.GT.AND P1, PT, R3, 0x11, PT ;  /* 0x000000110300780c */ /* 0x000fe20003f24270 */
[----:B------:R-:W1:Y:S01]  /*75e0*/  MUFU.TANH R4, R4 ;  /* 0x0000000400047308 */ /* 0x000e620000002400 */
[----:B------:R-:W-:Y:S02]  /*75f0*/  ISETP.GT.AND P0, PT, R8, 0x10, PT ;  /* 0x000000100800780c */ /* 0x000fe40003f04270 */
[----:B------:R-:W-:Y:S02]  /*7600*/  FSEL R192, R192, -INF , P1 ;  /* 0xff800000c0c07808 */ /* 0x000fe40000800000 */
[----:B------:R-:W-:Y:S02]  /*7610*/  FSEL R40, R111, -INF , P0 ;  /* 0xff8000006f287808 */ /* 0x000fe40000000000 */
[----:B------:R-:W-:Y:S02]  /*7620*/  ISETP.GT.AND P1, PT, R2, 0x11, PT ;  /* 0x000000110200780c */ /* 0x000fe40003f24270 */
[----:B------:R-:W-:Y:S01]  /*7630*/  ISETP.GT.AND P0, PT, R3, 0x10, PT ;  /* 0x000000100300780c */ /* 0x000fe20003f04270 */
[----:B------:R-:W-:Y:S01]  /*7640*/  MUFU.TANH R62, R62 ;  /* 0x0000003e003e7308 */ /* 0x000fe20000002400 */
[----:B------:R-:W-:Y:S02]  /*7650*/  FSEL R194, R194, -INF , P1 ;  /* 0xff800000c2c27808 */ /* 0x000fe40000800000 */
[----:B------:R-:W-:Y:S02]  /*7660*/  ISETP.GT.AND P1, PT, R0, 0x11, PT ;  /* 0x000000110000780c */ /* 0x000fe40003f24270 */
[----:B------:R-:W-:Y:S02]  /*7670*/  FSEL R187, R187, -INF , P0 ;  /* 0xff800000bbbb7808 */ /* 0x000fe40000000000 */
[----:B------:R-:W-:Y:S02]  /*7680*/  ISETP.GT.AND P0, PT, R2, 0x10, PT ;  /* 0x000000100200780c */ /* 0x000fe40003f04270 */
[----:B------:R-:W-:Y:S01]  /*7690*/  FSEL R196, R196, -INF , P1 ;  /* 0xff800000c4c47808 */ /* 0x000fe20000800000 */
[----:B------:R-:W1:Y:S01]  /*76a0*/  MUFU.TANH R5, R5 ;  /* 0x0000000500057308 */ /* 0x000e620000002400 */
[----:B------:R-:W-:Y:S02]  /*76b0*/  ISETP.GT.AND P1, PT, R2, 0x19, PT ;  /* 0x000000190200780c */ /* 0x000fe40003f24270 */
[----:B------:R-:W-:Y:S02]  /*76c0*/  FSEL R193, R193, -INF , P0 ;  /* 0xff800000c1c17808 */ /* 0x000fe40000000000 */
[----:B------:R-:W-:Y:S02]  /*76d0*/  ISETP.GT.AND P0, PT, R0, 0x10, PT ;  /* 0x000000100000780c */ /* 0x000fe40003f04270 */
[----:B------:R-:W-:Y:S02]  /*76e0*/  FSEL R190, R105, -INF , P1 ;  /* 0xff80000069be7808 */ /* 0x000fe40000800000 */
[----:B------:R-:W-:Y:S01]  /*76f0*/  FMNMX.FTZ R105, R12, R100, !PT ;  /* 0x000000640c697209 */ /* 0x000fe20007810000 */
[----:B------:R-:W1:Y:S01]  /*7700*/  MUFU.TANH R50, R50 ;  /* 0x0000003200327308 */ /* 0x000e620000002400 */
[----:B------:R-:W-:Y:S02]  /*7710*/  FSEL R195, R195, -INF , P0 ;  /* 0xff800000c3c37808 */ /* 0x000fe40000000000 */
[----:B------:R-:W-:Y:S02]  /*7720*/  ISETP.GT.AND P0, PT, R2, 0x18, PT ;  /* 0x000000180200780c */ /* 0x000fe40003f04270 */
[----:B------:R-:W-:Y:S02]  /*7730*/  FMNMX.FTZ R105, R13, R105, !PT ;  /* 0x000000690d697209 */ /* 0x000fe40007810000 */
[----:B------:R-:W-:Y:S02]  /*7740*/  FSEL R189, R109, -INF , P0 ;  /* 0xff8000006dbd7808 */ /* 0x000fe40000000000 */
[C---:B------:R-:W-:Y:S01]  /*7750*/  ISETP.GT.AND P0, PT, R0.reuse, 0x18, PT ;  /* 0x000000180000780c */ /* 0x040fe20003f04270 */
[----:B------:R-:W-:Y:S01]  /*7760*/  MUFU.TANH R109, R63 ;  /* 0x0000003f006d7308 */ /* 0x000fe20000002400 */
[----:B------:R-:W-:Y:S02]  /*7770*/  FMNMX.FTZ R105, R9, R105, !PT ;  /* 0x0000006909697209 */ /* 0x000fe40007810000 */
[----:B------:R-:W-:Y:S02]  /*7780*/  ISETP.GT.AND P1, PT, R0, 0x19, PT ;  /* 0x000000190000780c */ /* 0x000fe40003f24270 */
[----:B------:R-:W-:Y:S02]  /*7790*/  FSEL R191, R104, -INF , P0 ;  /* 0xff80000068bf7808 */ /* 0x000fe40000000000 */
[----:B------:R-:W-:Y:S02]  /*77a0*/  ISETP.GT.AND P0, PT, R8, 0x18, PT ;  /* 0x000000180800780c */ /* 0x000fe40003f04270 */
[----:B------:R-:W-:Y:S01]  /*77b0*/  FMNMX.FTZ R105, R10, R105, !PT ;  /* 0x000000690a697209 */ /* 0x000fe20007810000 */
[----:B------:R-:W1:Y:S01]  /*77c0*/  MUFU.TANH R51, R51 ;  /* 0x0000003300337308 */ /* 0x000e620000002400 */
[----:B------:R-:W-:Y:S02]  /*77d0*/  FSEL R44, R103, -INF , P0 ;  /* 0xff800000672c7808 */ /* 0x000fe40000000000 */
[----:B------:R-:W-:Y:S02]  /*77e0*/  FSEL R197, R197, -INF , P1 ;  /* 0xff800000c5c57808 */ /* 0x000fe40000800000 */
[----:B------:R-:W-:Y:S02]  /*77f0*/  ISETP.GT.AND P1, PT, R8, 0x19, PT ;  /* 0x000000190800780c */ /* 0x000fe40003f24270 */
[C---:B------:R-:W-:Y:S02]  /*7800*/  ISETP.GT.AND P0, PT, R3.reuse, 0x18, PT ;  /* 0x000000180300780c */ /* 0x040fe40003f04270 */
[----:B----4-:R-:W-:Y:S01]  /*7810*/  FSEL R45, R102, -INF , P1 ;  /* 0xff800000662d7808 */ /* 0x010fe20000800000 */
[----:B------:R-:W4:Y:S01]  /*7820*/  MUFU.TANH R54, R54 ;  /* 0x0000003600367308 */ /* 0x000f220000002400 */
[----:B------:R-:W-:Y:S02]  /*7830*/  FSEL R186, R186, -INF , P0 ;  /* 0xff800000baba7808 */ /* 0x000fe40000000000 */
[----:B------:R-:W-:Y:S02]  /*7840*/  ISETP.GT.AND P0, PT, R8, 0x20, PT ;  /* 0x000000200800780c */ /* 0x000fe40003f04270 */
[----:B------:R-:W-:Y:S02]  /*7850*/  FMNMX.FTZ R105, R40, R105, !PT ;  /* 0x0000006928697209 */ /* 0x000fe40007810000 */
[C---:B------:R-:W-:Y:S02]  /*7860*/  ISETP.GT.AND P1, PT, R3.reuse, 0x19, PT ;  /* 0x000000190300780c */ /* 0x040fe40003f24270 */
[----:B------:R-:W-:Y:S01]  /*7870*/  FSEL R198, R198, -INF , P0 ;  /* 0xff800000c6c67808 */ /* 0x000fe20000000000 */
[----:B------:R-:W2:Y:S01]  /*7880*/  MUFU.TANH R27, R27 ;  /* 0x0000001b001b7308 */ /* 0x000ea20000002400 */
[----:B------:R-:W-:Y:S02]  /*7890*/  ISETP.GT.AND P0, PT, R3, 0x20, PT ;  /* 0x000000200300780c */ /* 0x000fe40003f04270 */
[----:B------:R-:W-:Y:S02]  /*78a0*/  FSEL R188, R101, -INF , P1 ;  /* 0xff80000065bc7808 */ /* 0x000fe40000800000 */
[----:B------:R-:W-:Y:S02]  /*78b0*/  ISETP.GT.AND P1, PT, R8, 0x21, PT ;  /* 0x000000210800780c */ /* 0x000fe40003f24270 */
[----:B------:R-:W-:Y:S02]  /*78c0*/  FMNMX.FTZ R105, R41, R105, !PT ;  /* 0x0000006929697209 */ /* 0x000fe40007810000 */
[----:B-1----:R-:W-:Y:S01]  /*78d0*/  FSEL R205, R38, -INF , P0 ;  /* 0xff80000026cd7808 */ /* 0x002fe20000000000 */
[----:B------:R-:W-:Y:S01]  /*78e0*/  MUFU.TANH R56, R56 ;  /* 0x0000003800387308 */ /* 0x000fe20000002400 */
[----:B------:R-:W-:Y:S02]  /*78f0*/  FSEL R201, R201, -INF , P1 ;  /* 0xff800000c9c97808 */ /* 0x000fe40000800000 */
[----:B------:R-:W-:Y:S02]  /*7900*/  ISETP.GT.AND P1, PT, R3, 0x21, PT ;  /* 0x000000210300780c */ /* 0x000fe40003f24270 */
[----:B------:R-:W-:Y:S02]  /*7910*/  FMNMX.FTZ R105, R44, R105, !PT ;  /* 0x000000692c697209 */ /* 0x000fe40007810000 */
[----:B------:R-:W-:Y:S02]  /*7920*/  ISETP.GT.AND P0, PT, R2, 0x20, PT ;  /* 0x000000200200780c */ /* 0x000fe40003f04270 */
[----:B---3--:R-:W-:Y:S01]  /*7930*/  FSEL R206, R39, -INF , P1 ;  /* 0xff80000027ce7808 */ /* 0x008fe20000800000 */
[----:B------:R-:W-:Y:S01]  /*7940*/  MUFU.TANH R57, R57 ;  /* 0x0000003900397308 */ /* 0x000fe20000002400 */
[----:B------:R-:W-:Y:S02]  /*7950*/  FSEL R243, R243, -INF , P0 ;  /* 0xff800000f3f37808 */ /* 0x000fe40000000000 */
[----:B------:R-:W-:Y:S02]  /*7960*/  ISETP.GT.AND P0, PT, R0, 0x20, PT ;  /* 0x000000200000780c */ /* 0x000fe40003f04270 */
[----:B------:R-:W-:Y:S02]  /*7970*/  FMNMX.FTZ R105, R45, R105, !PT ;  /* 0x000000692d697209 */ /* 0x000fe40007810000 */
[----:B------:R-:W-:Y:S02]  /*7980*/  ISETP.GT.AND P1, PT, R2, 0x21, PT ;  /* 0x000000210200780c */ /* 0x000fe40003f24270 */
[----:B-----5:R-:W-:Y:S01]  /*7990*/  FSEL R250, R42, -INF , P0 ;  /* 0xff8000002afa7808 */ /* 0x020fe20000000000 */
[----:B------:R-:W-:Y:S01]  /*79a0*/  MUFU.TANH R60, R60 ;  /* 0x0000003c003c7308 */ /* 0x000fe20000002400 */
[----:B------:R-:W-:Y:S02]  /*79b0*/  FSEL R245, R245, -INF , P1 ;  /* 0xff800000f5f57808 */ /* 0x000fe40000800000 */
[----:B------:R-:W-:Y:S02]  /*79c0*/  ISETP.GT.AND P1, PT, R0, 0x21, PT ;  /* 0x000000210000780c */ /* 0x000fe40003f24270 */
[----:B------:R-:W-:Y:S02]  /*79d0*/  ISETP.GT.AND P0, PT, R8, 0x28, PT ;  /* 0x000000280800780c */ /* 0x000fe40003f04270 */
[----:B------:R-:W-:Y:S02]  /*79e0*/  FMNMX.FTZ R105, R198, R105, !PT ;  /* 0x00000069c6697209 */ /* 0x000fe40007810000 */
[----:B--2---:R-:W-:Y:S01]  /*79f0*/  FSEL R252, R43, -INF , P1 ;  /* 0xff8000002bfc7808 */ /* 0x004fe20000800000 */
[----:B------:R-:W-:Y:S01]  /*7a00*/  MUFU.TANH R47, R47 ;  /* 0x0000002f002f7308 */ /* 0x000fe20000002400 */
[----:B------:R-:W-:Y:S02]  /*7a10*/  FSEL R199, R48, -INF , P0 ;  /* 0xff80000030c77808 */ /* 0x000fe40000000000 */
[C---:B------:R-:W-:Y:S02]  /*7a20*/  ISETP.GT.AND P1, PT, R8.reuse, 0x29, PT ;  /* 0x000000290800780c */ /* 0x040fe40003f24270 */
[----:B------:R-:W-:Y:S02]  /*7a30*/  FMNMX.FTZ R105, R201, R105, !PT ;  /* 0x00000069c9697209 */ /* 0x000fe40007810000 */
[----:B------:R-:W-:Y:S02]  /*7a40*/  FSEL R202, R49, -INF , P1 ;  /* 0xff80000031ca7808 */ /* 0x000fe40000800000 */
[C---:B------:R-:W-:Y:S01]  /*7a50*/  ISETP.GT.AND P0, PT, R8.reuse, 0x30, PT ;  /* 0x000000300800780c */ /* 0x040fe20003f04270 */
[----:B------:R-:W-:Y:S01]  /*7a60*/  MUFU.TANH R61, R61 ;  /* 0x0000003d003d7308 */ /* 0x000fe20000002400 */
[----:B------:R-:W-:Y:S02]  /*7a70*/  FMNMX.FTZ R105, R199, R105, !PT ;  /* 0x00000069c7697209 */ /* 0x000fe40007810000 */
[----:B------:R-:W-:Y:S02]  /*7a80*/  ISETP.GT.AND P1, PT, R8, 0x31, PT ;  /* 0x000000310800780c */ /* 0x000fe40003f24270 */
[----:B------:R-:W-:Y:S01]  /*7a90*/  FSEL R211, R7, -INF , P0 ;  /* 0xff80000007d37808 */ /* 0x000fe20000000000 */
[----:B------:R-:W-:Y:S01]  /*7aa0*/  FMUL.FTZ R7, R66, c[0x0][0x320] ;  /* 0x0000c80042077a20 */ /* 0x000fe20000410000 */
[----:B------:R-:W-:Y:S02]  /*7ab0*/  FMNMX.FTZ R105, R202, R105, !PT ;  /* 0x00000069ca697209 */ /* 0x000fe40007810000 */
[----:B------:R-:W-:Y:S01]  /*7ac0*/  FSEL R230, R6, -INF , P1 ;  /* 0xff80000006e67808 */ /* 0x000fe20000800000 */
[----:B------:R-:W-:Y:S01]  /*7ad0*/  MUFU.TANH R58, R58 ;  /* 0x0000003a003a7308 */ /* 0x000fe20000002400 */
[C---:B------:R-:W-:Y:S02]  /*7ae0*/  ISETP.GT.AND P0, PT, R8.reuse, 0x38, PT ;  /* 0x000000380800780c */ /* 0x040fe40003f04270 */
[----:B------:R-:W-:Y:S02]  /*7af0*/  FMNMX.FTZ R105, R211, R105, !PT ;  /* 0x00000069d3697209 */ /* 0x000fe40007810000 */
[----:B------:R-:W-:Y:S01]  /*7b00*/  ISETP.GT.AND P1, PT, R8, 0x39, PT ;  /* 0x000000390800780c */ /* 0x000fe20003f24270 */
[----:B------:R-:W-:Y:S01]  /*7b10*/  FMUL.FTZ R8, R67, c[0x0][0x320] ;  /* 0x0000c80043087a20 */ /* 0x000fe20000410000 */
[----:B------:R-:W-:Y:S02]  /*7b20*/  FSEL R251, R4, -INF , P0 ;  /* 0xff80000004fb7808 */ /* 0x000fe40000000000 */
[----:B------:R-:W-:Y:S01]  /*7b30*/  FMNMX.FTZ R105, R230, R105, !PT ;  /* 0x00000069e6697209 */ /* 0x000fe20007810000 */
[----:B------:R-:W1:Y:S01]  /*7b40*/  MUFU.TANH R7, R7 ;  /* 0x0000000700077308 */ /* 0x000e620000002400 */
[----:B------:R-:W-:Y:S02]  /*7b50*/  FSEL R231, R5, -INF , P1 ;  /* 0xff80000005e77808 */ /* 0x000fe40000800000 */
[----:B------:R-:W-:Y:S02]  /*7b60*/  FMNMX.FTZ R105, R251, R105, !PT ;  /* 0x00000069fb697209 */ /* 0x000fe40007810000 */
[----:B------:R-:W-:Y:S02]  /*7b70*/  FMNMX.FTZ R4, R15, R106, !PT ;  /* 0x0000006a0f047209 */ /* 0x000fe40007810000 */
[----:B------:R-:W-:Y:S02]  /*7b80*/  FMNMX.FTZ R105, R231, R105, !PT ;  /* 0x00000069e7697209 */ /* 0x000fe40007810000 */
[----:B------:R-:W-:Y:S01]  /*7b90*/  FMNMX.FTZ R4, R16, R4, !PT ;  /* 0x0000000410047209 */ /* 0x000fe20007810000 */
[----:B------:R-:W2:Y:S01]  /*7ba0*/  MUFU.TANH R8, R8 ;  /* 0x0000000800087308 */ /* 0x000ea20000002400 */
[----:B------:R-:W-:Y:S01]  /*7bb0*/  FMNMX.FTZ R5, R17, R107, !PT ;  /* 0x0000006b11057209 */ /* 0x000fe20007810000 */
[----:B------:R-:W3:Y:S01]  /*7bc0*/  SHFL.BFLY PT, R6, R105, 0x2, 0x1f ;  /* 0x0c401f0069067f89 */ /* 0x000ee200000e0000 */
[----:B------:R-:W-:Y:S02]  /*7bd0*/  FMNMX.FTZ R4, R11, R4, !PT ;  /* 0x000000040b047209 */ /* 0x000fe40007810000 */
[----:B------:R-:W-:Y:S02]  /*7be0*/  ISETP.GT.AND P0, PT, R2, 0x28, PT ;  /* 0x000000280200780c */ /* 0x000fe40003f04270 */
[----:B------:R-:W-:Y:S02]  /*7bf0*/  FMNMX.FTZ R4, R14, R4, !PT ;  /* 0x000000040e047209 */ /* 0x000fe40007810000 */
[----:B------:R-:W-:Y:S02]  /*7c00*/  ISETP.GT.AND P1, PT, R2, 0x29, PT ;  /* 0x000000290200780c */ /* 0x000fe40003f24270 */
[----:B------:R-:W-:Y:S02]  /*7c10*/  FMNMX.FTZ R4, R187, R4, !PT ;  /* 0x00000004bb047209 */ /* 0x000fe40007810000 */
[----:B------:R-:W-:Y:S02]  /*7c20*/  FMNMX.FTZ R5, R18, R5, !PT ;  /* 0x0000000512057209 */ /* 0x000fe40007810000 */
[----:B------:R-:W-:Y:S02]  /*7c30*/  FSEL R238, R238, -INF , P0 ;  /* 0xff800000eeee7808 */ /* 0x000fe40000000000 */
[----:B------:R-:W-:Y:S02]  /*7c40*/  ISETP.GT.AND P0, PT, R0, 0x28, PT ;  /* 0x000000280000780c */ /* 0x000fe40003f04270 */
[----:B------:R-:W-:Y:S02]  /*7c50*/  FMNMX.FTZ R4, R192, R4, !PT ;  /* 0x00000004c0047209 */ /* 0x000fe40007810000 */
[----:B------:R-:W-:Y:S02]  /*7c60*/  FSEL R239, R239, -INF , P1 ;  /* 0xff800000efef7808 */ /* 0x000fe40000800000 */
[----:B------:R-:W-:Y:S02]  /*7c70*/  ISETP.GT.AND P1, PT, R3, 0x28, PT ;  /* 0x000000280300780c */ /* 0x000fe40003f24270 */
[----:B------:R-:W-:Y:S02]  /*7c80*/  FMNMX.FTZ R5, R19, R5, !PT ;  /* 0x0000000513057209 */ /* 0x000fe40007810000 */
[----:B------:R-:W-:Y:S02]  /*7c90*/  FMNMX.FTZ R4, R186, R4, !PT ;  /* 0x00000004ba047209 */ /* 0x000fe40007810000 */
[----:B------:R-:W-:Y:S02]  /*7ca0*/  FSEL R246, R46, -INF , P0 ;  /* 0xff8000002ef67808 */ /* 0x000fe40000000000 */
[C---:B------:R-:W-:Y:S02]  /*7cb0*/  ISETP.GT.AND P0, PT, R3.reuse, 0x29, PT ;  /* 0x000000290300780c */ /* 0x040fe40003f04270 */
[----:B------:R-:W-:Y:S02]  /*7cc0*/  FSEL R200, R50, -INF , P1 ;  /* 0xff80000032c87808 */ /* 0x000fe40000800000 */
[----:B------:R-:W-:Y:S02]  /*7cd0*/  ISETP.GT.AND P1, PT, R3, 0x30, PT ;  /* 0x000000300300780c */ /* 0x000fe40003f24270 */
[----:B------:R-:W-:Y:S02]  /*7ce0*/  FMNMX.FTZ R5, R22, R5, !PT ;  /* 0x0000000516057209 */ /* 0x000fe40007810000 */
[----:B------:R-:W-:Y:S02]  /*7cf0*/  FSEL R203, R51, -INF , P0 ;  /* 0xff80000033cb7808 */ /* 0x000fe40000000000 */
[C---:B------:R-:W-:Y:S02]  /*7d00*/  ISETP.GT.AND P0, PT, R3.reuse, 0x31, PT ;  /* 0x000000310300780c */ /* 0x040fe40003f04270 */
[----:B------:R-:W-:Y:S02]  /*7d10*/  FMNMX.FTZ R4, R188, R4, !PT ;  /* 0x00000004bc047209 */ /* 0x000fe40007810000 */
[----:B----4-:R-:W-:Y:S02]  /*7d20*/  FSEL R64, R54, -INF , P1 ;  /* 0xff80000036407808 */ /* 0x010fe40000800000 */
[----:B------:R-:W-:Y:S02]  /*7d30*/  ISETP.GT.AND P1, PT, R3, 0x38, PT ;  /* 0x000000380300780c */ /* 0x000fe40003f24270 */
[----:B------:R-:W-:Y:S02]  /*7d40*/  FSEL R43, R27, -INF , P0 ;  /* 0xff8000001b2b7808 */ /* 0x000fe40000000000 */
[----:B---3--:R-:W-:Y:S02]  /*7d50*/  FMNMX.FTZ R105, R105, R6, !PT ;  /* 0x0000000669697209 */ /* 0x008fe40007810000 */
[----:B------:R-:W-:Y:S02]  /*7d60*/  ISETP.GT.AND P0, PT, R3, 0x39, PT ;  /* 0x000000390300780c */ /* 0x000fe40003f04270 */
[----:B------:R-:W-:Y:S02]  /*7d70*/  FMNMX.FTZ R3, R205, R4, !PT ;  /* 0x00000004cd037209 */ /* 0x000fe40007810000 */
[----:B------:R-:W-:Y:S02]  /*7d80*/  FMNMX.FTZ R4, R193, R5, !PT ;  /* 0x00000005c1047209 */ /* 0x000fe40007810000 */
[----:B-1----:R-:W-:Y:S02]  /*7d90*/  FSEL R233, R7, -INF , P1 ;  /* 0xff80000007e97808 */ /* 0x002fe40000800000 */
[----:B------:R-:W-:Y:S01]  /*7da0*/  FMNMX.FTZ R5, R25, R108, !PT ;  /* 0x0000006c19057209 */ /* 0x000fe20007810000 */
[----:B------:R-:W1:Y:S01]  /*7db0*/  SHFL.BFLY PT, R7, R105, 0x1, 0x1f ;  /* 0x0c201f0069077f89 */ /* 0x000e6200000e0000 */
[----:B------:R-:W-:Y:S02]  /*7dc0*/  FMNMX.FTZ R4, R194, R4, !PT ;  /* 0x00000004c2047209 */ /* 0x000fe40007810000 */
[----:B------:R-:W-:Y:S02]  /*7dd0*/  FMNMX.FTZ R5, R24, R5, !PT ;  /* 0x0000000518057209 */ /* 0x000fe40007810000 */
[----:B------:R-:W-:Y:S02]  /*7de0*/  FMNMX.FTZ R4, R189, R4, !PT ;  /* 0x00000004bd047209 */ /* 0x000fe40007810000 */
[----:B------:R-:W-:Y:S02]  /*7df0*/  FMNMX.FTZ R5, R26, R5, !PT ;  /* 0x000000051a057209 */ /* 0x000fe40007810000 */
[----:B------:R-:W-:Y:S02]  /*7e00*/  FMNMX.FTZ R4, R190, R4, !PT ;  /* 0x00000004be047209 */ /* 0x000fe40007810000 */
[----:B------:R-:W-:Y:S02]  /*7e10*/  FMNMX.FTZ R5, R21, R5, !PT ;  /* 0x0000000515057209 */ /* 0x000fe40007810000 */
[----:B------:R-:W-:Y:S02]  /*7e20*/  FMNMX.FTZ R4, R243, R4, !PT ;  /* 0x00000004f3047209 */ /* 0x000fe40007810000 */
[----:B--2---:R-:W-:Y:S02]  /*7e30*/  FSEL R65, R8, -INF , P0 ;  /* 0xff80000008417808 */ /* 0x004fe40000000000 */
[C---:B------:R-:W-:Y:S01]  /*7e40*/  ISETP.GT.AND P1, PT, R2.reuse, 0x30, PT ;  /* 0x000000300200780c */ /* 0x040fe20003f24270 */
[----:B------:R-:W2:Y:S01]  /*7e50*/  MUFU.TANH R8, R59 ;  /* 0x0000003b00087308 */ /* 0x000ea20000002400 */
        /* <DEDUP_REMOVED lines=8> */
[----:B------:R-:W-:Y:S02]  /*7ee0*/  FMNMX.FTZ R4, R196, R5, !PT ;  /* 0x00000005c4047209 */ /* 0x000fe40007810000 */
[----:B------:R-:W-:Y:S02]  /*7ef0*/  FMNMX.FTZ R3, R206, R3, !PT ;  /* 0x00000003ce037209 */ /* 0x000fe40007810000 */
[----:B------:R-:W-:Y:S02]  /*7f00*/  FMNMX.FTZ R4, R191, R4, !PT ;  /* 0x00000004bf047209 */ /* 0x000fe40007810000 */
[----:B-1----:R-:W-:Y:S02]  /*7f10*/  FMNMX.FTZ R105, R105, R7, !PT ;  /* 0x0000000769697209 */ /* 0x002fe40007810000 */
[----:B------:R-:W-:Y:S02]  /*7f20*/  FSEL R234, R60, -INF , P1 ;  /* 0xff8000003cea7808 */ /* 0x000fe40000800000 */
[----:B------:R-:W-:Y:S01]  /*7f30*/  ISETP.GT.AND P1, PT, R0, 0x29, PT ;  /* 0x000000290000780c */ /* 0x000fe20003f24270 */
[----:B------:R-:W-:Y:S01]  /*7f40*/  FMUL.FTZ R110, R105, c[0x0][0x2d0] ;  /* 0x0000b400696e7a20 */ /* 0x000fe20000410000 */
[----:B------:R-:W-:Y:S02]  /*7f50*/  FMNMX.FTZ R3, R200, R3, !PT ;  /* 0x00000003c8037209 */ /* 0x000fe40007810000 */
[----:B------:R-:W-:Y:S02]  /*7f60*/  FMNMX.FTZ R4, R197, R4, !PT ;  /* 0x00000004c5047209 */ /* 0x000fe40007810000 */
[----:B------:R-:W-:Y:S02]  /*7f70*/  FMNMX.FTZ R3, R203, R3, !PT ;  /* 0x00000003cb037209 */ /* 0x000fe40007810000 */
[----:B------:R-:W-:Y:S02]  /*7f80*/  FSEL R236, R47, -INF , P1 ;  /* 0xff8000002fec7808 */ /* 0x000fe40000800000 */
[----:B------:R-:W-:Y:S02]  /*7f90*/  FSETP.NEU.FTZ.AND P1, PT, R105, -INF , PT ;  /* 0xff8000006900780b */ /* 0x000fe40003f3d000 */
[----:B------:R-:W-:Y:S02]  /*7fa0*/  FMNMX.FTZ R4, R250, R4, !PT ;  /* 0x00000004fa047209 */ /* 0x000fe40007810000 */
[----:B------:R-:W-:Y:S02]  /*7fb0*/  FMNMX.FTZ R3, R64, R3, !PT ;  /* 0x0000000340037209 */ /* 0x000fe40007810000 */
[----:B------:R-:W-:Y:S02]  /*7fc0*/  FSEL R110, R110, RZ, P1 ;  /* 0x000000ff6e6e7208 */ /* 0x000fe40000800000 */
[----:B------:R-:W-:Y:S02]  /*7fd0*/  FMNMX.FTZ R4, R252, R4, !PT ;  /* 0x00000004fc047209 */ /* 0x000fe40007810000 */
[----:B------:R-:W-:Y:S02]  /*7fe0*/  FMNMX.FTZ R3, R43, R3, !PT ;  /* 0x000000032b037209 */ /* 0x000fe40007810000 */
[----:B------:R-:W-:Y:S01]  /*7ff0*/  FMNMX.FTZ R5, R246, R4, !PT ;  /* 0x00000004f6057209 */ /* 0x000fe20007810000 */
[--C-:B------:R-:W-:Y:S01]  /*8000*/  FFMA.FTZ R4, R12, c[0x0][0x2d0], -R110.reuse ;  /* 0x0000b4000c047a23 */ /* 0x100fe2000001086e */
[----:B------:R-:W-:Y:S02]  /*8010*/  FMNMX.FTZ R3, R233, R3, !PT ;  /* 0x00000003e9037209 */ /* 0x000fe40007810000 */
[----:B------:R-:W-:Y:S01]  /*8020*/  FSEL R244, R61, -INF , P0 ;  /* 0xff8000003df47808 */ /* 0x000fe20000000000 */
[----:B------:R1:W-:Y:S01]  /*8030*/  MUFU.EX2 R178, R4 ;  /* 0x0000000400b27308 */ /* 0x0003e20000000800 */
[----:B------:R-:W-:Y:S02]  /*8040*/  FMNMX.FTZ R3, R65, R3, !PT ;  /* 0x0000000341037209 */ /* 0x000fe40007810000 */
[----:B------:R-:W-:Y:S02]  /*8050*/  ISETP.GT.AND P0, PT, R0, 0x30, PT ;  /* 0x000000300000780c */ /* 0x000fe40003f04270 */
[----:B------:R-:W-:Y:S01]  /*8060*/  FMNMX.FTZ R5, R236, R5, !PT ;  /* 0x00000005ec057209 */ /* 0x000fe20007810000 */
[----:B------:R-:W3:Y:S01]  /*8070*/  SHFL.BFLY PT, R6, R3, 0x2, 0x1f ;  /* 0x0c401f0003067f89 */ /* 0x000ee200000e0000 */
[----:B------:R-:W-:Y:S02]  /*8080*/  FSEL R67, R58, -INF , P0 ;  /* 0xff8000003a437808 */ /* 0x000fe40000000000 */
[----:B------:R-:W-:Y:S02]  /*8090*/  FMNMX.FTZ R2, R239, R2, !PT ;  /* 0x00000002ef027209 */ /* 0x000fe40007810000 */
[----:B------:R-:W-:Y:S02]  /*80a0*/  ISETP.GT.AND P0, PT, R0, 0x31, PT ;  /* 0x000000310000780c */ /* 0x000fe40003f04270 */
[----:B------:R-:W-:Y:S02]  /*80b0*/  FMNMX.FTZ R2, R209, R2, !PT ;  /* 0x00000002d1027209 */ /* 0x000fe40007810000 */
[----:B--2---:R-:W-:Y:S02]  /*80c0*/  FSEL R235, R8, -INF , P0 ;  /* 0xff80000008eb7808 */ /* 0x004fe40000000000 */
[----:B------:R-:W-:Y:S02]  /*80d0*/  FMNMX.FTZ R2, R249, R2, !PT ;  /* 0x00000002f9027209 */ /* 0x000fe40007810000 */
[----:B------:R-:W-:Y:S02]  /*80e0*/  ISETP.GT.AND P0, PT, R0, 0x38, PT ;  /* 0x000000380000780c */ /* 0x000fe40003f04270 */
[----:B------:R-:W-:Y:S02]  /*80f0*/  FMNMX.FTZ R2, R234, R2, !PT ;  /* 0x00000002ea027209 */ /* 0x000fe40007810000 */
[----:B------:R-:W-:Y:S01]  /*8100*/  FSEL R241, R62, -INF , P0 ;  /* 0xff8000003ef17808 */ /* 0x000fe20000000000 */
[----:B------:R-:W-:Y:S01]  /*8110*/  IMAD.MOV.U32 R62, RZ, RZ, R251 ;  /* 0x000000ffff3e7224 */ /* 0x000fe200078e00fb */
[----:B-1----:R-:W-:Y:S01]  /*8120*/  FMNMX.FTZ R4, R67, R5, !PT ;  /* 0x0000000543047209 */ /* 0x002fe20007810000 */
[----:B------:R-:W-:Y:S01]  /*8130*/  FFMA.FTZ R5, R13, c[0x0][0x2d0], -R110 ;  /* 0x0000b4000d057a23 */ /* 0x000fe2000001086e */
[----:B------:R-:W-:Y:S02]  /*8140*/  FMNMX.FTZ R2, R244, R2, !PT ;  /* 0x00000002f4027209 */ /* 0x000fe40007810000 */
[----:B------:R-:W-:Y:S01]  /*8150*/  ISETP.GT.AND P0, PT, R0, 0x39, PT ;  /* 0x000000390000780c */ /* 0x000fe20003f04270 */
[----:B------:R1:W-:Y:S01]  /*8160*/  MUFU.EX2 R247, R5 ;  /* 0x0000000500f77308 */ /* 0x0003e20000000800 */
[----:B---3--:R-:W-:Y:S01]  /*8170*/  FMNMX.FTZ R3, R3, R6, !PT ;  /* 0x0000000603037209 */ /* 0x008fe20007810000 */
[----:B------:R-:W2:Y:S01]  /*8180*/  SHFL.BFLY PT, R103, R2, 0x2, 0x1f ;  /* 0x0c401f0002677f89 */ /* 0x000ea200000e0000 */
[----:B------:R-:W-:Y:S02]  /*8190*/  FMNMX.FTZ R0, R235, R4, !PT ;  /* 0x00000004eb007209 */ /* 0x000fe40007810000 */
[----:B------:R-:W-:Y:S02]  /*81a0*/  FSEL R109, R109, -INF , P0 ;  /* 0xff8000006d6d7808 */ /* 0x000fe40000000000 */
[----:B------:R-:W-:Y:S02]  /*81b0*/  FMNMX.FTZ R0, R241, R0, !PT ;  /* 0x00000000f1007209 */ /* 0x000fe40007810000 */
[C---:B------:R-:W-:Y:S01]  /*81c0*/  @P6 LEA R6, P0, R20.reuse, c[0x0][0x1c8], 0x1 ;  /* 0x0000720014066a11 */ /* 0x040fe200078008ff */
[----:B------:R-:W3:Y:S01]  /*81d0*/  SHFL.BFLY PT, R104, R3, 0x1, 0x1f ;  /* 0x0c201f0003687f89 */ /* 0x000ee200000e0000 */
[----:B------:R-:W-:Y:S02]  /*81e0*/  FMNMX.FTZ R0, R109, R0, !PT ;  /* 0x000000006d007209 */ /* 0x000fe40007810000 */
[----:B------:R-:W-:Y:S02]  /*81f0*/  @P6 LEA.HI.X R7, R20, c[0x0][0x1cc], R36, 0x1, P0 ;  /* 0x0000730014076a11 */ /* 0x000fe400000f0c24 */
[----:B------:R-:W-:Y:S02]  /*8200*/  @P6 LEA R4, P0, R23, c[0x0][0x1c8], 0x1 ;  /* 0x0000720017046a11 */ /* 0x000fe400078008ff */
[----:B------:R-:W-:Y:S02]  /*8210*/  MOV R63, R43 ;  /* 0x0000002b003f7202 */ /* 0x000fe40000000f00 */
[----:B------:R-:W-:Y:S01]  /*8220*/  MOV R58, R249 ;  /* 0x000000f9003a7202 */ /* 0x000fe20000000f00 */
[--C-:B-1----:R-:W-:Y:S01]  /*8230*/  FFMA.FTZ R5, R9, c[0x0][0x2d0], -R110.reuse ;  /* 0x0000b40009057a23 */ /* 0x102fe2000001086e */
[----:B--2---:R-:W-:Y:S03]  /*8240*/  FMNMX.FTZ R103, R2, R103, !PT ;  /* 0x0000006702677209 */ /* 0x004fe60007810000 */
[----:B------:R1:W-:Y:S01]  /*8250*/  MUFU.EX2 R208, R5 ;  /* 0x0000000500d07308 */ /* 0x0003e20000000800 */
[----:B------:R-:W2:Y:S01]  /*8260*/  SHFL.BFLY PT, R2, R0, 0x2, 0x1f ;  /* 0x0c401f0000027f89 */ /* 0x000ea200000e0000 */
[----:B---3--:R-:W-:Y:S01]  /*8270*/  FMNMX.FTZ R104, R3, R104, !PT ;  /* 0x0000006803687209 */ /* 0x008fe20007810000 */
[----:B------:R-:W-:Y:S06]  /*8280*/  FFMA.FTZ R3, R10, c[0x0][0x2d0], -R110 ;  /* 0x0000b4000a037a23 */ /* 0x000fec000001086e */
[----:B------:R-:W3:Y:S01]  /*8290*/  SHFL.BFLY PT, R8, R103, 0x1, 0x1f ;  /* 0x0c201f0067087f89 */ /* 0x000ee200000e0000 */
[----:B------:R4:W-:Y:S01]  /*82a0*/  MUFU.EX2 R207, R3 ;  /* 0x0000000300cf7308 */ /* 0x0009e20000000800 */
[C---:B------:R-:W-:Y:S01]  /*82b0*/  FMUL.FTZ R111, R104.reuse, c[0x0][0x2d0] ;  /* 0x0000b400686f7a20 */ /* 0x040fe20000410000 */
[----:B-1----:R-:W-:Y:S02]  /*82c0*/  @P6 LEA.HI.X R5, R23, c[0x0][0x1cc], R37, 0x1, P0 ;  /* 0x0000730017056a11 */ /* 0x002fe400000f0c25 */
[----:B------:R-:W-:Y:S02]  /*82d0*/  FSETP.NEU.FTZ.AND P0, PT, R104, -INF , PT ;  /* 0xff8000006800780b */ /* 0x000fe40003f1d000 */
[----:B--2---:R-:W-:Y:S02]  /*82e0*/  FMNMX.FTZ R0, R0, R2, !PT ;  /* 0x0000000200007209 */ /* 0x004fe40007810000 */
[----:B------:R-:W-:Y:S02]  /*82f0*/  FSEL R111, R111, RZ, P0 ;  /* 0x000000ff6f6f7208 */ /* 0x000fe40000000000 */
[----:B---3--:R-:W-:Y:S03]  /*8300*/  FMNMX.FTZ R103, R103, R8, !PT ;  /* 0x0000000867677209 */ /* 0x008fe60007810000 */
[--C-:B----4-:R-:W-:Y:S02]  /*8310*/  FFMA.FTZ R3, R15, c[0x0][0x2d0], -R111.reuse ;  /* 0x0000b4000f037a23 */ /* 0x110fe4000001086f */
[--C-:B------:R-:W-:Y:S02]  /*8320*/  FFMA.FTZ R2, R11, c[0x0][0x2d0], -R111.reuse ;  /* 0x0000b4000b027a23 */ /* 0x100fe4000001086f */
[----:B------:R1:W-:Y:S01]  /*8330*/  MUFU.EX2 R60, R3 ;  /* 0x00000003003c7308 */ /* 0x0003e20000000800 */
[----:B------:R-:W-:Y:S02]  /*8340*/  FMUL.FTZ R184, R103, c[0x0][0x2d0] ;  /* 0x0000b40067b87a20 */ /* 0x000fe40000410000 */
[--C-:B------:R-:W-:Y:S07]  /*8350*/  FFMA.FTZ R8, R14, c[0x0][0x2d0], -R111.reuse ;  /* 0x0000b4000e087a23 */ /* 0x100fee000001086f */
[----:B------:R2:W-:Y:S10]  /*8360*/  MUFU.EX2 R61, R2 ;  /* 0x00000002003d7308 */ /* 0x0005f40000000800 */
[----:B------:R-:W3:Y:S01]  /*8370*/  MUFU.EX2 R240, R8 ;  /* 0x0000000800f07308 */ /* 0x000ee20000000800 */
[----:B-1----:R-:W-:Y:S09]  /*8380*/  FFMA.FTZ R3, R16, c[0x0][0x2d0], -R111 ;  /* 0x0000b40010037a23 */ /* 0x002ff2000001086f */
[----:B------:R1:W-:Y:S01]  /*8390*/  MUFU.EX2 R248, R3 ;  /* 0x0000000300f87308 */ /* 0x0003e20000000800 */
[----:B--2---:R-:W2:Y:S01]  /*83a0*/  SHFL.BFLY PT, R2, R0, 0x1, 0x1f ;  /* 0x0c201f0000027f89 */ /* 0x004ea200000e0000 */
[----:B---3--:R-:W-:Y:S02]  /*83b0*/  F2FP.PACK_AB R179, R240, R61 ;  /* 0x0000003df0b3723e */ /* 0x008fe400000000ff */
[----:B-1----:R-:W-:Y:S02]  /*83c0*/  FSEL R3, R105, RZ, P1 ;  /* 0x000000ff69037208 */ /* 0x002fe40000800000 */
[----:B------:R-:W-:Y:S02]  /*83d0*/  FSETP.NEU.FTZ.AND P1, PT, R103, -INF , PT ;  /* 0xff8000006700780b */ /* 0x000fe40003f3d000 */
[----:B--2---:R-:W-:Y:S02]  /*83e0*/  FMNMX.FTZ R102, R0, R2, !PT ;  /* 0x0000000200667209 */ /* 0x004fe40007810000 */
[----:B------:R-:W-:Y:S02]  /*83f0*/  FSEL R184, R184, RZ, P1 ;  /* 0x000000ffb8b87208 */ /* 0x000fe40000800000 */
[----:B------:R-:W-:Y:S01]  /*8400*/  FSEL R2, R104, RZ, P0 ;  /* 0x000000ff68027208 */ /* 0x000fe20000000000 */
[C---:B------:R-:W-:Y:S01]  /*8410*/  FMUL.FTZ R185, R102.reuse, c[0x0][0x2d0] ;  /* 0x0000b40066b97a20 */ /* 0x040fe20000410000 */
[----:B------:R-:W-:Y:S01]  /*8420*/  FSETP.NEU.FTZ.AND P0, PT, R102, -INF , PT ;  /* 0xff8000006600780b */ /* 0x000fe20003f1d000 */
[--C-:B------:R-:W-:Y:S02]  /*8430*/  FFMA.FTZ R0, R19, c[0x0][0x2d0], -R184.reuse ;  /* 0x0000b40013007a23 */ /* 0x100fe400000108b8 */
[--C-:B------:R-:W-:Y:S01]  /*8440*/  FFMA.FTZ R8, R17, c[0x0][0x2d0], -R184.reuse ;  /* 0x0000b40011087a23 */ /* 0x100fe200000108b8 */
[----:B------:R-:W-:Y:S01]  /*8450*/  FSEL R185, R185, RZ, P0 ;  /* 0x000000ffb9b97208 */ /* 0x000fe20000000000 */
[----:B------:R1:W-:Y:S10]  /*8460*/  MUFU.EX2 R242, R0 ;  /* 0x0000000000f27308 */ /* 0x0003f40000000800 */
[----:B------:R2:W-:Y:S01]  /*8470*/  MUFU.EX2 R59, R8 ;  /* 0x00000008003b7308 */ /* 0x0005e20000000800 */
[--C-:B-1----:R-:W-:Y:S09]  /*8480*/  FFMA.FTZ R0, R22, c[0x0][0x2d0], -R184.reuse ;  /* 0x0000b40016007a23 */ /* 0x102ff200000108b8 */
[----:B------:R1:W3:Y:S01]  /*8490*/  MUFU.EX2 R210, R0 ;  /* 0x0000000000d27308 */ /* 0x0002e20000000800 */
[----:B--2---:R-:W-:Y:S09]  /*84a0*/  FFMA.FTZ R8, R18, c[0x0][0x2d0], -R184 ;  /* 0x0000b40012087a23 */ /* 0x004ff200000108b8 */
[----:B------:R2:W-:Y:S01]  /*84b0*/  MUFU.EX2 R177, R8 ;  /* 0x0000000800b17308 */ /* 0x0005e20000000800 */
[--C-:B-1----:R-:W-:Y:S01]  /*84c0*/  FFMA.FTZ R0, R25, c[0x0][0x2d0], -R185.reuse ;  /* 0x0000b40019007a23 */ /* 0x102fe200000108b9 */
[----:B---3--:R-:W-:Y:S08]  /*84d0*/  F2FP.PACK_AB R182, R210, R242 ;  /* 0x000000f2d2b6723e */ /* 0x008ff000000000ff */
[----:B------:R1:W-:Y:S01]  /*84e0*/  MUFU.EX2 R237, R0 ;  /* 0x0000000000ed7308 */ /* 0x0003e20000000800 */
[--C-:B--2---:R-:W-:Y:S09]  /*84f0*/  FFMA.FTZ R8, R21, c[0x0][0x2d0], -R185.reuse ;  /* 0x0000b40015087a23 */ /* 0x104ff200000108b9 */
[----:B------:R-:W-:Y:S01]  /*8500*/  MUFU.EX2 R57, R8 ;  /* 0x0000000800397308 */ /* 0x000fe20000000800 */
[--C-:B-1----:R-:W-:Y:S09]  /*8510*/  FFMA.FTZ R0, R24, c[0x0][0x2d0], -R185.reuse ;  /* 0x0000b40018007a23 */ /* 0x102ff200000108b9 */
[----:B------:R1:W2:Y:S02]  /*8520*/  MUFU.EX2 R66, R0 ;  /* 0x0000000000427308 */ /* 0x0002a40000000800 */
[----:B-1----:R-:W-:Y:S01]  /*8530*/  FFMA.FTZ R0, R26, c[0x0][0x2d0], -R185 ;  /* 0x0000b4001a007a23 */ /* 0x002fe200000108b9 */
[----:B--2---:R-:W-:Y:S07]  /*8540*/  F2FP.PACK_AB R181, R66, R237 ;  /* 0x000000ed42b5723e */ /* 0x004fee00000000ff */
[----:B------:R1:W2:Y:S02]  /*8550*/  MUFU.EX2 R232, R0 ;  /* 0x0000000000e87308 */ /* 0x0002a40000000800 */
[----:B-1----:R-:W-:Y:S01]  /*8560*/  FADD.FTZ R0, -R3, R100 ;  /* 0x0000006403007221 */ /* 0x002fe20000010100 */
[----:B------:R-:W-:Y:S02]  /*8570*/  @P6 SHF.L.U32 R3, R176, 0x1, RZ ;  /* 0x00000001b0036819 */ /* 0x000fe400000006ff */
[----:B--2---:R-:W-:Y:S01]  /*8580*/  F2FP.PACK_AB R183, R57, R232 ;  /* 0x000000e839b7723e */ /* 0x004fe200000000ff */
[----:B------:R-:W-:Y:S02]  /*8590*/  FMUL.FTZ R0, R0, c[0x0][0x2d0] ;  /* 0x0000b40000007a20 */ /* 0x000fe40000410000 */
[----:B------:R1:W-:Y:S02]  /*85a0*/  @P6 LDGSTS.E.BYPASS.LTC128B.128 [R3+0x3100], [R34.64], !P5 ;  /* 0x0310000022036fae */ /* 0x0003e4000e901d46 */
[----:B------:R2:W3:Y:S06]  /*85b0*/  MUFU.EX2 R101, R0 ;  /* 0x0000000000657308 */ /* 0x0004ec0000000800 */
[----:B------:R4:W-:Y:S08]  /*85c0*/  @P6 LDGSTS.E.BYPASS.LTC128B.128 [R3+0x4100], [R32.64], !P4 ;  /* 0x0410000020036fae */ /* 0x0009f0000e101d46 */
[----:B------:R1:W-:Y:S08]  /*85d0*/  @P6 LDGSTS.E.BYPASS.LTC128B.128 [R3+0x5100], [R28.64], !P3 ;  /* 0x051000001c036fae */ /* 0x0003f0000d901d46 */
[----:B------:R1:W-:Y:S01]  /*85e0*/  @P6 LDGSTS.E.BYPASS.LTC128B.128 [R3+0x3900], [R30.64], !P5 ;  /* 0x039000001e036fae */ /* 0x0003e2000e901d46 */
[----:B--2---:R-:W-:Y:S01]  /*85f0*/  FADD.FTZ R0, -R2, R106 ;  /* 0x0000006a02007221 */ /* 0x004fe20000010100 */
[----:B------:R-:W-:Y:S01]  /*8600*/  FSEL R2, R103, RZ, P1 ;  /* 0x000000ff67027208 */ /* 0x000fe20000800000 */
[C---:B---3--:R-:W-:Y:S02]  /*8610*/  FMUL.FTZ R16, R101.reuse, R124 ;  /* 0x0000007c65107220 */ /* 0x048fe40000410000 */
[----:B------:R-:W-:Y:S03]  /*8620*/  FMUL.FTZ R0, R0, c[0x0][0x2d0] ;  /* 0x0000b40000007a20 */ /* 0x000fe60000410000 */
[----:B------:R2:W-:Y:S01]  /*8630*/  @P6 LDGSTS.E.BYPASS.LTC128B.128 [R3+0x4900], [R6.64], !P4 ;  /* 0x0490000006036fae */ /* 0x0005e2000e101d46 */
[C---:B------:R-:W-:Y:S01]  /*8640*/  FMUL.FTZ R17, R101.reuse, R125 ;  /* 0x0000007d65117220 */ /* 0x040fe20000410000 */
[----:B------:R3:W2:Y:S01]  /*8650*/  MUFU.EX2 R100, R0 ;  /* 0x0000000000647308 */ /* 0x0006a20000000800 */
[C---:B----4-:R-:W-:Y:S02]  /*8660*/  FMUL.FTZ R32, R101.reuse, R140 ;  /* 0x0000008c65207220 */ /* 0x050fe40000410000 */
[C---:B------:R-:W-:Y:S01]  /*8670*/  FMUL.FTZ R33, R101.reuse, R141 ;  /* 0x0000008d65217220 */ /* 0x040fe20000410000 */
[----:B------:R-:W-:Y:S01]  /*8680*/  MOV R141, R242 ;  /* 0x000000f2008d7202 */ /* 0x000fe20000000f00 */
[C---:B------:R-:W-:Y:S01]  /*8690*/  FMUL.FTZ R49, R101.reuse, R157 ;  /* 0x0000009d65317220 */ /* 0x040fe20000410000 */
[----:B------:R1:W-:Y:S01]  /*86a0*/  @P6 LDGSTS.E.BYPASS.LTC128B.128 [R3+0x5900], [R4.64], !P3 ;  /* 0x0590000004036fae */ /* 0x0003e2000d901d46 */
[----:B------:R-:W-:Y:S02]  /*86b0*/  IMAD.MOV.U32 R157, RZ, RZ, R244 ;  /* 0x000000ffff9d7224 */ /* 0x000fe400078e00f4 */
[C---:B------:R-:W-:Y:S02]  /*86c0*/  FMUL.FTZ R48, R101.reuse, R156 ;  /* 0x0000009c65307220 */ /* 0x040fe40000410000 */
[----:B------:R-:W-:Y:S02]  /*86d0*/  IMAD.MOV.U32 R140, RZ, RZ, R57 ;  /* 0x000000ffff8c7224 */ /* 0x000fe400078e0039 */
[----:B------:R-:W-:Y:S01]  /*86e0*/  IMAD.MOV.U32 R156, RZ, RZ, R67 ;  /* 0x000000ffff9c7224 */ /* 0x000fe200078e0043 */
[----:B------:R-:W4:Y:S01]  /*86f0*/  LDSM.16.MT88.4 R20, [R213] ;  /* 0x00000000d514783b */ /* 0x000f220000004200 */
[C---:B------:R-:W-:Y:S02]  /*8700*/  FMUL.FTZ R68, R101.reuse, R68 ;  /* 0x0000004465447220 */ /* 0x040fe40000410000 */
[C---:B------:R-:W-:Y:S02]  /*8710*/  FMUL.FTZ R69, R101.reuse, R69 ;  /* 0x0000004565457220 */ /* 0x040fe40000410000 */
[C---:B------:R-:W-:Y:S02]  /*8720*/  FMUL.FTZ R80, R101.reuse, R80 ;  /* 0x0000005065507220 */ /* 0x040fe40000410000 */
[C---:B------:R-:W-:Y:S01]  /*8730*/  FMUL.FTZ R81, R101.reuse, R81 ;  /* 0x0000005165517220 */ /* 0x040fe20000410000 */
[----:B------:R-:W5:Y:S01]  /*8740*/  LDSM.16.MT88.4 R36, [R214] ;  /* 0x00000000d624783b */ /* 0x000f620000004200 */
[C---:B------:R-:W-:Y:S02]  /*8750*/  FMUL.FTZ R84, R101.reuse, R84 ;  /* 0x0000005465547220 */ /* 0x040fe40000410000 */
[----:B---3--:R-:W-:Y:S01]  /*8760*/  FADD.FTZ R0, -R2, R107 ;  /* 0x0000006b02007221 */ /* 0x008fe20000010100 */
[----:B------:R-:W-:Y:S01]  /*8770*/  FSEL R2, R102, RZ, P0 ;  /* 0x000000ff66027208 */ /* 0x000fe20000000000 */
[----:B--2---:R-:W-:Y:S02]  /*8780*/  FMUL.FTZ R6, R100, R114 ;  /* 0x0000007264067220 */ /* 0x004fe40000410000 */
[----:B------:R-:W-:Y:S01]  /*8790*/  FMUL.FTZ R0, R0, c[0x0][0x2d0] ;  /* 0x0000b40000007a20 */ /* 0x000fe20000410000 */
[----:B------:R-:W2:Y:S01]  /*87a0*/  LDSM.16.MT88.4 R52, [R213+0x1000] ;  /* 0x00100000d534783b */ /* 0x000ea20000004200 */
[----:B------:R-:W-:Y:S02]  /*87b0*/  FMUL.FTZ R7, R100, R115 ;  /* 0x0000007364077220 */ /* 0x000fe40000410000 */
[----:B-1----:R1:W3:Y:S01]  /*87c0*/  MUFU.EX2 R3, R0 ;  /* 0x0000000000037308 */ /* 0x0022e20000000800 */
[C---:B------:R-:W-:Y:S02]  /*87d0*/  FMUL.FTZ R4, R101.reuse, R112 ;  /* 0x0000007065047220 */ /* 0x040fe40000410000 */
[----:B------:R-:W-:Y:S02]  /*87e0*/  FMUL.FTZ R5, R101, R113 ;  /* 0x0000007165057220 */ /* 0x000fe40000410000 */
[----:B------:R-:W-:Y:S01]  /*87f0*/  IMAD.MOV.U32 R107, RZ, RZ, R177 ;  /* 0x000000ffff6b7224 */ /* 0x000fe200078e00b1 */
[----:B------:R-:W-:Y:S01]  /*8800*/  F2FP.PACK_AB R177, R248, R60 ;  /* 0x0000003cf8b1723e */ /* 0x000fe200000000ff */
[C---:B------:R-:W-:Y:S01]  /*8810*/  FMUL.FTZ R18, R100.reuse, R126 ;  /* 0x0000007e64127220 */ /* 0x040fe20000410000 */
[----:B------:R-:W2:Y:S01]  /*8820*/  LDSM.16.MT88.4 R112, [R214+0x1000] ;  /* 0x00100000d670783b */ /* 0x000ea20000004200 */
[C---:B------:R-:W-:Y:S01]  /*8830*/  FMUL.FTZ R19, R100.reuse, R127 ;  /* 0x0000007f64137220 */ /* 0x040fe20000410000 */
[----:B------:R-:W-:Y:S01]  /*8840*/  F2FP.PACK_AB R180, R107, R59 ;  /* 0x0000003b6bb4723e */ /* 0x000fe200000000ff */
[C---:B------:R-:W-:Y:S01]  /*8850*/  FMUL.FTZ R34, R100.reuse, R142 ;  /* 0x0000008e64227220 */ /* 0x040fe20000410000 */
[----:B------:R-:W-:Y:S01]  /*8860*/  MOV R142, R232 ;  /* 0x000000e8008e7202 */ /* 0x000fe20000000f00 */
[C---:B------:R-:W-:Y:S02]  /*8870*/  FMUL.FTZ R35, R100.reuse, R143 ;  /* 0x0000008f64237220 */ /* 0x040fe40000410000 */
[C---:B------:R-:W-:Y:S01]  /*8880*/  FMUL.FTZ R50, R100.reuse, R158 ;  /* 0x0000009e64327220 */ /* 0x040fe20000410000 */
[----:B------:R-:W-:Y:S01]  /*8890*/  MOV R158, R234 ;  /* 0x000000ea009e7202 */ /* 0x000fe20000000f00 */
[C---:B------:R-:W-:Y:S01]  /*88a0*/  FMUL.FTZ R51, R100.reuse, R159 ;  /* 0x0000009f64337220 */ /* 0x040fe20000410000 */
[----:B------:R-:W-:Y:S01]  /*88b0*/  MOV R159, R58 ;  /* 0x0000003a009f7202 */ /* 0x000fe20000000f00 */
[C---:B------:R-:W-:Y:S01]  /*88c0*/  FMUL.FTZ R67, R100.reuse, R175 ;  /* 0x000000af64437220 */ /* 0x040fe20000410000 */
[----:B------:R-:W-:Y:S01]  /*88d0*/  LDSM.16.MT88.4 R124, [R214+0x400] ;  /* 0x00040000d67c783b */ /* 0x000fe20000004200 */
[C---:B------:R-:W-:Y:S02]  /*88e0*/  FMUL.FTZ R70, R100.reuse, R70 ;  /* 0x0000004664467220 */ /* 0x040fe40000410000 */
[----:B------:R-:W-:Y:S02]  /*88f0*/  FMUL.FTZ R71, R100, R71 ;  /* 0x0000004764477220 */ /* 0x000fe40000410000 */
[----:B-1----:R-:W-:Y:S01]  /*8900*/  FADD.FTZ R0, -R2, R108 ;  /* 0x0000006c02007221 */ /* 0x002fe20000010100 */
[----:B------:R-:W-:Y:S01]  /*8910*/  MOV R108, R178 ;  /* 0x000000b2006c7202 */ /* 0x000fe20000000f00 */
[--C-:B------:R-:W-:Y:S01]  /*8920*/  FFMA.FTZ R2, R40, c[0x0][0x2d0], -R110.reuse ;  /* 0x0000b40028027a23 */ /* 0x100fe2000001086e */
[----:B------:R-:W-:Y:S01]  /*8930*/  F2FP.PACK_AB R178, R207, R208 ;  /* 0x000000d0cfb2723e */ /* 0x000fe200000000ff */
[----:B------:R-:W-:Y:S01]  /*8940*/  FMUL.FTZ R0, R0, c[0x0][0x2d0] ;  /* 0x0000b40000007a20 */ /* 0x000fe20000410000 */
[----:B------:R-:W-:Y:S01]  /*8950*/  F2FP.PACK_AB R176, R247, R108 ;  /* 0x0000006cf7b0723e */ /* 0x000fe200000000ff */
[----:B------:R1:W-:Y:S01]  /*8960*/  MUFU.EX2 R47, R2 ;  /* 0x00000002002f7308 */ /* 0x0003e20000000800 */
[----:B------:R-:W0:Y:S01]  /*8970*/  LDGDEPBAR ;  /* 0x00000000000079af */ /* 0x000e220000000000 */
[C---:B---3--:R-:W-:Y:S02]  /*8980*/  FMUL.FTZ R8, R3.reuse, R116 ;  /* 0x0000007403087220 */ /* 0x048fe40000410000 */
[C---:B------:R-:W-:Y:S02]  /*8990*/  FMUL.FTZ R9, R3.reuse, R117 ;  /* 0x0000007503097220 */ /* 0x040fe40000410000 */
[-C--:B----4-:R-:W-:Y:S04]  /*89a0*/  HMMA.16816.F32 R4, R176, R20.reuse, R4 ;  /* 0x00000014b004723c */ /* 0x090fe80000001804 */
[----:B------:R-:W3:Y:S01]  /*89b0*/  MUFU.EX2 R0, R0 ;  /* 0x0000000000007308 */ /* 0x000ee20000000800 */
[C---:B------:R-:W-:Y:S02]  /*89c0*/  FMUL.FTZ R12, R3.reuse, R120 ;  /* 0x00000078030c7220 */ /* 0x040fe40000410000 */
[C---:B------:R-:W-:Y:S02]  /*89d0*/  FMUL.FTZ R13, R3.reuse, R121 ;  /* 0x00000079030d7220 */ /* 0x040fe40000410000 */
[C---:B------:R-:W-:Y:S03]  /*89e0*/  FMUL.FTZ R24, R3.reuse, R132 ;  /* 0x0000008403187220 */ /* 0x040fe60000410000 */
[C---:B------:R-:W-:Y:S02]  /*89f0*/  FMUL.FTZ R25, R3.reuse, R133 ;  /* 0x0000008503197220 */ /* 0x040fe40000410000 */
[C---:B------:R-:W-:Y:S01]  /*8a00*/  FMUL.FTZ R28, R3.reuse, R136 ;  /* 0x00000088031c7220 */ /* 0x040fe20000410000 */
[----:B------:R-:W-:Y:S01]  /*8a10*/  MOV R136, R61 ;  /* 0x0000003d00887202 */ /* 0x000fe20000000f00 */
[----:B------:R-:W-:Y:S02]  /*8a20*/  FMUL.FTZ R29, R3, R137 ;  /* 0x00000089031d7220 */ /* 0x000fe40000410000 */
[----:B-1----:R-:W-:Y:S02]  /*8a30*/  FFMA.FTZ R2, R41, c[0x0][0x2d0], -R110 ;  /* 0x0000b40029027a23 */ /* 0x002fe4000001086e */
[C---:B------:R-:W-:Y:S01]  /*8a40*/  FMUL.FTZ R41, R3.reuse, R149 ;  /* 0x0000009503297220 */ /* 0x040fe20000410000 */
[----:B------:R-:W-:Y:S01]  /*8a50*/  MOV R149, R241 ;  /* 0x000000f100957202 */ /* 0x000fe20000000f00 */
[----:B------:R1:W4:Y:S01]  /*8a60*/  MUFU.EX2 R46, R2 ;  /* 0x00000002002e7308 */ /* 0x0003220000000800 */
[C---:B------:R-:W-:Y:S01]  /*8a70*/  FMUL.FTZ R40, R3.reuse, R148 ;  /* 0x0000009403287220 */ /* 0x040fe20000410000 */
[----:B------:R-:W-:Y:S01]  /*8a80*/  MOV R148, R237 ;  /* 0x000000ed00947202 */ /* 0x000fe20000000f00 */
[----:B------:R-:W-:Y:S01]  /*8a90*/  FMUL.FTZ R57, R3, R165 ;  /* 0x000000a503397220 */ /* 0x000fe20000410000 */
[----:B------:R-:W-:Y:S01]  /*8aa0*/  MOV R165, R230 ;  /* 0x000000e600a57202 */ /* 0x000fe20000000f00 */
[----:B------:R-:W-:Y:S02]  /*8ab0*/  IMAD.MOV.U32 R137, RZ, RZ, R208 ;  /* 0x000000ffff897224 */ /* 0x000fe400078e00d0 */
[C---:B---3--:R-:W-:Y:S02]  /*8ac0*/  FMUL.FTZ R43, R0.reuse, R151 ;  /* 0x00000097002b7220 */ /* 0x048fe40000410000 */
[C---:B------:R-:W-:Y:S02]  /*8ad0*/  FMUL.FTZ R10, R0.reuse, R118 ;  /* 0x00000076000a7220 */ /* 0x040fe40000410000 */
[C---:B------:R-:W-:Y:S02]  /*8ae0*/  FMUL.FTZ R11, R0.reuse, R119 ;  /* 0x00000077000b7220 */ /* 0x040fe40000410000 */
[----:B------:R-:W3:Y:S01]  /*8af0*/  LDSM.16.MT88.4 R116, [R213+0x2000] ;  /* 0x00200000d574783b */ /* 0x000ee20000004200 */
[C---:B------:R-:W-:Y:S02]  /*8b00*/  FMUL.FTZ R26, R0.reuse, R134 ;  /* 0x00000086001a7220 */ /* 0x040fe40000410000 */
[C---:B------:R-:W-:Y:S02]  /*8b10*/  FMUL.FTZ R27, R0.reuse, R135 ;  /* 0x00000087001b7220 */ /* 0x040fe40000410000 */
[C---:B------:R-:W-:Y:S03]  /*8b20*/  HMMA.16816.F32 R8, R180.reuse, R20, R8 ;  /* 0x00000014b408723c */ /* 0x040fe60000001808 */
[----:B------:R-:W-:Y:S01]  /*8b30*/  LDSM.16.MT88.4 R132, [R214+0x800] ;  /* 0x00080000d684783b */ /* 0x000fe20000004200 */
[----:B------:R-:W-:Y:S02]  /*8b40*/  FMUL.FTZ R14, R0, R122 ;  /* 0x0000007a000e7220 */ /* 0x000fe40000410000 */
[----:B-1----:R-:W-:Y:S02]  /*8b50*/  FFMA.FTZ R2, R44, c[0x0][0x2d0], -R110 ;  /* 0x0000b4002c027a23 */ /* 0x002fe4000001086e */
[----:B----4-:R-:W-:Y:S02]  /*8b60*/  IMAD.MOV.U32 R151, RZ, RZ, R46 ;  /* 0x000000ffff977224 */ /* 0x010fe400078e002e */
[----:B------:R-:W1:Y:S02]  /*8b70*/  MUFU.EX2 R46, R2 ;  /* 0x00000002002e7308 */ /* 0x000e640000000800 */
[C---:B------:R-:W-:Y:S02]  /*8b80*/  FMUL.FTZ R15, R0.reuse, R123 ;  /* 0x0000007b000f7220 */ /* 0x040fe40000410000 */
[C---:B------:R-:W-:Y:S02]  /*8b90*/  FMUL.FTZ R20, R101.reuse, R128 ;  /* 0x0000008065147220 */ /* 0x040fe40000410000 */
[----:B------:R-:W-:Y:S02]  /*8ba0*/  FMUL.FTZ R21, R101, R129 ;  /* 0x0000008165157220 */ /* 0x000fe40000410000 */
[----:B------:R-:W-:Y:S01]  /*8bb0*/  IMAD.MOV.U32 R143, RZ, RZ, R210 ;  /* 0x000000ffff8f7224 */ /* 0x000fe200078e00d2 */
[-C--:B------:R-:W-:Y:S03]  /*8bc0*/  HMMA.16816.F32 R12, R180, R22.reuse, R12 ;  /* 0x00000016b40c723c */ /* 0x080fe6000000180c */
[----:B------:R-:W-:Y:S01]  /*8bd0*/  FMUL.FTZ R30, R0, R138 ;  /* 0x0000008a001e7220 */ /* 0x000fe20000410000 */
[----:B------:R-:W-:Y:S01]  /*8be0*/  MOV R138, R66 ;  /* 0x00000042008a7202 */ /* 0x000fe20000000f00 */
[----:B------:R-:W-:Y:S02]  /*8bf0*/  FMUL.FTZ R66, R100, R174 ;  /* 0x000000ae64427220 */ /* 0x000fe40000410000 */
[C---:B------:R-:W-:Y:S01]  /*8c00*/  FMUL.FTZ R31, R0.reuse, R139 ;  /* 0x0000008b001f7220 */ /* 0x040fe20000410000 */
[C---:B------:R-:W-:Y:S04]  /*8c10*/  HMMA.16816.F32 R16, R176.reuse, R22, R16 ;  /* 0x00000016b010723c */ /* 0x040fe80000001810 */
[----:B------:R-:W-:Y:S02]  /*8c20*/  FMUL.FTZ R44, R3, R152 ;  /* 0x00000098032c7220 */ /* 0x000fe40000410000 */
[----:B------:R-:W-:Y:S01]  /*8c30*/  FMUL.FTZ R42, R0, R150 ;  /* 0x00000096002a7220 */ /* 0x000fe20000410000 */
[----:B-1----:R-:W-:Y:S01]  /*8c40*/  MOV R152, R46 ;  /* 0x0000002e00987202 */ /* 0x002fe20000000f00 */
[----:B------:R-:W-:Y:S04]  /*8c50*/  FFMA.FTZ R2, R45, c[0x0][0x2d0], -R110 ;  /* 0x0000b4002d027a23 */ /* 0x000fe8000001086e */
[C---:B------:R-:W-:Y:S02]  /*8c60*/  FMUL.FTZ R45, R3.reuse, R153 ;  /* 0x00000099032d7220 */ /* 0x040fe40000410000 */
[----:B------:R1:W-:Y:S01]  /*8c70*/  MUFU.EX2 R153, R2 ;  /* 0x0000000200997308 */ /* 0x0003e20000000800 */
[C---:B------:R-:W-:Y:S02]  /*8c80*/  FMUL.FTZ R22, R100.reuse, R130 ;  /* 0x0000008264167220 */ /* 0x040fe40000410000 */
[----:B------:R-:W-:Y:S02]  /*8c90*/  FMUL.FTZ R23, R100, R131 ;  /* 0x0000008364177220 */ /* 0x000fe40000410000 */
[----:B------:R-:W-:Y:S01]  /*8ca0*/  LDSM.16.MT88.4 R128, [R213+0x1400] ;  /* 0x00140000d580783b */ /* 0x000fe20000004200 */
[C---:B------:R-:W-:Y:S02]  /*8cb0*/  FMUL.FTZ R46, R0.reuse, R154 ;  /* 0x0000009a002e7220 */ /* 0x040fe40000410000 */
[C---:B------:R-:W-:Y:S02]  /*8cc0*/  FMUL.FTZ R58, R0.reuse, R166 ;  /* 0x000000a6003a7220 */ /* 0x040fe40000410000 */
[-C--:B-----5:R-:W-:Y:S03]  /*8cd0*/  HMMA.16816.F32 R20, R176, R36.reuse, R20 ;  /* 0x00000024b014723c */ /* 0x0a0fe60000001814 */
[C---:B------:R-:W-:Y:S02]  /*8ce0*/  FMUL.FTZ R56, R3.reuse, R164 ;  /* 0x000000a403387220 */ /* 0x040fe40000410000 */
[C---:B------:R-:W-:Y:S02]  /*8cf0*/  FMUL.FTZ R61, R3.reuse, R169 ;  /* 0x000000a9033d7220 */ /* 0x040fe40000410000 */
[C---:B------:R-:W-:Y:S01]  /*8d00*/  FMUL.FTZ R72, R3.reuse, R72 ;  /* 0x0000004803487220 */ /* 0x040fe20000410000 */
[C---:B------:R-:W-:Y:S04]  /*8d10*/  HMMA.16816.F32 R24, R180.reuse, R36, R24 ;  /* 0x00000024b418723c */ /* 0x040fe80000001818 */
[----:B------:R-:W-:Y:S02]  /*8d20*/  FMUL.FTZ R73, R3, R73 ;  /* 0x0000004903497220 */ /* 0x000fe40000410000 */
[----:B-1----:R-:W-:Y:S01]  /*8d30*/  FFMA.FTZ R2, R187, c[0x0][0x2d0], -R111 ;  /* 0x0000b400bb027a23 */ /* 0x002fe2000001086f */
[----:B------:R-:W-:Y:S01]  /*8d40*/  MOV R187, R209 ;  /* 0x000000d100bb7202 */ /* 0x000fe20000000f00 */
[-C--:B------:R-:W-:Y:S02]  /*8d50*/  HMMA.16816.F32 R28, R180, R38.reuse, R28 ;  /* 0x00000026b41c723c */ /* 0x080fe4000000181c */
[----:B------:R1:W-:Y:S02]  /*8d60*/  MUFU.EX2 R251, R2 ;  /* 0x0000000200fb7308 */ /* 0x0003e40000000800 */
[C---:B------:R-:W-:Y:S02]  /*8d70*/  FMUL.FTZ R74, R0.reuse, R74 ;  /* 0x0000004a004a7220 */ /* 0x040fe40000410000 */
[----:B------:R-:W-:Y:S02]  /*8d80*/  FMUL.FTZ R75, R0, R75 ;  /* 0x0000004b004b7220 */ /* 0x000fe40000410000 */
[C---:B------:R-:W-:Y:S04]  /*8d90*/  HMMA.16816.F32 R32, R176.reuse, R38, R32 ;  /* 0x00000026b020723c */ /* 0x040fe80000001820 */
[C---:B------:R-:W-:Y:S02]  /*8da0*/  FMUL.FTZ R36, R101.reuse, R144 ;  /* 0x0000009065247220 */ /* 0x040fe40000410000 */
[----:B------:R-:W-:Y:S02]  /*8db0*/  IMAD.MOV.U32 R144, RZ, RZ, R240 ;  /* 0x000000ffff907224 */ /* 0x000fe400078e00f0 */
[C---:B------:R-:W-:Y:S04]  /*8dc0*/  FMUL.FTZ R38, R100.reuse, R146 ;  /* 0x0000009264267220 */ /* 0x040fe80000410000 */
[----:B------:R-:W-:Y:S02]  /*8dd0*/  IMAD.MOV.U32 R146, RZ, RZ, R248 ;  /* 0x000000ffff927224 */ /* 0x000fe400078e00f8 */
[----:B------:R-:W-:Y:S01]  /*8de0*/  FMUL.FTZ R39, R100, R147 ;  /* 0x0000009364277220 */ /* 0x000fe20000410000 */
[----:B------:R-:W-:Y:S01]  /*8df0*/  MOV R147, R247 ;  /* 0x000000f700937202 */ /* 0x000fe20000000f00 */
[----:B------:R-:W-:Y:S02]  /*8e00*/  IMAD.MOV.U32 R154, RZ, RZ, R235 ;  /* 0x000000ffff9a7224 */ /* 0x000fe400078e00eb */
[----:B-1----:R-:W-:Y:S02]  /*8e10*/  FFMA.FTZ R2, R192, c[0x0][0x2d0], -R111 ;  /* 0x0000b400c0027a23 */ /* 0x002fe4000001086f */
[----:B------:R-:W-:Y:S02]  /*8e20*/  IMAD.MOV.U32 R192, RZ, RZ, R233 ;  /* 0x000000ffffc07224 */ /* 0x000fe400078e00e9 */
[----:B------:R1:W-:Y:S01]  /*8e30*/  MUFU.EX2 R249, R2 ;  /* 0x0000000200f97308 */ /* 0x0003e20000000800 */
[----:B------:R-:W-:Y:S01]  /*8e40*/  FMUL.FTZ R37, R101, R145 ;  /* 0x0000009165257220 */ /* 0x000fe20000410000 */
[----:B------:R-:W-:Y:S01]  /*8e50*/  MOV R145, R207 ;  /* 0x000000cf00917202 */ /* 0x000fe20000000f00 */
[C---:B------:R-:W-:Y:S02]  /*8e60*/  FMUL.FTZ R76, R3.reuse, R76 ;  /* 0x0000004c034c7220 */ /* 0x040fe40000410000 */
[----:B------:R-:W-:Y:S02]  /*8e70*/  FMUL.FTZ R77, R3, R77 ;  /* 0x0000004d034d7220 */ /* 0x000fe40000410000 */
[C---:B------:R-:W-:Y:S01]  /*8e80*/  FMUL.FTZ R78, R0.reuse, R78 ;  /* 0x0000004e004e7220 */ /* 0x040fe20000410000 */
[-C--:B--2---:R-:W-:Y:S03]  /*8e90*/  HMMA.16816.F32 R36, R176, R52.reuse, R36 ;  /* 0x00000034b024723c */ /* 0x084fe60000001824 */
[----:B------:R-:W-:Y:S02]  /*8ea0*/  IMAD.MOV.U32 R166, RZ, RZ, R211 ;  /* 0x000000ffffa67224 */ /* 0x000fe400078e00d3 */
[----:B------:R-:W-:Y:S02]  /*8eb0*/  FMUL.FTZ R79, R0, R79 ;  /* 0x0000004f004f7220 */ /* 0x000fe40000410000 */
[----:B------:R-:W-:Y:S01]  /*8ec0*/  FMUL.FTZ R82, R100, R82 ;  /* 0x0000005264527220 */ /* 0x000fe20000410000 */
[C---:B------:R-:W-:Y:S04]  /*8ed0*/  HMMA.16816.F32 R40, R180.reuse, R52, R40 ;  /* 0x00000034b428723c */ /* 0x040fe80000001828 */
[----:B------:R-:W-:Y:S02]  /*8ee0*/  IMAD.MOV.U32 R150, RZ, RZ, R47 ;  /* 0x000000ffff967224 */ /* 0x000fe400078e002f */
[----:B------:R-:W-:Y:S01]  /*8ef0*/  FMUL.FTZ R47, R0, R155 ;  /* 0x0000009b002f7220 */ /* 0x000fe20000410000 */
[----:B------:R-:W-:Y:S01]  /*8f00*/  MOV R155, R59 ;  /* 0x0000003b009b7202 */ /* 0x000fe20000000f00 */
[----:B-1----:R-:W-:Y:S04]  /*8f10*/  FFMA.FTZ R2, R186, c[0x0][0x2d0], -R111 ;  /* 0x0000b400ba027a23 */ /* 0x002fe8000001086f */
[----:B------:R1:W-:Y:S01]  /*8f20*/  MUFU.EX2 R248, R2 ;  /* 0x0000000200f87308 */ /* 0x0003e20000000800 */
[-C--:B------:R-:W-:Y:S03]  /*8f30*/  HMMA.16816.F32 R44, R180, R54.reuse, R44 ;  /* 0x00000036b42c723c */ /* 0x080fe6000000182c */
[C---:B------:R-:W-:Y:S02]  /*8f40*/  FMUL.FTZ R52, R101.reuse, R160 ;  /* 0x000000a065347220 */ /* 0x040fe40000410000 */
[C---:B------:R-:W-:Y:S02]  /*8f50*/  FMUL.FTZ R53, R101.reuse, R161 ;  /* 0x000000a165357220 */ /* 0x040fe40000410000 */
[C---:B------:R-:W-:Y:S01]  /*8f60*/  FMUL.FTZ R59, R0.reuse, R167 ;  /* 0x000000a7003b7220 */ /* 0x040fe20000410000 */
[C---:B------:R-:W-:Y:S04]  /*8f70*/  HMMA.16816.F32 R48, R176.reuse, R54, R48 ;  /* 0x00000036b030723c */ /* 0x040fe80000001830 */
[----:B------:R-:W-:Y:S02]  /*8f80*/  IMAD.MOV.U32 R164, RZ, RZ, R62 ;  /* 0x000000ffffa47224 */ /* 0x000fe400078e003e */
[----:B------:R-:W-:Y:S02]  /*8f90*/  FMUL.FTZ R62, R0, R170 ;  /* 0x000000aa003e7220 */ /* 0x000fe40000410000 */
[C---:B------:R-:W-:Y:S04]  /*8fa0*/  FMUL.FTZ R55, R100.reuse, R163 ;  /* 0x000000a364377220 */ /* 0x040fe80000410000 */
[----:B------:R-:W-:Y:S02]  /*8fb0*/  IMAD.MOV.U32 R163, RZ, RZ, R231 ;  /* 0x000000ffffa37224 */ /* 0x000fe400078e00e7 */
[----:B------:R-:W-:Y:S01]  /*8fc0*/  FMUL.FTZ R54, R100, R162 ;  /* 0x000000a264367220 */ /* 0x000fe20000410000 */
[----:B------:R-:W-:Y:S01]  /*8fd0*/  MOV R162, R64 ;  /* 0x0000004000a27202 */ /* 0x000fe20000000f00 */
[----:B-1----:R-:W-:Y:S02]  /*8fe0*/  FFMA.FTZ R2, R188, c[0x0][0x2d0], -R111 ;  /* 0x0000b400bc027a23 */ /* 0x002fe4000001086f */
[C---:B------:R-:W-:Y:S02]  /*8ff0*/  FMUL.FTZ R64, R101.reuse, R172 ;  /* 0x000000ac65407220 */ /* 0x040fe40000410000 */
[----:B------:R1:W-:Y:S01]  /*9000*/  MUFU.EX2 R247, R2 ;  /* 0x0000000200f77308 */ /* 0x0003e20000000800 */
[-C--:B------:R-:W-:Y:S03]  /*9010*/  HMMA.16816.F32 R52, R176, R112.reuse, R52 ;  /* 0x00000070b034723c */ /* 0x080fe60000001834 */
[----:B------:R-:W-:Y:S02]  /*9020*/  IMAD.MOV.U32 R160, RZ, RZ, R65 ;  /* 0x000000ffffa07224 */ /* 0x000fe400078e0041 */
[----:B------:R-:W-:Y:S02]  /*9030*/  FMUL.FTZ R65, R101, R173 ;  /* 0x000000ad65417220 */ /* 0x000fe40000410000 */
[----:B------:R-:W-:Y:S01]  /*9040*/  LDSM.16.MT88.4 R172, [R214+0x1c00] ;  /* 0x001c0000d6ac783b */ /* 0x000fe20000004200 */
[C---:B------:R-:W-:Y:S04]  /*9050*/  HMMA.16816.F32 R56, R180.reuse, R112, R56 ;  /* 0x00000070b438723c */ /* 0x040fe80000001838 */
[----:B------:R-:W-:Y:S02]  /*9060*/  IMAD.MOV.U32 R161, RZ, RZ, R63 ;  /* 0x000000ffffa17224 */ /* 0x000fe400078e003f */
[----:B------:R-:W-:Y:S02]  /*9070*/  FMUL.FTZ R63, R0, R171 ;  /* 0x000000ab003f7220 */ /* 0x000fe40000410000 */
[----:B------:R-:W-:Y:S04]  /*9080*/  IMAD.MOV.U32 R139, RZ, RZ, R60 ;  /* 0x000000ffff8b7224 */ /* 0x000fe800078e003c */
[----:B------:R-:W-:Y:S02]  /*9090*/  FMUL.FTZ R60, R3, R168 ;  /* 0x000000a8033c7220 */ /* 0x000fe40000410000 */
[----:B------:R-:W-:Y:S02]  /*90a0*/  FMUL.FTZ R83, R100, R83 ;  /* 0x0000005364537220 */ /* 0x000fe40000410000 */
[--C-:B-1----:R-:W-:Y:S02]  /*90b0*/  FFMA.FTZ R2, R193, c[0x0][0x2d0], -R184.reuse ;  /* 0x0000b400c1027a23 */ /* 0x102fe400000108b8 */
[C---:B------:R-:W-:Y:S01]  /*90c0*/  FMUL.FTZ R88, R3.reuse, R88 ;  /* 0x0000005803587220 */ /* 0x040fe20000410000 */
[-C--:B------:R-:W-:Y:S01]  /*90d0*/  HMMA.16816.F32 R60, R180, R114.reuse, R60 ;  /* 0x00000072b43c723c */ /* 0x080fe2000000183c */
[----:B------:R1:W-:Y:S02]  /*90e0*/  MUFU.EX2 R244, R2 ;  /* 0x0000000200f47308 */ /* 0x0003e40000000800 */
[C---:B------:R-:W-:Y:S02]  /*90f0*/  FMUL.FTZ R89, R3.reuse, R89 ;  /* 0x0000005903597220 */ /* 0x040fe40000410000 */
[C---:B------:R-:W-:Y:S02]  /*9100*/  FMUL.FTZ R90, R0.reuse, R90 ;  /* 0x0000005a005a7220 */ /* 0x040fe40000410000 */
[C---:B------:R-:W-:Y:S01]  /*9110*/  FMUL.FTZ R91, R0.reuse, R91 ;  /* 0x0000005b005b7220 */ /* 0x040fe20000410000 */
[C---:B------:R-:W-:Y:S01]  /*9120*/  HMMA.16816.F32 R64, R176.reuse, R114, R64 ;  /* 0x00000072b040723c */ /* 0x040fe20000001840 */
[----:B------:R-:W2:Y:S03]  /*9130*/  LDSM.16.MT88.4 R112, [R214+0x2000] ;  /* 0x00200000d670783b */ /* 0x000ea60000004200 */
[C---:B------:R-:W-:Y:S02]  /*9140*/  FMUL.FTZ R92, R3.reuse, R92 ;  /* 0x0000005c035c7220 */ /* 0x040fe40000410000 */
[----:B------:R-:W-:Y:S02]  /*9150*/  FMUL.FTZ R93, R3, R93 ;  /* 0x0000005d035d7220 */ /* 0x000fe40000410000 */
[-C--:B---3--:R-:W-:Y:S04]  /*9160*/  HMMA.16816.F32 R68, R176, R116.reuse, R68 ;  /* 0x00000074b044723c */ /* 0x088fe80000001844 */
[C---:B------:R-:W-:Y:S02]  /*9170*/  FMUL.FTZ R94, R0.reuse, R94 ;  /* 0x0000005e005e7220 */ /* 0x040fe40000410000 */
[----:B------:R-:W-:Y:S02]  /*9180*/  FMUL.FTZ R95, R0, R95 ;  /* 0x0000005f005f7220 */ /* 0x000fe40000410000 */
[C---:B------:R-:W-:Y:S04]  /*9190*/  HMMA.16816.F32 R72, R180.reuse, R116, R72 ;  /* 0x00000074b448723c */ /* 0x040fe80000001848 */
[--C-:B-1----:R-:W-:Y:S02]  /*91a0*/  FFMA.FTZ R2, R194, c[0x0][0x2d0], -R184.reuse ;  /* 0x0000b400c2027a23 */ /* 0x102fe400000108b8 */
[----:B------:R-:W-:Y:S02]  /*91b0*/  FFMA.FTZ R106, R205, c[0x0][0x2d0], -R111 ;  /* 0x0000b400cd6a7a23 */ /* 0x000fe4000001086f */
[-C--:B------:R-:W-:Y:S01]  /*91c0*/  HMMA.16816.F32 R76, R180, R118.reuse, R76 ;  /* 0x00000076b44c723c */ /* 0x080fe2000000184c */
[----:B------:R-:W1:Y:S03]  /*91d0*/  MUFU.EX2 R242, R2 ;  /* 0x0000000200f27308 */ /* 0x000e660000000800 */
[C---:B------:R-:W-:Y:S02]  /*91e0*/  FMUL.FTZ R85, R101.reuse, R85 ;  /* 0x0000005565557220 */ /* 0x040fe40000410000 */
[C---:B------:R-:W-:Y:S02]  /*91f0*/  FMUL.FTZ R86, R100.reuse, R86 ;  /* 0x0000005664567220 */ /* 0x040fe40000410000 */
[C---:B------:R-:W-:Y:S01]  /*9200*/  HMMA.16816.F32 R80, R176.reuse, R118, R80 ;  /* 0x00000076b050723c */ /* 0x040fe20000001850 */
[----:B------:R-:W3:Y:S02]  /*9210*/  LDSM.16.MT88.4 R116, [R213+0x400] ;  /* 0x00040000d574783b */ /* 0x000ee40000004200 */
[----:B------:R4:W-:Y:S01]  /*9220*/  MUFU.EX2 R210, R106 ;  /* 0x0000006a00d27308 */ /* 0x0009e20000000800 */
[C---:B------:R-:W-:Y:S02]  /*9230*/  FMUL.FTZ R87, R100.reuse, R87 ;  /* 0x0000005764577220 */ /* 0x040fe40000410000 */
[C---:B------:R-:W-:Y:S02]  /*9240*/  FMUL.FTZ R96, R101.reuse, R96 ;  /* 0x0000006065607220 */ /* 0x040fe40000410000 */
[----:B------:R-:W-:Y:S03]  /*9250*/  FMUL.FTZ R97, R101, R97 ;  /* 0x0000006165617220 */ /* 0x000fe60000410000 */
[-C--:B--2---:R-:W-:Y:S03]  /*9260*/  HMMA.16816.F32 R84, R176, R112.reuse, R84 ;  /* 0x00000070b054723c */ /* 0x084fe60000001854 */
[C---:B------:R-:W-:Y:S02]  /*9270*/  FMUL.FTZ R98, R100.reuse, R98 ;  /* 0x0000006264627220 */ /* 0x040fe40000410000 */
[----:B------:R-:W-:Y:S01]  /*9280*/  FMUL.FTZ R99, R100, R99 ;  /* 0x0000006364637220 */ /* 0x000fe20000410000 */
[----:B-1----:R-:W-:Y:S01]  /*9290*/  F2FP.PACK_AB R120, R242, R244 ;  /* 0x000000f4f278723e */ /* 0x002fe200000000ff */
[--C-:B------:R-:W-:Y:S01]  /*92a0*/  FFMA.FTZ R2, R189, c[0x0][0x2d0], -R184.reuse ;  /* 0x0000b400bd027a23 */ /* 0x100fe200000108b8 */
[C---:B------:R-:W-:Y:S03]  /*92b0*/  HMMA.16816.F32 R88, R180.reuse, R112, R88 ;  /* 0x00000070b458723c */ /* 0x040fe60000001858 */
[----:B------:R1:W-:Y:S04]  /*92c0*/  MUFU.EX2 R241, R2 ;  /* 0x0000000200f17308 */ /* 0x0003e80000000800 */
[----:B------:R-:W-:Y:S01]  /*92d0*/  F2FP.PACK_AB R112, R151, R150 ;  /* 0x000000969770723e */ /* 0x000fe200000000ff */
[-C--:B------:R-:W-:Y:S01]  /*92e0*/  HMMA.16816.F32 R92, R180, R114.reuse, R92 ;  /* 0x00000072b45c723c */ /* 0x080fe2000000185c */
[----:B------:R-:W-:Y:S03]  /*92f0*/  LDSM.16.MT88.4 R180, [R213+0x2c00] ;  /* 0x002c0000d5b4783b */ /* 0x000fe60000004200 */
[----:B------:R-:W-:Y:S01]  /*9300*/  F2FP.PACK_AB R113, R249, R251 ;  /* 0x000000fbf971723e */ /* 0x000fe200000000ff */
[--C-:B----4-:R-:W-:Y:S01]  /*9310*/  FFMA.FTZ R106, R243, c[0x0][0x2d0], -R184.reuse ;  /* 0x0000b400f36a7a23 */ /* 0x110fe200000108b8 */
[----:B------:R-:W-:Y:S02]  /*9320*/  MOV R243, R153 ;  /* 0x0000009900f37202 */ /* 0x000fe40000000f00 */
[----:B------:R-:W-:Y:S07]  /*9330*/  HMMA.16816.F32 R96, R176, R114, R96 ;  /* 0x00000072b060723c */ /* 0x000fee0000001860 */
[----:B------:R-:W-:Y:S02]  /*9340*/  F2FP.PACK_AB R114, R153, R152 ;  /* 0x000000989972723e */ /* 0x000fe400000000ff */
[----:B------:R-:W-:Y:S03]  /*9350*/  F2FP.PACK_AB R115, R247, R248 ;  /* 0x000000f8f773723e */ /* 0x000fe600000000ff */
[----:B-1----:R-:W-:Y:S04]  /*9360*/  FFMA.FTZ R2, R190, c[0x0][0x2d0], -R184 ;  /* 0x0000b400be027a23 */ /* 0x002fe800000108b8 */
[-C--:B---3--:R-:W-:Y:S01]  /*9370*/  HMMA.16816.F32 R4, R112, R116.reuse, R4 ;  /* 0x000000747004723c */ /* 0x088fe20000001804 */
[----:B------:R1:W2:Y:S04]  /*9380*/  MUFU.EX2 R240, R2 ;  /* 0x0000000200f07308 */ /* 0x0002a80000000800 */
[--C-:B-1----:R-:W-:Y:S01]  /*9390*/  FFMA.FTZ R2, R195, c[0x0][0x2d0], -R185.reuse ;  /* 0x0000b400c3027a23 */ /* 0x102fe200000108b9 */
[----:B--2---:R-:W-:Y:S05]  /*93a0*/  F2FP.PACK_AB R122, R240, R241 ;  /* 0x000000f1f07a723e */ /* 0x004fea00000000ff */
[----:B------:R1:W-:Y:S02]  /*93b0*/  MUFU.EX2 R237, R2 ;  /* 0x0000000200ed7308 */ /* 0x0003e40000000800 */
        /* <DEDUP_REMOVED lines=10> */
[C---:B------:R-:W-:Y:S08]  /*9460*/  HMMA.16816.F32 R8, R120.reuse, R116, R8 ;  /* 0x000000747808723c */ /* 0x040ff00000001808 */
[-C--:B------:R-:W-:Y:S08]  /*9470*/  HMMA.16816.F32 R12, R120, R118.reuse, R12 ;  /* 0x00000076780c723c */ /* 0x080ff0000000180c */
[C---:B------:R-:W-:Y:S01]  /*9480*/  HMMA.16816.F32 R16, R112.reuse, R118, R16 ;  /* 0x000000767010723c */ /* 0x040fe20000001810 */
[----:B------:R-:W2:Y:S03]  /*9490*/  LDSM.16.MT88.4 R116, [R214+0x1400] ;  /* 0x00140000d674783b */ /* 0x000ea60000004200 */
[--C-:B-1----:R-:W-:Y:S04]  /*94a0*/  FFMA.FTZ R2, R201, c[0x0][0x2d0], -R110.reuse ;  /* 0x0000b400c9027a23 */ /* 0x102fe8000001086e */
[-C--:B------:R-:W-:Y:S01]  /*94b0*/  HMMA.16816.F32 R20, R112, R124.reuse, R20 ;  /* 0x0000007c7014723c */ /* 0x080fe20000001814 */
[----:B------:R1:W3:Y:S07]  /*94c0*/  MUFU.EX2 R231, R2 ;  /* 0x0000000200e77308 */ /* 0x0002ee0000000800 */
        /* <DEDUP_REMOVED lines=18> */
[--C-:B-1----:R-:W-:Y:S02]  /*95f0*/  FFMA.FTZ R2, R206, c[0x0][0x2d0], -R111.reuse ;  /* 0x0000b400ce027a23 */ /* 0x102fe4000001086f */
[----:B------:R-:W-:Y:S02]  /*9600*/  MUFU.EX2 R206, R106 ;  /* 0x0000006a00ce7308 */ /* 0x000fe40000000800 */
[-C--:B----4-:R-:W-:Y:S08]  /*9610*/  HMMA.16816.F32 R68, R112, R124.reuse, R68 ;  /* 0x0000007c7044723c */ /* 0x090ff00000001844 */
[C---:B------:R-:W-:Y:S01]  /*9620*/  HMMA.16816.F32 R72, R120.reuse, R124, R72 ;  /* 0x0000007c7848723c */ /* 0x040fe20000001848 */
[----:B------:R1:W4:Y:S07]  /*9630*/  MUFU.EX2 R208, R2 ;  /* 0x0000000200d07308 */ /* 0x00032e0000000800 */
[-C--:B------:R-:W-:Y:S08]  /*9640*/  HMMA.16816.F32 R76, R120, R126.reuse, R76 ;  /* 0x0000007e784c723c */ /* 0x080ff0000000184c */
[C---:B------:R-:W-:Y:S01]  /*9650*/  HMMA.16816.F32 R80, R112.reuse, R126, R80 ;  /* 0x0000007e7050723c */ /* 0x040fe20000001850 */
[----:B------:R-:W2:Y:S07]  /*9660*/  LDSM.16.MT88.4 R124, [R213+0x1800] ;  /* 0x00180000d57c783b */ /* 0x000eae0000004200 */
[-C--:B-----5:R-:W-:Y:S04]  /*9670*/  HMMA.16816.F32 R84, R112, R128.reuse, R84 ;  /* 0x000000807054723c */ /* 0x0a0fe80000001854 */
[--C-:B-1----:R-:W-:Y:S04]  /*9680*/  FFMA.FTZ R2, R200, c[0x0][0x2d0], -R111.reuse ;  /* 0x0000b400c8027a23 */ /* 0x102fe8000001086f */
[C---:B------:R-:W-:Y:S01]  /*9690*/  HMMA.16816.F32 R88, R120.reuse, R128, R88 ;  /* 0x000000807858723c */ /* 0x040fe20000001858 */
[----:B------:R1:W-:Y:S07]  /*96a0*/  MUFU.EX2 R209, R2 ;  /* 0x0000000200d17308 */ /* 0x0003ee0000000800 */
[-C--:B------:R-:W-:Y:S08]  /*96b0*/  HMMA.16816.F32 R92, R120, R130.reuse, R92 ;  /* 0x00000082785c723c */ /* 0x080ff0000000185c */
[----:B------:R-:W-:Y:S01]  /*96c0*/  HMMA.16816.F32 R96, R112, R130, R96 ;  /* 0x000000827060723c */ /* 0x000fe20000001860 */
[----:B------:R-:W-:Y:S06]  /*96d0*/  LDSM.16.MT88.4 R128, [R213+0x2800] ;  /* 0x00280000d580783b */ /* 0x000fec0000004200 */
[----:B---3--:R-:W-:Y:S01]  /*96e0*/  F2FP.PACK_AB R112, R231, R211 ;  /* 0x000000d3e770723e */ /* 0x008fe200000000ff */
[----:B-1----:R-:W-:Y:S01]  /*96f0*/  FFMA.FTZ R2, R203, c[0x0][0x2d0], -R111 ;  /* 0x0000b400cb027a23 */ /* 0x002fe2000001086f */
[----:B--2---:R-:W-:Y:S03]  /*9700*/  F2FP.PACK_AB R114, R230, R232 ;  /* 0x000000e8e672723e */ /* 0x004fe600000000ff */
[----:B------:R1:W2:Y:S01]  /*9710*/  MUFU.EX2 R207, R2 ;  /* 0x0000000200cf7308 */ /* 0x0002a20000000800 */
[----:B----4-:R-:W-:Y:S01]  /*9720*/  F2FP.PACK_AB R113, R208, R210 ;  /* 0x000000d2d071723e */ /* 0x010fe200000000ff */
[----:B-1----:R-:W-:Y:S01]  /*9730*/  FFMA.FTZ R2, R245, c[0x0][0x2d0], -R184 ;  /* 0x0000b400f5027a23 */ /* 0x002fe200000108b8 */
[----:B--2---:R-:W-:Y:S01]  /*9740*/  F2FP.PACK_AB R115, R207, R209 ;  /* 0x000000d1cf73723e */ /* 0x004fe200000000ff */
[----:B------:R-:W-:Y:S06]  /*9750*/  IMAD.MOV.U32 R245, RZ, RZ, R152 ;  /* 0x000000fffff57224 */ /* 0x000fec00078e0098 */
[----:B------:R1:W2:Y:S01]  /*9760*/  MUFU.EX2 R203, R2 ;  /* 0x0000000200cb7308 */ /* 0x0002a20000000800 */
[-C--:B------:R-:W-:Y:S03]  /*9770*/  HMMA.16816.F32 R4, R112, R116.reuse, R4 ;  /* 0x000000747004723c */ /* 0x080fe60000001804 */
[--C-:B-1----:R-:W-:Y:S01]  /*9780*/  FFMA.FTZ R2, R238, c[0x0][0x2d0], -R184.reuse ;  /* 0x0000b400ee027a23 */ /* 0x102fe200000108b8 */
[----:B--2---:R-:W-:Y:S02]  /*9790*/  F2FP.PACK_AB R120, R203, R206 ;  /* 0x000000cecb78723e */ /* 0x004fe400000000ff */
[----:B------:R-:W-:Y:S03]  /*97a0*/  MOV R238, R151 ;  /* 0x0000009700ee7202 */ /* 0x000fe60000000f00 */
[----:B------:R1:W-:Y:S03]  /*97b0*/  MUFU.EX2 R205, R2 ;  /* 0x0000000200cd7308 */ /* 0x0003e60000000800 */
[----:B-1----:R-:W-:Y:S01]  /*97c0*/  FFMA.FTZ R2, R239, c[0x0][0x2d0], -R184 ;  /* 0x0000b400ef027a23 */ /* 0x002fe200000108b8 */
[----:B------:R-:W-:Y:S06]  /*97d0*/  MOV R239, R150 ;  /* 0x0000009600ef7202 */ /* 0x000fec0000000f00 */
[----:B------:R1:W2:Y:S02]  /*97e0*/  MUFU.EX2 R202, R2 ;  /* 0x0000000200ca7308 */ /* 0x0002a40000000800 */
[--C-:B-1----:R-:W-:Y:S01]  /*97f0*/  FFMA.FTZ R2, R250, c[0x0][0x2d0], -R185.reuse ;  /* 0x0000b400fa027a23 */ /* 0x102fe200000108b9 */
[----:B--2---:R-:W-:Y:S07]  /*9800*/  F2FP.PACK_AB R122, R202, R205 ;  /* 0x000000cdca7a723e */ /* 0x004fee00000000ff */
[----:B------:R1:W-:Y:S02]  /*9810*/  MUFU.EX2 R201, R2 ;  /* 0x0000000200c97308 */ /* 0x0003e40000000800 */
[--C-:B-1----:R-:W-:Y:S08]  /*9820*/  FFMA.FTZ R2, R252, c[0x0][0x2d0], -R185.reuse ;  /* 0x0000b400fc027a23 */ /* 0x102ff000000108b9 */
[----:B------:R1:W2:Y:S02]  /*9830*/  MUFU.EX2 R199, R2 ;  /* 0x0000000200c77308 */ /* 0x0002a40000000800 */
[--C-:B-1----:R-:W-:Y:S01]  /*9840*/  FFMA.FTZ R2, R246, c[0x0][0x2d0], -R185.reuse ;  /* 0x0000b400f6027a23 */ /* 0x102fe200000108b9 */
[----:B--2---:R-:W-:Y:S02]  /*9850*/  F2FP.PACK_AB R121, R199, R201 ;  /* 0x000000c9c779723e */ /* 0x004fe400000000ff */
[----:B------:R-:W-:Y:S05]  /*9860*/  MOV R246, R144 ;  /* 0x0000009000f67202 */ /* 0x000fea0000000f00 */
[----:B------:R1:W-:Y:S02]  /*9870*/  MUFU.EX2 R200, R2 ;  /* 0x0000000200c87308 */ /* 0x0003e40000000800 */
[----:B-1----:R-:W-:Y:S01]  /*9880*/  FFMA.FTZ R2, R236, c[0x0][0x2d0], -R185 ;  /* 0x0000b400ec027a23 */ /* 0x002fe200000108b9 */
[----:B------:R-:W-:Y:S07]  /*9890*/  MOV R236, R145 ;  /* 0x0000009100ec7202 */ /* 0x000fee0000000f00 */
        /* <DEDUP_REMOVED lines=10> */
[----:B------:R1:W-:Y:S07]  /*9940*/  MUFU.EX2 R195, R2 ;  /* 0x0000000200c37308 */ /* 0x0003ee0000000800 */
[C---:B------:R-:W-:Y:S08]  /*9950*/  HMMA.16816.F32 R24, R120.reuse, R132, R24 ;  /* 0x000000847818723c */ /* 0x040ff00000001818 */
[-C--:B------:R-:W-:Y:S08]  /*9960*/  HMMA.16816.F32 R28, R120, R134.reuse, R28 ;  /* 0x00000086781c723c */ /* 0x080ff0000000181c */
[C---:B------:R-:W-:Y:S01]  /*9970*/  HMMA.16816.F32 R32, R112.reuse, R134, R32 ;  /* 0x000000867020723c */ /* 0x040fe20000001820 */
[----:B------:R-:W-:Y:S03]  /*9980*/  LDSM.16.MT88.4 R132, [R213+0xc00] ;  /* 0x000c0000d584783b */ /* 0x000fe60000004200 */
[--C-:B-1----:R-:W-:Y:S02]  /*9990*/  FFMA.FTZ R2, R164, c[0x0][0x2d0], -R110.reuse ;  /* 0x0000b400a4027a23 */ /* 0x102fe4000001086e */
[----:B------:R-:W-:Y:S01]  /*99a0*/  FFMA.FTZ R110, R163, c[0x0][0x2d0], -R110 ;  /* 0x0000b400a36e7a23 */ /* 0x000fe2000001086e */
[----:B------:R-:W-:Y:S01]  /*99b0*/  MOV R163, R108 ;  /* 0x0000006c00a37202 */ /* 0x000fe20000000f00 */
[-C--:B------:R-:W-:Y:S01]  /*99c0*/  HMMA.16816.F32 R36, R112, R124.reuse, R36 ;  /* 0x0000007c7024723c */ /* 0x080fe20000001824 */
[----:B------:R1:W-:Y:S07]  /*99d0*/  MUFU.EX2 R196, R2 ;  /* 0x0000000200c47308 */ /* 0x0003ee0000000800 */
[C---:B------:R-:W-:Y:S03]  /*99e0*/  HMMA.16816.F32 R40, R120.reuse, R124, R40 ;  /* 0x0000007c7828723c */ /* 0x040fe60000001828 */
[----:B------:R-:W-:Y:S05]  /*99f0*/  MUFU.EX2 R194, R110 ;  /* 0x0000006e00c27308 */ /* 0x000fea0000000800 */
[-C--:B------:R-:W-:Y:S08]  /*9a00*/  HMMA.16816.F32 R44, R120, R126.reuse, R44 ;  /* 0x0000007e782c723c */ /* 0x080ff0000000182c */
[C---:B------:R-:W-:Y:S01]  /*9a10*/  HMMA.16816.F32 R48, R112.reuse, R126, R48 ;  /* 0x0000007e7030723c */ /* 0x040fe20000001830 */
[----:B------:R-:W3:Y:S03]  /*9a20*/  LDSM.16.MT88.4 R124, [R214+0x2800] ;  /* 0x00280000d67c783b */ /* 0x000ee60000004200 */
[----:B-1----:R-:W-:Y:S02]  /*9a30*/  FFMA.FTZ R2, R162, c[0x0][0x2d0], -R111 ;  /* 0x0000b400a2027a23 */ /* 0x002fe4000001086f */
[----:B------:R-:W-:Y:S02]  /*9a40*/  IMAD.MOV.U32 R162, RZ, RZ, R139 ;  /* 0x000000ffffa27224 */ /* 0x000fe400078e008b */
[-C--:B--2---:R-:W-:Y:S01]  /*9a50*/  HMMA.16816.F32 R52, R112, R116.reuse, R52 ;  /* 0x000000747034723c */ /* 0x084fe20000001834 */
[----:B------:R1:W-:Y:S03]  /*9a60*/  MUFU.EX2 R193, R2 ;  /* 0x0000000200c17308 */ /* 0x0003e60000000800 */
[----:B------:R-:W-:Y:S04]  /*9a70*/  IMAD.MOV.U32 R139, RZ, RZ, R107 ;  /* 0x000000ffff8b7224 */ /* 0x000fe800078e006b */
[C---:B------:R-:W-:Y:S01]  /*9a80*/  HMMA.16816.F32 R56, R120.reuse, R116, R56 ;  /* 0x000000747838723c */ /* 0x040fe20000001838 */
[----:B------:R-:W2:Y:S07]  /*9a90*/  LDL R117, [R1+0x38] ;  /* 0x0000380001757983 */ /* 0x000eae0000100800 */
[-C--:B------:R-:W-:Y:S08]  /*9aa0*/  HMMA.16816.F32 R60, R120, R118.reuse, R60 ;  /* 0x00000076783c723c */ /* 0x080ff0000000183c */
[C---:B------:R-:W-:Y:S04]  /*9ab0*/  HMMA.16816.F32 R64, R112.reuse, R118, R64 ;  /* 0x000000767040723c */ /* 0x040fe80000001840 */
[--C-:B-1----:R-:W-:Y:S01]  /*9ac0*/  FFMA.FTZ R2, R161, c[0x0][0x2d0], -R111.reuse ;  /* 0x0000b400a1027a23 */ /* 0x102fe2000001086f */
[----:B------:R-:W-:Y:S02]  /*9ad0*/  MOV R161, R155 ;  /* 0x0000009b00a17202 */ /* 0x000fe40000000f00 */
[----:B------:R-:W-:Y:S01]  /*9ae0*/  MOV R155, R147 ;  /* 0x00000093009b7202 */ /* 0x000fe20000000f00 */
[-C--:B------:R-:W-:Y:S01]  /*9af0*/  HMMA.16816.F32 R68, R112, R128.reuse, R68 ;  /* 0x000000807044723c */ /* 0x080fe20000001844 */
[----:B------:R1:W-:Y:S03]  /*9b00*/  MUFU.EX2 R191, R2 ;  /* 0x0000000200bf7308 */ /* 0x0003e60000000800 */
[----:B------:R-:W-:Y:S04]  /*9b10*/  MOV R147, R142 ;  /* 0x0000008e00937202 */ /* 0x000fe80000000f00 */
[C---:B------:R-:W-:Y:S08]  /*9b20*/  HMMA.16816.F32 R72, R120.reuse, R128, R72 ;  /* 0x000000807848723c */ /* 0x040ff00000001848 */
[-C--:B------:R-:W-:Y:S08]  /*9b30*/  HMMA.16816.F32 R76, R120, R130.reuse, R76 ;  /* 0x00000082784c723c */ /* 0x080ff0000000184c */
[C---:B------:R-:W-:Y:S04]  /*9b40*/  HMMA.16816.F32 R80, R112.reuse, R130, R80 ;  /* 0x000000827050723c */ /* 0x040fe80000001850 */
[--C-:B-1----:R-:W-:Y:S02]  /*9b50*/  FFMA.FTZ R2, R192, c[0x0][0x2d0], -R111.reuse ;  /* 0x0000b400c0027a23 */ /* 0x102fe4000001086f */
[----:B------:R-:W-:Y:S01]  /*9b60*/  FFMA.FTZ R111, R160, c[0x0][0x2d0], -R111 ;  /* 0x0000b400a06f7a23 */ /* 0x000fe2000001086f */
[----:B------:R-:W-:Y:S01]  /*9b70*/  MOV R160, R148 ;  /* 0x0000009400a07202 */ /* 0x000fe20000000f00 */
[-C--:B---3--:R-:W-:Y:S01]  /*9b80*/  HMMA.16816.F32 R84, R112, R124.reuse, R84 ;  /* 0x0000007c7054723c */ /* 0x088fe20000001854 */
[----:B------:R1:W-:Y:S03]  /*9b90*/  MUFU.EX2 R192, R2 ;  /* 0x0000000200c07308 */ /* 0x0003e60000000800 */
[----:B------:R-:W-:Y:S04]  /*9ba0*/  IMAD.MOV.U32 R148, RZ, RZ, R141 ;  /* 0x000000ffff947224 */ /* 0x000fe800078e008d */
[C---:B------:R-:W-:Y:S03]  /*9bb0*/  HMMA.16816.F32 R88, R120.reuse, R124, R88 ;  /* 0x0000007c7858723c */ /* 0x040fe60000001858 */
[----:B------:R3:W-:Y:S05]  /*9bc0*/  MUFU.EX2 R190, R111 ;  /* 0x0000006f00be7308 */ /* 0x0007ea0000000800 */
[-C--:B------:R-:W-:Y:S08]  /*9bd0*/  HMMA.16816.F32 R92, R120, R126.reuse, R92 ;  /* 0x0000007e785c723c */ /* 0x080ff0000000185c */
[----:B------:R-:W-:Y:S04]  /*9be0*/  HMMA.16816.F32 R96, R112, R126, R96 ;  /* 0x0000007e7060723c */ /* 0x000fe80000001860 */
[--C-:B-1----:R-:W-:Y:S04]  /*9bf0*/  FFMA.FTZ R2, R187, c[0x0][0x2d0], -R184.reuse ;  /* 0x0000b400bb027a23 */ /* 0x102fe800000108b8 */
[----:B------:R1:W-:Y:S01]  /*9c00*/  MUFU.EX2 R188, R2 ;  /* 0x0000000200bc7308 */ /* 0x0003e20000000800 */
[----:B---3--:R-:W3:Y:S04]  /*9c10*/  LDL.LU R111, [R1+0x20] ;  /* 0x00002000016f7983 */ /* 0x008ee80000300800 */
[----:B------:R-:W4:Y:S04]  /*9c20*/  LDL.LU R110, [R1+0x24] ;  /* 0x00002400016e7983 */ /* 0x000f280000300800 */
[----:B------:R-:W5:Y:S04]  /*9c30*/  LDL.LU R108, [R1+0x28] ;  /* 0x00002800016c7983 */ /* 0x000f680000300800 */
[----:B------:R-:W5:Y:S01]  /*9c40*/  LDL.LU R116, [R1+0x2c] ;  /* 0x00002c0001747983 */ /* 0x000f620000300800 */
[--C-:B-1----:R-:W-:Y:S04]  /*9c50*/  FFMA.FTZ R2, R159, c[0x0][0x2d0], -R184.reuse ;  /* 0x0000b4009f027a23 */ /* 0x102fe800000108b8 */
[----:B------:R1:W1:Y:S02]  /*9c60*/  MUFU.EX2 R189, R2 ;  /* 0x0000000200bd7308 */ /* 0x0002640000000800 */
[--C-:B-1----:R-:W-:Y:S01]  /*9c70*/  FFMA.FTZ R2, R158, c[0x0][0x2d0], -R184.reuse ;  /* 0x0000b4009e027a23 */ /* 0x102fe200000108b8 */
[----:B------:R-:W-:Y:S01]  /*9c80*/  F2FP.PACK_AB R176, R189, R188 ;  /* 0x000000bcbdb0723e */ /* 0x000fe200000000ff */
[----:B------:R-:W-:Y:S06]  /*9c90*/  FFMA.FTZ R184, R157, c[0x0][0x2d0], -R184 ;  /* 0x0000b4009db87a23 */ /* 0x000fec00000108b8 */
[----:B------:R1:W-:Y:S10]  /*9ca0*/  MUFU.EX2 R187, R2 ;  /* 0x0000000200bb7308 */ /* 0x0003f40000000800 */
[----:B------:R-:W1:Y:S02]  /*9cb0*/  MUFU.EX2 R186, R184 ;  /* 0x000000b800ba7308 */ /* 0x000e640000000800 */
[--C-:B-1----:R-:W-:Y:S02]  /*9cc0*/  FFMA.FTZ R2, R156, c[0x0][0x2d0], -R185.reuse ;  /* 0x0000b4009c027a23 */ /* 0x102fe400000108b9 */
[----:B------:R-:W-:Y:S06]  /*9cd0*/  LDSM.16.MT88.4 R156, [R213+0x1c00] ;  /* 0x001c0000d59c783b */ /* 0x000fec0000004200 */
[----:B------:R1:W-:Y:S01]  /*9ce0*/  MUFU.EX2 R107, R2 ;  /* 0x00000002006b7308 */ /* 0x0003e20000000800 */
[----:B------:R-:W-:Y:S01]  /*9cf0*/  F2FP.PACK_AB R178, R186, R187 ;  /* 0x000000bbbab2723e */ /* 0x000fe200000000ff */
[--C-:B-1----:R-:W-:Y:S02]  /*9d00*/  FFMA.FTZ R2, R154, c[0x0][0x2d0], -R185.reuse ;  /* 0x0000b4009a027a23 */ /* 0x102fe400000108b9 */
[----:B------:R-:W-:Y:S01]  /*9d10*/  IMAD.MOV.U32 R154, RZ, RZ, R146 ;  /* 0x000000ffff9a7224 */ /* 0x000fe200078e0092 */
[----:B------:R-:W-:Y:S05]  /*9d20*/  MOV R146, R143 ;  /* 0x0000008f00927202 */ /* 0x000fea0000000f00 */
[----:B------:R1:W1:Y:S01]  /*9d30*/  MUFU.EX2 R184, R2 ;  /* 0x0000000200b87308 */ /* 0x0002620000000800 */
[----:B------:R-:W-:Y:S02]  /*9d40*/  IMAD.MOV.U32 R252, RZ, RZ, R146 ;  /* 0x000000fffffc7224 */ /* 0x000fe400078e0092 */
[--C-:B-1----:R-:W-:Y:S01]  /*9d50*/  FFMA.FTZ R2, R149, c[0x0][0x2d0], -R185.reuse ;  /* 0x0000b40095027a23 */ /* 0x102fe200000108b9 */
[----:B------:R-:W-:Y:S01]  /*9d60*/  MOV R149, R140 ;  /* 0x0000008c00957202 */ /* 0x000fe20000000f00 */
[----:B------:R-:W-:Y:S01]  /*9d70*/  FFMA.FTZ R185, R109, c[0x0][0x2d0], -R185 ;  /* 0x0000b4006db97a23 */ /* 0x000fe200000108b9 */
[----:B------:R-:W1:Y:S04]  /*9d80*/  LDSM.16.MT88.4 R140, [R214+0xc00] ;  /* 0x000c0000d68c783b */ /* 0x000e680000004200 */
[----:B------:R-:W-:Y:S01]  /*9d90*/  MUFU.EX2 R106, R2 ;  /* 0x00000002006a7308 */ /* 0x000fe20000000800 */
[----:B------:R-:W-:Y:S01]  /*9da0*/  F2FP.PACK_AB R109, R191, R193 ;  /* 0x000000c1bf6d723e */ /* 0x000fe200000000ff */
[----:B------:R-:W-:Y:S01]  /*9db0*/  IMAD.MOV.U32 R250, RZ, RZ, R149 ;  /* 0x000000fffffa7224 */ /* 0x000fe200078e0095 */
[----:B------:R-:W-:Y:S07]  /*9dc0*/  F2FP.PACK_AB R177, R184, R107 ;  /* 0x0000006bb8b1723e */ /* 0x000fee00000000ff */
[----:B------:R-:W1:Y:S02]  /*9dd0*/  MUFU.EX2 R185, R185 ;  /* 0x000000b900b97308 */ /* 0x000e640000000800 */
[----:B-1----:R-:W-:Y:S02]  /*9de0*/  F2FP.PACK_AB R179, R185, R106 ;  /* 0x0000006ab9b3723e */ /* 0x002fe400000000ff */
[----:B--2---:R-:W-:Y:S02]  /*9df0*/  ISETP.GT.AND P0, PT, R229, R117, PT ;  /* 0x00000075e500720c */ /* 0x004fe40003f04270 */
[----:B------:R-:W-:Y:S01]  /*9e00*/  MOV R229, R147 ;  /* 0x0000009300e57202 */ /* 0x000fe20000000f00 */
[----:B---3--:R-:W-:Y:S01]  /*9e10*/  FFMA.FTZ R101, R101, R111, R163 ;  /* 0x0000006f65657223 */ /* 0x008fe200000100a3 */
[----:B------:R-:W-:Y:S01]  /*9e20*/  F2FP.PACK_AB R111, R190, R192 ;  /* 0x000000c0be6f723e */ /* 0x000fe200000000ff */
[----:B----4-:R-:W-:Y:S01]  /*9e30*/  FFMA.FTZ R100, R100, R110, R162 ;  /* 0x0000006e64647223 */ /* 0x010fe200000100a2 */
[----:B------:R-:W-:Y:S01]  /*9e40*/  F2FP.PACK_AB R110, R194, R196 ;  /* 0x000000c4c26e723e */ /* 0x000fe200000000ff */
[----:B-----5:R-:W-:Y:S01]  /*9e50*/  FFMA.FTZ R2, R3, R108, R161 ;  /* 0x0000006c03027223 */ /* 0x020fe200000100a1 */
[----:B------:R-:W-:Y:S01]  /*9e60*/  F2FP.PACK_AB R108, R195, R197 ;  /* 0x000000c5c36c723e */ /* 0x000fe200000000ff */
[----:B------:R-:W-:Y:S01]  /*9e70*/  FADD.FTZ R3, R155, R101 ;  /* 0x000000659b037221 */ /* 0x000fe20000010000 */
[----:B------:R-:W-:Y:S01]  /*9e80*/  MOV R101, R148 ;  /* 0x0000009400657202 */ /* 0x000fe20000000f00 */
[----:B------:R-:W-:Y:S02]  /*9e90*/  FFMA.FTZ R0, R0, R116, R160 ;  /* 0x0000007400007223 */ /* 0x000fe400000100a0 */
[----:B------:R-:W-:Y:S02]  /*9ea0*/  FADD.FTZ R100, R154, R100 ;  /* 0x000000649a647221 */ /* 0x000fe40000010000 */
[-C--:B------:R-:W-:Y:S01]  /*9eb0*/  HMMA.16816.F32 R112, R108, R132.reuse, R4 ;  /* 0x000000846c70723c */ /* 0x080fe20000001804 */
[----:B------:R-:W1:Y:S07]  /*9ec0*/  LDSM.16.MT88.4 R4, [R214+0x2c00] ;  /* 0x002c0000d604783b */ /* 0x000e6e0000004200 */
[C---:B------:R-:W-:Y:S07]  /*9ed0*/  HMMA.16816.F32 R116, R176.reuse, R132, R8 ;  /* 0x00000084b074723c */ /* 0x040fee0000001808 */
[----:B------:R-:W-:Y:S01]  /*9ee0*/  MOV R10, R137 ;  /* 0x00000089000a7202 */ /* 0x000fe20000000f00 */
[-C--:B------:R-:W-:Y:S04]  /*9ef0*/  HMMA.16816.F32 R120, R176, R134.reuse, R12 ;  /* 0x00000086b078723c */ /* 0x080fe8000000180c */
[----:B------:R-:W-:Y:S01]  /*9f00*/  FADD.FTZ R3, R10, R3 ;  /* 0x000000030a037221 */ /* 0x000fe20000010000 */
[----:B------:R-:W-:Y:S01]  /*9f10*/  MOV R9, R138 ;  /* 0x0000008a00097202 */ /* 0x000fe20000000f00 */
[----:B------:R-:W-:Y:S02]  /*9f20*/  IMAD.MOV.U32 R8, RZ, RZ, R139 ;  /* 0x000000ffff087224 */ /* 0x000fe400078e008b */
[C---:B------:R-:W-:Y:S04]  /*9f30*/  HMMA.16816.F32 R124, R108.reuse, R134, R16 ;  /* 0x000000866c7c723c */ /* 0x040fe80000001810 */
[----:B------:R-:W-:Y:S02]  /*9f40*/  FADD.FTZ R3, R236, R3 ;  /* 0x00000003ec037221 */ /* 0x000fe40000010000 */
[----:B------:R-:W-:Y:S02]  /*9f50*/  FADD.FTZ R2, R8, R2 ;  /* 0x0000000208027221 */ /* 0x000fe40000010000 */
[-C--:B------:R-:W-:Y:S04]  /*9f60*/  HMMA.16816.F32 R128, R108, R140.reuse, R20 ;  /* 0x0000008c6c80723c */ /* 0x080fe80000001814 */
[----:B------:R-:W-:Y:S02]  /*9f70*/  FADD.FTZ R10, R239, R3 ;  /* 0x00000003ef0a7221 */ /* 0x000fe40000010000 */
[----:B------:R-:W-:Y:S02]  /*9f80*/  FADD.FTZ R0, R9, R0 ;  /* 0x0000000009007221 */ /* 0x000fe40000010000 */
[C---:B------:R-:W-:Y:S04]  /*9f90*/  HMMA.16816.F32 R132, R176.reuse, R140, R24 ;  /* 0x0000008cb084723c */ /* 0x040fe80000001818 */
[----:B------:R-:W-:Y:S02]  /*9fa0*/  IMAD.MOV.U32 R11, RZ, RZ, R136 ;  /* 0x000000ffff0b7224 */ /* 0x000fe400078e0088 */
[----:B------:R-:W-:Y:S02]  /*9fb0*/  FADD.FTZ R8, R101, R2 ;  /* 0x0000000265087221 */ /* 0x000fe40000010000 */
[-C--:B------:R-:W-:Y:S04]  /*9fc0*/  HMMA.16816.F32 R136, R176, R142.reuse, R28 ;  /* 0x0000008eb088723c */ /* 0x080fe8000000181c */
[----:B------:R-:W-:Y:S01]  /*9fd0*/  FADD.FTZ R9, R11, R100 ;  /* 0x000000640b097221 */ /* 0x000fe20000010000 */
[----:B------:R-:W-:Y:S01]  /*9fe0*/  MOV R100, R105 ;  /* 0x0000006900647202 */ /* 0x000fe20000000f00 */
[----:B------:R-:W-:Y:S01]  /*9ff0*/  FADD.FTZ R11, R229, R0 ;  /* 0x00000000e50b7221 */ /* 0x000fe20000010000 */
[----:B------:R-:W-:Y:S01]  /*a000*/  MOV R229, R204 ;  /* 0x000000cc00e57202 */ /* 0x000fe20000000f00 */
        /* <DEDUP_REMOVED lines=44> */
[-C--:B-1----:R-:W-:Y:S03]  /*a2d0*/  HMMA.16816.F32 R84, R108, R4.reuse, R84 ;  /* 0x000000046c54723c */ /* 0x082fe60000001854 */
[----:B------:R-:W-:Y:S04]  /*a2e0*/  FADD.FTZ R3, R198, R9 ;  /* 0x00000009c6037221 */ /* 0x000fe80000010000 */
[----:B------:R-:W-:Y:S01]  /*a2f0*/  FADD.FTZ R3, R107, R3 ;  /* 0x000000036b037221 */ /* 0x000fe20000010000 */
[C---:B------:R-:W-:Y:S04]  /*a300*/  HMMA.16816.F32 R88, R176.reuse, R4, R88 ;  /* 0x00000004b058723c */ /* 0x040fe80000001858 */
[----:B------:R-:W-:Y:S01]  /*a310*/  FADD.FTZ R3, R184, R3 ;  /* 0x00000003b8037221 */ /* 0x000fe20000010000 */
[----:B------:R-:W-:Y:S02]  /*a320*/  MOV R107, R103 ;  /* 0x00000067006b7202 */ /* 0x000fe40000000f00 */
[----:B------:R-:W-:Y:S01]  /*a330*/  FADD.FTZ R4, R207, R2 ;  /* 0x00000002cf047221 */ /* 0x000fe20000010000 */
[-C--:B------:R-:W-:Y:S04]  /*a340*/  HMMA.16816.F32 R92, R176, R6.reuse, R92 ;  /* 0x00000006b05c723c */ /* 0x080fe8000000185c */
        /* <DEDUP_REMOVED lines=12> */
[----:B------:R-:W-:Y:S02]  /*a410*/  FADD.FTZ R2, R187, R0 ;  /* 0x00000000bb027221 */ /* 0x000fe40000010000 */
[----:B------:R-:W-:Y:S01]  /*a420*/  FADD.FTZ R0, R106, R3 ;  /* 0x000000036a007221 */ /* 0x000fe20000010000 */
[----:B------:R1:W-:Y:S01]  /*a430*/  STL [R1+0x20], R5 ;  /* 0x0000200501007387 */ /* 0x0003e20000100800 */
[----:B------:R-:W-:Y:S02]  /*a440*/  FADD.FTZ R3, R190, R4 ;  /* 0x00000004be037221 */ /* 0x000fe40000010000 */
[----:B------:R-:W-:Y:S02]  /*a450*/  FADD.FTZ R2, R186, R2 ;  /* 0x00000002ba027221 */ /* 0x000fe40000010000 */
[----:B------:R-:W-:Y:S01]  /*a460*/  FADD.FTZ R0, R185, R0 ;  /* 0x00000000b9007221 */ /* 0x000fe20000010000 */
[----:B------:R1:W-:Y:S01]  /*a470*/  STL [R1+0x24], R3 ;  /* 0x0000240301007387 */ /* 0x0003e20000100800 */
[----:B------:R-:W-:Y:S03]  /*a480*/  IMAD.MOV.U32 R106, RZ, RZ, R104 ;  /* 0x000000ffff6a7224 */ /* 0x000fe600078e0068 */
[----:B------:R1:W-:Y:S04]  /*a490*/  STL [R1+0x28], R2 ;  /* 0x0000280201007387 */ /* 0x0003e80000100800 */
[----:B------:R1:W-:Y:S01]  /*a4a0*/  STL [R1+0x2c], R0 ;  /* 0x00002c0001007387 */ /* 0x0003e20000100800 */
[----:B------:R-:W-:-:S05]  /*a4b0*/  @P0 BRA `(.L_x_1011) ;  /* 0xffffb88000000947 */ /* 0x000fca000383ffff */
.L_x_1010:
[----:B-1----:R-:W2:Y:S02]  /*a4c0*/  LDL R0, [R1+0x1c] ;  /* 0x00001c0001007983 */ /* 0x002ea40000100800 */
[----:B--2---:R-:W-:-:S13]  /*a4d0*/  ISETP.GE.AND P0, PT, R204, R0, PT ;  /* 0x00000000cc00720c */ /* 0x004fda0003f06270 */
[----:B------:R-:W-:Y:S05]  /*a4e0*/  @!P0 BRA `(.L_x_1012) ;  /* 0x00003ca000008947 */ /* 0x000fea0003800000 */
[----:B------:R-:W-:Y:S01]  /*a4f0*/  IMAD.MOV.U32 R3, RZ, RZ, R104 ;  /* 0x000000ffff037224 */ /* 0x000fe200078e0068 */
[----:B------:R-:W-:Y:S01]  /*a500*/  MOV R107, R102 ;  /* 0x00000066006b7202 */ /* 0x000fe20000000f00 */
[----:B------:R-:W-:Y:S01]  /*a510*/  IMAD.MOV.U32 R2, RZ, RZ, R105 ;  /* 0x000000ffff027224 */ /* 0x000fe200078e0069 */
[----:B------:R-:W-:Y:S02]  /*a520*/  MOV R106, R103 ;  /* 0x00000067006a7202 */ /* 0x000fe40000000f00 */
.L_x_1013:
[----:B------:R-:W2:Y:S01]  /*a530*/  LDL.64 R208, [R1+0x10] ;  /* 0x0000100001d07983 */ /* 0x000ea20000100a00 */
[----:B------:R-:W-:Y:S04]  /*a540*/  DEPBAR.LE SB0, 0x0 ;  /* 0x000080000000791a */ /* 0x000fe80000000000 */
[----:B------:R-:W-:Y:S01]  /*a550*/  WARPSYNC 0xffffffff ;  /* 0xffffffff00007948 */ /* 0x000fe20003800000 */
[----:B---3--:R-:W3:Y:S01]  /*a560*/  LDL R206, [R1+0x18] ;  /* 0x0000180001ce7983 */ /* 0x008ee20000100800 */
[----:B------:R-:W-:Y:S02]  /*a570*/  SHF.R.S32.HI R0, RZ, 0x1f, R204 ;  /* 0x0000001fff007819 */ /* 0x000fe400000114cc */
[----:B------:R-:W-:Y:S01]  /*a580*/  MOV R105, c[0x0][0x208] ;  /* 0x0000820000697a02 */ /* 0x000fe20000000f00 */
[----:B------:R-:W4:Y:S01]  /*a590*/  LDL R184, [R1+0x34] ;  /* 0x0000340001b87983 */ /* 0x000f220000100800 */
[----:B------:R-:W-:Y:S01]  /*a5a0*/  MOV R180, c[0x0][0x20c] ;  /* 0x0000830000b47a02 */ /* 0x000fe20000000f00 */
[----:B------:R-:W-:Y:S02]  /*a5b0*/  IMAD R0, R0, c[0x0][0x208], RZ ;  /* 0x0000820000007a24 */ /* 0x000fe400078e02ff */
[----:B------:R-:W-:Y:S02]  /*a5c0*/  BAR.SYNC.DEFER_BLOCKING 0x0 ;  /* 0x0000000000007b1d */ /* 0x000fe40000010000 */
[C---:B------:R-:W-:Y:S06]  /*a5d0*/  IMAD R0, R204.reuse, c[0x0][0x20c], R0 ;  /* 0x00008300cc007a24 */ /* 0x040fec00078e0200 */
[----:B------:R-:W-:Y:S08]  /*a5e0*/  LDSM.16.M88.4 R64, [R215] ;  /* 0x00000000d740783b */ /* 0x000ff00000000200 */
[----:B------:R-:W1:Y:S08]  /*a5f0*/  LDSM.16.M88.4 R16, [R212] ;  /* 0x00000000d410783b */ /* 0x000e700000000200 */
[----:B------:R-:W5:Y:S08]  /*a600*/  LDSM.16.M88.4 R60, [R215+0x1000] ;  /* 0x00100000d73c783b */ /* 0x000f700000000200 */
[----:B------:R-:W5:Y:S08]  /*a610*/  LDSM.16.M88.4 R32, [R212+0x400] ;  /* 0x00040000d420783b */ /* 0x000f700000000200 */
[----:B------:R-:W4:Y:S04]  /*a620*/  LDL R251, [R1+0x1c] ;  /* 0x00001c0001fb7983 */ /* 0x000f280000100800 */
[----:B------:R-:W5:Y:S08]  /*a630*/  LDSM.16.M88.4 R48, [R212+0x800] ;  /* 0x00080000d430783b */ /* 0x000f700000000200 */
[----:B------:R-:W5:Y:S01]  /*a640*/  LDSM.16.M88.4 R100, [R212+0xc00] ;  /* 0x000c0000d464783b */ /* 0x000f620000000200 */
[-C--:B-1----:R-:W-:Y:S07]  /*a650*/  HMMA.16816.F32 R4, R64, R16.reuse, RZ ;  /* 0x000000104004723c */ /* 0x082fee00000018ff */
[----:B------:R-:W-:Y:S01]  /*a660*/  LDSM.16.M88.4 R108, [R216] ;  /* 0x00000000d86c783b */ /* 0x000fe20000000200 */
[C---:B-----5:R-:W-:Y:S07]  /*a670*/  HMMA.16816.F32 R8, R60.reuse, R16, RZ ;  /* 0x000000103c08723c */ /* 0x060fee00000018ff */
[----:B------:R-:W1:Y:S01]  /*a680*/  LDSM.16.M88.4 R176, [R217] ;  /* 0x00000000d9b0783b */ /* 0x000e620000000200 */
[-C--:B------:R-:W-:Y:S07]  /*a690*/  HMMA.16816.F32 R12, R60, R18.reuse, RZ ;  /* 0x000000123c0c723c */ /* 0x080fee00000018ff */
[----:B------:R-:W-:Y:S01]  /*a6a0*/  LDSM.16.M88.4 R188, [R227] ;  /* 0x00000000e3bc783b */ /* 0x000fe20000000200 */
[C---:B------:R-:W-:Y:S07]  /*a6b0*/  HMMA.16816.F32 R16, R64.reuse, R18, RZ ;  /* 0x000000124010723c */ /* 0x040fee00000018ff */
[----:B------:R-:W-:Y:S01]  /*a6c0*/  LDSM.16.M88.4 R192, [R226] ;  /* 0x00000000e2c0783b */ /* 0x000fe20000000200 */
[-C--:B------:R-:W-:Y:S08]  /*a6d0*/  HMMA.16816.F32 R20, R64, R32.reuse, RZ ;  /* 0x000000204014723c */ /* 0x080ff000000018ff */
[C---:B------:R-:W-:Y:S08]  /*a6e0*/  HMMA.16816.F32 R24, R60.reuse, R32, RZ ;  /* 0x000000203c18723c */ /* 0x040ff000000018ff */
[-C--:B------:R-:W-:Y:S08]  /*a6f0*/  HMMA.16816.F32 R28, R60, R34.reuse, RZ ;  /* 0x000000223c1c723c */ /* 0x080ff000000018ff */
[C---:B------:R-:W-:Y:S08]  /*a700*/  HMMA.16816.F32 R32, R64.reuse, R34, RZ ;  /* 0x000000224020723c */ /* 0x040ff000000018ff */
[-C--:B------:R-:W-:Y:S08]  /*a710*/  HMMA.16816.F32 R36, R64, R48.reuse, RZ ;  /* 0x000000304024723c */ /* 0x080ff000000018ff */
[C---:B------:R-:W-:Y:S07]  /*a720*/  HMMA.16816.F32 R40, R60.reuse, R48, RZ ;  /* 0x000000303c28723c */ /* 0x040fee00000018ff */
[----:B------:R-:W-:Y:S01]  /*a730*/  IMAD.WIDE.U32 R48, R204, c[0x0][0x208], RZ ;  /* 0x00008200cc307a25 */ /* 0x000fe200078e00ff */
[-C--:B------:R-:W-:Y:S04]  /*a740*/  HMMA.16816.F32 R44, R60, R50.reuse, RZ ;  /* 0x000000323c2c723c */ /* 0x080fe800000018ff */
[----:B------:R-:W-:Y:S02]  /*a750*/  IADD3 R0, R49, R0, RZ ;  /* 0x0000000031007210 */ /* 0x000fe40007ffe0ff */
[C---:B------:R-:W-:Y:S02]  /*a760*/  SHF.L.U32 R196, R48.reuse, 0x6, RZ ;  /* 0x0000000630c47819 */ /* 0x040fe400000006ff */
[----:B------:R-:W-:Y:S02]  /*a770*/  SHF.L.U64.HI R0, R48, 0x6, R0 ;  /* 0x0000000630007819 */ /* 0x000fe40000010200 */
[C---:B------:R-:W-:Y:S08]  /*a780*/  HMMA.16816.F32 R48, R64.reuse, R50, RZ ;  /* 0x000000324030723c */ /* 0x040ff000000018ff */
[-C--:B------:R-:W-:Y:S01]  /*a790*/  HMMA.16816.F32 R52, R64, R100.reuse, RZ ;  /* 0x000000644034723c */ /* 0x080fe200000018ff */
[----:B--2---:R-:W-:Y:S03]  /*a7a0*/  IADD3 R200, P0, R208, 0x20, RZ ;  /* 0x00000020d0c87810 */ /* 0x004fe60007f1e0ff */
[C---:B------:R-:W-:Y:S02]  /*a7b0*/  IADD3 R57, P1, R196.reuse, R208, RZ ;  /* 0x000000d0c4397210 */ /* 0x040fe40007f3e0ff */
[----:B------:R-:W-:Y:S02]  /*a7c0*/  IADD3 R56, P2, R196, R200, RZ ;  /* 0x000000c8c4387210 */ /* 0x000fe40007f5e0ff */
[----:B---3--:R-:W-:Y:S04]  /*a7d0*/  IADD3.X R201, RZ, R206, RZ, P0, !PT ;  /* 0x000000ceffc97210 */ /* 0x008fe800007fe4ff */
[----:B------:R-:W-:Y:S02]  /*a7e0*/  LEA R104, P0, R105, R196, 0x5 ;  /* 0x000000c469687211 */ /* 0x000fe400078028ff */
[----:B------:R-:W-:Y:S02]  /*a7f0*/  LEA R198, P6, R57, c[0x0][0x1f8], 0x1 ;  /* 0x00007e0039c67a11 */ /* 0x000fe400078c08ff */
[----:B------:R-:W-:Y:S02]  /*a800*/  LEA.HI.X R105, R105, R0, R180, 0x5, P0 ;  /* 0x0000000069697211 */ /* 0x000fe400000f2cb4 */
[----:B------:R-:W2:Y:S01]  /*a810*/  LDSM.16.M88.4 R180, [R216+0x1000] ;  /* 0x00100000d8b4783b */ /* 0x000ea20000000200 */
[-C--:B------:R-:W-:Y:S02]  /*a820*/  IADD3.X R58, R0, R206.reuse, RZ, P1, !PT ;  /* 0x000000ce003a7210 */ /* 0x080fe40000ffe4ff */
[----:B------:R-:W-:Y:S02]  /*a830*/  LEA R202, P1, R56, c[0x0][0x1f8], 0x1 ;  /* 0x00007e0038ca7a11 */ /* 0x000fe400078208ff */
[----:B------:R-:W-:Y:S02]  /*a840*/  IADD3.X R59, R0, R201, RZ, P2, !PT ;  /* 0x000000c9003b7210 */ /* 0x000fe400017fe4ff */
[----:B------:R-:W-:Y:S02]  /*a850*/  LEA.HI.X R199, R57, c[0x0][0x1fc], R58, 0x1, P6 ;  /* 0x00007f0039c77a11 */ /* 0x000fe400030f0c3a */
[----:B------:R-:W-:Y:S02]  /*a860*/  LEA.HI.X R203, R56, c[0x0][0x1fc], R59, 0x1, P1 ;  /* 0x00007f0038cb7a11 */ /* 0x000fe400008f0c3b */
[C---:B------:R-:W-:Y:S02]  /*a870*/  HMMA.16816.F32 R56, R60.reuse, R100, RZ ;  /* 0x000000643c38723c */ /* 0x040fe400000018ff */
[----:B------:R-:W-:Y:S02]  /*a880*/  IADD3 R197, P1, R208, 0x40, RZ ;  /* 0x00000040d0c57810 */ /* 0x000fe40007f3e0ff */
[----:B----4-:R-:W-:Y:S02]  /*a890*/  SHF.L.U32 R205, R184, 0x1, RZ ;  /* 0x00000001b8cd7819 */ /* 0x010fe400000006ff */
[----:B------:R-:W3:Y:S01]  /*a8a0*/  LDSM.16.M88.4 R184, [R228] ;  /* 0x00000000e4b8783b */ /* 0x000ee20000000200 */
[-C--:B------:R-:W-:Y:S01]  /*a8b0*/  IADD3 R196, P0, R196, R197.reuse, RZ ;  /* 0x000000c5c4c47210 */ /* 0x080fe20007f1e0ff */
[-C--:B------:R-:W-:Y:S01]  /*a8c0*/  HMMA.16816.F32 R60, R60, R102.reuse, RZ ;  /* 0x000000663c3c723c */ /* 0x080fe200000018ff */
[----:B------:R-:W-:Y:S03]  /*a8d0*/  IADD3.X R100, RZ, R206, RZ, P1, !PT ;  /* 0x000000ceff647210 */ /* 0x000fe60000ffe4ff */
[----:B------:R-:W-:Y:S02]  /*a8e0*/  IADD3 R101, P1, R104, R200, RZ ;  /* 0x000000c868657210 */ /* 0x000fe40007f3e0ff */
[----:B------:R-:W-:Y:S01]  /*a8f0*/  @!PT LDS RZ, [RZ] ;  /* 0x00000000fffff984 */ /* 0x000fe20000000800 */
[----:B------:R-:W-:Y:S01]  /*a900*/  @!PT LDS RZ, [RZ] ;  /* 0x00000000fffff984 */ /* 0x000fe20000000800 */
[----:B------:R-:W-:Y:S01]  /*a910*/  @!PT LDS RZ, [RZ] ;  /* 0x00000000fffff984 */ /* 0x000fe20000000800 */
[----:B------:R4:W-:Y:S01]  /*a920*/  LDGSTS.E.BYPASS.LTC128B.128 [R205+0x100], [R198.64], !P5 ;  /* 0x00100000c6cd7fae */ /* 0x0009e2000e901d46 */
[----:B------:R-:W-:Y:S01]  /*a930*/  IADD3.X R0, R0, R100, RZ, P0, !PT ;  /* 0x0000006400007210 */ /* 0x000fe200007fe4ff */
[----:B------:R-:W-:Y:S04]  /*a940*/  HMMA.16816.F32 R64, R64, R102, RZ ;  /* 0x000000664040723c */ /* 0x000fe800000018ff */
[C---:B------:R-:W-:Y:S02]  /*a950*/  IADD3 R197, P0, R104.reuse, R197, RZ ;  /* 0x000000c568c57210 */ /* 0x040fe40007f1e0ff */
[----:B------:R3:W-:Y:S01]  /*a960*/  LDGSTS.E.BYPASS.LTC128B.128 [R205+0x1100], [R202.64], !P4 ;  /* 0x01100000cacd7fae */ /* 0x0007e2000e101d46 */
[----:B------:R-:W-:Y:S01]  /*a970*/  IADD3 R104, P6, R104, R208, RZ ;  /* 0x000000d068687210 */ /* 0x000fe20007fde0ff */
[-C--:B-1----:R-:W-:Y:S05]  /*a980*/  HMMA.16816.F32 R4, R108, R176.reuse, R4 ;  /* 0x000000b06c04723c */ /* 0x082fea0000001804 */
[C---:B------:R-:W-:Y:S01]  /*a990*/  IADD3.X R201, R105.reuse, R201, RZ, P1, !PT ;  /* 0x000000c969c97210 */ /* 0x040fe20000ffe4ff */
[----:B------:R-:W5:Y:S02]  /*a9a0*/  LDL R208, [R1+0x4] ;  /* 0x0000040001d07983 */ /* 0x000f640000100800 */
[C---:B--2---:R-:W-:Y:S08]  /*a9b0*/  HMMA.16816.F32 R8, R180.reuse, R176, R8 ;  /* 0x000000b0b408723c */ /* 0x044ff00000001808 */
[-C--:B------:R-:W-:Y:S04]  /*a9c0*/  HMMA.16816.F32 R12, R180, R178.reuse, R12 ;  /* 0x000000b2b40c723c */ /* 0x080fe8000000180c */
[C---:B----4-:R-:W-:Y:S04]  /*a9d0*/  LEA R198, P2, R196.reuse, c[0x0][0x1f8], 0x1 ;  /* 0x00007e00c4c67a11 */ /* 0x050fe800078408ff */
[C---:B------:R-:W-:Y:S04]  /*a9e0*/  HMMA.16816.F32 R16, R108.reuse, R178, R16 ;  /* 0x000000b26c10723c */ /* 0x040fe80000001810 */
[----:B------:R-:W-:Y:S02]  /*a9f0*/  LEA.HI.X R199, R196, c[0x0][0x1fc], R0, 0x1, P2 ;  /* 0x00007f00c4c77a11 */ /* 0x000fe400010f0c00 */
[C---:B------:R-:W-:Y:S02]  /*aa00*/  LEA R102, P2, R104.reuse, c[0x0][0x1f8], 0x1 ;  /* 0x00007e0068667a11 */ /* 0x040fe400078408ff */
[-C--:B---3--:R-:W-:Y:S01]  /*aa10*/  HMMA.16816.F32 R20, R108, R184.reuse, R20 ;  /* 0x000000b86c14723c */ /* 0x088fe20000001814 */
[----:B------:R1:W-:Y:S03]  /*aa20*/  LDGSTS.E.BYPASS.LTC128B.128 [R205+0x2100], [R198.64], !P3 ;  /* 0x02100000c6cd7fae */ /* 0x0003e6000d901d46 */
[C---:B------:R-:W-:Y:S02]  /*aa30*/  IADD3.X R0, R105.reuse, R100, RZ, P0, !PT ;  /* 0x0000006469007210 */ /* 0x040fe400007fe4ff */
[----:B------:R-:W-:Y:S02]  /*aa40*/  IADD3.X R105, R105, R206, RZ, P6, !PT ;  /* 0x000000ce69697210 */ /* 0x000fe400037fe4ff */
[C---:B------:R-:W-:Y:S04]  /*aa50*/  HMMA.16816.F32 R24, R180.reuse, R184, R24 ;  /* 0x000000b8b418723c */ /* 0x040fe80000001818 */
[----:B------:R-:W-:Y:S02]  /*aa60*/  LEA.HI.X R103, R104, c[0x0][0x1fc], R105, 0x1, P2 ;  /* 0x00007f0068677a11 */ /* 0x000fe400010f0c69 */
[C---:B------:R-:W-:Y:S02]  /*aa70*/  LEA R104, P0, R101.reuse, c[0x0][0x1f8], 0x1 ;  /* 0x00007e0065687a11 */ /* 0x040fe400078008ff */
[-C--:B------:R-:W-:Y:S01]  /*aa80*/  HMMA.16816.F32 R28, R180, R186.reuse, R28 ;  /* 0x000000bab41c723c */ /* 0x080fe2000000181c */
[----:B------:R2:W-:Y:S03]  /*aa90*/  LDGSTS.E.BYPASS.LTC128B.128 [R205+0x900], [R102.64], !P5 ;  /* 0x0090000066cd7fae */ /* 0x0005e6000e901d46 */
[----:B------:R-:W-:Y:S02]  /*aaa0*/  LEA.HI.X R105, R101, c[0x0][0x1fc], R201, 0x1, P0 ;  /* 0x00007f0065697a11 */ /* 0x000fe400000f0cc9 */
[C---:B------:R-:W-:Y:S02]  /*aab0*/  LEA R100, P0, R197.reuse, c[0x0][0x1f8], 0x1 ;  /* 0x00007e00c5647a11 */ /* 0x040fe400078008ff */
[C---:B------:R-:W-:Y:S01]  /*aac0*/  HMMA.16816.F32 R32, R108.reuse, R186, R32 ;  /* 0x000000ba6c20723c */ /* 0x040fe20000001820 */
[----:B------:R3:W-:Y:S03]  /*aad0*/  LDGSTS.E.BYPASS.LTC128B.128 [R205+0x1900], [R104.64], !P4 ;  /* 0x0190000068cd7fae */ /* 0x0007e6000e101d46 */
[----:B------:R-:W-:Y:S02]  /*aae0*/  LEA.HI.X R101, R197, c[0x0][0x1fc], R0, 0x1, P0 ;  /* 0x00007f00c5657a11 */ /* 0x000fe400000f0c00 */
[C---:B------:R-:W-:Y:S02]  /*aaf0*/  ISETP.GT.AND P0, PT, R204.reuse, R251, PT ;  /* 0x000000fbcc00720c */ /* 0x040fe40003f04270 */
[-C--:B------:R-:W-:Y:S01]  /*ab00*/  HMMA.16816.F32 R36, R108, R188.reuse, R36 ;  /* 0x000000bc6c24723c */ /* 0x080fe20000001824 */
[----:B------:R2:W-:Y:S03]  /*ab10*/  LDGSTS.E.BYPASS.LTC128B.128 [R205+0x2900], [R100.64], !P3 ;  /* 0x0290000064cd7fae */ /* 0x0005e6000d901d46 */
[----:B------:R-:W-:Y:S04]  /*ab20*/  IADD3 R204, R204, -0x1, RZ ;  /* 0xffffffffcccc7810 */ /* 0x000fe80007ffe0ff */
[C---:B------:R-:W-:Y:S01]  /*ab30*/  HMMA.16816.F32 R40, R180.reuse, R188, R40 ;  /* 0x000000bcb428723c */ /* 0x040fe20000001828 */
[----:B-1----:R-:W-:Y:S07]  /*ab40*/  LDSM.16.M88.4 R196, [R212+0x1000] ;  /* 0x00100000d4c4783b */ /* 0x002fee0000000200 */
[-C--:B------:R-:W-:Y:S01]  /*ab50*/  HMMA.16816.F32 R44, R180, R190.reuse, R44 ;  /* 0x000000beb42c723c */ /* 0x080fe2000000182c */
[----:B------:R-:W-:Y:S07]  /*ab60*/  LDSM.16.M88.4 R200, [R215+0x3000] ;  /* 0x00300000d7c8783b */ /* 0x000fee0000000200 */
[C---:B------:R-:W-:Y:S01]  /*ab70*/  HMMA.16816.F32 R48, R108.reuse, R190, R48 ;  /* 0x000000be6c30723c */ /* 0x040fe20000001830 */
[----:B------:R-:W-:Y:S07]  /*ab80*/  LDSM.16.M88.4 R176, [R212+0x1400] ;  /* 0x00140000d4b0783b */ /* 0x000fee0000000200 */
[-C--:B------:R-:W-:Y:S01]  /*ab90*/  HMMA.16816.F32 R52, R108, R192.reuse, R52 ;  /* 0x000000c06c34723c */ /* 0x080fe20000001834 */
[----:B--2---:R-:W1:Y:S07]  /*aba0*/  LDSM.16.M88.4 R100, [R215+0x2000] ;  /* 0x00200000d764783b */ /* 0x004e6e0000000200 */
[C---:B------:R-:W-:Y:S01]  /*abb0*/  HMMA.16816.F32 R56, R180.reuse, R192, R56 ;  /* 0x000000c0b438723c */ /* 0x040fe20000001838 */
[----:B------:R-:W2:Y:S07]  /*abc0*/  LDSM.16.M88.4 R184, [R212+0x1800] ;  /* 0x00180000d4b8783b */ /* 0x000eae0000000200 */
[-C--:B------:R-:W-:Y:S01]  /*abd0*/  HMMA.16816.F32 R60, R180, R194.reuse, R60 ;  /* 0x000000c2b43c723c */ /* 0x080fe2000000183c */
[----:B------:R-:W-:Y:S07]  /*abe0*/  LDSM.16.M88.4 R180, [R216+0x2000] ;  /* 0x00200000d8b4783b */ /* 0x000fee0000000200 */
[----:B------:R-:W-:Y:S01]  /*abf0*/  HMMA.16816.F32 R64, R108, R194, R64 ;  /* 0x000000c26c40723c */ /* 0x000fe20000001840 */
[----:B------:R-:W4:Y:S08]  /*ac00*/  LDSM.16.M88.4 R108, [R212+0x1c00] ;  /* 0x001c0000d46c783b */ /* 0x000f300000000200 */
[----:B------:R-:W2:Y:S01]  /*ac10*/  LDSM.16.M88.4 R188, [R225] ;  /* 0x00000000e1bc783b */ /* 0x000ea20000000200 */
[-C--:B-1----:R-:W-:Y:S07]  /*ac20*/  HMMA.16816.F32 R4, R100, R196.reuse, R4 ;  /* 0x000000c46404723c */ /* 0x082fee0000001804 */
[----:B------:R-:W1:Y:S01]  /*ac30*/  LDSM.16.M88.4 R192, [R216+0x3000] ;  /* 0x00300000d8c0783b */ /* 0x000e620000000200 */
[C---:B------:R-:W-:Y:S07]  /*ac40*/  HMMA.16816.F32 R8, R200.reuse, R196, R8 ;  /* 0x000000c4c808723c */ /* 0x040fee0000001808 */
[----:B------:R-:W0:Y:S01]  /*ac50*/  LDGDEPBAR ;  /* 0x00000000000079af */ /* 0x000e220000000000 */
        /* <DEDUP_REMOVED lines=11> */
[C---:B------:R-:W-:Y:S01]  /*ad10*/  HMMA.16816.F32 R48, R100.reuse, R186, R48 ;  /* 0x000000ba6430723c */ /* 0x040fe20000001830 */
[----:B------:R-:W2:Y:S07]  /*ad20*/  LDSM.16.M88.4 R184, [R222] ;  /* 0x00000000deb8783b */ /* 0x000eae0000000200 */
[-C--:B----4-:R-:W-:Y:S08]  /*ad30*/  HMMA.16816.F32 R52, R100, R108.reuse, R52 ;  /* 0x0000006c6434723c */ /* 0x090ff00000001834 */
[C---:B------:R-:W-:Y:S08]  /*ad40*/  HMMA.16816.F32 R56, R200.reuse, R108, R56 ;  /* 0x0000006cc838723c */ /* 0x040ff00000001838 */
[-C--:B------:R-:W-:Y:S08]  /*ad50*/  HMMA.16816.F32 R60, R200, R110.reuse, R60 ;  /* 0x0000006ec83c723c */ /* 0x080ff0000000183c */
[----:B------:R-:W-:Y:S01]  /*ad60*/  HMMA.16816.F32 R64, R100, R110, R64 ;  /* 0x0000006e6440723c */ /* 0x000fe20000001840 */
[----:B------:R-:W-:Y:S07]  /*ad70*/  LDSM.16.M88.4 R100, [R215+0x4000] ;  /* 0x00400000d764783b */ /* 0x000fee0000000200 */
[-C--:B------:R-:W-:Y:S01]  /*ad80*/  HMMA.16816.F32 R4, R180, R188.reuse, R4 ;  /* 0x000000bcb404723c */ /* 0x080fe20000001804 */
[----:B------:R-:W4:Y:S07]  /*ad90*/  LDSM.16.M88.4 R108, [R212+0x2000] ;  /* 0x00200000d46c783b */ /* 0x000f2e0000000200 */
[C---:B-1----:R-:W-:Y:S08]  /*ada0*/  HMMA.16816.F32 R8, R192.reuse, R188, R8 ;  /* 0x000000bcc008723c */ /* 0x042ff00000001808 */
        /* <DEDUP_REMOVED lines=17> */
[----:B------:R-:W-:Y:S01]  /*aec0*/  HMMA.16816.F32 R64, R180, R186, R64 ;  /* 0x000000bab440723c */ /* 0x000fe20000001840 */
[----:B------:R-:W-:Y:S07]  /*aed0*/  LDSM.16.M88.4 R180, [R216+0x4000] ;  /* 0x00400000d8b4783b */ /* 0x000fee0000000200 */
[-C--:B----4-:R-:W-:Y:S01]  /*aee0*/  HMMA.16816.F32 R4, R100, R108.reuse, R4 ;  /* 0x0000006c6404723c */ /* 0x090fe20000001804 */
[----:B------:R-:W4:Y:S07]  /*aef0*/  LDSM.16.M88.4 R184, [R221] ;  /* 0x00000000ddb8783b */ /* 0x000f2e0000000200 */
[C---:B-1----:R-:W-:Y:S08]  /*af00*/  HMMA.16816.F32 R8, R188.reuse, R108, R8 ;  /* 0x0000006cbc08723c */ /* 0x042ff00000001808 */
[-C--:B------:R-:W-:Y:S08]  /*af10*/  HMMA.16816.F32 R12, R188, R110.reuse, R12 ;  /* 0x0000006ebc0c723c */ /* 0x080ff0000000180c */
[C---:B------:R-:W-:Y:S01]  /*af20*/  HMMA.16816.F32 R16, R100.reuse, R110, R16 ;  /* 0x0000006e6410723c */ /* 0x040fe20000001810 */
[----:B------:R-:W1:Y:S07]  /*af30*/  LDSM.16.M88.4 R108, [R216+0x5000] ;  /* 0x00500000d86c783b */ /* 0x000e6e0000000200 */
[-C--:B------:R-:W-:Y:S08]  /*af40*/  HMMA.16816.F32 R20, R100, R176.reuse, R20 ;  /* 0x000000b06414723c */ /* 0x080ff00000001814 */
[C---:B------:R-:W-:Y:S08]  /*af50*/  HMMA.16816.F32 R24, R188.reuse, R176, R24 ;  /* 0x000000b0bc18723c */ /* 0x040ff00000001818 */
        /* <DEDUP_REMOVED lines=10> */
[-C--:B----4-:R-:W-:Y:S08]  /*b000*/  HMMA.16816.F32 R4, R180, R184.reuse, R4 ;  /* 0x000000b8b404723c */ /* 0x090ff00000001804 */
[C---:B-1----:R-:W-:Y:S08]  /*b010*/  HMMA.16816.F32 R8, R108.reuse, R184, R8 ;  /* 0x000000b86c08723c */ /* 0x042ff00000001808 */
[-C--:B------:R-:W-:Y:S08]  /*b020*/  HMMA.16816.F32 R12, R108, R186.reuse, R12 ;  /* 0x000000ba6c0c723c */ /* 0x080ff0000000180c */
[----:B------:R-:W-:Y:S01]  /*b030*/  FMUL.FTZ R4, R4, c[0x0][0x320] ;  /* 0x0000c80004047a20 */ /* 0x000fe20000410000 */
[C---:B------:R-:W-:Y:S03]  /*b040*/  HMMA.16816.F32 R16, R180.reuse, R186, R16 ;  /* 0x000000bab410723c */ /* 0x040fe60000001810 */
[----:B------:R-:W3:Y:S01]  /*b050*/  MUFU.TANH R176, R4 ;  /* 0x0000000400b07308 */ /* 0x000ee20000002400 */
        /* <DEDUP_REMOVED lines=11> */
[----:B------:R-:W-:Y:S02]  /*b110*/  FMUL.FTZ R16, R16, c[0x0][0x320] ;  /* 0x0000c80010107a20 */ /* 0x000fe40000410000 */
[----:B------:R-:W-:Y:S01]  /*b120*/  FMUL.FTZ R13, R13, c[0x0][0x320] ;  /* 0x0000c8000d0d7a20 */ /* 0x000fe20000410000 */
[----:B---3--:R-:W-:Y:S01]  /*b130*/  FMNMX.FTZ R105, R176, R2, !PT ;  /* 0x00000002b0697209 */ /* 0x008fe20007810000 */
[----:B------:R-:W-:Y:S02]  /*b140*/  FMUL.FTZ R17, R17, c[0x0][0x320] ;  /* 0x0000c80011117a20 */ /* 0x000fe40000410000 */
[----:B------:R-:W-:Y:S02]  /*b150*/  FMUL.FTZ R15, R15, c[0x0][0x320] ;  /* 0x0000c8000f0f7a20 */ /* 0x000fe40000410000 */
[----:B------:R-:W-:Y:S01]  /*b160*/  FMUL.FTZ R19, R19, c[0x0][0x320] ;  /* 0x0000c80013137a20 */ /* 0x000fe20000410000 */
[----:B------:R-:W-:Y:S01]  /*b170*/  MUFU.TANH R185, R12 ;  /* 0x0000000c00b97308 */ /* 0x000fe20000002400 */
[----:B------:R-:W-:Y:S01]  /*b180*/  FMUL.FTZ R18, R18, c[0x0][0x320] ;  /* 0x0000c80012127a20 */ /* 0x000fe20000410000 */
[----:B-1----:R-:W-:Y:S08]  /*b190*/  FMNMX.FTZ R105, R102, R105, !PT ;  /* 0x0000006966697209 */ /* 0x002ff00007810000 */
[----:B------:R1:W-:Y:S10]  /*b1a0*/  MUFU.TANH R178, R7 ;  /* 0x0000000700b27308 */ /* 0x0003f40000002400 */
[----:B------:R-:W-:Y:S10]  /*b1b0*/  MUFU.TANH R18, R18 ;  /* 0x0000001200127308 */ /* 0x000ff40000002400 */
[----:B------:R-:W2:Y:S01]  /*b1c0*/  MUFU.TANH R184, R8 ;  /* 0x0000000800b87308 */ /* 0x000ea20000002400 */
[----:B-1----:R-:W1:Y:S09]  /*b1d0*/  LDSM.16.M88.4 R4, [R220] ;  /* 0x00000000dc04783b */ /* 0x002e720000000200 */
[----:B------:R-:W-:Y:S10]  /*b1e0*/  MUFU.TANH R179, R13 ;  /* 0x0000000d00b37308 */ /* 0x000ff40000002400 */
[----:B------:R-:W3:Y:S01]  /*b1f0*/  MUFU.TANH R188, R9 ;  /* 0x0000000900bc7308 */ /* 0x000ee20000002400 */
[----:B--2---:R-:W-:Y:S09]  /*b200*/  FMNMX.FTZ R0, R184, R106, !PT ;  /* 0x0000006ab8007209 */ /* 0x004ff20007810000 */
[----:B------:R-:W-:Y:S10]  /*b210*/  MUFU.TANH R187, R14 ;  /* 0x0000000e00bb7308 */ /* 0x000ff40000002400 */
[----:B------:R-:W-:Y:S01]  /*b220*/  MUFU.TANH R189, R10 ;  /* 0x0000000a00bd7308 */ /* 0x000fe20000002400 */
[-C--:B-1----:R-:W-:Y:S03]  /*b230*/  HMMA.16816.F32 R20, R180, R4.reuse, R20 ;  /* 0x00000004b414723c */ /* 0x082fe60000001814 */
        /* <DEDUP_REMOVED lines=9> */
[----:B------:R-:W2:Y:S01]  /*b2d0*/  MUFU.TANH R16, R16 ;  /* 0x0000001000107308 */ /* 0x000ea20000002400 */
        /* <DEDUP_REMOVED lines=10> */
[----:B------:R3:W-:Y:S01]  /*b380*/  MUFU.TANH R194, R21 ;  /* 0x0000001500c27308 */ /* 0x0007e20000002400 */
[----:B------:R-:W-:Y:S01]  /*b390*/  FMUL.FTZ R31, R31, c[0x0][0x320] ;  /* 0x0000c8001f1f7a20 */ /* 0x000fe20000410000 */
[----:B------:R-:W-:Y:S01]  /*b3a0*/  BAR.SYNC.DEFER_BLOCKING 0x0 ;  /* 0x0000000000007b1d */ /* 0x000fe20000010000 */
[----:B------:R-:W-:Y:S01]  /*b3b0*/  FMUL.FTZ R32, R32, c[0x0][0x320] ;  /* 0x0000c80020207a20 */ /* 0x000fe20000410000 */
[----:B--2---:R-:W-:Y:S01]  /*b3c0*/  FMNMX.FTZ R105, R16, R105, !PT ;  /* 0x0000006910697209 */ /* 0x004fe20007810000 */
[----:B------:R-:W-:Y:S02]  /*b3d0*/  FMUL.FTZ R35, R35, c[0x0][0x320] ;  /* 0x0000c80023237a20 */ /* 0x000fe40000410000 */
[----:B------:R-:W-:Y:S02]  /*b3e0*/  FMUL.FTZ R33, R33, c[0x0][0x320] ;  /* 0x0000c80021217a20 */ /* 0x000fe40000410000 */
[----:B------:R-:W-:Y:S01]  /*b3f0*/  FMUL.FTZ R34, R34, c[0x0][0x320] ;  /* 0x0000c80022227a20 */ /* 0x000fe20000410000 */
[----:B------:R-:W2:Y:S01]  /*b400*/  MUFU.TANH R17, R17 ;  /* 0x0000001100117308 */ /* 0x000ea20000002400 */
[----:B------:R-:W-:Y:S02]  /*b410*/  FMUL.FTZ R28, R28, c[0x0][0x320] ;  /* 0x0000c8001c1c7a20 */ /* 0x000fe40000410000 */
[----:B------:R-:W-:Y:S02]  /*b420*/  FMUL.FTZ R29, R29, c[0x0][0x320] ;  /* 0x0000c8001d1d7a20 */ /* 0x000fe40000410000 */
[----:B------:R-:W-:Y:S02]  /*b430*/  FMUL.FTZ R26, R26, c[0x0][0x320] ;  /* 0x0000c8001a1a7a20 */ /* 0x000fe40000410000 */
[----:B------:R-:W-:Y:S03]  /*b440*/  FMUL.FTZ R27, R27, c[0x0][0x320] ;  /* 0x0000c8001b1b7a20 */ /* 0x000fe60000410000 */
[----:B------:R-:W-:Y:S01]  /*b450*/  MUFU.TANH R192, R33 ;  /* 0x0000002100c07308 */ /* 0x000fe20000002400 */
[----:B---3--:R-:W3:Y:S09]  /*b460*/  LDL.64 R20, [R1+0x8] ;  /* 0x0000080001147983 */ /* 0x008ef20000100a00 */
[----:B------:R-:W-:Y:S01]  /*b470*/  MUFU.TANH R19, R19 ;  /* 0x0000001300137308 */ /* 0x000fe20000002400 */
[-C--:B-1----:R-:W-:Y:S05]  /*b480*/  HMMA.16816.F32 R36, R180, R8.reuse, R36 ;  /* 0x00000008b424723c */ /* 0x082fea0000001824 */
[----:B--2---:R-:W-:Y:S04]  /*b490*/  FMNMX.FTZ R105, R17, R105, !PT ;  /* 0x0000006911697209 */ /* 0x004fe80007810000 */
[----:B------:R-:W1:Y:S01]  /*b4a0*/  MUFU.TANH R191, R32 ;  /* 0x0000002000bf7308 */ /* 0x000e620000002400 */
[C---:B------:R-:W-:Y:S04]  /*b4b0*/  HMMA.16816.F32 R40, R108.reuse, R8, R40 ;  /* 0x000000086c28723c */ /* 0x040fe80000001828 */
[----:B------:R-:W-:Y:S05]  /*b4c0*/  FMNMX.FTZ R105, R193, R105, !PT ;  /* 0x00000069c1697209 */ /* 0x000fea0007810000 */
[----:B------:R-:W-:Y:S01]  /*b4d0*/  MUFU.TANH R197, R22 ;  /* 0x0000001600c57308 */ /* 0x000fe20000002400 */
[-C--:B------:R-:W-:Y:S03]  /*b4e0*/  HMMA.16816.F32 R44, R108, R10.reuse, R44 ;  /* 0x0000000a6c2c723c */ /* 0x080fe6000000182c */
[----:B------:R-:W-:Y:S01]  /*b4f0*/  FMNMX.FTZ R105, R194, R105, !PT ;  /* 0x00000069c2697209 */ /* 0x000fe20007810000 */
[----:B------:R-:W-:Y:S04]  /*b500*/  FMUL.FTZ R36, R36, c[0x0][0x320] ;  /* 0x0000c80024247a20 */ /* 0x000fe80000410000 */
[C---:B------:R-:W-:Y:S01]  /*b510*/  HMMA.16816.F32 R48, R180.reuse, R10, R48 ;  /* 0x0000000ab430723c */ /* 0x040fe20000001830 */
[----:B------:R-:W2:Y:S03]  /*b520*/  MUFU.TANH R200, R24 ;  /* 0x0000001800c87308 */ /* 0x000ea60000002400 */
[----:B------:R-:W-:Y:S01]  /*b530*/  FMUL.FTZ R37, R37, c[0x0][0x320] ;  /* 0x0000c80025257a20 */ /* 0x000fe20000410000 */
[----:B-1----:R-:W-:Y:S01]  /*b540*/  FMNMX.FTZ R105, R191, R105, !PT ;  /* 0x00000069bf697209 */ /* 0x002fe20007810000 */
[----:B------:R-:W-:Y:S02]  /*b550*/  FMUL.FTZ R38, R38, c[0x0][0x320] ;  /* 0x0000c80026267a20 */ /* 0x000fe40000410000 */
[-C--:B------:R-:W-:Y:S03]  /*b560*/  HMMA.16816.F32 R52, R180, R4.reuse, R52 ;  /* 0x00000004b434723c */ /* 0x080fe60000001834 */
[----:B------:R-:W-:Y:S01]  /*b570*/  MUFU.TANH R198, R23 ;  /* 0x0000001700c67308 */ /* 0x000fe20000002400 */
[----:B------:R-:W-:Y:S01]  /*b580*/  FMUL.FTZ R39, R39, c[0x0][0x320] ;  /* 0x0000c80027277a20 */ /* 0x000fe20000410000 */
[----:B------:R-:W-:Y:S01]  /*b590*/  FMNMX.FTZ R105, R192, R105, !PT ;  /* 0x00000069c0697209 */ /* 0x000fe20007810000 */
[----:B------:R-:W-:Y:S02]  /*b5a0*/  FMUL.FTZ R40, R40, c[0x0][0x320] ;  /* 0x0000c80028287a20 */ /* 0x000fe40000410000 */
[C---:B------:R-:W-:Y:S04]  /*b5b0*/  HMMA.16816.F32 R56, R108.reuse, R4, R56 ;  /* 0x000000046c38723c */ /* 0x040fe80000001838 */
[----:B------:R-:W-:Y:S01]  /*b5c0*/  FMUL.FTZ R44, R44, c[0x0][0x320] ;  /* 0x0000c8002c2c7a20 */ /* 0x000fe20000410000 */
[----:B------:R-:W1:Y:S01]  /*b5d0*/  MUFU.TANH R199, R25 ;  /* 0x0000001900c77308 */ /* 0x000e620000002400 */
[----:B------:R-:W-:Y:S01]  /*b5e0*/  FMUL.FTZ R43, R43, c[0x0][0x320] ;  /* 0x0000c8002b2b7a20 */ /* 0x000fe20000410000 */
[----:B------:R-:W-:Y:S01]  /*b5f0*/  FMNMX.FTZ R5, R189, R107, !PT ;  /* 0x0000006bbd057209 */ /* 0x000fe20007810000 */
[-C--:B------:R-:W-:Y:S04]  /*b600*/  HMMA.16816.F32 R60, R108, R6.reuse, R60 ;  /* 0x000000066c3c723c */ /* 0x080fe8000000183c */
[----:B------:R-:W-:Y:S01]  /*b610*/  FMUL.FTZ R48, R48, c[0x0][0x320] ;  /* 0x0000c80030307a20 */ /* 0x000fe20000410000 */
[----:B--2---:R-:W-:Y:S01]  /*b620*/  FMNMX.FTZ R0, R200, R0, !PT ;  /* 0x00000000c8007209 */ /* 0x004fe20007810000 */
[----:B------:R-:W-:Y:S01]  /*b630*/  FMUL.FTZ R49, R49, c[0x0][0x320] ;  /* 0x0000c80031317a20 */ /* 0x000fe20000410000 */
[----:B------:R-:W2:Y:S01]  /*b640*/  MUFU.TANH R231, R36 ;  /* 0x0000002400e77308 */ /* 0x000ea20000002400 */
[----:B------:R-:W-:Y:S04]  /*b650*/  HMMA.16816.F32 R64, R180, R6, R64 ;  /* 0x00000006b440723c */ /* 0x000fe80000001840 */
[----:B------:R-:W-:Y:S01]  /*b660*/  FMUL.FTZ R52, R52, c[0x0][0x320] ;  /* 0x0000c80034347a20 */ /* 0x000fe20000410000 */
[----:B------:R-:W-:Y:S01]  /*b670*/  FMNMX.FTZ R4, R177, R3, !PT ;  /* 0x00000003b1047209 */ /* 0x000fe20007810000 */
[----:B------:R-:W-:Y:S01]  /*b680*/  FMUL.FTZ R53, R53, c[0x0][0x320] ;  /* 0x0000c80035357a20 */ /* 0x000fe20000410000 */
[----:B------:R-:W-:Y:S01]  /*b690*/  FMNMX.FTZ R5, R190, R5, !PT ;  /* 0x00000005be057209 */ /* 0x000fe20007810000 */
[----:B------:R-:W-:Y:S01]  /*b6a0*/  FMUL.FTZ R54, R54, c[0x0][0x320] ;  /* 0x0000c80036367a20 */ /* 0x000fe20000410000 */
[----:B------:R-:W4:Y:S03]  /*b6b0*/  MUFU.TANH R195, R34 ;  /* 0x0000002200c37308 */ /* 0x000f260000002400 */
[----:B------:R-:W-:Y:S01]  /*b6c0*/  FMUL.FTZ R55, R55, c[0x0][0x320] ;  /* 0x0000c80037377a20 */ /* 0x000fe20000410000 */
[----:B------:R-:W-:Y:S01]  /*b6d0*/  FMNMX.FTZ R4, R178, R4, !PT ;  /* 0x00000004b2047209 */ /* 0x000fe20007810000 */
[----:B------:R-:W-:Y:S01]  /*b6e0*/  FMUL.FTZ R50, R50, c[0x0][0x320] ;  /* 0x0000c80032327a20 */ /* 0x000fe20000410000 */
[----:B-1----:R-:W-:Y:S01]  /*b6f0*/  FMNMX.FTZ R0, R199, R0, !PT ;  /* 0x00000000c7007209 */ /* 0x002fe20007810000 */
[----:B------:R-:W-:Y:S01]  /*b700*/  FMUL.FTZ R51, R51, c[0x0][0x320] ;  /* 0x0000c80033337a20 */ /* 0x000fe20000410000 */
[----:B------:R-:W-:Y:S01]  /*b710*/  FMNMX.FTZ R4, R18, R4, !PT ;  /* 0x0000000412047209 */ /* 0x000fe20007810000 */
[----:B------:R-:W-:Y:S01]  /*b720*/  FMUL.FTZ R46, R46, c[0x0][0x320] ;  /* 0x0000c8002e2e7a20 */ /* 0x000fe20000410000 */
[----:B------:R-:W1:Y:S01]  /*b730*/  MUFU.TANH R206, R28 ;  /* 0x0000001c00ce7308 */ /* 0x000e620000002400 */
[----:B------:R-:W-:Y:S01]  /*b740*/  FMUL.FTZ R47, R47, c[0x0][0x320] ;  /* 0x0000c8002f2f7a20 */ /* 0x000fe20000410000 */
[----:B------:R-:W-:Y:S01]  /*b750*/  FMNMX.FTZ R4, R19, R4, !PT ;  /* 0x0000000413047209 */ /* 0x000fe20007810000 */
[----:B------:R-:W-:Y:S01]  /*b760*/  FMUL.FTZ R41, R41, c[0x0][0x320] ;  /* 0x0000c80029297a20 */ /* 0x000fe20000410000 */
[----:B--2---:R-:W-:Y:S01]  /*b770*/  FMNMX.FTZ R105, R231, R105, !PT ;  /* 0x00000069e7697209 */ /* 0x004fe20007810000 */
[----:B------:R-:W-:Y:S01]  /*b780*/  FMUL.FTZ R65, R65, c[0x0][0x320] ;  /* 0x0000c80041417a20 */ /* 0x000fe20000410000 */
[----:B------:R-:W-:Y:S01]  /*b790*/  FMNMX.FTZ R4, R197, R4, !PT ;  /* 0x00000004c5047209 */ /* 0x000fe20007810000 */
[----:B------:R-:W-:Y:S01]  /*b7a0*/  FMUL.FTZ R66, R66, c[0x0][0x320] ;  /* 0x0000c80042427a20 */ /* 0x000fe20000410000 */
[----:B------:R-:W-:Y:S01]  /*b7b0*/  FMNMX.FTZ R5, R187, R5, !PT ;  /* 0x00000005bb057209 */ /* 0x000fe20007810000 */
[----:B------:R-:W-:Y:S01]  /*b7c0*/  FMUL.FTZ R67, R67, c[0x0][0x320] ;  /* 0x0000c80043437a20 */ /* 0x000fe20000410000 */
[----:B------:R-:W2:Y:S01]  /*b7d0*/  MUFU.TANH R233, R37 ;  /* 0x0000002500e97308 */ /* 0x000ea20000002400 */
[----:B------:R-:W-:Y:S01]  /*b7e0*/  FMUL.FTZ R64, R64, c[0x0][0x320] ;  /* 0x0000c80040407a20 */ /* 0x000fe20000410000 */
[----:B------:R-:W-:Y:S01]  /*b7f0*/  FMNMX.FTZ R4, R198, R4, !PT ;  /* 0x00000004c6047209 */ /* 0x000fe20007810000 */
[----:B------:R-:W-:Y:S01]  /*b800*/  FMUL.FTZ R56, R56, c[0x0][0x320] ;  /* 0x0000c80038387a20 */ /* 0x000fe20000410000 */
[----:B------:R-:W-:Y:S01]  /*b810*/  FMNMX.FTZ R5, R186, R5, !PT ;  /* 0x00000005ba057209 */ /* 0x000fe20007810000 */
[----:B------:R-:W-:Y:S01]  /*b820*/  FMUL.FTZ R57, R57, c[0x0][0x320] ;  /* 0x0000c80039397a20 */ /* 0x000fe20000410000 */
[----:B----4-:R-:W-:Y:S01]  /*b830*/  FMNMX.FTZ R4, R195, R4, !PT ;  /* 0x00000004c3047209 */ /* 0x010fe20007810000 */
[----:B------:R-:W-:Y:S02]  /*b840*/  FMUL.FTZ R60, R60, c[0x0][0x320] ;  /* 0x0000c8003c3c7a20 */ /* 0x000fe40000410000 */
[----:B------:R-:W-:Y:S01]  /*b850*/  FMUL.FTZ R61, R61, c[0x0][0x320] ;  /* 0x0000c8003d3d7a20 */ /* 0x000fe20000410000 */
[----:B------:R-:W4:Y:S01]  /*b860*/  MUFU.TANH R196, R35 ;  /* 0x0000002300c47308 */ /* 0x000f220000002400 */
[----:B------:R-:W-:Y:S02]  /*b870*/  FMUL.FTZ R58, R58, c[0x0][0x320] ;  /* 0x0000c8003a3a7a20 */ /* 0x000fe40000410000 */
[----:B------:R-:W-:Y:S01]  /*b880*/  FMUL.FTZ R59, R59, c[0x0][0x320] ;  /* 0x0000c8003b3b7a20 */ /* 0x000fe20000410000 */
[----:B-1----:R-:W-:Y:S01]  /*b890*/  FMNMX.FTZ R0, R206, R0, !PT ;  /* 0x00000000ce007209 */ /* 0x002fe20007810000 */
[----:B------:R-:W-:Y:S02]  /*b8a0*/  FMUL.FTZ R62, R62, c[0x0][0x320] ;  /* 0x0000c8003e3e7a20 */ /* 0x000fe40000410000 */
[----:B------:R-:W-:Y:S02]  /*b8b0*/  FMUL.FTZ R45, R45, c[0x0][0x320] ;  /* 0x0000c8002d2d7a20 */ /* 0x000fe40000410000 */
[----:B------:R-:W-:Y:S01]  /*b8c0*/  FMUL.FTZ R42, R42, c[0x0][0x320] ;  /* 0x0000c8002a2a7a20 */ /* 0x000fe20000410000 */
[----:B------:R-:W1:Y:S01]  /*b8d0*/  MUFU.TANH R203, R29 ;  /* 0x0000001d00cb7308 */ /* 0x000e620000002400 */
[----:B--2---:R-:W-:Y:S09]  /*b8e0*/  FMNMX.FTZ R105, R233, R105, !PT ;  /* 0x00000069e9697209 */ /* 0x004ff20007810000 */
[----:B------:R-:W2:Y:S01]  /*b8f0*/  MUFU.TANH R229, R48 ;  /* 0x0000003000e57308 */ /* 0x000ea20000002400 */
[----:B----4-:R-:W-:Y:S09]  /*b900*/  FMNMX.FTZ R4, R196, R4, !PT ;  /* 0x00000004c4047209 */ /* 0x010ff20007810000 */
[----:B------:R-:W4:Y:S01]  /*b910*/  MUFU.TANH R234, R38 ;  /* 0x0000002600ea7308 */ /* 0x000f220000002400 */
[----:B-1----:R-:W-:Y:S09]  /*b920*/  FMNMX.FTZ R0, R203, R0, !PT ;  /* 0x00000000cb007209 */ /* 0x002ff20007810000 */
        /* <DEDUP_REMOVED lines=31> */
[----:B--2---:R-:W-:Y:S05]  /*bb20*/  FMNMX.FTZ R105, R244, R105, !PT ;  /* 0x00000069f4697209 */ /* 0x004fea0007810000 */
[----:B------:R-:W2:Y:S04]  /*bb30*/  SHFL.BFLY PT, R7, R105, 0x2, 0x1f ;  /* 0x0c401f0069077f89 */ /* 0x000ea800000e0000 */
[----:B------:R-:W3:Y:S01]  /*bb40*/  MUFU.TANH R209, R66 ;  /* 0x0000004200d17308 */ /* 0x000ee20000002400 */
[----:B----4-:R-:W-:Y:S09]  /*bb50*/  FMNMX.FTZ R4, R249, R4, !PT ;  /* 0x00000004f9047209 */ /* 0x010ff20007810000 */
[----:B------:R-:W4:Y:S01]  /*bb60*/  MUFU.TANH R243, R60 ;  /* 0x0000003c00f37308 */ /* 0x000f220000002400 */
[----:B-1----:R-:W-:Y:S09]  /*bb70*/  FMNMX.FTZ R0, R248, R0, !PT ;  /* 0x00000000f8007209 */ /* 0x002ff20007810000 */
[----:B------:R-:W-:Y:S01]  /*bb80*/  MUFU.TANH R210, R30 ;  /* 0x0000001e00d27308 */ /* 0x000fe20000002400 */
[----:B--2---:R-:W-:Y:S02]  /*bb90*/  FMNMX.FTZ R105, R105, R7, !PT ;  /* 0x0000000769697209 */ /* 0x004fe40007810000 */
[----:B---3--:R-:W-:Y:S03]  /*bba0*/  FMNMX.FTZ R4, R209, R4, !PT ;  /* 0x00000004d1047209 */ /* 0x008fe60007810000 */
[----:B------:R-:W1:Y:S04]  /*bbb0*/  SHFL.BFLY PT, R7, R105, 0x1, 0x1f ;  /* 0x0c201f0069077f89 */ /* 0x000e6800000e0000 */
[----:B------:R-:W2:Y:S01]  /*bbc0*/  MUFU.TANH R30, R67 ;  /* 0x00000043001e7308 */ /* 0x000ea20000002400 */
[----:B----4-:R-:W-:Y:S09]  /*bbd0*/  FMNMX.FTZ R0, R243, R0, !PT ;  /* 0x00000000f3007209 */ /* 0x010ff20007810000 */
[----:B------:R-:W3:Y:S10]  /*bbe0*/  MUFU.TANH R241, R61 ;  /* 0x0000003d00f17308 */ /* 0x000ef40000002400 */
[----:B------:R-:W4:Y:S01]  /*bbf0*/  MUFU.TANH R201, R26 ;  /* 0x0000001a00c97308 */ /* 0x000f220000002400 */
[----:B-1----:R-:W-:Y:S02]  /*bc00*/  FMNMX.FTZ R105, R105, R7, !PT ;  /* 0x0000000769697209 */ /* 0x002fe40007810000 */
[----:B--2---:R-:W-:Y:S03]  /*bc10*/  FMNMX.FTZ R4, R30, R4, !PT ;  /* 0x000000041e047209 */ /* 0x004fe60007810000 */
[----:B------:R-:W-:Y:S02]  /*bc20*/  FMUL.FTZ R110, R105, c[0x0][0x2d0] ;  /* 0x0000b400696e7a20 */ /* 0x000fe40000410000 */
[----:B------:R-:W1:Y:S02]  /*bc30*/  SHFL.BFLY PT, R6, R4, 0x2, 0x1f ;  /* 0x0c401f0004067f89 */ /* 0x000e6400000e0000 */
[----:B------:R-:W2:Y:S01]  /*bc40*/  MUFU.TANH R202, R27 ;  /* 0x0000001b00ca7308 */ /* 0x000ea20000002400 */
[--C-:B------:R-:W-:Y:S02]  /*bc50*/  FFMA.FTZ R48, R192, c[0x0][0x2d0], -R110.reuse ;  /* 0x0000b400c0307a23 */ /* 0x100fe4000001086e */
[--C-:B------:R-:W-:Y:S01]  /*bc60*/  FFMA.FTZ R44, R191, c[0x0][0x2d0], -R110.reuse ;  /* 0x0000b400bf2c7a23 */ /* 0x100fe2000001086e */
[----:B---3--:R-:W-:Y:S05]  /*bc70*/  FMNMX.FTZ R0, R241, R0, !PT ;  /* 0x00000000f1007209 */ /* 0x008fea0007810000 */
[----:B------:R-:W3:Y:S01]  /*bc80*/  SHFL.BFLY PT, R103, R0, 0x2, 0x1f ;  /* 0x0c401f0000677f89 */ /* 0x000ee200000e0000 */
[----:B------:R-:W2:Y:S01]  /*bc90*/  MUFU.TANH R211, R31 ;  /* 0x0000001f00d37308 */ /* 0x000ea20000002400 */
[----:B----4-:R-:W-:Y:S09]  /*bca0*/  FMNMX.FTZ R5, R201, R5, !PT ;  /* 0x00000005c9057209 */ /* 0x010ff20007810000 */
[----:B------:R-:W4:Y:S01]  /*bcb0*/  MUFU.TANH R237, R42 ;  /* 0x0000002a00ed7308 */ /* 0x000f220000002400 */
[----:B-1----:R-:W-:Y:S05]  /*bcc0*/  FMNMX.FTZ R4, R4, R6, !PT ;  /* 0x0000000604047209 */ /* 0x002fea0007810000 */
[----:B------:R-:W1:Y:S04]  /*bcd0*/  SHFL.BFLY PT, R104, R4, 0x1, 0x1f ;  /* 0x0c201f0004687f89 */ /* 0x000e6800000e0000 */
[----:B------:R-:W5:Y:S01]  /*bce0*/  MUFU.TANH R181, R43 ;  /* 0x0000002b00b57308 */ /* 0x000f620000002400 */
[----:B---3--:R-:W-:Y:S02]  /*bcf0*/  FMNMX.FTZ R103, R0, R103, !PT ;  /* 0x0000006700677209 */ /* 0x008fe40007810000 */
[----:B--2---:R-:W-:Y:S03]  /*bd00*/  FMNMX.FTZ R0, R202, R5, !PT ;  /* 0x00000005ca007209 */ /* 0x004fe60007810000 */
[----:B------:R-:W2:Y:S01]  /*bd10*/  SHFL.BFLY PT, R6, R103, 0x1, 0x1f ;  /* 0x0c201f0067067f89 */ /* 0x000ea200000e0000 */
[----:B------:R-:W-:Y:S03]  /*bd20*/  FMNMX.FTZ R0, R210, R0, !PT ;  /* 0x00000000d2007209 */ /* 0x000fe60007810000 */
[----:B------:R-:W3:Y:S01]  /*bd30*/  MUFU.TANH R182, R46 ;  /* 0x0000002e00b67308 */ /* 0x000ee20000002400 */
[----:B------:R-:W-:Y:S01]  /*bd40*/  FMNMX.FTZ R5, R211, R0, !PT ;  /* 0x00000000d3057209 */ /* 0x000fe20007810000 */
[----:B------:R-:W-:Y:S03]  /*bd50*/  FMUL.FTZ R0, R63, c[0x0][0x320] ;  /* 0x0000c8003f007a20 */ /* 0x000fe60000410000 */
[----:B----4-:R-:W-:Y:S05]  /*bd60*/  FMNMX.FTZ R5, R237, R5, !PT ;  /* 0x00000005ed057209 */ /* 0x010fea0007810000 */
[----:B------:R4:W-:Y:S01]  /*bd70*/  MUFU.TANH R109, R0 ;  /* 0x00000000006d7308 */ /* 0x0009e20000002400 */
[----:B-1----:R-:W-:Y:S01]  /*bd80*/  FMNMX.FTZ R104, R4, R104, !PT ;  /* 0x0000006804687209 */ /* 0x002fe20007810000 */
[----:B------:R-:W-:Y:S01]  /*bd90*/  FFMA.FTZ R4, R176, c[0x0][0x2d0], -R110 ;  /* 0x0000b400b0047a23 */ /* 0x000fe2000001086e */
[----:B-----5:R-:W-:Y:S03]  /*bda0*/  FMNMX.FTZ R5, R181, R5, !PT ;  /* 0x00000005b5057209 */ /* 0x020fe60007810000 */
[----:B------:R-:W-:Y:S04]  /*bdb0*/  FMUL.FTZ R111, R104, c[0x0][0x2d0] ;  /* 0x0000b400686f7a20 */ /* 0x000fe80000410000 */
[----:B------:R1:W-:Y:S01]  /*bdc0*/  MUFU.EX2 R180, R4 ;  /* 0x0000000400b47308 */ /* 0x0003e20000000800 */
[--C-:B------:R-:W-:Y:S01]  /*bdd0*/  FFMA.FTZ R7, R18, c[0x0][0x2d0], -R111.reuse ;  /* 0x0000b40012077a23 */ /* 0x100fe2000001086f */
[----:B--2---:R-:W-:Y:S01]  /*bde0*/  FMNMX.FTZ R103, R103, R6, !PT ;  /* 0x0000000667677209 */ /* 0x004fe20007810000 */
[--C-:B------:R-:W-:Y:S02]  /*bdf0*/  FFMA.FTZ R8, R19, c[0x0][0x2d0], -R111.reuse ;  /* 0x0000b40013087a23 */ /* 0x100fe4000001086f */
[--C-:B------:R-:W-:Y:S02]  /*be00*/  FFMA.FTZ R64, R196, c[0x0][0x2d0], -R111.reuse ;  /* 0x0000b400c4407a23 */ /* 0x100fe4000001086f */
[----:B------:R-:W-:Y:S02]  /*be10*/  FMUL.FTZ R176, R103, c[0x0][0x2d0] ;  /* 0x0000b40067b07a20 */ /* 0x000fe40000410000 */
[--C-:B------:R-:W-:Y:S01]  /*be20*/  FFMA.FTZ R56, R198, c[0x0][0x2d0], -R111.reuse ;  /* 0x0000b400c6387a23 */ /* 0x100fe2000001086f */
[----:B------:R-:W2:Y:S01]  /*be30*/  MUFU.TANH R183, R47 ;  /* 0x0000002f00b77308 */ /* 0x000ea20000002400 */
[--C-:B------:R-:W-:Y:S02]  /*be40*/  FFMA.FTZ R15, R184, c[0x0][0x2d0], -R176.reuse ;  /* 0x0000b400b80f7a23 */ /* 0x100fe400000108b0 */
[----:B------:R-:W-:Y:S02]  /*be50*/  FFMA.FTZ R19, R185, c[0x0][0x2d0], -R176 ;  /* 0x0000b400b9137a23 */ /* 0x000fe400000108b0 */
[----:B----4-:R-:W-:Y:S01]  /*be60*/  FADD.FTZ R0, -R105, R2 ;  /* 0x0000000269007221 */ /* 0x010fe20000010100 */
[----:B---3--:R-:W-:Y:S01]  /*be70*/  FMNMX.FTZ R2, R182, R5, !PT ;  /* 0x00000005b6027209 */ /* 0x008fe20007810000 */
[--C-:B------:R-:W-:Y:S02]  /*be80*/  FFMA.FTZ R5, R178, c[0x0][0x2d0], -R111.reuse ;  /* 0x0000b400b2057a23 */ /* 0x100fe4000001086f */
[----:B------:R-:W-:Y:S01]  /*be90*/  FMUL.FTZ R0, R0, c[0x0][0x2d0] ;  /* 0x0000b40000007a20 */ /* 0x000fe20000410000 */
[----:B------:R-:W3:Y:S01]  /*bea0*/  MUFU.TANH R247, R58 ;  /* 0x0000003a00f77308 */ /* 0x000ee20000002400 */
[----:B------:R-:W-:Y:S02]  /*beb0*/  FFMA.FTZ R60, R195, c[0x0][0x2d0], -R111 ;  /* 0x0000b400c33c7a23 */ /* 0x000fe4000001086f */
[--C-:B-1----:R-:W-:Y:S07]  /*bec0*/  FFMA.FTZ R4, R102, c[0x0][0x2d0], -R110.reuse ;  /* 0x0000b40066047a23 */ /* 0x102fee000001086e */
[----:B------:R1:W4:Y:S01]  /*bed0*/  MUFU.EX2 R100, R0 ;  /* 0x0000000000647308 */ /* 0x0003220000000800 */
[----:B--2---:R-:W-:Y:S09]  /*bee0*/  FMNMX.FTZ R2, R183, R2, !PT ;  /* 0x00000002b7027209 */ /* 0x004ff20007810000 */
[----:B------:R2:W-:Y:S01]  /*bef0*/  MUFU.EX2 R207, R4 ;  /* 0x0000000400cf7308 */ /* 0x0005e20000000800 */
[----:B---3--:R-:W-:Y:S09]  /*bf00*/  MOV R184, R247 ;  /* 0x000000f700b87202 */ /* 0x008ff20000000f00 */
[----:B------:R-:W3:Y:S01]  /*bf10*/  MUFU.TANH R245, R59 ;  /* 0x0000003b00f57308 */ /* 0x000ee20000002400 */
[----:B-1----:R-:W-:Y:S01]  /*bf20*/  FADD.FTZ R0, -R104, R3 ;  /* 0x0000000368007221 */ /* 0x002fe20000010100 */
[----:B------:R-:W-:Y:S01]  /*bf30*/  FMNMX.FTZ R3, R247, R2, !PT ;  /* 0x00000002f7037209 */ /* 0x000fe20007810000 */
[----:B----4-:R-:W-:Y:S02]  /*bf40*/  FMUL.FTZ R49, R100, R157 ;  /* 0x0000009d64317220 */ /* 0x010fe40000410000 */
[----:B------:R-:W-:Y:S05]  /*bf50*/  FMUL.FTZ R2, R0, c[0x0][0x2d0] ;  /* 0x0000b40000027a20 */ /* 0x000fea0000410000 */
[----:B------:R-:W1:Y:S01]  /*bf60*/  MUFU.TANH R108, R62 ;  /* 0x0000003e006c7308 */ /* 0x000e620000002400 */
[C---:B------:R-:W-:Y:S02]  /*bf70*/  FMUL.FTZ R65, R100.reuse, R173 ;  /* 0x000000ad64417220 */ /* 0x040fe40000410000 */
[----:B------:R-:W-:Y:S02]  /*bf80*/  FMUL.FTZ R68, R100, R68 ;  /* 0x0000004464447220 */ /* 0x000fe40000410000 */
[----:B--2---:R-:W-:Y:S01]  /*bf90*/  FFMA.FTZ R4, R16, c[0x0][0x2d0], -R110 ;  /* 0x0000b40010047a23 */ /* 0x004fe2000001086e */
[----:B------:R-:W-:Y:S01]  /*bfa0*/  @P0 IADD3 R16, P1, R20, 0x20, RZ ;  /* 0x0000002014100810 */ /* 0x000fe20007f3e0ff */
[C---:B------:R-:W-:Y:S02]  /*bfb0*/  FMUL.FTZ R69, R100.reuse, R69 ;  /* 0x0000004564457220 */ /* 0x040fe40000410000 */
[C---:B------:R-:W-:Y:S01]  /*bfc0*/  FMUL.FTZ R80, R100.reuse, R80 ;  /* 0x0000005064507220 */ /* 0x040fe20000410000 */
[----:B------:R2:W4:Y:S01]  /*bfd0*/  MUFU.EX2 R101, R2 ;  /* 0x0000000200657308 */ /* 0x0005220000000800 */
[----:B------:R-:W-:Y:S01]  /*bfe0*/  @P0 IADD3.X R9, RZ, R208, RZ, P1, !PT ;  /* 0x000000d0ff090210 */ /* 0x000fe20000ffe4ff */
[C---:B------:R-:W-:Y:S01]  /*bff0*/  FMUL.FTZ R81, R100.reuse, R81 ;  /* 0x0000005164517220 */ /* 0x040fe20000410000 */
[----:B---3--:R-:W-:Y:S01]  /*c000*/  FMNMX.FTZ R0, R245, R3, !PT ;  /* 0x00000003f5007209 */ /* 0x008fe20007810000 */
[C---:B------:R-:W-:Y:S01]  /*c010*/  FMUL.FTZ R84, R100.reuse, R84 ;  /* 0x0000005464547220 */ /* 0x040fe20000410000 */
[----:B------:R-:W-:Y:S01]  /*c020*/  MOV R185, R245 ;  /* 0x000000f500b97202 */ /* 0x000fe20000000f00 */
[C---:B------:R-:W-:Y:S02]  /*c030*/  FMUL.FTZ R85, R100.reuse, R85 ;  /* 0x0000005564557220 */ /* 0x040fe40000410000 */
[C---:B------:R-:W-:Y:S02]  /*c040*/  FMUL.FTZ R96, R100.reuse, R96 ;  /* 0x0000006064607220 */ /* 0x040fe40000410000 */
[----:B------:R3:W-:Y:S01]  /*c050*/  MUFU.EX2 R34, R4 ;  /* 0x0000000400227308 */ /* 0x0007e20000000800 */
[----:B------:R-:W-:Y:S01]  /*c060*/  FMUL.FTZ R97, R100, R97 ;  /* 0x0000006164617220 */ /* 0x000fe20000410000 */
[----:B-1----:R-:W-:Y:S04]  /*c070*/  FMNMX.FTZ R0, R108, R0, !PT ;  /* 0x000000006c007209 */ /* 0x002fe80007810000 */
[----:B------:R-:W-:Y:S04]  /*c080*/  FMNMX.FTZ R0, R109, R0, !PT ;  /* 0x000000006d007209 */ /* 0x000fe80007810000 */
[----:B------:R-:W-:Y:S01]  /*c090*/  MUFU.EX2 R25, R5 ;  /* 0x0000000500197308 */ /* 0x000fe20000000800 */
[----:B--2---:R-:W-:Y:S02]  /*c0a0*/  FADD.FTZ R2, -R103, R106 ;  /* 0x0000006a67027221 */ /* 0x004fe40000010100 */
[----:B------:R-:W-:Y:S02]  /*c0b0*/  FFMA.FTZ R106, R200, c[0x0][0x2d0], -R176 ;  /* 0x0000b400c86a7a23 */ /* 0x000fe400000108b0 */
[----:B------:R-:W-:Y:S05]  /*c0c0*/  FMUL.FTZ R2, R2, c[0x0][0x2d0] ;  /* 0x0000b40002027a20 */ /* 0x000fea0000410000 */
[----:B------:R1:W-:Y:S01]  /*c0d0*/  MUFU.EX2 R24, R7 ;  /* 0x0000000700187308 */ /* 0x0003e20000000800 */
[C---:B----4-:R-:W-:Y:S02]  /*c0e0*/  FMUL.FTZ R50, R101.reuse, R158 ;  /* 0x0000009e65327220 */ /* 0x050fe40000410000 */
[----:B------:R-:W-:Y:S02]  /*c0f0*/  FMUL.FTZ R51, R101, R159 ;  /* 0x0000009f65337220 */ /* 0x000fe40000410000 */
[--C-:B---3--:R-:W-:Y:S01]  /*c100*/  FFMA.FTZ R4, R17, c[0x0][0x2d0], -R110.reuse ;  /* 0x0000b40011047a23 */ /* 0x108fe2000001086e */
[----:B------:R-:W-:Y:S01]  /*c110*/  @P0 IADD3 R17, P2, R20, 0x40, RZ ;  /* 0x0000004014110810 */ /* 0x000fe20007f5e0ff */
[C---:B------:R-:W-:Y:S02]  /*c120*/  FMUL.FTZ R66, R101.reuse, R174 ;  /* 0x000000ae65427220 */ /* 0x040fe40000410000 */
[C---:B------:R-:W-:Y:S01]  /*c130*/  FMUL.FTZ R67, R101.reuse, R175 ;  /* 0x000000af65437220 */ /* 0x040fe20000410000 */
[----:B------:R2:W3:Y:S01]  /*c140*/  MUFU.EX2 R3, R2 ;  /* 0x0000000200037308 */ /* 0x0004e20000000800 */
[----:B------:R-:W-:Y:S01]  /*c150*/  @P0 IADD3.X R18, RZ, R208, RZ, P2, !PT ;  /* 0x000000d0ff120210 */ /* 0x000fe200017fe4ff */
[C---:B------:R-:W-:Y:S02]  /*c160*/  FMUL.FTZ R70, R101.reuse, R70 ;  /* 0x0000004665467220 */ /* 0x040fe40000410000 */
[C---:B------:R-:W-:Y:S02]  /*c170*/  FMUL.FTZ R71, R101.reuse, R71 ;  /* 0x0000004765477220 */ /* 0x040fe40000410000 */
[C---:B------:R-:W-:Y:S02]  /*c180*/  FMUL.FTZ R82, R101.reuse, R82 ;  /* 0x0000005265527220 */ /* 0x040fe40000410000 */
[C---:B------:R-:W-:Y:S02]  /*c190*/  FMUL.FTZ R83, R101.reuse, R83 ;  /* 0x0000005365537220 */ /* 0x040fe40000410000 */
[----:B------:R4:W-:Y:S01]  /*c1a0*/  MUFU.EX2 R29, R4 ;  /* 0x00000004001d7308 */ /* 0x0009e20000000800 */
[C---:B------:R-:W-:Y:S02]  /*c1b0*/  FMUL.FTZ R86, R101.reuse, R86 ;  /* 0x0000005665567220 */ /* 0x040fe40000410000 */
[C---:B------:R-:W-:Y:S01]  /*c1c0*/  FMUL.FTZ R87, R101.reuse, R87 ;  /* 0x0000005765577220 */ /* 0x040fe20000410000 */
[----:B-1----:R-:W-:Y:S01]  /*c1d0*/  @P0 MOV R7, c[0x0][0x1e0] ;  /* 0x0000780000070a02 */ /* 0x002fe20000000f00 */
[C---:B------:R-:W-:Y:S02]  /*c1e0*/  FMUL.FTZ R98, R101.reuse, R98 ;  /* 0x0000006265627220 */ /* 0x040fe40000410000 */
[----:B------:R-:W-:Y:S03]  /*c1f0*/  FMUL.FTZ R99, R101, R99 ;  /* 0x0000006365637220 */ /* 0x000fe60000410000 */
[----:B------:R-:W-:Y:S01]  /*c200*/  MUFU.EX2 R178, R15 ;  /* 0x0000000f00b27308 */ /* 0x000fe20000000800 */
[----:B--2---:R-:W1:Y:S01]  /*c210*/  SHFL.BFLY PT, R2, R0, 0x2, 0x1f ;  /* 0x0c401f0000027f89 */ /* 0x004e6200000e0000 */
[C---:B---3--:R-:W-:Y:S01]  /*c220*/  FMUL.FTZ R28, R3.reuse, R136 ;  /* 0x00000088031c7220 */ /* 0x048fe20000410000 */
[----:B------:R-:W-:Y:S01]  /*c230*/  MOV R136, R40 ;  /* 0x0000002800887202 */ /* 0x000fe20000000f00 */
[----:B------:R-:W-:Y:S01]  /*c240*/  FFMA.FTZ R40, R194, c[0x0][0x2d0], -R110 ;  /* 0x0000b400c2287a23 */ /* 0x000fe2000001086e */
[----:B------:R-:W-:Y:S01]  /*c250*/  MOV R194, R244 ;  /* 0x000000f400c27202 */ /* 0x000fe20000000f00 */
[C---:B------:R-:W-:Y:S04]  /*c260*/  FMUL.FTZ R57, R3.reuse, R165 ;  /* 0x000000a503397220 */ /* 0x040fe80000410000 */
[----:B------:R-:W-:Y:S01]  /*c270*/  MUFU.EX2 R31, R8 ;  /* 0x00000008001f7308 */ /* 0x000fe20000000800 */
[C---:B------:R-:W-:Y:S02]  /*c280*/  FMUL.FTZ R61, R3.reuse, R169 ;  /* 0x000000a9033d7220 */ /* 0x040fe40000410000 */
[----:B------:R-:W-:Y:S02]  /*c290*/  FMUL.FTZ R72, R3, R72 ;  /* 0x0000004803487220 */ /* 0x000fe40000410000 */
[----:B----4-:R-:W-:Y:S02]  /*c2a0*/  FFMA.FTZ R4, R177, c[0x0][0x2d0], -R111 ;  /* 0x0000b400b1047a23 */ /* 0x010fe4000001086f */
[C---:B------:R-:W-:Y:S02]  /*c2b0*/  FMUL.FTZ R73, R3.reuse, R73 ;  /* 0x0000004903497220 */ /* 0x040fe40000410000 */
[C---:B------:R-:W-:Y:S01]  /*c2c0*/  FMUL.FTZ R76, R3.reuse, R76 ;  /* 0x0000004c034c7220 */ /* 0x040fe20000410000 */
[----:B------:R2:W-:Y:S01]  /*c2d0*/  MUFU.EX2 R41, R4 ;  /* 0x0000000400297308 */ /* 0x0005e20000000800 */
[C---:B------:R-:W-:Y:S02]  /*c2e0*/  FMUL.FTZ R77, R3.reuse, R77 ;  /* 0x0000004d034d7220 */ /* 0x040fe40000410000 */
[C---:B------:R-:W-:Y:S02]  /*c2f0*/  FMUL.FTZ R88, R3.reuse, R88 ;  /* 0x0000005803587220 */ /* 0x040fe40000410000 */
[C---:B------:R-:W-:Y:S02]  /*c300*/  FMUL.FTZ R89, R3.reuse, R89 ;  /* 0x0000005903597220 */ /* 0x040fe40000410000 */
[C---:B------:R-:W-:Y:S01]  /*c310*/  FMUL.FTZ R92, R3.reuse, R92 ;  /* 0x0000005c035c7220 */ /* 0x040fe20000410000 */
[----:B-1----:R-:W-:Y:S01]  /*c320*/  FMNMX.FTZ R0, R0, R2, !PT ;  /* 0x0000000200007209 */ /* 0x002fe20007810000 */
[C---:B------:R-:W-:Y:S01]  /*c330*/  FMUL.FTZ R93, R3.reuse, R93 ;  /* 0x0000005d035d7220 */ /* 0x040fe20000410000 */
[----:B------:R1:W-:Y:S01]  /*c340*/  MUFU.EX2 R252, R19 ;  /* 0x0000001300fc7308 */ /* 0x0003e20000000800 */
[----:B------:R-:W-:Y:S02]  /*c350*/  FMUL.FTZ R45, R3, R153 ;  /* 0x00000099032d7220 */ /* 0x000fe40000410000 */
[----:B------:R-:W3:Y:S07]  /*c360*/  SHFL.BFLY PT, R2, R0, 0x1, 0x1f ;  /* 0x0c201f0000027f89 */ /* 0x000eee00000e0000 */
[----:B------:R4:W-:Y:S01]  /*c370*/  MUFU.EX2 R247, R48 ;  /* 0x0000003000f77308 */ /* 0x0009e20000000800 */
[----:B--2---:R-:W-:Y:S05]  /*c380*/  @P0 SHF.R.S32.HI R4, RZ, 0x1f, R204 ;  /* 0x0000001fff040819 */ /* 0x004fea00000114cc */
[----:B------:R-:W-:Y:S04]  /*c390*/  @P0 IMAD R6, R4, c[0x0][0x1e0], RZ ;  /* 0x0000780004060a24 */ /* 0x000fe800078e02ff */
[----:B------:R2:W-:Y:S01]  /*c3a0*/  MUFU.EX2 R245, R56 ;  /* 0x0000003800f57308 */ /* 0x0005e20000000800 */
[C---:B------:R-:W-:Y:S04]  /*c3b0*/  @P0 IMAD.WIDE.U32 R4, R204.reuse, c[0x0][0x1e0], RZ ;  /* 0x00007800cc040a25 */ /* 0x040fe800078e00ff */
[----:B------:R-:W-:Y:S01]  /*c3c0*/  @P0 IMAD R6, R204, c[0x0][0x1e4], R6 ;  /* 0x00007900cc060a24 */ /* 0x000fe200078e0206 */
[----:B---3--:R-:W-:Y:S01]  /*c3d0*/  FMNMX.FTZ R102, R0, R2, !PT ;  /* 0x0000000200667209 */ /* 0x008fe20007810000 */
[----:B-1----:R-:W-:Y:S01]  /*c3e0*/  FMUL.FTZ R19, R101, R127 ;  /* 0x0000007f65137220 */ /* 0x002fe20000410000 */
[----:B------:R-:W-:Y:S02]  /*c3f0*/  @P0 MOV R2, c[0x0][0x1e4] ;  /* 0x0000790000020a02 */ /* 0x000fe40000000f00 */
[----:B------:R1:W-:Y:S01]  /*c400*/  MUFU.EX2 R244, R60 ;  /* 0x0000003c00f47308 */ /* 0x0003e20000000800 */
[----:B------:R-:W-:Y:S01]  /*c410*/  @P0 IADD3 R6, R5, R6, RZ ;  /* 0x0000000605060210 */ /* 0x000fe20007ffe0ff */
[----:B------:R-:W-:Y:S01]  /*c420*/  FADD.FTZ R0, -R102, R107 ;  /* 0x0000006b66007221 */ /* 0x000fe20000010100 */
[----:B------:R-:W-:Y:S01]  /*c430*/  @P0 SHF.L.U32 R5, R4, 0x6, RZ ;  /* 0x0000000604050819 */ /* 0x000fe200000006ff */
[----:B------:R-:W-:Y:S01]  /*c440*/  FFMA.FTZ R107, R230, c[0x0][0x2d0], -R110 ;  /* 0x0000b400e66b7a23 */ /* 0x000fe2000001086e */
[----:B------:R-:W-:Y:S01]  /*c450*/  @P0 SHF.L.U64.HI R4, R4, 0x6, R6 ;  /* 0x0000000604040819 */ /* 0x000fe20000010206 */
[----:B------:R-:W-:Y:S01]  /*c460*/  FMUL.FTZ R0, R0, c[0x0][0x2d0] ;  /* 0x0000b40000007a20 */ /* 0x000fe20000410000 */
[----:B------:R-:W-:Y:S01]  /*c470*/  @P0 LEA R6, P6, R7, R5, 0x5 ;  /* 0x0000000507060211 */ /* 0x000fe200078c28ff */
[----:B----4-:R-:W-:Y:S01]  /*c480*/  FMUL.FTZ R48, R100, R156 ;  /* 0x0000009c64307220 */ /* 0x010fe20000410000 */
[----:B------:R-:W-:Y:S02]  /*c490*/  @P0 IADD3 R8, P2, R5, R16, RZ ;  /* 0x0000001005080210 */ /* 0x000fe40007f5e0ff */
[----:B------:R-:W-:Y:S01]  /*c4a0*/  @P0 LEA.HI.X R2, R7, R4, R2, 0x5, P6 ;  /* 0x0000000407020211 */ /* 0x000fe200030f2c02 */
[----:B------:R-:W3:Y:S01]  /*c4b0*/  MUFU.EX2 R0, R0 ;  /* 0x0000000000007308 */ /* 0x000ee20000000800 */
[----:B------:R-:W-:Y:S01]  /*c4c0*/  @P0 IADD3 R7, P6, R5, R20, RZ ;  /* 0x0000001405070210 */ /* 0x000fe20007fde0ff */
[----:B--2---:R-:W-:Y:S01]  /*c4d0*/  FMUL.FTZ R56, R3, R164 ;  /* 0x000000a403387220 */ /* 0x004fe20000410000 */
[----:B------:R-:W-:Y:S02]  /*c4e0*/  @P0 IADD3 R5, P1, R5, R17, RZ ;  /* 0x0000001105050210 */ /* 0x000fe40007f3e0ff */
[C---:B------:R-:W-:Y:S02]  /*c4f0*/  @P0 IADD3.X R11, R4.reuse, R208, RZ, P6, !PT ;  /* 0x000000d0040b0210 */ /* 0x040fe400037fe4ff */
[C---:B------:R-:W-:Y:S02]  /*c500*/  @P0 LEA R14, P6, R7.reuse, c[0x0][0x1c8], 0x1 ;  /* 0x00007200070e0a11 */ /* 0x040fe400078c08ff */
[----:B------:R-:W-:Y:S02]  /*c510*/  @P0 IADD3.X R13, R4, R9, RZ, P2, !PT ;  /* 0x00000009040d0210 */ /* 0x000fe400017fe4ff */
[----:B------:R-:W-:Y:S01]  /*c520*/  @P0 LEA.HI.X R15, R7, c[0x0][0x1cc], R11, 0x1, P6 ;  /* 0x00007300070f0a11 */ /* 0x000fe200030f0c0b */
[----:B-1----:R-:W-:Y:S01]  /*c530*/  FMUL.FTZ R60, R3, R168 ;  /* 0x000000a8033c7220 */ /* 0x002fe20000410000 */
[----:B------:R-:W-:Y:S02]  /*c540*/  @P0 LEA R12, P2, R8, c[0x0][0x1c8], 0x1 ;  /* 0x00007200080c0a11 */ /* 0x000fe400078408ff */
[----:B------:R-:W-:Y:S01]  /*c550*/  @P0 IADD3.X R4, R4, R18, RZ, P1, !PT ;  /* 0x0000001204040210 */ /* 0x000fe20000ffe4ff */
[----:B------:R1:W-:Y:S01]  /*c560*/  @P0 LDGSTS.E.BYPASS.LTC128B.128 [R205+0x3100], [R14.64], !P5 ;  /* 0x031000000ecd0fae */ /* 0x0003e2000e901d46 */
[C---:B------:R-:W-:Y:S02]  /*c570*/  @P0 LEA R10, P1, R5.reuse, c[0x0][0x1c8], 0x1 ;  /* 0x00007200050a0a11 */ /* 0x040fe400078208ff */
[----:B------:R-:W-:Y:S02]  /*c580*/  @P0 LEA.HI.X R13, R8, c[0x0][0x1cc], R13, 0x1, P2 ;  /* 0x00007300080d0a11 */ /* 0x000fe400010f0c0d */
[----:B------:R-:W-:Y:S01]  /*c590*/  @P0 LEA.HI.X R11, R5, c[0x0][0x1cc], R4, 0x1, P1 ;  /* 0x00007300050b0a11 */ /* 0x000fe200008f0c04 */
[----:B------:R-:W-:Y:S01]  /*c5a0*/  FFMA.FTZ R4, R188, c[0x0][0x2d0], -R176 ;  /* 0x0000b400bc047a23 */ /* 0x000fe200000108b0 */
[C---:B------:R-:W-:Y:S01]  /*c5b0*/  @P0 IADD3 R7, P2, R6.reuse, R20, RZ ;  /* 0x0000001406070210 */ /* 0x040fe20007f5e0ff */
[----:B------:R2:W-:Y:S01]  /*c5c0*/  @P0 LDGSTS.E.BYPASS.LTC128B.128 [R205+0x4100], [R12.64], !P4 ;  /* 0x041000000ccd0fae */ /* 0x0005e2000e101d46 */
[C---:B------:R-:W-:Y:S01]  /*c5d0*/  @P0 IADD3 R16, P6, R6.reuse, R16, RZ ;  /* 0x0000001006100210 */ /* 0x040fe20007fde0ff */
[----:B------:R4:W5:Y:S01]  /*c5e0*/  MUFU.EX2 R33, R4 ;  /* 0x0000000400217308 */ /* 0x0009620000000800 */
[----:B------:R-:W-:Y:S01]  /*c5f0*/  @P0 IADD3 R5, P1, R6, R17, RZ ;  /* 0x0000001106050210 */ /* 0x000fe20007f3e0ff */
[----:B---3--:R-:W-:Y:S01]  /*c600*/  FMUL.FTZ R26, R0, R134 ;  /* 0x00000086001a7220 */ /* 0x008fe20000410000 */
[----:B------:R-:W-:Y:S01]  /*c610*/  @P0 IADD3.X R17, R2, R9, RZ, P6, !PT ;  /* 0x0000000902110210 */ /* 0x000fe200037fe4ff */
[----:B------:R-:W-:Y:S01]  /*c620*/  FMUL.FTZ R27, R0, R135 ;  /* 0x00000087001b7220 */ /* 0x000fe20000410000 */
[C---:B------:R-:W-:Y:S01]  /*c630*/  @P0 LEA R8, P6, R7.reuse, c[0x0][0x1c8], 0x1 ;  /* 0x0000720007080a11 */ /* 0x040fe200078c08ff */
[----:B------:R3:W-:Y:S01]  /*c640*/  @P0 LDGSTS.E.BYPASS.LTC128B.128 [R205+0x5100], [R10.64], !P3 ;  /* 0x051000000acd0fae */ /* 0x0007e2000d901d46 */
[----:B------:R-:W-:Y:S01]  /*c650*/  @P0 IADD3.X R18, R2, R18, RZ, P1, !PT ;  /* 0x0000001202120210 */ /* 0x000fe20000ffe4ff */
[----:B------:R-:W-:Y:S01]  /*c660*/  FMUL.FTZ R42, R0, R150 ;  /* 0x00000096002a7220 */ /* 0x000fe20000410000 */
[----:B------:R-:W-:Y:S01]  /*c670*/  @P0 IADD3.X R2, R2, R208, RZ, P2, !PT ;  /* 0x000000d002020210 */ /* 0x000fe200017fe4ff */
[----:B------:R-:W-:Y:S01]  /*c680*/  FMUL.FTZ R43, R0, R151 ;  /* 0x00000097002b7220 */ /* 0x000fe20000410000 */
[----:B------:R-:W-:Y:S01]  /*c690*/  @P0 LEA R6, P2, R16, c[0x0][0x1c8], 0x1 ;  /* 0x0000720010060a11 */ /* 0x000fe200078408ff */
[----:B------:R-:W-:Y:S01]  /*c6a0*/  FMUL.FTZ R58, R0, R166 ;  /* 0x000000a6003a7220 */ /* 0x000fe20000410000 */
[----:B------:R-:W-:Y:S01]  /*c6b0*/  @P0 LEA.HI.X R9, R7, c[0x0][0x1cc], R2, 0x1, P6 ;  /* 0x0000730007090a11 */ /* 0x000fe200030f0c02 */
[----:B------:R-:W-:Y:S01]  /*c6c0*/  FFMA.FTZ R2, R179, c[0x0][0x2d0], -R176 ;  /* 0x0000b400b3027a23 */ /* 0x000fe200000108b0 */
[----:B------:R-:W-:Y:S01]  /*c6d0*/  @P0 LEA.HI.X R7, R16, c[0x0][0x1cc], R17, 0x1, P2 ;  /* 0x0000730010070a11 */ /* 0x000fe200010f0c11 */
[----:B------:R-:W-:Y:S01]  /*c6e0*/  FMUL.FTZ R16, R100, R124 ;  /* 0x0000007c64107220 */ /* 0x000fe20000410000 */
[----:B------:R-:W-:Y:S01]  /*c6f0*/  MOV R179, R207 ;  /* 0x000000cf00b37202 */ /* 0x000fe20000000f00 */
[----:B------:R5:W-:Y:S01]  /*c700*/  @P0 LDGSTS.E.BYPASS.LTC128B.128 [R205+0x3900], [R8.64], !P5 ;  /* 0x0390000008cd0fae */ /* 0x000be2000e901d46 */
[----:B------:R5:W5:Y:S01]  /*c710*/  MUFU.EX2 R251, R2 ;  /* 0x0000000200fb7308 */ /* 0x000b620000000800 */
[C---:B-1----:R-:W-:Y:S01]  /*c720*/  FMUL.FTZ R14, R0.reuse, R122 ;  /* 0x0000007a000e7220 */ /* 0x042fe20000410000 */
[----:B------:R-:W-:Y:S01]  /*c730*/  MOV R134, R31 ;  /* 0x0000001f00867202 */ /* 0x000fe20000000f00 */
[----:B------:R-:W-:Y:S01]  /*c740*/  FMUL.FTZ R15, R0, R123 ;  /* 0x0000007b000f7220 */ /* 0x000fe20000410000 */
[----:B------:R-:W-:Y:S01]  /*c750*/  MOV R135, R29 ;  /* 0x0000001d00877202 */ /* 0x000fe20000000f00 */
[----:B------:R-:W-:Y:S01]  /*c760*/  FMUL.FTZ R17, R100, R125 ;  /* 0x0000007d64117220 */ /* 0x000fe20000410000 */
[----:B----4-:R-:W-:Y:S01]  /*c770*/  @P0 LEA R4, P1, R5, c[0x0][0x1c8], 0x1 ;  /* 0x0000720005040a11 */ /* 0x010fe200078208ff */
[----:B------:R1:W-:Y:S01]  /*c780*/  @P0 LDGSTS.E.BYPASS.LTC128B.128 [R205+0x4900], [R6.64], !P4 ;  /* 0x0490000006cd0fae */ /* 0x0003e2000e101d46 */
[C---:B--2---:R-:W-:Y:S01]  /*c790*/  FMUL.FTZ R12, R3.reuse, R120 ;  /* 0x00000078030c7220 */ /* 0x044fe20000410000 */
[----:B------:R-:W-:Y:S01]  /*c7a0*/  MOV R188, R237 ;  /* 0x000000ed00bc7202 */ /* 0x000fe20000000f00 */
[----:B------:R-:W-:Y:S01]  /*c7b0*/  FMUL.FTZ R13, R3, R121 ;  /* 0x00000079030d7220 */ /* 0x000fe20000410000 */
[----:B------:R-:W-:Y:S01]  /*c7c0*/  @P0 LEA.HI.X R5, R5, c[0x0][0x1cc], R18, 0x1, P1 ;  /* 0x0000730005050a11 */ /* 0x000fe200008f0c12 */
[----:B------:R-:W-:Y:S02]  /*c7d0*/  FMUL.FTZ R18, R101, R126 ;  /* 0x0000007e65127220 */ /* 0x000fe40000410000 */
[C---:B---3--:R-:W-:Y:S02]  /*c7e0*/  FMUL.FTZ R11, R0.reuse, R119 ;  /* 0x00000077000b7220 */ /* 0x048fe40000410000 */
[----:B------:R2:W-:Y:S01]  /*c7f0*/  @P0 LDGSTS.E.BYPASS.LTC128B.128 [R205+0x5900], [R4.64], !P3 ;  /* 0x0590000004cd0fae */ /* 0x0005e2000d901d46 */
[C---:B------:R-:W-:Y:S02]  /*c800*/  FMUL.FTZ R59, R0.reuse, R167 ;  /* 0x000000a7003b7220 */ /* 0x040fe40000410000 */
[C---:B------:R-:W-:Y:S02]  /*c810*/  FMUL.FTZ R62, R0.reuse, R170 ;  /* 0x000000aa003e7220 */ /* 0x040fe40000410000 */
[C---:B------:R-:W-:Y:S02]  /*c820*/  FMUL.FTZ R63, R0.reuse, R171 ;  /* 0x000000ab003f7220 */ /* 0x040fe40000410000 */
[----:B------:R-:W-:Y:S01]  /*c830*/  FMUL.FTZ R74, R0, R74 ;  /* 0x0000004a004a7220 */ /* 0x000fe20000410000 */
[----:B------:R-:W3:Y:S01]  /*c840*/  LDSM.16.MT88.4 R20, [R213] ;  /* 0x00000000d514783b */ /* 0x000ee20000004200 */
[----:B-----5:R-:W-:Y:S02]  /*c850*/  FMUL.FTZ R2, R102, c[0x0][0x2d0] ;  /* 0x0000b40066027a20 */ /* 0x020fe40000410000 */
[----:B------:R-:W-:Y:S01]  /*c860*/  FMUL.FTZ R8, R3, R116 ;  /* 0x0000007403087220 */ /* 0x000fe20000410000 */
[----:B------:R-:W-:Y:S01]  /*c870*/  F2FP.PACK_AB R116, R33, R178 ;  /* 0x000000b22174723e */ /* 0x000fe200000000ff */
[--C-:B------:R-:W-:Y:S01]  /*c880*/  FFMA.FTZ R10, R189, c[0x0][0x2d0], -R2.reuse ;  /* 0x0000b400bd0a7a23 */ /* 0x100fe20000010802 */
[----:B------:R-:W-:Y:S01]  /*c890*/  MOV R189, R209 ;  /* 0x000000d100bd7202 */ /* 0x000fe20000000f00 */
[----:B------:R-:W-:Y:S01]  /*c8a0*/  FMUL.FTZ R9, R3, R117 ;  /* 0x0000007503097220 */ /* 0x000fe20000410000 */
[----:B------:R-:W4:Y:S01]  /*c8b0*/  LDSM.16.MT88.4 R36, [R214] ;  /* 0x00000000d624783b */ /* 0x000f220000004200 */
[----:B------:R5:W-:Y:S01]  /*c8c0*/  MUFU.EX2 R177, R10 ;  /* 0x0000000a00b17308 */ /* 0x000be20000000800 */
[----:B-1----:R-:W-:Y:S01]  /*c8d0*/  FMUL.FTZ R6, R101, R114 ;  /* 0x0000007265067220 */ /* 0x002fe20000410000 */
[----:B------:R-:W-:Y:S01]  /*c8e0*/  F2FP.PACK_AB R114, R29, R34 ;  /* 0x000000221d72723e */ /* 0x000fe200000000ff */
[----:B------:R-:W-:Y:S02]  /*c8f0*/  FMUL.FTZ R7, R101, R115 ;  /* 0x0000007365077220 */ /* 0x000fe40000410000 */
[C---:B------:R-:W-:Y:S01]  /*c900*/  FMUL.FTZ R29, R3.reuse, R137 ;  /* 0x00000089031d7220 */ /* 0x040fe20000410000 */
[----:B------:R-:W-:Y:S01]  /*c910*/  MOV R137, R30 ;  /* 0x0000001e00897202 */ /* 0x000fe20000000f00 */
[----:B------:R-:W1:Y:S01]  /*c920*/  LDSM.16.MT88.4 R52, [R213+0x1000] ;  /* 0x00100000d534783b */ /* 0x000e620000004200 */
[----:B------:R-:W-:Y:S01]  /*c930*/  FMUL.FTZ R30, R0, R138 ;  /* 0x0000008a001e7220 */ /* 0x000fe20000410000 */
[----:B------:R-:W-:Y:S01]  /*c940*/  MOV R138, R41 ;  /* 0x00000029008a7202 */ /* 0x000fe20000000f00 */
[--C-:B--2---:R-:W-:Y:S01]  /*c950*/  FFMA.FTZ R4, R190, c[0x0][0x2d0], -R2.reuse ;  /* 0x0000b400be047a23 */ /* 0x104fe20000010802 */
[----:B------:R-:W-:Y:S01]  /*c960*/  MOV R190, R25 ;  /* 0x0000001900be7202 */ /* 0x000fe20000000f00 */
[----:B------:R-:W-:Y:S01]  /*c970*/  FMUL.FTZ R5, R100, R113 ;  /* 0x0000007164057220 */ /* 0x000fe20000410000 */
[----:B------:R-:W-:Y:S01]  /*c980*/  MOV R205, R32 ;  /* 0x0000002000cd7202 */ /* 0x000fe20000000f00 */
[----:B------:R2:W2:Y:S01]  /*c990*/  MUFU.EX2 R207, R4 ;  /* 0x0000000400cf7308 */ /* 0x0004a20000000800 */
[----:B------:R-:W-:Y:S01]  /*c9a0*/  F2FP.PACK_AB R113, R190, R41 ;  /* 0x00000029be71723e */ /* 0x000fe200000000ff */
[C---:B------:R-:W-:Y:S01]  /*c9b0*/  FMUL.FTZ R25, R3.reuse, R133 ;  /* 0x0000008503197220 */ /* 0x040fe20000410000 */
[----:B------:R-:W-:Y:S01]  /*c9c0*/  MOV R133, R33 ;  /* 0x0000002100857202 */ /* 0x000fe20000000f00 */
[C---:B------:R-:W-:Y:S01]  /*c9d0*/  FMUL.FTZ R33, R100.reuse, R141 ;  /* 0x0000008d64217220 */ /* 0x040fe20000410000 */
[----:B------:R-:W-:Y:S01]  /*c9e0*/  MOV R141, R250 ;  /* 0x000000fa008d7202 */ /* 0x000fe20000000f00 */
[----:B------:R-:W-:Y:S01]  /*c9f0*/  FMUL.FTZ R32, R100, R140 ;  /* 0x0000008c64207220 */ /* 0x000fe20000410000 */
[----:B------:R-:W-:Y:S01]  /*ca00*/  MOV R140, R248 ;  /* 0x000000f8008c7202 */ /* 0x000fe20000000f00 */
[----:B------:R-:W-:Y:S01]  /*ca10*/  FMUL.FTZ R41, R3, R149 ;  /* 0x0000009503297220 */ /* 0x000fe20000410000 */
[----:B------:R-:W-:Y:S01]  /*ca20*/  MOV R149, R236 ;  /* 0x000000ec00957202 */ /* 0x000fe20000000f00 */
[C---:B-----5:R-:W-:Y:S01]  /*ca30*/  FMUL.FTZ R10, R0.reuse, R118 ;  /* 0x00000076000a7220 */ /* 0x060fe20000410000 */
[----:B------:R-:W-:Y:S01]  /*ca40*/  F2FP.PACK_AB R118, R251, R252 ;  /* 0x000000fcfb76723e */ /* 0x000fe200000000ff */
[----:B------:R5:W-:Y:S01]  /*ca50*/  MUFU.EX2 R248, R44 ;  /* 0x0000002c00f87308 */ /* 0x000be20000000800 */
[----:B------:R-:W1:Y:S01]  /*ca60*/  LDSM.16.MT88.4 R120, [R214+0x1000] ;  /* 0x00100000d678783b */ /* 0x000e620000004200 */
[C---:B------:R-:W-:Y:S02]  /*ca70*/  FMUL.FTZ R75, R0.reuse, R75 ;  /* 0x0000004b004b7220 */ /* 0x040fe40000410000 */
[C---:B------:R-:W-:Y:S02]  /*ca80*/  FMUL.FTZ R78, R0.reuse, R78 ;  /* 0x0000004e004e7220 */ /* 0x040fe40000410000 */
[C---:B------:R-:W-:Y:S02]  /*ca90*/  FMUL.FTZ R79, R0.reuse, R79 ;  /* 0x0000004f004f7220 */ /* 0x040fe40000410000 */
[C---:B------:R-:W-:Y:S01]  /*caa0*/  FMUL.FTZ R90, R0.reuse, R90 ;  /* 0x0000005a005a7220 */ /* 0x040fe20000410000 */
[----:B------:R-:W1:Y:S01]  /*cab0*/  LDSM.16.MT88.4 R124, [R213+0x2000] ;  /* 0x00200000d57c783b */ /* 0x000e620000004200 */
[C---:B------:R-:W-:Y:S02]  /*cac0*/  FMUL.FTZ R91, R0.reuse, R91 ;  /* 0x0000005b005b7220 */ /* 0x040fe40000410000 */
[--C-:B--2---:R-:W-:Y:S01]  /*cad0*/  FFMA.FTZ R4, R187, c[0x0][0x2d0], -R2.reuse ;  /* 0x0000b400bb047a23 */ /* 0x104fe20000010802 */
[----:B------:R-:W-:Y:S01]  /*cae0*/  F2FP.PACK_AB R117, R207, R177 ;  /* 0x000000b1cf75723e */ /* 0x000fe200000000ff */
[C---:B------:R-:W-:Y:S01]  /*caf0*/  FMUL.FTZ R94, R0.reuse, R94 ;  /* 0x0000005e005e7220 */ /* 0x040fe20000410000 */
[----:B------:R-:W-:Y:S01]  /*cb00*/  MOV R187, R241 ;  /* 0x000000f100bb7202 */ /* 0x000fe20000000f00 */
[----:B------:R2:W-:Y:S01]  /*cb10*/  MUFU.EX2 R208, R4 ;  /* 0x0000000400d07308 */ /* 0x0005e20000000800 */
[----:B------:R-:W-:Y:S01]  /*cb20*/  LDSM.16.MT88.4 R156, [R213+0x1c00] ;  /* 0x001c0000d59c783b */ /* 0x000fe20000004200 */
[C---:B------:R-:W-:Y:S02]  /*cb30*/  FMUL.FTZ R95, R0.reuse, R95 ;  /* 0x0000005f005f7220 */ /* 0x040fe40000410000 */
[C---:B------:R-:W-:Y:S02]  /*cb40*/  FMUL.FTZ R46, R0.reuse, R154 ;  /* 0x0000009a002e7220 */ /* 0x040fe40000410000 */
[----:B------:R-:W-:Y:S02]  /*cb50*/  FMUL.FTZ R47, R0, R155 ;  /* 0x0000009b002f7220 */ /* 0x000fe40000410000 */
[C---:B-----5:R-:W-:Y:S01]  /*cb60*/  FMUL.FTZ R44, R3.reuse, R152 ;  /* 0x00000098032c7220 */ /* 0x060fe20000410000 */
[----:B------:R-:W0:Y:S01]  /*cb70*/  LDGDEPBAR ;  /* 0x00000000000079af */ /* 0x000e220000000000 */
[--C-:B------:R-:W-:Y:S02]  /*cb80*/  FFMA.FTZ R108, R108, c[0x0][0x2d0], -R2.reuse ;  /* 0x0000b4006c6c7a23 */ /* 0x100fe40000010802 */
[----:B--2---:R-:W-:Y:S01]  /*cb90*/  FFMA.FTZ R4, R186, c[0x0][0x2d0], -R2 ;  /* 0x0000b400ba047a23 */ /* 0x004fe20000010802 */
[----:B------:R-:W-:Y:S01]  /*cba0*/  MOV R186, R24 ;  /* 0x0000001800ba7202 */ /* 0x000fe20000000f00 */
[----:B------:R-:W-:Y:S01]  /*cbb0*/  FMUL.FTZ R24, R3, R132 ;  /* 0x0000008403187220 */ /* 0x000fe20000410000 */
[----:B------:R-:W-:Y:S01]  /*cbc0*/  MOV R132, R34 ;  /* 0x0000002200847202 */ /* 0x000fe20000000f00 */
[----:B------:R2:W5:Y:S01]  /*cbd0*/  MUFU.EX2 R209, R4 ;  /* 0x0000000400d17308 */ /* 0x0005620000000800 */
[----:B------:R-:W-:Y:S01]  /*cbe0*/  F2FP.PACK_AB R115, R31, R186 ;  /* 0x000000ba1f73723e */ /* 0x000fe200000000ff */
[----:B------:R-:W-:Y:S01]  /*cbf0*/  FMUL.FTZ R31, R0, R139 ;  /* 0x0000008b001f7220 */ /* 0x000fe20000410000 */
[----:B------:R-:W-:Y:S01]  /*cc00*/  MOV R139, R243 ;  /* 0x000000f3008b7202 */ /* 0x000fe20000000f00 */
[C---:B------:R-:W-:Y:S01]  /*cc10*/  FMUL.FTZ R34, R101.reuse, R142 ;  /* 0x0000008e65227220 */ /* 0x040fe20000410000 */
[----:B------:R-:W-:Y:S01]  /*cc20*/  MOV R142, R35 ;  /* 0x00000023008e7202 */ /* 0x000fe20000000f00 */
[----:B------:R-:W-:Y:S01]  /*cc30*/  FMUL.FTZ R35, R101, R143 ;  /* 0x0000008f65237220 */ /* 0x000fe20000410000 */
[----:B------:R-:W-:Y:S03]  /*cc40*/  MOV R143, R249 ;  /* 0x000000f9008f7202 */ /* 0x000fe60000000f00 */
[----:B------:R1:W-:Y:S10]  /*cc50*/  MUFU.EX2 R249, R40 ;  /* 0x0000002800f97308 */ /* 0x0003f40000000800 */
[----:B------:R4:W-:Y:S01]  /*cc60*/  MUFU.EX2 R243, R64 ;  /* 0x0000004000f37308 */ /* 0x0009e20000000800 */
[C---:B--2---:R-:W-:Y:S01]  /*cc70*/  FMUL.FTZ R4, R100.reuse, R112 ;  /* 0x0000007064047220 */ /* 0x044fe20000410000 */
[----:B------:R-:W-:Y:S02]  /*cc80*/  F2FP.PACK_AB R112, R179, R180 ;  /* 0x000000b4b370723e */ /* 0x000fe400000000ff */
[----:B-----5:R-:W-:Y:S05]  /*cc90*/  F2FP.PACK_AB R119, R209, R208 ;  /* 0x000000d0d177723e */ /* 0x020fea00000000ff */
[-C--:B---3--:R-:W-:Y:S05]  /*cca0*/  HMMA.16816.F32 R4, R112, R20.reuse, R4 ;  /* 0x000000147004723c */ /* 0x088fea0000001804 */
[----:B-1----:R-:W-:Y:S01]  /*ccb0*/  FMUL.FTZ R40, R3, R148 ;  /* 0x0000009403287220 */ /* 0x002fe20000410000 */
[----:B------:R-:W-:Y:S02]  /*ccc0*/  MOV R148, R238 ;  /* 0x000000ee00947202 */ /* 0x000fe40000000f00 */
[C---:B------:R-:W-:Y:S04]  /*ccd0*/  HMMA.16816.F32 R8, R116.reuse, R20, R8 ;  /* 0x000000147408723c */ /* 0x040fe80000001808 */
[C---:B----4-:R-:W-:Y:S02]  /*cce0*/  FMUL.FTZ R64, R100.reuse, R172 ;  /* 0x000000ac64407220 */ /* 0x050fe40000410000 */
[----:B------:R-:W-:Y:S01]  /*ccf0*/  LDSM.16.MT88.4 R172, [R214+0x1c00] ;  /* 0x001c0000d6ac783b */ /* 0x000fe20000004200 */
        /* <DEDUP_REMOVED lines=9> */
[C---:B------:R-:W-:Y:S01]  /*cd90*/  FMUL.FTZ R37, R100.reuse, R145 ;  /* 0x0000009164257220 */ /* 0x040fe20000410000 */
[-C--:B------:R-:W-:Y:S04]  /*cda0*/  HMMA.16816.F32 R28, R116, R38.reuse, R28 ;  /* 0x00000026741c723c */ /* 0x080fe8000000181c */
[----:B------:R-:W-:Y:S01]  /*cdb0*/  MOV R145, R242 ;  /* 0x000000f200917202 */ /* 0x000fe20000000f00 */
[----:B------:R-:W-:Y:S01]  /*cdc0*/  FFMA.FTZ R36, R193, c[0x0][0x2d0], -R110 ;  /* 0x0000b400c1247a23 */ /* 0x000fe2000001086e */
[----:B------:R1:W-:Y:S02]  /*cdd0*/  MUFU.EX2 R242, R106 ;  /* 0x0000006a00f27308 */ /* 0x0003e40000000800 */
[C---:B------:R-:W-:Y:S07]  /*cde0*/  HMMA.16816.F32 R32, R112.reuse, R38, R32 ;  /* 0x000000267020723c */ /* 0x040fee0000001820 */
[C---:B------:R-:W-:Y:S01]  /*cdf0*/  FMUL.FTZ R38, R101.reuse, R146 ;  /* 0x0000009265267220 */ /* 0x040fe20000410000 */
[----:B------:R2:W-:Y:S01]  /*ce00*/  MUFU.EX2 R250, R36 ;  /* 0x0000002400fa7308 */ /* 0x0005e20000000800 */
[----:B------:R-:W-:Y:S03]  /*ce10*/  FMUL.FTZ R39, R101, R147 ;  /* 0x0000009365277220 */ /* 0x000fe60000410000 */
[----:B------:R-:W-:Y:S02]  /*ce20*/  MOV R146, R240 ;  /* 0x000000f000927202 */ /* 0x000fe40000000f00 */
[----:B------:R-:W-:Y:S01]  /*ce30*/  MOV R147, R239 ;  /* 0x000000ef00937202 */ /* 0x000fe20000000f00 */
[----:B-1----:R-:W-:Y:S04]  /*ce40*/  FFMA.FTZ R106, R199, c[0x0][0x2d0], -R176 ;  /* 0x0000b400c76a7a23 */ /* 0x002fe800000108b0 */
[----:B------:R1:W3:Y:S01]  /*ce50*/  MUFU.EX2 R241, R106 ;  /* 0x0000006a00f17308 */ /* 0x0002e20000000800 */
[C---:B--2---:R-:W-:Y:S01]  /*ce60*/  FMUL.FTZ R36, R100.reuse, R144 ;  /* 0x0000009064247220 */ /* 0x044fe20000410000 */
[----:B------:R-:W-:Y:S06]  /*ce70*/  MOV R144, R246 ;  /* 0x000000f600907202 */ /* 0x000fec0000000f00 */
[-C--:B------:R-:W-:Y:S08]  /*ce80*/  HMMA.16816.F32 R36, R112, R52.reuse, R36 ;  /* 0x000000347024723c */ /* 0x080ff00000001824 */
[C---:B------:R-:W-:Y:S04]  /*ce90*/  HMMA.16816.F32 R40, R116.reuse, R52, R40 ;  /* 0x000000347428723c */ /* 0x040fe80000001828 */
[--C-:B-1----:R-:W-:Y:S03]  /*cea0*/  FFMA.FTZ R106, R201, c[0x0][0x2d0], -R2.reuse ;  /* 0x0000b400c96a7a23 */ /* 0x102fe60000010802 */
[--C-:B------:R-:W-:Y:S01]  /*ceb0*/  FFMA.FTZ R52, R197, c[0x0][0x2d0], -R111.reuse ;  /* 0x0000b400c5347a23 */ /* 0x100fe2000001086f */
[-C--:B------:R-:W-:Y:S01]  /*cec0*/  HMMA.16816.F32 R44, R116, R54.reuse, R44 ;  /* 0x00000036742c723c */ /* 0x080fe2000000182c */
[----:B------:R1:W-:Y:S03]  /*ced0*/  MUFU.EX2 R197, R106 ;  /* 0x0000006a00c57308 */ /* 0x0003e60000000800 */
[----:B------:R-:W-:Y:S04]  /*cee0*/  FMUL.FTZ R53, R100, R161 ;  /* 0x000000a164357220 */ /* 0x000fe80000410000 */
[C---:B------:R-:W-:Y:S03]  /*cef0*/  HMMA.16816.F32 R48, R112.reuse, R54, R48 ;  /* 0x000000367030723c */ /* 0x040fe60000001830 */
[----:B------:R2:W-:Y:S04]  /*cf00*/  MUFU.EX2 R246, R52 ;  /* 0x0000003400f67308 */ /* 0x0005e80000000800 */
[C---:B------:R-:W-:Y:S02]  /*cf10*/  FMUL.FTZ R54, R101.reuse, R162 ;  /* 0x000000a265367220 */ /* 0x040fe40000410000 */
[----:B------:R-:W-:Y:S03]  /*cf20*/  FMUL.FTZ R55, R101, R163 ;  /* 0x000000a365377220 */ /* 0x000fe60000410000 */
[----:B-1----:R-:W-:Y:S04]  /*cf30*/  FFMA.FTZ R106, R202, c[0x0][0x2d0], -R2 ;  /* 0x0000b400ca6a7a23 */ /* 0x002fe80000010802 */
[----:B------:R1:W4:Y:S01]  /*cf40*/  MUFU.EX2 R196, R106 ;  /* 0x0000006a00c47308 */ /* 0x0003220000000800 */
[----:B--2---:R-:W-:Y:S07]  /*cf50*/  FMUL.FTZ R52, R100, R160 ;  /* 0x000000a064347220 */ /* 0x004fee0000410000 */
[-C--:B------:R-:W-:Y:S08]  /*cf60*/  HMMA.16816.F32 R52, R112, R120.reuse, R52 ;  /* 0x000000787034723c */ /* 0x080ff00000001834 */
[C---:B------:R-:W-:Y:S04]  /*cf70*/  HMMA.16816.F32 R56, R116.reuse, R120, R56 ;  /* 0x000000787438723c */ /* 0x040fe80000001838 */
[--C-:B-1----:R-:W-:Y:S04]  /*cf80*/  FFMA.FTZ R106, R206, c[0x0][0x2d0], -R176.reuse ;  /* 0x0000b400ce6a7a23 */ /* 0x102fe800000108b0 */
[-C--:B------:R-:W-:Y:S01]  /*cf90*/  HMMA.16816.F32 R60, R116, R122.reuse, R60 ;  /* 0x0000007a743c723c */ /* 0x080fe2000000183c */
[----:B------:R1:W-:Y:S07]  /*cfa0*/  MUFU.EX2 R240, R106 ;  /* 0x0000006a00f07308 */ /* 0x0003ee0000000800 */
[C---:B------:R-:W-:Y:S01]  /*cfb0*/  HMMA.16816.F32 R64, R112.reuse, R122, R64 ;  /* 0x0000007a7040723c */ /* 0x040fe20000001840 */
[----:B------:R-:W2:Y:S07]  /*cfc0*/  LDSM.16.MT88.4 R120, [R214+0x2000] ;  /* 0x00200000d678783b */ /* 0x000eae0000004200 */
[-C--:B------:R-:W-:Y:S08]  /*cfd0*/  HMMA.16816.F32 R68, R112, R124.reuse, R68 ;  /* 0x0000007c7044723c */ /* 0x080ff00000001844 */
[C---:B------:R-:W-:Y:S04]  /*cfe0*/  HMMA.16816.F32 R72, R116.reuse, R124, R72 ;  /* 0x0000007c7448723c */ /* 0x040fe80000001848 */
[----:B-1----:R-:W-:Y:S04]  /*cff0*/  FFMA.FTZ R106, R203, c[0x0][0x2d0], -R176 ;  /* 0x0000b400cb6a7a23 */ /* 0x002fe800000108b0 */
[-C--:B------:R-:W-:Y:S01]  /*d000*/  HMMA.16816.F32 R76, R116, R126.reuse, R76 ;  /* 0x0000007e744c723c */ /* 0x080fe2000000184c */
[----:B------:R1:W5:Y:S07]  /*d010*/  MUFU.EX2 R239, R106 ;  /* 0x0000006a00ef7308 */ /* 0x00036e0000000800 */
[C---:B------:R-:W-:Y:S01]  /*d020*/  HMMA.16816.F32 R80, R112.reuse, R126, R80 ;  /* 0x0000007e7050723c */ /* 0x040fe20000001850 */
[----:B------:R-:W5:Y:S07]  /*d030*/  LDSM.16.MT88.4 R124, [R213+0x400] ;  /* 0x00040000d57c783b */ /* 0x000f6e0000004200 */
[-C--:B--2---:R-:W-:Y:S08]  /*d040*/  HMMA.16816.F32 R84, R112, R120.reuse, R84 ;  /* 0x000000787054723c */ /* 0x084ff00000001854 */
[C---:B------:R-:W-:Y:S04]  /*d050*/  HMMA.16816.F32 R88, R116.reuse, R120, R88 ;  /* 0x000000787458723c */ /* 0x040fe80000001858 */
[--C-:B-1----:R-:W-:Y:S04]  /*d060*/  FFMA.FTZ R106, R210, c[0x0][0x2d0], -R2.reuse ;  /* 0x0000b400d26a7a23 */ /* 0x102fe80000010802 */
[-C--:B------:R-:W-:Y:S01]  /*d070*/  HMMA.16816.F32 R92, R116, R122.reuse, R92 ;  /* 0x0000007a745c723c */ /* 0x080fe2000000185c */
[----:B------:R1:W-:Y:S06]  /*d080*/  MUFU.EX2 R193, R106 ;  /* 0x0000006a00c17308 */ /* 0x0003ec0000000800 */
[----:B---3--:R-:W-:Y:S01]  /*d090*/  F2FP.PACK_AB R116, R241, R242 ;  /* 0x000000f2f174723e */ /* 0x008fe200000000ff */
[----:B------:R-:W-:Y:S01]  /*d0a0*/  HMMA.16816.F32 R96, R112, R122, R96 ;  /* 0x0000007a7060723c */ /* 0x000fe20000001860 */
[----:B------:R-:W2:Y:S03]  /*d0b0*/  LDSM.16.MT88.4 R120, [R213+0x1400] ;  /* 0x00140000d578783b */ /* 0x000ea60000004200 */
[----:B----4-:R-:W-:Y:S02]  /*d0c0*/  F2FP.PACK_AB R117, R196, R197 ;  /* 0x000000c5c475723e */ /* 0x010fe400000000ff */
[----:B-----5:R-:W-:Y:S02]  /*d0d0*/  F2FP.PACK_AB R118, R239, R240 ;  /* 0x000000f0ef76723e */ /* 0x020fe400000000ff */
[----:B------:R-:W-:Y:S04]  /*d0e0*/  F2FP.PACK_AB R112, R249, R250 ;  /* 0x000000faf970723e */ /* 0x000fe800000000ff */
[----:B------:R-:W-:Y:S02]  /*d0f0*/  F2FP.PACK_AB R114, R247, R248 ;  /* 0x000000f8f772723e */ /* 0x000fe400000000ff */
[----:B------:R-:W-:Y:S02]  /*d100*/  F2FP.PACK_AB R113, R245, R246 ;  /* 0x000000f6f571723e */ /* 0x000fe400000000ff */
[----:B------:R-:W-:Y:S01]  /*d110*/  F2FP.PACK_AB R115, R243, R244 ;  /* 0x000000f4f373723e */ /* 0x000fe200000000ff */
[----:B-1----:R-:W-:Y:S04]  /*d120*/  FFMA.FTZ R106, R211, c[0x0][0x2d0], -R2 ;  /* 0x0000b400d36a7a23 */ /* 0x002fe80000010802 */
[----:B------:R1:W3:Y:S02]  /*d130*/  MUFU.EX2 R192, R106 ;  /* 0x0000006a00c07308 */ /* 0x0002e40000000800 */
[-C--:B------:R-:W-:Y:S03]  /*d140*/  HMMA.16816.F32 R4, R112, R124.reuse, R4 ;  /* 0x0000007c7004723c */ /* 0x080fe60000001804 */
[--C-:B-1----:R-:W-:Y:S01]  /*d150*/  FFMA.FTZ R106, R231, c[0x0][0x2d0], -R110.reuse ;  /* 0x0000b400e76a7a23 */ /* 0x102fe2000001086e */
[----:B---3--:R-:W-:Y:S04]  /*d160*/  F2FP.PACK_AB R119, R192, R193 ;  /* 0x000000c1c077723e */ /* 0x008fe800000000ff */
[----:B------:R1:W-:Y:S03]  /*d170*/  MUFU.EX2 R238, R106 ;  /* 0x0000006a00ee7308 */ /* 0x0003e60000000800 */
[C---:B------:R-:W-:Y:S08]  /*d180*/  HMMA.16816.F32 R8, R116.reuse, R124, R8 ;  /* 0x0000007c7408723c */ /* 0x040ff00000001808 */
[-C--:B------:R-:W-:Y:S08]  /*d190*/  HMMA.16816.F32 R12, R116, R126.reuse, R12 ;  /* 0x0000007e740c723c */ /* 0x080ff0000000180c */
[C---:B------:R-:W-:Y:S01]  /*d1a0*/  HMMA.16816.F32 R16, R112.reuse, R126, R16 ;  /* 0x0000007e7010723c */ /* 0x040fe20000001810 */
[----:B------:R-:W3:Y:S03]  /*d1b0*/  LDSM.16.MT88.4 R124, [R214+0x1400] ;  /* 0x00140000d67c783b */ /* 0x000ee60000004200 */
[----:B-1----:R-:W-:Y:S02]  /*d1c0*/  FFMA.FTZ R106, R233, c[0x0][0x2d0], -R110 ;  /* 0x0000b400e96a7a23 */ /* 0x002fe4000001086e */
[----:B------:R1:W-:Y:S02]  /*d1d0*/  MUFU.EX2 R233, R107 ;  /* 0x0000006b00e97308 */ /* 0x0003e40000000800 */
[-C--:B------:R-:W-:Y:S08]  /*d1e0*/  HMMA.16816.F32 R20, R112, R128.reuse, R20 ;  /* 0x000000807014723c */ /* 0x080ff00000001814 */
[C---:B------:R-:W-:Y:S01]  /*d1f0*/  HMMA.16816.F32 R24, R116.reuse, R128, R24 ;  /* 0x000000807418723c */ /* 0x040fe20000001818 */
[----:B------:R4:W5:Y:S07]  /*d200*/  MUFU.EX2 R237, R106 ;  /* 0x0000006a00ed7308 */ /* 0x00096e0000000800 */
[-C--:B------:R-:W-:Y:S04]  /*d210*/  HMMA.16816.F32 R28, R116, R130.reuse, R28 ;  /* 0x00000082741c723c */ /* 0x080fe8000000181c */
[----:B-1----:R-:W-:Y:S01]  /*d220*/  FFMA.FTZ R107, R146, c[0x0][0x2d0], -R176 ;  /* 0x0000b400926b7a23 */ /* 0x002fe200000108b0 */
[----:B------:R-:W-:Y:S03]  /*d230*/  MOV R146, R145 ;  /* 0x0000009100927202 */ /* 0x000fe60000000f00 */
[C---:B------:R-:W-:Y:S01]  /*d240*/  HMMA.16816.F32 R32, R112.reuse, R130, R32 ;  /* 0x000000827020723c */ /* 0x040fe20000001820 */
[----:B------:R-:W1:Y:S01]  /*d250*/  LDSM.16.MT88.4 R128, [R213+0x2400] ;  /* 0x00240000d580783b */ /* 0x000e620000004200 */
[----:B------:R3:W-:Y:S02]  /*d260*/  MUFU.EX2 R230, R107 ;  /* 0x0000006b00e67308 */ /* 0x0007e40000000800 */
[----:B------:R-:W-:Y:S02]  /*d270*/  MOV R145, R143 ;  /* 0x0000008f00917202 */ /* 0x000fe40000000f00 */
[----:B------:R-:W-:Y:S02]  /*d280*/  MOV R143, R142 ;  /* 0x0000008e008f7202 */ /* 0x000fe40000000f00 */
[-C--:B--2---:R-:W-:Y:S04]  /*d290*/  HMMA.16816.F32 R36, R112, R120.reuse, R36 ;  /* 0x000000787024723c */ /* 0x084fe80000001824 */
[--C-:B----4-:R-:W-:Y:S01]  /*d2a0*/  FFMA.FTZ R106, R234, c[0x0][0x2d0], -R111.reuse ;  /* 0x0000b400ea6a7a23 */ /* 0x110fe2000001086f */
[----:B------:R-:W-:Y:S02]  /*d2b0*/  MOV R142, R137 ;  /* 0x00000089008e7202 */ /* 0x000fe40000000f00 */
[----:B------:R-:W-:Y:S01]  /*d2c0*/  MOV R137, R136 ;  /* 0x0000008800897202 */ /* 0x000fe20000000f00 */
[C---:B------:R-:W-:Y:S01]  /*d2d0*/  HMMA.16816.F32 R40, R116.reuse, R120, R40 ;  /* 0x000000787428723c */ /* 0x040fe20000001828 */
[----:B------:R2:W-:Y:S03]  /*d2e0*/  MUFU.EX2 R236, R106 ;  /* 0x0000006a00ec7308 */ /* 0x0005e60000000800 */
[----:B------:R-:W-:Y:S04]  /*d2f0*/  MOV R136, R189 ;  /* 0x000000bd00887202 */ /* 0x000fe80000000f00 */
[-C--:B------:R-:W-:Y:S04]  /*d300*/  HMMA.16816.F32 R44, R116, R122.reuse, R44 ;  /* 0x0000007a742c723c */ /* 0x080fe8000000182c */
[----:B---3--:R-:W-:Y:S04]  /*d310*/  FFMA.FTZ R107, R194, c[0x0][0x2d0], -R110 ;  /* 0x0000b400c26b7a23 */ /* 0x008fe8000001086e */
[C---:B------:R-:W-:Y:S01]  /*d320*/  HMMA.16816.F32 R48, R112.reuse, R122, R48 ;  /* 0x0000007a7030723c */ /* 0x040fe20000001830 */
[----:B------:R-:W3:Y:S01]  /*d330*/  LDSM.16.MT88.4 R120, [R214+0x2400] ;  /* 0x00240000d678783b */ /* 0x000ee20000004200 */
[----:B------:R4:W-:Y:S06]  /*d340*/  MUFU.EX2 R200, R107 ;  /* 0x0000006b00c87308 */ /* 0x0009ec0000000800 */
[-C--:B------:R-:W-:Y:S04]  /*d350*/  HMMA.16816.F32 R52, R112, R124.reuse, R52 ;  /* 0x0000007c7034723c */ /* 0x080fe80000001834 */
[--C-:B--2---:R-:W-:Y:S04]  /*d360*/  FFMA.FTZ R106, R235, c[0x0][0x2d0], -R111.reuse ;  /* 0x0000b400eb6a7a23 */ /* 0x104fe8000001086f */
[C---:B------:R-:W-:Y:S01]  /*d370*/  HMMA.16816.F32 R56, R116.reuse, R124, R56 ;  /* 0x0000007c7438723c */ /* 0x040fe20000001838 */
[----:B------:R2:W2:Y:S07]  /*d380*/  MUFU.EX2 R234, R106 ;  /* 0x0000006a00ea7308 */ /* 0x0004ae0000000800 */
[-C--:B------:R-:W-:Y:S04]  /*d390*/  HMMA.16816.F32 R60, R116, R126.reuse, R60 ;  /* 0x0000007e743c723c */ /* 0x080fe8000000183c */
[----:B----4-:R-:W-:Y:S04]  /*d3a0*/  FFMA.FTZ R107, R140, c[0x0][0x2d0], -R176 ;  /* 0x0000b4008c6b7a23 */ /* 0x010fe800000108b0 */
[C---:B------:R-:W-:Y:S01]  /*d3b0*/  HMMA.16816.F32 R64, R112.reuse, R126, R64 ;  /* 0x0000007e7040723c */ /* 0x040fe20000001840 */
[----:B------:R-:W4:Y:S01]  /*d3c0*/  LDSM.16.MT88.4 R124, [R213+0x800] ;  /* 0x00080000d57c783b */ /* 0x000f220000004200 */
[----:B------:R-:W-:Y:S06]  /*d3d0*/  MUFU.EX2 R195, R107 ;  /* 0x0000006b00c37308 */ /* 0x000fec0000000800 */
[-C--:B-1----:R-:W-:Y:S04]  /*d3e0*/  HMMA.16816.F32 R68, R112, R128.reuse, R68 ;  /* 0x000000807044723c */ /* 0x082fe80000001844 */
[----:B--2---:R-:W-:Y:S01]  /*d3f0*/  FFMA.FTZ R106, R229, c[0x0][0x2d0], -R110 ;  /* 0x0000b400e56a7a23 */ /* 0x004fe2000001086e */
[----:B------:R-:W-:Y:S03]  /*d400*/  MUFU.EX2 R107, R108 ;  /* 0x0000006c006b7308 */ /* 0x000fe60000000800 */
[C---:B------:R-:W-:Y:S07]  /*d410*/  HMMA.16816.F32 R72, R116.reuse, R128, R72 ;  /* 0x000000807448723c */ /* 0x040fee0000001848 */
[----:B------:R1:W2:Y:S01]  /*d420*/  MUFU.EX2 R235, R106 ;  /* 0x0000006a00eb7308 */ /* 0x0002a20000000800 */
[-C--:B------:R-:W-:Y:S08]  /*d430*/  HMMA.16816.F32 R76, R116, R130.reuse, R76 ;  /* 0x00000082744c723c */ /* 0x080ff0000000184c */
[C---:B------:R-:W-:Y:S01]  /*d440*/  HMMA.16816.F32 R80, R112.reuse, R130, R80 ;  /* 0x000000827050723c */ /* 0x040fe20000001850 */
[----:B------:R-:W2:Y:S07]  /*d450*/  LDSM.16.MT88.4 R128, [R214+0x800] ;  /* 0x00080000d680783b */ /* 0x000eae0000004200 */
[-C--:B---3--:R-:W-:Y:S04]  /*d460*/  HMMA.16816.F32 R84, R112, R120.reuse, R84 ;  /* 0x000000787054723c */ /* 0x088fe80000001854 */
[--C-:B-1----:R-:W-:Y:S04]  /*d470*/  FFMA.FTZ R106, R232, c[0x0][0x2d0], -R111.reuse ;  /* 0x0000b400e86a7a23 */ /* 0x102fe8000001086f */
[C---:B------:R-:W-:Y:S01]  /*d480*/  HMMA.16816.F32 R88, R116.reuse, R120, R88 ;  /* 0x000000787458723c */ /* 0x040fe20000001858 */
[----:B------:R1:W-:Y:S07]  /*d490*/  MUFU.EX2 R231, R106 ;  /* 0x0000006a00e77308 */ /* 0x0003ee0000000800 */
[-C--:B------:R-:W-:Y:S08]  /*d4a0*/  HMMA.16816.F32 R92, R116, R122.reuse, R92 ;  /* 0x0000007a745c723c */ /* 0x080ff0000000185c */
[----:B------:R-:W-:Y:S01]  /*d4b0*/  HMMA.16816.F32 R96, R112, R122, R96 ;  /* 0x0000007a7060723c */ /* 0x000fe20000001860 */
[----:B------:R-:W3:Y:S06]  /*d4c0*/  LDSM.16.MT88.4 R120, [R213+0x1800] ;  /* 0x00180000d578783b */ /* 0x000eec0000004200 */
[----:B-----5:R-:W-:Y:S02]  /*d4d0*/  F2FP.PACK_AB R112, R237, R238 ;  /* 0x000000eeed70723e */ /* 0x020fe400000000ff */
[----:B------:R-:W-:Y:S03]  /*d4e0*/  F2FP.PACK_AB R113, R234, R236 ;  /* 0x000000ecea71723e */ /* 0x000fe600000000ff */
[--C-:B-1----:R-:W-:Y:S01]  /*d4f0*/  FFMA.FTZ R106, R149, c[0x0][0x2d0], -R111.reuse ;  /* 0x0000b400956a7a23 */ /* 0x102fe2000001086f */
[----:B--2---:R-:W-:Y:S03]  /*d500*/  F2FP.PACK_AB R114, R233, R235 ;  /* 0x000000ebe972723e */ /* 0x004fe600000000ff */
[----:B------:R1:W2:Y:S02]  /*d510*/  MUFU.EX2 R232, R106 ;  /* 0x0000006a00e87308 */ /* 0x0002a40000000800 */
[----:B-1----:R-:W-:Y:S01]  /*d520*/  FFMA.FTZ R106, R148, c[0x0][0x2d0], -R176 ;  /* 0x0000b400946a7a23 */ /* 0x002fe200000108b0 */
[----:B--2---:R-:W-:Y:S07]  /*d530*/  F2FP.PACK_AB R115, R232, R231 ;  /* 0x000000e7e873723e */ /* 0x004fee00000000ff */
[----:B------:R1:W2:Y:S01]  /*d540*/  MUFU.EX2 R229, R106 ;  /* 0x0000006a00e57308 */ /* 0x0002a20000000800 */
[-C--:B----4-:R-:W-:Y:S03]  /*d550*/  HMMA.16816.F32 R4, R112, R124.reuse, R4 ;  /* 0x0000007c7004723c */ /* 0x090fe60000001804 */
[--C-:B-1----:R-:W-:Y:S01]  /*d560*/  FFMA.FTZ R106, R188, c[0x0][0x2d0], -R2.reuse ;  /* 0x0000b400bc6a7a23 */ /* 0x102fe20000010802 */
[----:B--2---:R-:W-:Y:S05]  /*d570*/  F2FP.PACK_AB R116, R230, R229 ;  /* 0x000000e5e674723e */ /* 0x004fea00000000ff */
[----:B------:R1:W-:Y:S03]  /*d580*/  MUFU.EX2 R188, R106 ;  /* 0x0000006a00bc7308 */ /* 0x0003e60000000800 */
[----:B-1----:R-:W-:Y:S07]  /*d590*/  FFMA.FTZ R106, R181, c[0x0][0x2d0], -R2 ;  /* 0x0000b400b56a7a23 */ /* 0x002fee0000010802 */
[----:B------:R1:W2:Y:S02]  /*d5a0*/  MUFU.EX2 R189, R106 ;  /* 0x0000006a00bd7308 */ /* 0x0002a40000000800 */
[--C-:B-1----:R-:W-:Y:S01]  /*d5b0*/  FFMA.FTZ R106, R147, c[0x0][0x2d0], -R176.reuse ;  /* 0x0000b400936a7a23 */ /* 0x102fe200000108b0 */
[----:B------:R-:W-:Y:S02]  /*d5c0*/  MOV R147, R137 ;  /* 0x0000008900937202 */ /* 0x000fe40000000f00 */
[----:B------:R-:W-:Y:S05]  /*d5d0*/  MOV R137, R187 ;  /* 0x000000bb00897202 */ /* 0x000fea0000000f00 */
[----:B------:R1:W-:Y:S01]  /*d5e0*/  MUFU.EX2 R210, R106 ;  /* 0x0000006a00d27308 */ /* 0x0003e20000000800 */
[----:B--2---:R-:W-:Y:S01]  /*d5f0*/  F2FP.PACK_AB R117, R189, R188 ;  /* 0x000000bcbd75723e */ /* 0x004fe200000000ff */
[----:B-1----:R-:W-:Y:S01]  /*d600*/  FFMA.FTZ R106, R146, c[0x0][0x2d0], -R176 ;  /* 0x0000b400926a7a23 */ /* 0x002fe200000108b0 */
[----:B------:R-:W-:Y:S02]  /*d610*/  MOV R146, R143 ;  /* 0x0000008f00927202 */ /* 0x000fe40000000f00 */
[----:B------:R-:W-:Y:S05]  /*d620*/  MOV R143, R136 ;  /* 0x00000088008f7202 */ /* 0x000fea0000000f00 */
[----:B------:R1:W2:Y:S01]  /*d630*/  MUFU.EX2 R211, R106 ;  /* 0x0000006a00d37308 */ /* 0x0002a20000000800 */
[----:B------:R-:W-:Y:S01]  /*d640*/  MOV R136, R186 ;  /* 0x000000ba00887202 */ /* 0x000fe20000000f00 */
        /* <DEDUP_REMOVED lines=14> */
[----:B------:R1:W4:Y:S07]  /*d730*/  MUFU.EX2 R206, R106 ;  /* 0x0000006a00ce7308 */ /* 0x00032e0000000800 */
[C---:B------:R-:W-:Y:S08]  /*d740*/  HMMA.16816.F32 R24, R116.reuse, R128, R24 ;  /* 0x000000807418723c */ /* 0x040ff00000001818 */
[-C--:B------:R-:W-:Y:S08]  /*d750*/  HMMA.16816.F32 R28, R116, R130.reuse, R28 ;  /* 0x00000082741c723c */ /* 0x080ff0000000181c */
[C---:B------:R-:W-:Y:S01]  /*d760*/  HMMA.16816.F32 R32, R112.reuse, R130, R32 ;  /* 0x000000827020723c */ /* 0x040fe20000001820 */
[----:B------:R-:W5:Y:S03]  /*d770*/  LDSM.16.MT88.4 R128, [R213+0x2800] ;  /* 0x00280000d580783b */ /* 0x000f660000004200 */
[--C-:B-1----:R-:W-:Y:S01]  /*d780*/  FFMA.FTZ R106, R146, c[0x0][0x2d0], -R111.reuse ;  /* 0x0000b400926a7a23 */ /* 0x102fe2000001086f */
[----:B----4-:R-:W-:Y:S03]  /*d790*/  F2FP.PACK_AB R108, R206, R205 ;  /* 0x000000cdce6c723e */ /* 0x010fe600000000ff */
[-C--:B---3--:R-:W-:Y:S01]  /*d7a0*/  HMMA.16816.F32 R36, R112, R120.reuse, R36 ;  /* 0x000000787024723c */ /* 0x088fe20000001824 */
[----:B------:R1:W-:Y:S07]  /*d7b0*/  MUFU.EX2 R202, R106 ;  /* 0x0000006a00ca7308 */ /* 0x0003ee0000000800 */
[C---:B------:R-:W-:Y:S08]  /*d7c0*/  HMMA.16816.F32 R40, R116.reuse, R120, R40 ;  /* 0x000000787428723c */ /* 0x040ff00000001828 */
[-C--:B------:R-:W-:Y:S08]  /*d7d0*/  HMMA.16816.F32 R44, R116, R122.reuse, R44 ;  /* 0x0000007a742c723c */ /* 0x080ff0000000182c */
[C---:B------:R-:W-:Y:S01]  /*d7e0*/  HMMA.16816.F32 R48, R112.reuse, R122, R48 ;  /* 0x0000007a7030723c */ /* 0x040fe20000001830 */
[----:B------:R-:W3:Y:S03]  /*d7f0*/  LDSM.16.MT88.4 R120, [R214+0x2800] ;  /* 0x00280000d678783b */ /* 0x000ee60000004200 */
[--C-:B-1----:R-:W-:Y:S01]  /*d800*/  FFMA.FTZ R106, R145, c[0x0][0x2d0], -R111.reuse ;  /* 0x0000b400916a7a23 */ /* 0x102fe2000001086f */
[----:B------:R-:W-:Y:S03]  /*d810*/  MOV R145, R138 ;  /* 0x0000008a00917202 */ /* 0x000fe60000000f00 */
[-C--:B--2---:R-:W-:Y:S01]  /*d820*/  HMMA.16816.F32 R52, R112, R124.reuse, R52 ;  /* 0x0000007c7034723c */ /* 0x084fe20000001834 */
[----:B------:R1:W-:Y:S07]  /*d830*/  MUFU.EX2 R203, R106 ;  /* 0x0000006a00cb7308 */ /* 0x0003ee0000000800 */
[C---:B------:R-:W-:Y:S08]  /*d840*/  HMMA.16816.F32 R56, R116.reuse, R124, R56 ;  /* 0x0000007c7438723c */ /* 0x040ff00000001838 */
[-C--:B------:R-:W-:Y:S08]  /*d850*/  HMMA.16816.F32 R60, R116, R126.reuse, R60 ;  /* 0x0000007e743c723c */ /* 0x080ff0000000183c */
[C---:B------:R-:W-:Y:S01]  /*d860*/  HMMA.16816.F32 R64, R112.reuse, R126, R64 ;  /* 0x0000007e7040723c */ /* 0x040fe20000001840 */
[----:B------:R-:W2:Y:S03]  /*d870*/  LDSM.16.MT88.4 R124, [R213+0xc00] ;  /* 0x000c0000d57c783b */ /* 0x000ea60000004200 */
[----:B-1----:R-:W-:Y:S04]  /*d880*/  FFMA.FTZ R106, R144, c[0x0][0x2d0], -R110 ;  /* 0x0000b400906a7a23 */ /* 0x002fe8000001086e */
[-C--:B-----5:R-:W-:Y:S01]  /*d890*/  HMMA.16816.F32 R68, R112, R128.reuse, R68 ;  /* 0x000000807044723c */ /* 0x0a0fe20000001844 */
[----:B------:R1:W-:Y:S01]  /*d8a0*/  MUFU.EX2 R201, R106 ;  /* 0x0000006a00c97308 */ /* 0x0003e20000000800 */
[----:B------:R-:W4:Y:S04]  /*d8b0*/  LDL.LU R110, [R1+0x20] ;  /* 0x00002000016e7983 */ /* 0x000f280000300800 */
[----:B------:R-:W5:Y:S02]  /*d8c0*/  LDL.LU R144, [R1+0x24] ;  /* 0x0000240001907983 */ /* 0x000f640000300800 */
[C---:B------:R-:W-:Y:S08]  /*d8d0*/  HMMA.16816.F32 R72, R116.reuse, R128, R72 ;  /* 0x000000807448723c */ /* 0x040ff00000001848 */
[-C--:B------:R-:W-:Y:S08]  /*d8e0*/  HMMA.16816.F32 R76, R116, R130.reuse, R76 ;  /* 0x00000082744c723c */ /* 0x080ff0000000184c */
[C---:B------:R-:W-:Y:S04]  /*d8f0*/  HMMA.16816.F32 R80, R112.reuse, R130, R80 ;  /* 0x000000827050723c */ /* 0x040fe80000001850 */
[--C-:B-1----:R-:W-:Y:S04]  /*d900*/  FFMA.FTZ R106, R143, c[0x0][0x2d0], -R111.reuse ;  /* 0x0000b4008f6a7a23 */ /* 0x102fe8000001086f */
[-C--:B---3--:R-:W-:Y:S01]  /*d910*/  HMMA.16816.F32 R84, R112, R120.reuse, R84 ;  /* 0x000000787054723c */ /* 0x088fe20000001854 */
[----:B------:R1:W-:Y:S07]  /*d920*/  MUFU.EX2 R199, R106 ;  /* 0x0000006a00c77308 */ /* 0x0003ee0000000800 */
[C---:B------:R-:W-:Y:S08]  /*d930*/  HMMA.16816.F32 R88, R116.reuse, R120, R88 ;  /* 0x000000787458723c */ /* 0x040ff00000001858 */
[-C--:B------:R-:W-:Y:S08]  /*d940*/  HMMA.16816.F32 R92, R116, R122.reuse, R92 ;  /* 0x0000007a745c723c */ /* 0x080ff0000000185c */
[----:B------:R-:W-:Y:S04]  /*d950*/  HMMA.16816.F32 R96, R112, R122, R96 ;  /* 0x0000007a7060723c */ /* 0x000fe80000001860 */
[----:B-1----:R-:W-:Y:S04]  /*d960*/  FFMA.FTZ R106, R142, c[0x0][0x2d0], -R111 ;  /* 0x0000b4008e6a7a23 */ /* 0x002fe8000001086f */
[----:B------:R1:W3:Y:S04]  /*d970*/  MUFU.EX2 R198, R106 ;  /* 0x0000006a00c67308 */ /* 0x0002e80000000800 */
[----:B-1----:R-:W-:Y:S01]  /*d980*/  FFMA.FTZ R106, R141, c[0x0][0x2d0], -R176 ;  /* 0x0000b4008d6a7a23 */ /* 0x002fe200000108b0 */
[----:B---3--:R-:W-:Y:S01]  /*d990*/  F2FP.PACK_AB R111, R198, R199 ;  /* 0x000000c7c66f723e */ /* 0x008fe200000000ff */
[----:B------:R-:W1:Y:S04]  /*d9a0*/  LDSM.16.MT88.4 R140, [R214+0xc00] ;  /* 0x000c0000d68c783b */ /* 0x000e680000004200 */
[----:B------:R3:W1:Y:S02]  /*d9b0*/  MUFU.EX2 R194, R106 ;  /* 0x0000006a00c27308 */ /* 0x0006640000000800 */
[--C-:B---3--:R-:W-:Y:S08]  /*d9c0*/  FFMA.FTZ R106, R184, c[0x0][0x2d0], -R2.reuse ;  /* 0x0000b400b86a7a23 */ /* 0x108ff00000010802 */
[----:B------:R3:W-:Y:S02]  /*d9d0*/  MUFU.EX2 R184, R106 ;  /* 0x0000006a00b87308 */ /* 0x0007e40000000800 */
[--C-:B---3--:R-:W-:Y:S02]  /*d9e0*/  FFMA.FTZ R106, R185, c[0x0][0x2d0], -R2.reuse ;  /* 0x0000b400b96a7a23 */ /* 0x108fe40000010802 */
[----:B------:R-:W-:Y:S01]  /*d9f0*/  FFMA.FTZ R2, R109, c[0x0][0x2d0], -R2 ;  /* 0x0000b4006d027a23 */ /* 0x000fe20000010802 */
[----:B------:R-:W-:Y:S05]  /*da00*/  F2FP.PACK_AB R109, R203, R202 ;  /* 0x000000cacb6d723e */ /* 0x000fea00000000ff */
[----:B------:R3:W-:Y:S02]  /*da10*/  MUFU.EX2 R185, R106 ;  /* 0x0000006a00b97308 */ /* 0x0007e40000000800 */
[--C-:B---3--:R-:W-:Y:S02]  /*da20*/  FFMA.FTZ R106, R139, c[0x0][0x2d0], -R176.reuse ;  /* 0x0000b4008b6a7a23 */ /* 0x108fe400000108b0 */
[----:B------:R-:W3:Y:S06]  /*da30*/  LDL.LU R139, [R1+0x28] ;  /* 0x00002800018b7983 */ /* 0x000eec0000300800 */
[----:B------:R1:W-:Y:S01]  /*da40*/  MUFU.EX2 R191, R106 ;  /* 0x0000006a00bf7308 */ /* 0x0003e20000000800 */
[----:B------:R-:W3:Y:S01]  /*da50*/  LDL.LU R138, [R1+0x2c] ;  /* 0x00002c00018a7983 */ /* 0x000ee20000300800 */
[----:B-1----:R-:W-:Y:S01]  /*da60*/  FFMA.FTZ R106, R137, c[0x0][0x2d0], -R176 ;  /* 0x0000b400896a7a23 */ /* 0x002fe200000108b0 */
[----:B------:R-:W-:Y:S02]  /*da70*/  MOV R137, R190 ;  /* 0x000000be00897202 */ /* 0x000fe40000000f00 */
[----:B------:R-:W-:Y:S05]  /*da80*/  F2FP.PACK_AB R176, R195, R194 ;  /* 0x000000c2c3b0723e */ /* 0x000fea00000000ff */
[----:B------:R-:W1:Y:S10]  /*da90*/  MUFU.EX2 R190, R106 ;  /* 0x0000006a00be7308 */ /* 0x000e740000000800 */
[----:B------:R1:W1:Y:S01]  /*daa0*/  MUFU.EX2 R106, R2 ;  /* 0x00000002006a7308 */ /* 0x0002620000000800 */
[----:B----4-:R-:W-:Y:S01]  /*dab0*/  FFMA.FTZ R100, R100, R110, R180 ;  /* 0x0000006e64647223 */ /* 0x010fe200000100b4 */
[----:B------:R-:W-:Y:S01]  /*dac0*/  F2FP.PACK_AB R110, R200, R201 ;  /* 0x000000c9c86e723e */ /* 0x000fe200000000ff */
[----:B------:R-:W4:Y:S01]  /*dad0*/  LDSM.16.MT88.4 R180, [R213+0x2c00] ;  /* 0x002c0000d5b4783b */ /* 0x000f220000004200 */
[----:B-----5:R-:W-:Y:S05]  /*dae0*/  FFMA.FTZ R101, R101, R144, R145 ;  /* 0x0000009065657223 */ /* 0x020fea0000010091 */
[-C--:B--2---:R-:W-:Y:S02]  /*daf0*/  HMMA.16816.F32 R112, R108, R124.reuse, R4 ;  /* 0x0000007c6c70723c */ /* 0x084fe40000001804 */
[----:B------:R-:W2:Y:S03]  /*db00*/  LDSM.16.MT88.4 R4, [R214+0x2c00] ;  /* 0x002c0000d604783b */ /* 0x000ea60000004200 */
[----:B---3--:R-:W-:Y:S01]  /*db10*/  FFMA.FTZ R3, R3, R139, R178 ;  /* 0x0000008b03037223 */ /* 0x008fe200000100b2 */
[----:B-1----:R-:W-:Y:S01]  /*db20*/  F2FP.PACK_AB R178, R190, R191 ;  /* 0x000000bfbeb2723e */ /* 0x002fe200000000ff */
[----:B------:R-:W-:Y:S01]  /*db30*/  FFMA.FTZ R2, R0, R138, R177 ;  /* 0x0000008a00027223 */ /* 0x000fe200000100b1 */
[----:B------:R-:W-:Y:S04]  /*db40*/  F2FP.PACK_AB R177, R185, R184 ;  /* 0x000000b8b9b1723e */ /* 0x000fe800000000ff */
[----:B------:R-:W-:Y:S01]  /*db50*/  MOV R0, R179 ;  /* 0x000000b300007202 */ /* 0x000fe20000000f00 */
[----:B------:R-:W-:Y:S01]  /*db60*/  FADD.FTZ R2, R207, R2 ;  /* 0x00000002cf027221 */ /* 0x000fe20000010000 */
[----:B------:R-:W-:Y:S03]  /*db70*/  F2FP.PACK_AB R179, R106, R107 ;  /* 0x0000006b6ab3723e */ /* 0x000fe600000000ff */
[----:B------:R-:W-:Y:S02]  /*db80*/  FADD.FTZ R2, R208, R2 ;  /* 0x00000002d0027221 */ /* 0x000fe40000010000 */
[----:B------:R-:W-:Y:S02]  /*db90*/  FADD.FTZ R0, R0, R100 ;  /* 0x0000006400007221 */ /* 0x000fe40000010000 */
[C---:B------:R-:W-:Y:S07]  /*dba0*/  HMMA.16816.F32 R116, R176.reuse, R124, R8 ;  /* 0x0000007cb074723c */ /* 0x040fee0000001808 */
[----:B------:R-:W-:Y:S01]  /*dbb0*/  MOV R9, R135 ;  /* 0x0000008700097202 */ /* 0x000fe20000000f00 */
[-C--:B------:R-:W-:Y:S04]  /*dbc0*/  HMMA.16816.F32 R120, R176, R126.reuse, R12 ;  /* 0x0000007eb078723c */ /* 0x080fe8000000180c */
[----:B------:R-:W-:Y:S02]  /*dbd0*/  MOV R10, R134 ;  /* 0x00000086000a7202 */ /* 0x000fe40000000f00 */
[----:B------:R-:W-:Y:S02]  /*dbe0*/  MOV R8, R136 ;  /* 0x0000008800087202 */ /* 0x000fe40000000f00 */
[C---:B------:R-:W-:Y:S04]  /*dbf0*/  HMMA.16816.F32 R124, R108.reuse, R126, R16 ;  /* 0x0000007e6c7c723c */ /* 0x040fe80000001810 */
[----:B------:R-:W-:Y:S02]  /*dc00*/  MOV R14, R133 ;  /* 0x00000085000e7202 */ /* 0x000fe40000000f00 */
[----:B------:R-:W-:Y:S02]  /*dc10*/  MOV R15, R132 ;  /* 0x00000084000f7202 */ /* 0x000fe40000000f00 */
[-C--:B------:R-:W-:Y:S04]  /*dc20*/  HMMA.16816.F32 R128, R108, R140.reuse, R20 ;  /* 0x0000008c6c80723c */ /* 0x080fe80000001814 */
[----:B------:R-:W-:Y:S01]  /*dc30*/  FADD.FTZ R3, R14, R3 ;  /* 0x000000030e037221 */ /* 0x000fe20000010000 */
[----:B------:R-:W-:Y:S01]  /*dc40*/  MOV R11, R137 ;  /* 0x00000089000b7202 */ /* 0x000fe20000000f00 */
        /* <DEDUP_REMOVED lines=50> */
[-C--:B--2---:R-:W-:Y:S04]  /*df70*/  HMMA.16816.F32 R84, R108, R4.reuse, R84 ;  /* 0x000000046c54723c */ /* 0x084fe80000001854 */
[----:B------:R-:W-:Y:S04]  /*df80*/  FADD.FTZ R8, R205, R8 ;  /* 0x00000008cd087221 */ /* 0x000fe80000010000 */
[C---:B------:R-:W-:Y:S07]  /*df90*/  HMMA.16816.F32 R88, R176.reuse, R4, R88 ;  /* 0x00000004b058723c */ /* 0x040fee0000001858 */
[----:B------:R-:W-:Y:S01]  /*dfa0*/  FADD.FTZ R5, R210, R3 ;  /* 0x00000003d2057221 */ /* 0x000fe20000010000 */
[-C--:B------:R-:W-:Y:S04]  /*dfb0*/  HMMA.16816.F32 R92, R176, R6.reuse, R92 ;  /* 0x00000006b05c723c */ /* 0x080fe8000000185c */
        /* <DEDUP_REMOVED lines=16> */
[----:B------:R-:W-:Y:S01]  /*e0c0*/  STL [R1+0x20], R4 ;  /* 0x0000200401007387 */ /* 0x000fe20000100800 */
[----:B------:R-:W-:Y:S02]  /*e0d0*/  FADD.FTZ R2, R190, R2 ;  /* 0x00000002be027221 */ /* 0x000fe40000010000 */
[----:B------:R-:W-:Y:S02]  /*e0e0*/  FADD.FTZ R3, R198, R3 ;  /* 0x00000003c6037221 */ /* 0x000fe40000010000 */
[----:B------:R-:W-:Y:S01]  /*e0f0*/  FADD.FTZ R0, R107, R6 ;  /* 0x000000066b007221 */ /* 0x000fe20000010000 */
[----:B------:R-:W-:Y:S02]  /*e100*/  MOV R107, R102 ;  /* 0x00000066006b7202 */ /* 0x000fe40000000f00 */
[----:B------:R1:W-:Y:S01]  /*e110*/  STL [R1+0x24], R3 ;  /* 0x0000240301007387 */ /* 0x0003e20000100800 */
[----:B------:R-:W-:Y:S01]  /*e120*/  FADD.FTZ R0, R106, R0 ;  /* 0x000000006a007221 */ /* 0x000fe20000010000 */
[----:B------:R-:W-:Y:S02]  /*e130*/  MOV R106, R103 ;  /* 0x00000067006a7202 */ /* 0x000fe40000000f00 */
[----:B------:R2:W-:Y:S04]  /*e140*/  STL [R1+0x28], R2 ;  /* 0x0000280201007387 */ /* 0x0005e80000100800 */
[----:B------:R3:W-:Y:S01]  /*e150*/  STL [R1+0x2c], R0 ;  /* 0x00002c0001007387 */ /* 0x0007e20000100800 */
[----:B-1----:R-:W-:Y:S02]  /*e160*/  MOV R3, R104 ;  /* 0x0000006800037202 */ /* 0x002fe40000000f00 */
[----:B--2---:R-:W-:Y:S01]  /*e170*/  MOV R2, R105 ;  /* 0x0000006900027202 */ /* 0x004fe20000000f00 */
[----:B------:R-:W-:-:S05]  /*e180*/  @P0 BRA `(.L_x_1013) ;  /* 0xffffc3a000000947 */ /* 0x000fca000383ffff */
.L_x_1012:
[----:B------:R-:W-:Y:S02]  /*e190*/  MOV R10, 0x1f ;  /* 0x0000001f000a7802 */ /* 0x000fe40000000f00 */
[----:B------:R-:W-:Y:S01]  /*e1a0*/  MOV R9, 0xffffffff ;  /* 0xffffffff00097802 */ /* 0x000fe20000000f00 */
[----:B------:R-:W-:Y:S05]  /*e1b0*/  BRA.DIV ~URZ, `(.L_x_1014) ;  /* 0x000028a27f007947 */ /* 0x000fea000b800000 */
[----:B---3--:R-:W2:Y:S04]  /*e1c0*/  LDL R0, [R1+0x20] ;  /* 0x0000200001007983 */ /* 0x008ea80000100800 */
[----:B--2---:R1:W2:Y:S02]  /*e1d0*/  SHFL.BFLY PT, R5, R0, 0x2, 0x1f ;  /* 0x0c401f0000057f89 */ /* 0x0042a400000e0000 */
.L_x_1038:
[----:B-1----:R-:W3:Y:S02]  /*e1e0*/  LDL.LU R0, [R1+0x20] ;  /* 0x0000200001007983 */ /* 0x002ee40000300800 */
[----:B--23--:R-:W-:Y:S01]  /*e1f0*/  FADD.FTZ R5, R5, R0 ;  /* 0x0000000005057221 */ /* 0x00cfe20000010000 */
[----:B------:R-:W-:Y:S05]  /*e200*/  BRA.DIV ~URZ, `(.L_x_1015) ;  /* 0x000028b27f007947 */ /* 0x000fea000b800000 */
[----:B------:R-:W2:Y:S04]  /*e210*/  LDL.LU R2, [R1+0x24] ;  /* 0x0000240001027983 */ /* 0x000ea80000300800 */
        /* <DEDUP_REMOVED lines=15> */
.L_x_1039:
        /* <DEDUP_REMOVED lines=13> */
[----:B------:R-:W2:Y:S08]  /*e3e0*/  @P3 MUFU.LG2 R5, R5 ;  /* 0x0000000500053308 */ /* 0x000eb00000000c00 */
[----:B------:R-:W3:Y:S01]  /*e3f0*/  @P2 MUFU.RCP R3, R4 ;  /* 0x0000000400032308 */ /* 0x000ee20000001000 */
        /* <DEDUP_REMOVED lines=9> */
[----:B------:R-:W4:Y:S01]  /*e490*/  @P2 MUFU.LG2 R4, R4 ;  /* 0x0000000400042308 */ /* 0x000f220000000c00 */
[C---:B------:R-:W-:Y:S02]  /*e4a0*/  FMUL.FTZ R144, R0.reuse, R144 ;  /* 0x0000009000907220 */ /* 0x040fe40000410000 */
[C---:B------:R-:W-:Y:S02]  /*e4b0*/  FMUL.FTZ R145, R0.reuse, R145 ;  /* 0x0000009100917220 */ /* 0x040fe40000410000 */
[C---:B------:R-:W-:Y:S02]  /*e4c0*/  FMUL.FTZ R156, R0.reuse, R156 ;  /* 0x0000009c009c7220 */ /* 0x040fe40000410000 */
[C---:B------:R-:W-:Y:S01]  /*e4d0*/  FMUL.FTZ R157, R0.reuse, R157 ;  /* 0x0000009d009d7220 */ /* 0x040fe20000410000 */
[----:B------:R-:W5:Y:S01]  /*e4e0*/  @P1 MUFU.LG2 R7, R7 ;  /* 0x0000000700071308 */ /* 0x000f620000000c00 */
        /* <DEDUP_REMOVED lines=13> */
[----:B--2---:R-:W-:-:S02]  /*e5c0*/  @P3 FMUL.FTZ R9, R5, 0.69314718246459960938 ;  /* 0x3f31721805093820 */ /* 0x004fc40000410000 */
[C---:B---3--:R-:W-:Y:S02]  /*e5d0*/  FMUL.FTZ R114, R3.reuse, R114 ;  /* 0x0000007203727220 */ /* 0x048fe40000410000 */
[----:B------:R-:W-:Y:S01]  /*e5e0*/  @P3 FMUL.FTZ R5, R0, c[0x0][0x2d0] ;  /* 0x0000b40000053a20 */ /* 0x000fe20000410000 */
[----:B------:R-:W-:Y:S01]  /*e5f0*/  MOV R0, RZ ;  /* 0x000000ff00007202 */ /* 0x000fe20000000f00 */
[C---:B------:R-:W-:Y:S02]  /*e600*/  FMUL.FTZ R115, R3.reuse, R115 ;  /* 0x0000007303737220 */ /* 0x040fe40000410000 */
[C---:B------:R-:W-:Y:S02]  /*e610*/  FMUL.FTZ R126, R3.reuse, R126 ;  /* 0x0000007e037e7220 */ /* 0x040fe40000410000 */
[C---:B------:R-:W-:Y:S01]  /*e620*/  FMUL.FTZ R127, R3.reuse, R127 ;  /* 0x0000007f037f7220 */ /* 0x040fe20000410000 */
[----:B------:R-:W2:Y:S01]  /*e630*/  @P0 MUFU.RCP R0, R6 ;  /* 0x0000000600000308 */ /* 0x000ea20000001000 */
        /* <DEDUP_REMOVED lines=20> */
[----:B------:R-:W-:Y:S01]  /*e780*/  @P2 MOV R3, 0x3f317218 ;  /* 0x3f31721800032802 */ /* 0x000fe20000000f00 */
[C---:B-1----:R-:W-:Y:S02]  /*e790*/  FMUL.FTZ R116, R2.reuse, R116 ;  /* 0x0000007402747220 */ /* 0x042fe40000410000 */
        /* <DEDUP_REMOVED lines=23> */
[----:B------:R-:W1:Y:S01]  /*e910*/  @P0 MUFU.LG2 R2, R6 ;  /* 0x0000000600020308 */ /* 0x000e620000000c00 */
[----:B----4-:R-:W-:Y:S02]  /*e920*/  @P2 FMUL.FTZ R8, R4, 0.69314718246459960938 ;  /* 0x3f31721804082820 */ /* 0x010fe40000410000 */
[----:B------:R-:W-:Y:S02]  /*e930*/  @P2 FMUL.FTZ R4, R3, c[0x0][0x2d0] ;  /* 0x0000b40003042a20 */ /* 0x000fe40000410000 */
[----:B-----5:R-:W-:Y:S02]  /*e940*/  @P1 FMUL.FTZ R7, R7, 0.69314718246459960938 ;  /* 0x3f31721807071820 */ /* 0x020fe40000410000 */
[----:B------:R-:W-:Y:S02]  /*e950*/  @P1 FMUL.FTZ R3, R10, c[0x0][0x2d0] ;  /* 0x0000b4000a031a20 */ /* 0x000fe40000410000 */
[----:B------:R-:W-:Y:S01]  /*e960*/  @P2 FFMA.FTZ R20, R4, R104, R8 ;  /* 0x0000006804142223 */ /* 0x000fe20000010008 */
[----:B------:R-:W-:Y:S01]  /*e970*/  MOV R4, 0x1 ;  /* 0x0000000100047802 */ /* 0x000fe20000000f00 */
[----:B------:R-:W-:Y:S01]  /*e980*/  @P1 FFMA.FTZ R21, R3, R103, R7 ;  /* 0x0000006703151223 */ /* 0x000fe20000010007 */
[----:B------:R-:W-:Y:S01]  /*e990*/  @P0 MOV R3, 0x3f317218 ;  /* 0x3f31721800030802 */ /* 0x000fe20000000f00 */
[----:B--2---:R-:W-:-:S02]  /*e9a0*/  FMUL.FTZ R118, R0, R118 ;  /* 0x0000007600767220 */ /* 0x004fc40000410000 */
[----:B------:R-:W-:Y:S02]  /*e9b0*/  FMUL.FTZ R119, R0, R119 ;  /* 0x0000007700777220 */ /* 0x000fe40000410000 */
[----:B-1----:R-:W-:Y:S02]  /*e9c0*/  @P0 FMUL.FTZ R2, R2, 0.69314718246459960938 ;  /* 0x3f31721802020820 */ /* 0x002fe40000410000 */
[----:B------:R-:W-:Y:S02]  /*e9d0*/  @P0 FMUL.FTZ R3, R3, c[0x0][0x2d0] ;  /* 0x0000b40003030a20 */ /* 0x000fe40000410000 */
        /* <DEDUP_REMOVED lines=25> */
.L_x_995:
[----:B--2---:R2:W5:Y:S01]  /*eb70*/  LDL R7, [R1+0x58] ;  /* 0x0000580001077983 */ /* 0x0045620000100800 */
[----:B------:R-:W-:Y:S03]  /*eb80*/  BSSY B0, `(.L_x_1016) ;  /* 0x0000012000007945 */ /* 0x000fe60003800000 */
[----:B------:R-:W3:Y:S02]  /*eb90*/  S2R R6, SR_TID.X ;  /* 0x0000000000067919 */ /* 0x000ee40000002100 */
[----:B---3--:R-:W-:-:S13]  /*eba0*/  LOP3.LUT P0, RZ, R6, 0x7f, RZ, 0xc0, !PT ;  /* 0x0000007f06ff7812 */ /* 0x008fda000780c0ff */
[----:B------:R-:W-:Y:S05]  /*ebb0*/  @P0 BRA `(.L_x_1017) ;  /* 0x000000e000000947 */ /* 0x000fea0003800000 */
[----:B--2---:R-:W2:Y:S01]  /*ebc0*/  S2R R4, SR_LANEID ;  /* 0x0000000000047919 */ /* 0x004ea20000000000 */
[----:B------:R-:W-:Y:S01]  /*ebd0*/  VOTEU.ANY UR4, UPT, PT ;  /* 0x0000000000047886 */ /* 0x000fe200038e0100 */
[----:B------:R-:W-:Y:S01]  /*ebe0*/  IMAD.MOV.U32 R5, RZ, RZ, c[0x0][0x584] ;  /* 0x00016100ff057624 */ /* 0x000fe200078e00ff */
[----:B------:R-:W2:Y:S08]  /*ebf0*/  FLO.U32 R3, UR4 ;  /* 0x0000000400037d00 */ /* 0x000eb000080e0000 */
[----:B------:R-:W3:Y:S01]  /*ec00*/  POPC R2, UR4 ;  /* 0x0000000400027d09 */ /* 0x000ee20008000000 */
[----:B--2---:R-:W-:Y:S01]  /*ec10*/  ISETP.EQ.U32.AND P0, PT, R3, R4, PT ;  /* 0x000000040300720c */ /* 0x004fe20003f02070 */
[----:B------:R-:W-:-:S12]  /*ec20*/  IMAD.MOV.U32 R4, RZ, RZ, c[0x0][0x580] ;  /* 0x00016000ff047624 */ /* 0x000fd800078e00ff */
[----:B---3--:R2:W3:Y:S04]  /*ec30*/  @P0 ATOMG.E.ADD.STRONG.GPU PT, R2, [R4.64], R2 ;  /* 0x00000002040209a8 */ /* 0x0084e800081ee1c6 */
[----:B--2---:R-:W2:Y:S04]  /*ec40*/  S2R R4, SR_LTMASK ;  /* 0x0000000000047919 */ /* 0x004ea80000003900 */
[----:B---3--:R2:W3:Y:S02]  /*ec50*/  SHFL.IDX PT, R3, R2, R3, 0x1f ;  /* 0x00001f0302037589 */ /* 0x0084e400000e0000 */
[----:B--2---:R-:W-:-:S06]  /*ec60*/  LOP3.LUT R2, R4, UR4, RZ, 0xc0, !PT ;  /* 0x0000000404027c12 */ /* 0x004fcc000f8ec0ff */
[----:B------:R-:W3:Y:S02]  /*ec70*/  POPC R2, R2 ;  /* 0x0000000200027309 */ /* 0x000ee40000000000 */
[----:B---3-5:R-:W-:-:S05]  /*ec80*/  IADD3 R7, R3, c[0x0][0xc], R2 ;  /* 0x0000030003077a10 */ /* 0x028fca0007ffe002 */
[----:B------:R2:W-:Y:S02]  /*ec90*/  STL [R1+0x58], R7 ;  /* 0x0000580701007387 */ /* 0x0005e40000100800 */
.L_x_1017:
[----:B--2---:R-:W-:Y:S05]  /*eca0*/  BSYNC B0 ;  /* 0x0000000000007941 */ /* 0x004fea0003800000 */
.L_x_1016:
[----:B------:R-:W-:Y:S01]  /*ecb0*/  PRMT R0, R0, 0x9910, RZ ;  /* 0x0000991000007816 */ /* 0x000fe200000000ff */
[----:B------:R-:W-:Y:S01]  /*ecc0*/  BSSY B1, `(.L_x_1018) ;  /* 0x000018d000017945 */ /* 0x000fe20003800000 */
[----:B-----5:R-:W-:Y:S02]  /*ecd0*/  IMAD.MOV.U32 R36, RZ, RZ, R7 ;  /* 0x000000ffff247224 */ /* 0x020fe400078e0007 */
[----:B------:R-:W-:-:S13]  /*ece0*/  ISETP.NE.AND P0, PT, R0, RZ, PT ;  /* 0x000000ff0000720c */ /* 0x000fda0003f05270 */
[----:B------:R-:W-:Y:S05]  /*ecf0*/  @!P0 BRA `(.L_x_1019) ;  /* 0x000015d000008947 */ /* 0x000fea0003800000 */
[----:B------:R-:W-:Y:S01]  /*ed00*/  WARPSYNC 0xffffffff ;  /* 0xffffffff00007948 */ /* 0x000fe20003800000 */
[----:B------:R-:W-:Y:S06]  /*ed10*/  BAR.SYNC.DEFER_BLOCKING 0x1, 0x80 ;  /* 0x0042000000007b1d */ /* 0x000fec0000010000 */
[----:B------:R-:W-:Y:S05]  /*ed20*/  BRA.CONV ~URZ, `(.L_x_1020) ;  /* 0x000000737f007947 */ /* 0x000fea000b800000 */
[----:B------:R-:W-:Y:S01]  /*ed30*/  SHF.R.S32.HI R7, RZ, 0x1f, R6 ;  /* 0x0000001fff077819 */ /* 0x000fe20000011406 */
[----:B------:R-:W-:Y:S01]  /*ed40*/  IMAD.MOV.U32 R3, RZ, RZ, 0x1f ;  /* 0x0000001fff037424 */ /* 0x000fe200078e00ff */
[----:B------:R-:W-:Y:S02]  /*ed50*/  MOV R2, 0xeda0 ;  /* 0x0000eda000027802 */ /* 0x000fe40000000f00 */
[----:B------:R-:W-:Y:S01]  /*ed60*/  LEA.HI R7, R7, R6, RZ, 0x7 ;  /* 0x0000000607077211 */ /* 0x000fe200078f38ff */
[----:B------:R-:W-:-:S03]  /*ed70*/  IMAD.MOV.U32 R6, RZ, RZ, RZ ;  /* 0x000000ffff067224 */ /* 0x000fc600078e00ff */
[----:B------:R-:W-:Y:S02]  /*ed80*/  SHF.R.S32.HI R7, RZ, 0x7, R7 ;  /* 0x00000007ff077819 */ /* 0x000fe40000011407 */
[----:B-1----:R-:W-:Y:S05]  /*ed90*/  CALL.REL.NOINC `($__internal_17_$__cuda_sm70_shflsync_idx_p) ;  /* 0x0000203000007944 */ /* 0x002fea0003c00000 */
.L_x_1020:
[----:B------:R-:W2:Y:S04]  /*eda0*/  LDL R8, [R1+0x64] ;  /* 0x0000640001087983 */ /* 0x000ea80000100800 */
[----:B------:R-:W3:Y:S04]  /*edb0*/  LDL.LU R5, [R1+0x40] ;  /* 0x0000400001057983 */ /* 0x000ee80000300800 */
[----:B-1----:R-:W4:Y:S04]  /*edc0*/  LDL.LU R11, [R1+0x44] ;  /* 0x00004400010b7983 */ /* 0x002f280000300800 */
[----:B------:R-:W5:Y:S04]  /*edd0*/  LDL.LU R17, [R1+0x50] ;  /* 0x0000500001117983 */ /* 0x000f680000300800 */
[----:B------:R-:W2:Y:S01]  /*ede0*/  LDL.LU R16, [R1+0x54] ;  /* 0x0000540001107983 */ /* 0x000ea20000300800 */
[----:B------:R-:W-:-:S03]  /*edf0*/  IMAD.MOV.U32 R3, RZ, RZ, 0x1 ;  /* 0x00000001ff037424 */ /* 0x000fc600078e00ff */
[----:B------:R-:W5:Y:S02]  /*ee00*/  LDL R15, [R1+0x6c] ;  /* 0x00006c00010f7983 */ /* 0x000f640000100800 */
[----:B------:R-:W-:Y:S02]  /*ee10*/  ISETP.NE.AND P1, PT, R3, c[0x0][0x4e8], PT ;  /* 0x00013a0003007a0c */ /* 0x000fe40003f25270 */
[----:B------:R-:W5:Y:S01]  /*ee20*/  LDL R37, [R1+0x3c] ;  /* 0x00003c0001257983 */ /* 0x000f620000100800 */
[----:B------:R-:W-:Y:S02]  /*ee30*/  ULDC UR5, c[0x0][0x4e8] ;  /* 0x00013a0000057ab9 */ /* 0x000fe40000000800 */
[----:B------:R-:W-:Y:S02]  /*ee40*/  ULDC UR4, c[0x0][0x388] ;  /* 0x0000e20000047ab9 */ /* 0x000fe40000000800 */
[----:B------:R-:W-:Y:S01]  /*ee50*/  UIMAD UR4, UR5, UR4, URZ ;  /* 0x00000004050472a4 */ /* 0x000fe2000f8e023f */
[----:B------:R-:W-:Y:S01]  /*ee60*/  BSSY B0, `(.L_x_1021) ;  /* 0x00000a7000007945 */ /* 0x000fe20003800000 */
[----:B---3--:R-:W-:Y:S01]  /*ee70*/  SHF.R.S32.HI R0, RZ, 0x1f, R5 ;  /* 0x0000001fff007819 */ /* 0x008fe20000011405 */
[----:B------:R-:W-:-:S04]  /*ee80*/  IMAD.WIDE.U32 R6, R5, c[0x0][0x4d0], RZ ;  /* 0x0001340005067a25 */ /* 0x000fc800078e00ff */
[C---:B------:R-:W-:Y:S02]  /*ee90*/  IMAD R2, R0.reuse, c[0x0][0x4d0], RZ ;  /* 0x0001340000027a24 */ /* 0x040fe400078e02ff */
[----:B------:R-:W-:Y:S02]  /*eea0*/  IMAD R4, R0, c[0x0][0x438], RZ ;  /* 0x00010e0000047a24 */ /* 0x000fe400078e02ff */
[----:B------:R-:W-:Y:S01]  /*eeb0*/  IMAD R3, R5, c[0x0][0x4d4], R2 ;  /* 0x0001350005037a24 */ /* 0x000fe200078e0202 */
[----:B----4-:R-:W-:Y:S01]  /*eec0*/  SHF.R.S32.HI R2, RZ, 0x1f, R11 ;  /* 0x0000001fff027819 */ /* 0x010fe2000001140b */
[----:B--2---:R-:W-:Y:S02]  /*eed0*/  IMAD.IADD R0, R8, 0x1, R16 ;  /* 0x0000000108007824 */ /* 0x004fe400078e0210 */
[----:B------:R-:W-:Y:S02]  /*eee0*/  IMAD.IADD R7, R7, 0x1, R3 ;  /* 0x0000000107077824 */ /* 0x000fe400078e0203 */
[----:B------:R-:W-:-:S02]  /*eef0*/  IMAD R9, R2, c[0x0][0x4d8], RZ ;  /* 0x0001360002097a24 */ /* 0x000fc400078e02ff */
[----:B------:R-:W-:-:S04]  /*ef00*/  IMAD.WIDE.U32 R6, R11, c[0x0][0x4d8], R6 ;  /* 0x000136000b067a25 */ /* 0x000fc800078e0006 */
[----:B------:R-:W-:Y:S02]  /*ef10*/  IMAD R9, R11, c[0x0][0x4dc], R9 ;  /* 0x000137000b097a24 */ /* 0x000fe400078e0209 */
[----:B------:R-:W-:Y:S02]  /*ef20*/  IMAD R8, R5, c[0x0][0x43c], R4 ;  /* 0x00010f0005087a24 */ /* 0x000fe400078e0204 */
[----:B------:R-:W-:-:S04]  /*ef30*/  @P1 IMAD.HI.U32 R10, R0, c[0x0][0x4ec], RZ ;  /* 0x00013b00000a1a27 */ /* 0x000fc800078e00ff */
[----:B------:R-:W-:Y:S01]  /*ef40*/  IMAD.IADD R7, R7, 0x1, R9 ;  /* 0x0000000107077824 */ /* 0x000fe200078e0209 */
[----:B-----5:R-:W-:Y:S01]  /*ef50*/  SHF.R.S32.HI R9, RZ, 0x1f, R17 ;  /* 0x0000001fff097819 */ /* 0x020fe20000011411 */
[----:B------:R-:W-:-:S04]  /*ef60*/  IMAD.WIDE.U32 R4, R5, c[0x0][0x438], RZ ;  /* 0x00010e0005047a25 */ /* 0x000fc800078e00ff */
[----:B------:R-:W-:Y:S01]  /*ef70*/  IMAD.MOV.U32 R3, RZ, RZ, R0 ;  /* 0x000000ffff037224 */ /* 0x000fe200078e0000 */
[----:B------:R-:W-:Y:S01]  /*ef80*/  @P1 SHF.R.U32.HI R3, RZ, c[0x0][0x4f0], R10 ;  /* 0x00013c00ff031a19 */ /* 0x000fe2000001160a */
[----:B------:R-:W-:Y:S02]  /*ef90*/  IMAD.IADD R5, R5, 0x1, R8 ;  /* 0x0000000105057824 */ /* 0x000fe400078e0208 */
[----:B------:R-:W-:Y:S02]  /*efa0*/  IMAD R2, R2, c[0x0][0x440], RZ ;  /* 0x0001100002027a24 */ /* 0x000fe400078e02ff */
[----:B------:R-:W-:Y:S02]  /*efb0*/  IMAD R10, R9, c[0x0][0x4e0], RZ ;  /* 0x00013800090a7a24 */ /* 0x000fe400078e02ff */
[C---:B------:R-:W-:Y:S02]  /*efc0*/  IMAD R14, R11.reuse, c[0x0][0x444], R2 ;  /* 0x000111000b0e7a24 */ /* 0x040fe400078e0202 */
[----:B------:R-:W-:-:S04]  /*efd0*/  IMAD.WIDE.U32 R4, R11, c[0x0][0x440], R4 ;  /* 0x000110000b047a25 */ /* 0x000fc800078e0004 */
[----:B------:R-:W-:-:S04]  /*efe0*/  IMAD.WIDE.U32 R6, R17, c[0x0][0x4e0], R6 ;  /* 0x0001380011067a25 */ /* 0x000fc800078e0006 */
[----:B------:R-:W-:Y:S02]  /*eff0*/  IMAD R11, R17, c[0x0][0x4e4], R10 ;  /* 0x00013900110b7a24 */ /* 0x000fe400078e020a */
[----:B------:R-:W-:Y:S01]  /*f000*/  @P1 IMAD.HI.U32 R10, R0, c[0x0][0x4ec], RZ ;  /* 0x00013b00000a1a27 */ /* 0x000fe200078e00ff */
[----:B------:R-:W-:Y:S02]  /*f010*/  SHF.R.S32.HI R12, RZ, 0x1f, R3 ;  /* 0x0000001fff0c7819 */ /* 0x000fe40000011403 */
[----:B------:R-:W-:Y:S01]  /*f020*/  IADD3 R6, P0, R3, R6, RZ ;  /* 0x0000000603067210 */ /* 0x000fe20007f1e0ff */
[----:B------:R-:W-:Y:S01]  /*f030*/  IMAD.MOV.U32 R2, RZ, RZ, R0 ;  /* 0x000000ffff027224 */ /* 0x000fe200078e0000 */
[----:B------:R-:W-:Y:S01]  /*f040*/  @P1 SHF.R.U32.HI R2, RZ, c[0x0][0x4f0], R10 ;  /* 0x00013c00ff021a19 */ /* 0x000fe2000001160a */
[----:B------:R-:W-:Y:S01]  /*f050*/  IMAD.IADD R5, R5, 0x1, R14 ;  /* 0x0000000105057824 */ /* 0x000fe200078e020e */
[----:B------:R-:W-:Y:S01]  /*f060*/  IADD3.X R7, R12, R7, R11, P0, !PT ;  /* 0x000000070c077210 */ /* 0x000fe200007fe40b */
[----:B------:R-:W-:-:S02]  /*f070*/  IMAD.MOV R8, RZ, RZ, -R3 ;  /* 0x000000ffff087224 */ /* 0x000fc400078e0a03 */
[----:B------:R-:W-:Y:S01]  /*f080*/  IMAD.WIDE.U32 R10, R17, c[0x0][0x448], R4 ;  /* 0x00011200110a7a25 */ /* 0x000fe200078e0004 */
[----:B------:R-:W-:-:S03]  /*f090*/  SHF.R.S32.HI R5, RZ, 0x1f, R2 ;  /* 0x0000001fff057819 */ /* 0x000fc60000011402 */
[----:B------:R-:W-:Y:S02]  /*f0a0*/  IMAD.MOV R14, RZ, RZ, -R2 ;  /* 0x000000ffff0e7224 */ /* 0x000fe400078e0a02 */
[--C-:B------:R-:W-:Y:S02]  /*f0b0*/  IMAD R8, R8, c[0x0][0x4e8], R0.reuse ;  /* 0x00013a0008087a24 */ /* 0x100fe400078e0200 */
[----:B------:R-:W-:Y:S02]  /*f0c0*/  IMAD R9, R9, c[0x0][0x448], RZ ;  /* 0x0001120009097a24 */ /* 0x000fe400078e02ff */
[----:B------:R-:W-:Y:S02]  /*f0d0*/  IMAD R14, R14, c[0x0][0x4e8], R0 ;  /* 0x00013a000e0e7a24 */ /* 0x000fe400078e0200 */
[----:B------:R-:W-:Y:S02]  /*f0e0*/  IMAD R0, R5, c[0x0][0x430], RZ ;  /* 0x00010c0005007a24 */ /* 0x000fe400078e02ff */
[----:B------:R-:W-:-:S02]  /*f0f0*/  IMAD R9, R17, c[0x0][0x44c], R9 ;  /* 0x0001130011097a24 */ /* 0x000fc400078e0209 */
[----:B------:R-:W-:Y:S02]  /*f100*/  IMAD R17, R2, c[0x0][0x434], R0 ;  /* 0x00010d0002117a24 */ /* 0x000fe400078e0200 */
[----:B------:R-:W-:Y:S02]  /*f110*/  IMAD.IADD R0, R15, 0x1, R16 ;  /* 0x000000010f007824 */ /* 0x000fe400078e0210 */
[----:B------:R-:W1:Y:S01]  /*f120*/  S2R R16, SR_TID.X ;  /* 0x0000000000107919 */ /* 0x000e620000002100 */
[----:B------:R-:W-:Y:S01]  /*f130*/  SHF.R.S32.HI R13, RZ, 0x1f, R8 ;  /* 0x0000001fff0d7819 */ /* 0x000fe20000011408 */
[----:B------:R-:W-:-:S04]  /*f140*/  IMAD.WIDE.U32 R6, R8, c[0x0][0x4c8], R6 ;  /* 0x0001320008067a25 */ /* 0x000fc800078e0006 */
[----:B------:R-:W-:-:S04]  /*f150*/  IMAD R3, R13, c[0x0][0x4c8], RZ ;  /* 0x000132000d037a24 */ /* 0x000fc800078e02ff */
[----:B------:R-:W-:Y:S01]  /*f160*/  IMAD R3, R8, c[0x0][0x4cc], R3 ;  /* 0x0001330008037a24 */ /* 0x000fe200078e0203 */
[----:B------:R-:W-:-:S03]  /*f170*/  LEA R4, P0, R6, c[0x0][0x4a8], 0x2 ;  /* 0x00012a0006047a11 */ /* 0x000fc600078010ff */
[----:B------:R-:W-:Y:S01]  /*f180*/  IMAD.IADD R3, R7, 0x1, R3 ;  /* 0x0000000107037824 */ /* 0x000fe200078e0203 */
[----:B-1----:R-:W-:-:S04]  /*f190*/  SHF.R.S32.HI R15, RZ, 0x1f, R16 ;  /* 0x0000001fff0f7819 */ /* 0x002fc80000011410 */
[----:B------:R-:W-:Y:S02]  /*f1a0*/  LEA.HI.X R3, R6, c[0x0][0x4ac], R3, 0x2, P0 ;  /* 0x00012b0006037a11 */ /* 0x000fe400000f1403 */
[----:B------:R-:W-:Y:S01]  /*f1b0*/  LEA.HI R15, R15, R16, RZ, 0x5 ;  /* 0x000000100f0f7211 */ /* 0x000fe200078f28ff */
[----:B------:R-:W-:-:S03]  /*f1c0*/  IMAD.IADD R9, R11, 0x1, R9 ;  /* 0x000000010b097824 */ /* 0x000fc600078e0209 */
[----:B------:R-:W-:Y:S01]  /*f1d0*/  LOP3.LUT R15, R15, 0xffffffe0, RZ, 0xc0, !PT ;  /* 0xffffffe00f0f7812 */ /* 0x000fe200078ec0ff */
[----:B------:R-:W-:Y:S01]  /*f1e0*/  IMAD.MOV.U32 R8, RZ, RZ, R10 ;  /* 0x000000ffff087224 */ /* 0x000fe200078e000a */
[----:B------:R-:W-:Y:S04]  /*f1f0*/  SHFL.IDX PT, R12, R4, RZ, 0x1c1f ;  /* 0x001c1fff040c7589 */ /* 0x000fe800000e0000 */
[----:B------:R-:W1:Y:S01]  /*f200*/  SHFL.IDX PT, R13, R3, RZ, 0x1c1f ;  /* 0x001c1fff030d7589 */ /* 0x000e6200000e0000 */
[----:B------:R-:W-:-:S03]  /*f210*/  IMAD.IADD R15, R16, 0x1, -R15 ;  /* 0x00000001100f7824 */ /* 0x000fc600078e0a0f */
[----:B------:R-:W-:Y:S04]  /*f220*/  SHFL.IDX PT, R10, R4, 0x1, 0x1c1f ;  /* 0x003c1f00040a7f89 */ /* 0x000fe800000e0000 */
[----:B------:R-:W2:Y:S01]  /*f230*/  SHFL.IDX PT, R11, R3, 0x1, 0x1c1f ;  /* 0x003c1f00030b7f89 */ /* 0x000ea200000e0000 */
[----:B------:R-:W-:Y:S01]  /*f240*/  IMAD.WIDE.U32 R8, R2, c[0x0][0x430], R8 ;  /* 0x00010c0002087a25 */ /* 0x000fe200078e0008 */
[----:B------:R-:W-:Y:S02]  /*f250*/  LOP3.LUT P5, RZ, R15, 0x3, RZ, 0xc0, !PT ;  /* 0x000000030fff7812 */ /* 0x000fe400078ac0ff */
[C---:B------:R-:W-:Y:S01]  /*f260*/  IADD3 R2, R0.reuse, 0x8, RZ ;  /* 0x0000000800027810 */ /* 0x040fe20007ffe0ff */
[----:B------:R-:W-:Y:S01]  /*f270*/  SHFL.IDX PT, R6, R4, 0x2, 0x1c1f ;  /* 0x005c1f0004067f89 */ /* 0x000fe200000e0000 */
[----:B------:R-:W-:-:S03]  /*f280*/  ISETP.GE.OR P1, PT, R0, UR4, P5 ;  /* 0x0000000400007c0c */ /* 0x000fc6000af26670 */
[----:B------:R-:W3:Y:S01]  /*f290*/  SHFL.IDX PT, R7, R3, 0x2, 0x1c1f ;  /* 0x005c1f0003077f89 */ /* 0x000ee200000e0000 */
[----:B------:R-:W-:-:S03]  /*f2a0*/  SHF.R.S32.HI R16, RZ, 0x1f, R14 ;  /* 0x0000001fff107819 */ /* 0x000fc6000001140e */
[----:B------:R-:W-:Y:S01]  /*f2b0*/  SHFL.IDX PT, R4, R4, 0x3, 0x1c1f ;  /* 0x007c1f0004047f89 */ /* 0x000fe200000e0000 */
[----:B------:R-:W-:-:S03]  /*f2c0*/  ISETP.GE.OR P4, PT, R2, UR4, P5 ;  /* 0x0000000402007c0c */ /* 0x000fc6000af86670 */
[----:B------:R4:W5:Y:S01]  /*f2d0*/  SHFL.IDX PT, R5, R3, 0x3, 0x1c1f ;  /* 0x007c1f0003057f89 */ /* 0x00096200000e0000 */
[C---:B------:R-:W-:Y:S02]  /*f2e0*/  IADD3 R15, R0.reuse, 0x40, RZ ;  /* 0x00000040000f7810 */ /* 0x040fe40007ffe0ff */
[----:B------:R-:W-:Y:S02]  /*f2f0*/  ISETP.GE.AND P3, PT, R0, UR4, PT ;  /* 0x0000000400007c0c */ /* 0x000fe4000bf66270 */
[----:B------:R-:W-:Y:S01]  /*f300*/  ISETP.GE.AND P2, PT, R2, UR4, PT ;  /* 0x0000000402007c0c */ /* 0x000fe2000bf46270 */
[----:B------:R-:W-:Y:S01]  /*f310*/  IMAD.MOV.U32 R2, RZ, RZ, R8 ;  /* 0x000000ffff027224 */ /* 0x000fe200078e0008 */
[----:B------:R-:W-:Y:S02]  /*f320*/  IADD3 R0, R0, 0x48, RZ ;  /* 0x0000004800007810 */ /* 0x000fe40007ffe0ff */
[----:B------:R-:W-:Y:S02]  /*f330*/  ISETP.GE.OR P0, PT, R15, UR4, P5 ;  /* 0x000000040f007c0c */ /* 0x000fe4000af06670 */
[----:B------:R-:W-:Y:S01]  /*f340*/  ISETP.GE.OR P5, PT, R0, UR4, P5 ;  /* 0x0000000400007c0c */ /* 0x000fe2000afa6670 */
[----:B-1----:R1:W-:Y:S01]  /*f350*/  @!P1 ST.E [R12.64], R19 ;  /* 0x000000130c009985 */ /* 0x0023e2000c101906 */
[----:B----4-:R-:W-:-:S02]  /*f360*/  IMAD.IADD R3, R9, 0x1, R17 ;  /* 0x0000000109037824 */ /* 0x010fc400078e0211 */
[----:B------:R-:W-:Y:S02]  /*f370*/  IMAD R9, R16, c[0x0][0x428], RZ ;  /* 0x00010a0010097a24 */ /* 0x000fe400078e02ff */
[----:B------:R-:W-:-:S04]  /*f380*/  IMAD.WIDE.U32 R2, R14, c[0x0][0x428], R2 ;  /* 0x00010a000e027a25 */ /* 0x000fc800078e0002 */
[----:B------:R-:W-:Y:S01]  /*f390*/  IMAD R8, R14, c[0x0][0x42c], R9 ;  /* 0x00010b000e087a24 */ /* 0x000fe200078e0209 */
[----:B--2---:R2:W-:Y:S01]  /*f3a0*/  @!P4 ST.E [R10.64], R20 ;  /* 0x000000140a00c985 */ /* 0x0045e2000c101906 */
[C---:B------:R-:W-:Y:S02]  /*f3b0*/  LEA R26, P4, R2.reuse, c[0x0][0x400], 0x2 ;  /* 0x00010000021a7a11 */ /* 0x040fe400078810ff */
[----:B------:R-:W-:Y:S01]  /*f3c0*/  IMAD.IADD R3, R3, 0x1, R8 ;  /* 0x0000000103037824 */ /* 0x000fe200078e0208 */
[----:B---3--:R3:W-:Y:S04]  /*f3d0*/  @!P0 ST.E [R6.64], R21 ;  /* 0x0000001506008985 */ /* 0x0087e8000c101906 */
[----:B------:R-:W-:Y:S01]  /*f3e0*/  LEA.HI.X R22, R2, c[0x0][0x404], R3, 0x2, P4 ;  /* 0x0001010002167a11 */ /* 0x000fe200020f1403 */
[----:B-----5:R4:W-:Y:S01]  /*f3f0*/  @!P5 ST.E [R4.64], R18 ;  /* 0x000000120400d985 */ /* 0x0209e2000c101906 */
[----:B------:R-:W-:-:S02]  /*f400*/  ISETP.GE.AND P0, PT, R0, UR4, PT ;  /* 0x0000000400007c0c */ /* 0x000fc4000bf06270 */
[C---:B-1----:R-:W-:Y:S01]  /*f410*/  IADD3 R13, R37.reuse, 0x8, RZ ;  /* 0x00000008250d7810 */ /* 0x042fe20007ffe0ff */
[----:B------:R1:W1:Y:S01]  /*f420*/  SHFL.IDX PT, R0, R26, RZ, 0x1c1f ;  /* 0x001c1fff1a007589 */ /* 0x00026200000e0000 */
[C---:B------:R-:W-:Y:S02]  /*f430*/  IADD3 R12, R37.reuse, 0x10, RZ ;  /* 0x00000010250c7810 */ /* 0x040fe40007ffe0ff */
[C---:B------:R-:W-:Y:S01]  /*f440*/  IADD3 R9, R37.reuse, 0x28, RZ ;  /* 0x0000002825097810 */ /* 0x040fe20007ffe0ff */
[----:B------:R1:W1:Y:S01]  /*f450*/  SHFL.IDX PT, R2, R22, RZ, 0x1c1f ;  /* 0x001c1fff16027589 */ /* 0x00026200000e0000 */
[C---:B------:R-:W-:Y:S02]  /*f460*/  IADD3 R8, R37.reuse, 0x30, RZ ;  /* 0x0000003025087810 */ /* 0x040fe40007ffe0ff */
[----:B------:R-:W-:Y:S02]  /*f470*/  IADD3 R3, R37, 0x40, RZ ;  /* 0x0000004025037810 */ /* 0x000fe40007ffe0ff */
[----:B------:R-:W-:-:S02]  /*f480*/  ISETP.GE.AND P1, PT, R15, UR4, PT ;  /* 0x000000040f007c0c */ /* 0x000fc4000bf26270 */
[C---:B--2---:R-:W-:Y:S02]  /*f490*/  IADD3 R11, R37.reuse, 0x18, RZ ;  /* 0x00000018250b7810 */ /* 0x044fe40007ffe0ff */
[C---:B------:R-:W-:Y:S02]  /*f4a0*/  IADD3 R10, R37.reuse, 0x20, RZ ;  /* 0x00000020250a7810 */ /* 0x040fe40007ffe0ff */
[C---:B---3--:R-:W-:Y:S02]  /*f4b0*/  IADD3 R7, R37.reuse, 0x38, RZ ;  /* 0x0000003825077810 */ /* 0x048fe40007ffe0ff */
[C---:B------:R-:W-:Y:S02]  /*f4c0*/  IADD3 R6, R37.reuse, 0x48, RZ ;  /* 0x0000004825067810 */ /* 0x040fe40007ffe0ff */
[C---:B----4-:R-:W-:Y:S02]  /*f4d0*/  IADD3 R5, R37.reuse, 0x50, RZ ;  /* 0x0000005025057810 */ /* 0x050fe40007ffe0ff */
        /* <DEDUP_REMOVED lines=11> */
[----:B------:R-:W-:Y:S02]  /*f590*/  SHF.R.S32.HI R34, RZ, 0x1f, R5 ;  /* 0x0000001fff227819 */ /* 0x000fe40000011405 */
[----:B------:R-:W-:Y:S01]  /*f5a0*/  SHF.R.S32.HI R35, RZ, 0x1f, R4 ;  /* 0x0000001fff237819 */ /* 0x000fe20000011404 */
[----:B------:R-:W-:Y:S05]  /*f5b0*/  @P3 BRA `(.L_x_1022) ;  /* 0x0000031000003947 */ /* 0x000fea0003800000 */
[----:B-1----:R-:W-:Y:S02]  /*f5c0*/  ISETP.GE.AND P4, PT, R37, c[0x0][0x3c8], PT ;  /* 0x0000f20025007a0c */ /* 0x002fe40003f86270 */
[----:B------:R-:W-:-:S02]  /*f5d0*/  ISETP.GE.AND P3, PT, R13, c[0x0][0x3c8], PT ;  /* 0x0000f2000d007a0c */ /* 0x000fc40003f66270 */
[----:B------:R-:W-:-:S09]  /*f5e0*/  ISETP.GE.AND P6, PT, R6, c[0x0][0x3c8], PT ;  /* 0x0000f20006007a0c */ /* 0x000fd20003fc6270 */
[----:B------:R-:W-:-:S04]  /*f5f0*/  @!P4 LEA R14, P5, R37, R0, 0x2 ;  /* 0x00000000250ec211 */ /* 0x000fc800078a10ff */
[----:B------:R-:W-:Y:S02]  /*f600*/  @!P4 LEA.HI.X R15, R37, R2, R24, 0x2, P5 ;  /* 0x00000002250fc211 */ /* 0x000fe400028f1418 */
[----:B------:R-:W-:-:S03]  /*f610*/  ISETP.GE.AND P5, PT, R12, c[0x0][0x3c8], PT ;  /* 0x0000f2000c007a0c */ /* 0x000fc60003fa6270 */
[----:B------:R1:W-:Y:S02]  /*f620*/  @!P4 ST.E.64 [R14.64], R112 ;  /* 0x000000700e00c985 */ /* 0x0003e4000c101b06 */
[----:B-1----:R-:W-:-:S04]  /*f630*/  @!P3 LEA R14, P4, R13, R0, 0x2 ;  /* 0x000000000d0eb211 */ /* 0x002fc800078810ff */
        /* <DEDUP_REMOVED lines=26> */
[----:B------:R1:W-:Y:S01]  /*f7e0*/  @!P3 ST.E.64 [R14.64], R172 ;  /* 0x000000ac0e00b985 */ /* 0x0003e2000c101b06 */
[----:B------:R-:W-:-:S04]  /*f7f0*/  @!P5 LEA R20, P3, R3, R0, 0x2 ;  /* 0x000000000314d211 */ /* 0x000fc800078610ff */
[----:B------:R-:W-:Y:S02]  /*f800*/  @!P5 LEA.HI.X R21, R3, R2, R32, 0x2, P3 ;  /* 0x000000020315d211 */ /* 0x000fe400018f1420 */
[----:B------:R-:W-:Y:S02]  /*f810*/  ISETP.GE.AND P5, PT, R5, c[0x0][0x3c8], PT ;  /* 0x0000f20005007a0c */ /* 0x000fe40003fa6270 */
[----:B------:R-:W-:-:S04]  /*f820*/  @!P6 LEA R18, P3, R6, R0, 0x2 ;  /* 0x000000000612e211 */ /* 0x000fc800078610ff */
[----:B------:R-:W-:-:S07]  /*f830*/  @!P6 LEA.HI.X R19, R6, R2, R33, 0x2, P3 ;  /* 0x000000020613e211 */ /* 0x000fce00018f1421 */
[----:B------:R-:W-:-:S04]  /*f840*/  @!P5 LEA R16, P3, R5, R0, 0x2 ;  /* 0x000000000510d211 */ /* 0x000fc800078610ff */
[----:B------:R-:W-:Y:S02]  /*f850*/  @!P5 LEA.HI.X R17, R5, R2, R34, 0x2, P3 ;  /* 0x000000020511d211 */ /* 0x000fe400018f1422 */
[----:B-1----:R-:W-:-:S04]  /*f860*/  @!P4 LEA R14, P3, R4, R0, 0x2 ;  /* 0x00000000040ec211 */ /* 0x002fc800078610ff */
[----:B------:R-:W-:Y:S02]  /*f870*/  @!P4 LEA.HI.X R15, R4, R2, R35, 0x2, P3 ;  /* 0x00000002040fc211 */ /* 0x000fe400018f1423 */
[----:B------:R-:W-:-:S13]  /*f880*/  ISETP.GE.AND P3, PT, R3, c[0x0][0x3c8], PT ;  /* 0x0000f20003007a0c */ /* 0x000fda0003f66270 */
[----:B------:R1:W-:Y:S04]  /*f890*/  @!P3 ST.E.64 [R20.64], R68 ;  /* 0x000000441400b985 */ /* 0x0003e8000c101b06 */
[----:B------:R1:W-:Y:S04]  /*f8a0*/  @!P6 ST.E.64 [R18.64], R80 ;  /* 0x000000501200e985 */ /* 0x0003e8000c101b06 */
[----:B------:R1:W-:Y:S04]  /*f8b0*/  @!P5 ST.E.64 [R16.64], R84 ;  /* 0x000000541000d985 */ /* 0x0003e8000c101b06 */
[----:B------:R1:W-:Y:S02]  /*f8c0*/  @!P4 ST.E.64 [R14.64], R96 ;  /* 0x000000600e00c985 */ /* 0x0003e4000c101b06 */
.L_x_1022:
[----:B-1----:R-:W-:Y:S05]  /*f8d0*/  BSYNC B0 ;  /* 0x0000000000007941 */ /* 0x002fea0003800000 */
.L_x_1021:
[----:B------:R1:W2:Y:S01]  /*f8e0*/  SHFL.IDX PT, R2, R22, 0x1, 0x1c1f ;  /* 0x003c1f0016027f89 */ /* 0x0002a200000e0000 */
[----:B------:R-:W-:Y:S03]  /*f8f0*/  BSSY B0, `(.L_x_1023) ;  /* 0x0000033000007945 */ /* 0x000fe60003800000 */
[----:B------:R1:W3:Y:S01]  /*f900*/  SHFL.IDX PT, R0, R26, 0x1, 0x1c1f ;  /* 0x003c1f001a007f89 */ /* 0x0002e200000e0000 */
[----:B------:R-:W-:Y:S05]  /*f910*/  @P2 BRA `(.L_x_1024) ;  /* 0x0000030000002947 */ /* 0x000fea0003800000 */
[----:B------:R-:W-:Y:S02]  /*f920*/  ISETP.GE.AND P2, PT, R37, c[0x0][0x3c8], PT ;  /* 0x0000f20025007a0c */ /* 0x000fe40003f46270 */
[----:B------:R-:W-:-:S02]  /*f930*/  ISETP.GE.AND P3, PT, R13, c[0x0][0x3c8], PT ;  /* 0x0000f2000d007a0c */ /* 0x000fc40003f66270 */
[----:B------:R-:W-:-:S09]  /*f940*/  ISETP.GE.AND P5, PT, R12, c[0x0][0x3c8], PT ;  /* 0x0000f2000c007a0c */ /* 0x000fd20003fa6270 */
[----:B---3--:R-:W-:-:S04]  /*f950*/  @!P2 LEA R14, P4, R37, R0, 0x2 ;  /* 0x00000000250ea211 */ /* 0x008fc800078810ff */
[----:B--2---:R-:W-:Y:S02]  /*f960*/  @!P2 LEA.HI.X R15, R37, R2, R24, 0x2, P4 ;  /* 0x00000002250fa211 */ /* 0x004fe400020f1418 */
[----:B------:R-:W-:-:S03]  /*f970*/  @!P3 LEA R16, P4, R13, R0, 0x2 ;  /* 0x000000000d10b211 */ /* 0x000fc600078810ff */
[----:B------:R2:W-:Y:S01]  /*f980*/  @!P2 ST.E.64 [R14.64], R114 ;  /* 0x000000720e00a985 */ /* 0x0005e2000c101b06 */
[----:B------:R-:W-:Y:S02]  /*f990*/  @!P3 LEA.HI.X R17, R13, R2, R23, 0x2, P4 ;  /* 0x000000020d11b211 */ /* 0x000fe400020f1417 */
[----:B------:R-:W-:-:S03]  /*f9a0*/  ISETP.GE.AND P2, PT, R11, c[0x0][0x3c8], PT ;  /* 0x0000f2000b007a0c */ /* 0x000fc60003f46270 */
[----:B------:R3:W-:Y:S01]  /*f9b0*/  @!P3 ST.E.64 [R16.64], R126 ;  /* 0x0000007e1000b985 */ /* 0x0007e2000c101b06 */
[----:B------:R-:W-:Y:S02]  /*f9c0*/  ISETP.GE.AND P3, PT, R10, c[0x0][0x3c8], PT ;  /* 0x0000f2000a007a0c */ /* 0x000fe40003f66270 */
[----:B--2---:R-:W-:-:S04]  /*f9d0*/  @!P5 LEA R14, P4, R12, R0, 0x2 ;  /* 0x000000000c0ed211 */ /* 0x004fc800078810ff */
[----:B------:R-:W-:-:S03]  /*f9e0*/  @!P5 LEA.HI.X R15, R12, R2, R25, 0x2, P4 ;  /* 0x000000020c0fd211 */ /* 0x000fc600020f1419 */
[----:B---3--:R-:W-:Y:S02]  /*f9f0*/  @!P2 LEA R16, P4, R11, R0, 0x2 ;  /* 0x000000000b10a211 */ /* 0x008fe400078810ff */
[----:B------:R2:W-:Y:S01]  /*fa00*/  @!P5 ST.E.64 [R14.64], R130 ;  /* 0x000000820e00d985 */ /* 0x0005e2000c101b06 */
[----:B------:R-:W-:Y:S02]  /*fa10*/  ISETP.GE.AND P5, PT, R9, c[0x0][0x3c8], PT ;  /* 0x0000f20009007a0c */ /* 0x000fe40003fa6270 */
[----:B------:R-:W-:-:S05]  /*fa20*/  @!P2 LEA.HI.X R17, R11, R2, R27, 0x2, P4 ;  /* 0x000000020b11a211 */ /* 0x000fca00020f141b */
[----:B------:R3:W-:Y:S01]  /*fa30*/  @!P2 ST.E.64 [R16.64], R142 ;  /* 0x0000008e1000a985 */ /* 0x0007e2000c101b06 */
[----:B------:R-:W-:Y:S02]  /*fa40*/  ISETP.GE.AND P2, PT, R8, c[0x0][0x3c8], PT ;  /* 0x0000f20008007a0c */ /* 0x000fe40003f46270 */
[----:B--2---:R-:W-:-:S04]  /*fa50*/  @!P3 LEA R14, P4, R10, R0, 0x2 ;  /* 0x000000000a0eb211 */ /* 0x004fc800078810ff */
[----:B------:R-:W-:Y:S02]  /*fa60*/  @!P3 LEA.HI.X R15, R10, R2, R28, 0x2, P4 ;  /* 0x000000020a0fb211 */ /* 0x000fe400020f141c */
[----:B---3--:R-:W-:-:S03]  /*fa70*/  @!P5 LEA R16, P4, R9, R0, 0x2 ;  /* 0x000000000910d211 */ /* 0x008fc600078810ff */
        /* <DEDUP_REMOVED lines=9> */
[----:B------:R-:W-:Y:S02]  /*fb10*/  @!P3 LEA.HI.X R17, R7, R2, R30, 0x2, P4 ;  /* 0x000000020711b211 */ /* 0x000fe400020f141e */
[----:B------:R-:W-:-:S03]  /*fb20*/  ISETP.GE.AND P4, PT, R6, c[0x0][0x3c8], PT ;  /* 0x0000f20006007a0c */ /* 0x000fc60003f86270 */
[----:B------:R3:W-:Y:S01]  /*fb30*/  @!P3 ST.E.64 [R16.64], R174 ;  /* 0x000000ae1000b985 */ /* 0x0007e2000c101b06 */
[----:B------:R-:W-:Y:S02]  /*fb40*/  ISETP.GE.AND P3, PT, R5, c[0x0][0x3c8], PT ;  /* 0x0000f20005007a0c */ /* 0x000fe40003f66270 */
[----:B--2---:R-:W-:-:S04]  /*fb50*/  @!P5 LEA R14, P2, R3, R0, 0x2 ;  /* 0x00000000030ed211 */ /* 0x004fc800078410ff */
[----:B------:R-:W-:Y:S02]  /*fb60*/  @!P5 LEA.HI.X R15, R3, R2, R32, 0x2, P2 ;  /* 0x00000002030fd211 */ /* 0x000fe400010f1420 */
[----:B------:R-:W-:-:S03]  /*fb70*/  ISETP.GE.AND P2, PT, R4, c[0x0][0x3c8], PT ;  /* 0x0000f20004007a0c */ /* 0x000fc60003f46270 */
[----:B------:R2:W-:Y:S01]  /*fb80*/  @!P5 ST.E.64 [R14.64], R70 ;  /* 0x000000460e00d985 */ /* 0x0005e2000c101b06 */
[----:B------:R-:W-:-:S04]  /*fb90*/  @!P4 LEA R18, P5, R6, R0, 0x2 ;  /* 0x000000000612c211 */ /* 0x000fc800078a10ff */
[----:B------:R-:W-:Y:S02]  /*fba0*/  @!P4 LEA.HI.X R19, R6, R2, R33, 0x2, P5 ;  /* 0x000000020613c211 */ /* 0x000fe400028f1421 */
[----:B---3--:R-:W-:-:S03]  /*fbb0*/  @!P3 LEA R16, P5, R5, R0, 0x2 ;  /* 0x000000000510b211 */ /* 0x008fc600078a10ff */
[----:B------:R3:W-:Y:S01]  /*fbc0*/  @!P4 ST.E.64 [R18.64], R82 ;  /* 0x000000521200c985 */ /* 0x0007e2000c101b06 */
[----:B------:R-:W-:-:S05]  /*fbd0*/  @!P3 LEA.HI.X R17, R5, R2, R34, 0x2, P5 ;  /* 0x000000020511b211 */ /* 0x000fca00028f1422 */
[----:B------:R3:W-:Y:S01]  /*fbe0*/  @!P3 ST.E.64 [R16.64], R86 ;  /* 0x000000561000b985 */ /* 0x0007e2000c101b06 */
[----:B--2---:R-:W-:-:S04]  /*fbf0*/  @!P2 LEA R14, P5, R4, R0, 0x2 ;  /* 0x00000000040ea211 */ /* 0x004fc800078a10ff */
[----:B------:R-:W-:-:S05]  /*fc00*/  @!P2 LEA.HI.X R15, R4, R2, R35, 0x2, P5 ;  /* 0x00000002040fa211 */ /* 0x000fca00028f1423 */
[----:B------:R3:W-:Y:S04]  /*fc10*/  @!P2 ST.E.64 [R14.64], R98 ;  /* 0x000000620e00a985 */ /* 0x0007e8000c101b06 */
.L_x_1024:
[----:B------:R-:W-:Y:S05]  /*fc20*/  BSYNC B0 ;  /* 0x0000000000007941 */ /* 0x000fea0003800000 */
.L_x_1023:
[----:B--2---:R2:W4:Y:S01]  /*fc30*/  SHFL.IDX PT, R2, R22, 0x2, 0x1c1f ;  /* 0x005c1f0016027f89 */ /* 0x00452200000e0000 */
[----:B------:R-:W-:Y:S03]  /*fc40*/  BSSY B0, `(.L_x_1025) ;  /* 0x0000033000007945 */ /* 0x000fe60003800000 */
[----:B---3--:R2:W3:Y:S01]  /*fc50*/  SHFL.IDX PT, R0, R26, 0x2, 0x1c1f ;  /* 0x005c1f001a007f89 */ /* 0x0084e200000e0000 */
[----:B------:R-:W-:Y:S05]  /*fc60*/  @P1 BRA `(.L_x_1026) ;  /* 0x0000030000001947 */ /* 0x000fea0003800000 */
[----:B------:R-:W-:Y:S02]  /*fc70*/  ISETP.GE.AND P3, PT, R37, c[0x0][0x3c8], PT ;  /* 0x0000f20025007a0c */ /* 0x000fe40003f66270 */
[----:B------:R-:W-:Y:S02]  /*fc80*/  ISETP.GE.AND P5, PT, R13, c[0x0][0x3c8], PT ;  /* 0x0000f2000d007a0c */ /* 0x000fe40003fa6270 */
[----:B------:R-:W-:Y:S02]  /*fc90*/  ISETP.GE.AND P2, PT, R12, c[0x0][0x3c8], PT ;  /* 0x0000f2000c007a0c */ /* 0x000fe40003f46270 */
[----:B------:R-:W-:-:S07]  /*fca0*/  ISETP.GE.AND P1, PT, R11, c[0x0][0x3c8], PT ;  /* 0x0000f2000b007a0c */ /* 0x000fce0003f26270 */
[----:B---3--:R-:W-:-:S04]  /*fcb0*/  @!P3 LEA R14, P4, R37, R0, 0x2 ;  /* 0x00000000250eb211 */ /* 0x008fc800078810ff */
[----:B----4-:R-:W-:Y:S02]  /*fcc0*/  @!P3 LEA.HI.X R15, R37, R2, R24, 0x2, P4 ;  /* 0x00000002250fb211 */ /* 0x010fe400020f1418 */
[----:B------:R-:W-:-:S03]  /*fcd0*/  @!P5 LEA R16, P4, R13, R0, 0x2 ;  /* 0x000000000d10d211 */ /* 0x000fc600078810ff */
[----:B------:R3:W-:Y:S01]  /*fce0*/  @!P3 ST.E.64 [R14.64], R116 ;  /* 0x000000740e00b985 */ /* 0x0007e2000c101b06 */
[----:B------:R-:W-:Y:S02]  /*fcf0*/  @!P5 LEA.HI.X R17, R13, R2, R23, 0x2, P4 ;  /* 0x000000020d11d211 */ /* 0x000fe400020f1417 */
[----:B------:R-:W-:-:S03]  /*fd00*/  ISETP.GE.AND P3, PT, R10, c[0x0][0x3c8], PT ;  /* 0x0000f2000a007a0c */ /* 0x000fc60003f66270 */
[----:B------:R4:W-:Y:S01]  /*fd10*/  @!P5 ST.E.64 [R16.64], R120 ;  /* 0x000000781000d985 */ /* 0x0009e2000c101b06 */
[----:B------:R-:W-:Y:S02]  /*fd20*/  ISETP.GE.AND P5, PT, R9, c[0x0][0x3c8], PT ;  /* 0x0000f20009007a0c */ /* 0x000fe40003fa6270 */
[----:B---3--:R-:W-:-:S04]  /*fd30*/  @!P2 LEA R14, P4, R12, R0, 0x2 ;  /* 0x000000000c0ea211 */ /* 0x008fc800078810ff */
[----:B------:R-:W-:Y:S02]  /*fd40*/  @!P2 LEA.HI.X R15, R12, R2, R25, 0x2, P4 ;  /* 0x000000020c0fa211 */ /* 0x000fe400020f1419 */
[----:B----4-:R-:W-:-:S03]  /*fd50*/  @!P1 LEA R16, P4, R11, R0, 0x2 ;  /* 0x000000000b109211 */ /* 0x010fc600078810ff */
[----:B------:R3:W-:Y:S01]  /*fd60*/  @!P2 ST.E.64 [R14.64], R132 ;  /* 0x000000840e00a985 */ /* 0x0007e2000c101b06 */
[----:B------:R-:W-:Y:S02]  /*fd70*/  @!P1 LEA.HI.X R17, R11, R2, R27, 0x2, P4 ;  /* 0x000000020b119211 */ /* 0x000fe400020f141b */
[----:B------:R-:W-:-:S03]  /*fd80*/  ISETP.GE.AND P2, PT, R8, c[0x0][0x3c8], PT ;  /* 0x0000f20008007a0c */ /* 0x000fc60003f46270 */
[----:B------:R4:W-:Y:S01]  /*fd90*/  @!P1 ST.E.64 [R16.64], R136 ;  /* 0x0000008810009985 */ /* 0x0009e2000c101b06 */
[----:B------:R-:W-:Y:S02]  /*fda0*/  ISETP.GE.AND P1, PT, R7, c[0x0][0x3c8], PT ;  /* 0x0000f20007007a0c */ /* 0x000fe40003f26270 */
[----:B---3--:R-:W-:-:S04]  /*fdb0*/  @!P3 LEA R14, P4, R10, R0, 0x2 ;  /* 0x000000000a0eb211 */ /* 0x008fc800078810ff */
[----:B------:R-:W-:Y:S02]  /*fdc0*/  @!P3 LEA.HI.X R15, R10, R2, R28, 0x2, P4 ;  /* 0x000000020a0fb211 */ /* 0x000fe400020f141c */
[----:B------:R-:W-:-:S03]  /*fdd0*/  @!P5 LEA R18, P4, R9, R0, 0x2 ;  /* 0x000000000912d211 */ /* 0x000fc600078810ff */
[----:B------:R3:W-:Y:S01]  /*fde0*/  @!P3 ST.E.64 [R14.64], R148 ;  /* 0x000000940e00b985 */ /* 0x0007e2000c101b06 */
[----:B------:R-:W-:Y:S02]  /*fdf0*/  @!P5 LEA.HI.X R19, R9, R2, R29, 0x2, P4 ;  /* 0x000000020913d211 */ /* 0x000fe400020f141d */
[----:B------:R-:W-:Y:S02]  /*fe00*/  ISETP.GE.AND P4, PT, R3, c[0x0][0x3c8], PT ;  /* 0x0000f20003007a0c */ /* 0x000fe40003f86270 */
[C---:B----4-:R-:W-:Y:S01]  /*fe10*/  @!P2 LEA R16, P3, R8.reuse, R0, 0x2 ;  /* 0x000000000810a211 */ /* 0x050fe200078610ff */
[----:B------:R4:W-:Y:S03]  /*fe20*/  @!P5 ST.E.64 [R18.64], R152 ;  /* 0x000000981200d985 */ /* 0x0009e6000c101b06 */
        /* <DEDUP_REMOVED lines=8> */
[----:B------:R-:W-:Y:S02]  /*feb0*/  ISETP.GE.AND P1, PT, R4, c[0x0][0x3c8], PT ;  /* 0x0000f20004007a0c */ /* 0x000fe40003f26270 */
[----:B------:R-:W-:Y:S02]  /*fec0*/  @!P4 LEA.HI.X R21, R3, R2, R32, 0x2, P5 ;  /* 0x000000020315c211 */ /* 0x000fe400028f1420 */
[----:B----4-:R-:W-:-:S03]  /*fed0*/  @!P3 LEA R18, P5, R6, R0, 0x2 ;  /* 0x000000000612b211 */ /* 0x010fc600078a10ff */
[----:B------:R4:W-:Y:S01]  /*fee0*/  @!P4 ST.E.64 [R20.64], R72 ;  /* 0x000000481400c985 */ /* 0x0009e2000c101b06 */
[----:B------:R-:W-:Y:S02]  /*fef0*/  @!P3 LEA.HI.X R19, R6, R2, R33, 0x2, P5 ;  /* 0x000000020613b211 */ /* 0x000fe400028f1421 */
[----:B-----5:R-:W-:-:S03]  /*ff00*/  @!P2 LEA R16, P5, R5, R0, 0x2 ;  /* 0x000000000510a211 */ /* 0x020fc600078a10ff */
[----:B------:R4:W-:Y:S01]  /*ff10*/  @!P3 ST.E.64 [R18.64], R76 ;  /* 0x0000004c1200b985 */ /* 0x0009e2000c101b06 */
[----:B------:R-:W-:-:S05]  /*ff20*/  @!P2 LEA.HI.X R17, R5, R2, R34, 0x2, P5 ;  /* 0x000000020511a211 */ /* 0x000fca00028f1422 */
[----:B------:R4:W-:Y:S01]  /*ff30*/  @!P2 ST.E.64 [R16.64], R88 ;  /* 0x000000581000a985 */ /* 0x0009e2000c101b06 */
[----:B---3--:R-:W-:-:S04]  /*ff40*/  @!P1 LEA R14, P5, R4, R0, 0x2 ;  /* 0x00000000040e9211 */ /* 0x008fc800078a10ff */
[----:B------:R-:W-:-:S05]  /*ff50*/  @!P1 LEA.HI.X R15, R4, R2, R35, 0x2, P5 ;  /* 0x00000002040f9211 */ /* 0x000fca00028f1423 */
[----:B------:R4:W-:Y:S04]  /*ff60*/  @!P1 ST.E.64 [R14.64], R92 ;  /* 0x0000005c0e009985 */ /* 0x0009e8000c101b06 */
.L_x_1026:
[----:B------:R-:W-:Y:S05]  /*ff70*/  BSYNC B0 ;  /* 0x0000000000007941 */ /* 0x000fea0003800000 */
.L_x_1025:
[----:B----4-:R4:W1:Y:S04]  /*ff80*/  SHFL.IDX PT, R2, R22, 0x3, 0x1c1f ;  /* 0x007c1f0016027f89 */ /* 0x01086800000e0000 */
[----:B---3--:R4:W3:Y:S01]  /*ff90*/  SHFL.IDX PT, R0, R26, 0x3, 0x1c1f ;  /* 0x007c1f001a007f89 */ /* 0x0088e200000e0000 */
[----:B------:R-:W-:Y:S05]  /*ffa0*/  @P0 BRA `(.L_x_1027) ;  /* 0x000005e000000947 */ /* 0x000fea0003800000 */
[----:B------:R-:W-:Y:S02]  /*ffb0*/  ISETP.GE.AND P3, PT, R13, c[0x0][0x3c8], PT ;  /* 0x0000f2000d007a0c */ /* 0x000fe40003f66270 */
[----:B------:R-:W-:Y:S02]  /*ffc0*/  ISETP.GE.AND P4, PT, R37, c[0x0][0x3c8], PT ;  /* 0x0000f20025007a0c */ /* 0x000fe40003f86270 */
[----:B------:R-:W-:Y:S02]  /*ffd0*/  ISETP.GE.AND P2, PT, R12, c[0x0][0x3c8], PT ;  /* 0x0000f2000c007a0c */ /* 0x000fe40003f46270 */
[----:B------:R-:W-:-:S07]  /*ffe0*/  ISETP.GE.AND P1, PT, R11, c[0x0][0x3c8], PT ;  /* 0x0000f2000b007a0c */ /* 0x000fce0003f26270 */
[-C--:B---3--:R-:W-:Y:S02]  /*fff0*/  @!P3 LEA R20, P0, R13, R0.reuse, 0x2 ;  /* 0x000000000d14b211 */ /* 0x088fe400078010ff */
[----:B------:R-:W-:Y:S02]  /*10000*/  @!P4 LEA R18, P5, R37, R0, 0x2 ;  /* 0x000000002512c211 */ /* 0x000fe400078a10ff */
[-C--:B-1----:R-:W-:Y:S02]  /*10010*/  @!P3 LEA.HI.X R21, R13, R2.reuse, R23, 0x2, P0 ;  /* 0x000000020d15b211 */ /* 0x082fe400000f1417 */
[----:B------:R-:W-:Y:S02]  /*10020*/  @!P4 LEA.HI.X R19, R37, R2, R24, 0x2, P5 ;  /* 0x000000022513c211 */ /* 0x000fe400028f1418 */
[----:B------:R-:W-:Y:S02]  /*10030*/  ISETP.GE.AND P0, PT, R10, c[0x0][0x3c8], PT ;  /* 0x0000f2000a007a0c */ /* 0x000fe40003f06270 */
[C---:B------:R-:W-:Y:S01]  /*10040*/  @!P2 LEA R16, P5, R12.reuse, R0, 0x2 ;  /* 0x000000000c10a211 */ /* 0x040fe200078a10ff */
[----:B------:R-:W-:Y:S03]  /*10050*/  @!P4 ST.E.64 [R18.64], R118 ;  /* 0x000000761200c985 */ /* 0x000fe6000c101b06 */
[----:B------:R-:W-:Y:S01]  /*10060*/  @!P2 LEA.HI.X R17, R12, R2, R25, 0x2, P5 ;  /* 0x000000020c11a211 */ /* 0x000fe200028f1419 */
[----:B------:R-:W-:Y:S01]  /*10070*/  @!P3 ST.E.64 [R20.64], R122 ;  /* 0x0000007a1400b985 */ /* 0x000fe2000c101b06 */
[----:B------:R-:W-:-:S02]  /*10080*/  @!P1 LEA R14, P5, R11, R0, 0x2 ;  /* 0x000000000b0e9211 */ /* 0x000fc400078a10ff */
[----:B------:R-:W-:Y:S01]  /*10090*/  ISETP.GE.AND P3, PT, R7, c[0x0][0x3c8], PT ;  /* 0x0000f20007007a0c */ /* 0x000fe20003f66270 */
[----:B------:R-:W-:Y:S01]  /*100a0*/  @!P2 ST.E.64 [R16.64], R134 ;  /* 0x000000861000a985 */ /* 0x000fe2000c101b06 */
[----:B------:R-:W-:Y:S02]  /*100b0*/  @!P1 LEA.HI.X R15, R11, R2, R27, 0x2, P5 ;  /* 0x000000020b0f9211 */ /* 0x000fe400028f141b */
[----:B------:R-:W-:Y:S02]  /*100c0*/  ISETP.GE.AND P5, PT, R9, c[0x0][0x3c8], PT ;  /* 0x0000f20009007a0c */ /* 0x000fe40003fa6270 */
[C---:B------:R-:W-:Y:S01]  /*100d0*/  @!P0 LEA R12, P4, R10.reuse, R0, 0x2 ;  /* 0x000000000a0c8211 */ /* 0x040fe200078810ff */
[----:B------:R1:W-:Y:S01]  /*100e0*/  @!P1 ST.E.64 [R14.64], R138 ;  /* 0x0000008a0e009985 */ /* 0x0003e2000c101b06 */
[----:B------:R-:W-:Y:S02]  /*100f0*/  ISETP.GE.AND P2, PT, R3, c[0x0][0x3c8], PT ;  /* 0x0000f20003007a0c */ /* 0x000fe40003f46270 */
[----:B------:R-:W-:-:S02]  /*10100*/  @!P0 LEA.HI.X R13, R10, R2, R28, 0x2, P4 ;  /* 0x000000020a0d8211 */ /* 0x000fc400020f141c */
[----:B------:R-:W-:-:S03]  /*10110*/  ISETP.GE.AND P4, PT, R8, c[0x0][0x3c8], PT ;  /* 0x0000f20008007a0c */ /* 0x000fc60003f86270 */
[----:B------:R3:W-:Y:S02]  /*10120*/  @!P0 ST.E.64 [R12.64], R150 ;  /* 0x000000960c008985 */ /* 0x0007e4000c101b06 */
[----:B------:R-:W-:-:S04]  /*10130*/  @!P5 LEA R10, P1, R9, R0, 0x2 ;  /* 0x00000000090ad211 */ /* 0x000fc800078210ff */
[----:B------:R-:W-:Y:S02]  /*10140*/  @!P5 LEA.HI.X R11, R9, R2, R29, 0x2, P1 ;  /* 0x00000002090bd211 */ /* 0x000fe400008f141d */
[----:B------:R-:W-:-:S03]  /*10150*/  ISETP.GE.AND P1, PT, R6, c[0x0][0x3c8], PT ;  /* 0x0000f20006007a0c */ /* 0x000fc60003f26270 */
[----:B------:R5:W-:Y:S01]  /*10160*/  @!P5 ST.E.64 [R10.64], R154 ;  /* 0x0000009a0a00d985 */ /* 0x000be2000c101b06 */
[----:B-1----:R-:W-:-:S04]  /*10170*/  @!P4 LEA R14, P0, R8, R0, 0x2 ;  /* 0x00000000080ec211 */ /* 0x002fc800078010ff */
[----:B------:R-:W-:Y:S02]  /*10180*/  @!P4 LEA.HI.X R15, R8, R2, R31, 0x2, P0 ;  /* 0x00000002080fc211 */ /* 0x000fe400000f141f */
[----:B------:R-:W-:Y:S02]  /*10190*/  ISETP.GE.AND P0, PT, R5, c[0x0][0x3c8], PT ;  /* 0x0000f20005007a0c */ /* 0x000fe40003f06270 */
[C---:B---3--:R-:W-:Y:S01]  /*101a0*/  @!P3 LEA R12, P5, R7.reuse, R0, 0x2 ;  /* 0x00000000070cb211 */ /* 0x048fe200078a10ff */
[----:B------:R1:W-:Y:S03]  /*101b0*/  @!P4 ST.E.64 [R14.64], R166 ;  /* 0x000000a60e00c985 */ /* 0x0003e6000c101b06 */
[----:B------:R-:W-:-:S05]  /*101c0*/  @!P3 LEA.HI.X R13, R7, R2, R30, 0x2, P5 ;  /* 0x00000002070db211 */ /* 0x000fca00028f141e */
[----:B------:R1:W-:Y:S01]  /*101d0*/  @!P3 ST.E.64 [R12.64], R170 ;  /* 0x000000aa0c00b985 */ /* 0x0003e2000c101b06 */
[----:B-----5:R-:W-:-:S04]  /*101e0*/  @!P2 LEA R10, P5, R3, R0, 0x2 ;  /* 0x00000000030aa211 */ /* 0x020fc800078a10ff */
[----:B------:R-:W-:Y:S02]  /*101f0*/  @!P2 LEA.HI.X R11, R3, R2, R32, 0x2, P5 ;  /* 0x00000002030ba211 */ /* 0x000fe400028f1420 */
[----:B------:R-:W-:-:S03]  /*10200*/  @!P1 LEA R8, P5, R6, R0, 0x2 ;  /* 0x0000000006089211 */ /* 0x000fc600078a10ff */
[----:B------:R1:W-:Y:S01]  /*10210*/  @!P2 ST.E.64 [R10.64], R74 ;  /* 0x0000004a0a00a985 */ /* 0x0003e2000c101b06 */
[----:B------:R-:W-:Y:S02]  /*10220*/  @!P1 LEA.HI.X R9, R6, R2, R33, 0x2, P5 ;  /* 0x0000000206099211 */ /* 0x000fe400028f1421 */
[----:B------:R-:W-:-:S03]  /*10230*/  @!P0 LEA R6, P5, R5, R0, 0x2 ;  /* 0x0000000005068211 */ /* 0x000fc600078a10ff */
[----:B------:R1:W-:Y:S01]  /*10240*/  @!P1 ST.E.64 [R8.64], R78 ;  /* 0x0000004e08009985 */ /* 0x0003e2000c101b06 */
[----:B------:R-:W-:-:S05]  /*10250*/  @!P0 LEA.HI.X R7, R5, R2, R34, 0x2, P5 ;  /* 0x0000000205078211 */ /* 0x000fca00028f1422 */
[----:B------:R1:W-:Y:S01]  /*10260*/  @!P0 ST.E.64 [R6.64], R90 ;  /* 0x0000005a06008985 */ /* 0x0003e2000c101b06 */
[----:B------:R-:W-:-:S13]  /*10270*/  ISETP.GE.AND P0, PT, R4, c[0x0][0x3c8], PT ;  /* 0x0000f20004007a0c */ /* 0x000fda0003f06270 */
[----:B------:R-:W-:Y:S05]  /*10280*/  @P0 BRA `(.L_x_1027) ;  /* 0x0000030000000947 */ /* 0x000fea0003800000 */
[----:B-1----:R-:W-:-:S04]  /*10290*/  LEA R6, P0, R4, R0, 0x2 ;  /* 0x0000000004067211 */ /* 0x002fc800078010ff */
[----:B------:R-:W-:-:S05]  /*102a0*/  LEA.HI.X R7, R4, R2, R35, 0x2, P0 ;  /* 0x0000000204077211 */ /* 0x000fca00000f1423 */
[----:B------:R1:W-:Y:S01]  /*102b0*/  ST.E.64 [R6.64], R94 ;  /* 0x0000005e06007985 */ /* 0x0003e2000c101b06 */
[----:B------:R-:W-:Y:S05]  /*102c0*/  BRA `(.L_x_1027) ;  /* 0x000002c000007947 */ /* 0x000fea0003800000 */
.L_x_1019:
[----:B------:R-:W2:Y:S02]  /*102d0*/  S2R R4, SR_TID.X ;  /* 0x0000000000047919 */ /* 0x000ea40000002100 */
[----:B--2---:R-:W-:-:S13]  /*102e0*/  ISETP.GT.AND P0, PT, R4, 0x7f, PT ;  /* 0x0000007f0400780c */ /* 0x004fda0003f04270 */
[----:B------:R-:W-:Y:S05]  /*102f0*/  @P0 BRA `(.L_x_1027) ;  /* 0x0000029000000947 */ /* 0x000fea0003800000 */
[----:B------:R-:W2:Y:S01]  /*10300*/  LDL.LU R3, [R1+0x54] ;  /* 0x0000540001037983 */ /* 0x000ea20000300800 */
[----:B------:R-:W-:-:S05]  /*10310*/  MOV R2, c[0x0][0x4e8] ;  /* 0x00013a0000027a02 */ /* 0x000fca0000000f00 */
[----:B------:R-:W-:Y:S01]  /*10320*/  IMAD R0, R2, c[0x0][0x388], RZ ;  /* 0x0000e20002007a24 */ /* 0x000fe200078e02ff */
[----:B--2---:R-:W-:-:S04]  /*10330*/  IADD3 R4, R3, R4, RZ ;  /* 0x0000000403047210 */ /* 0x004fc80007ffe0ff */
[----:B------:R-:W-:-:S13]  /*10340*/  ISETP.GE.AND P0, PT, R4, R0, PT ;  /* 0x000000000400720c */ /* 0x000fda0003f06270 */
[----:B------:R-:W-:Y:S05]  /*10350*/  @P0 BRA `(.L_x_1027) ;  /* 0x0000023000000947 */ /* 0x000fea0003800000 */
[----:B------:R-:W2:Y:S04]  /*10360*/  LDL.LU R3, [R1+0x40] ;  /* 0x0000400001037983 */ /* 0x000ea80000300800 */
[----:B------:R-:W3:Y:S04]  /*10370*/  LDL.LU R9, [R1+0x44] ;  /* 0x0000440001097983 */ /* 0x000ee80000300800 */
[----:B------:R-:W4:Y:S01]  /*10380*/  LDL.LU R8, [R1+0x50] ;  /* 0x0000500001087983 */ /* 0x000f220000300800 */
[----:B------:R-:W-:-:S13]  /*10390*/  ISETP.NE.AND P0, PT, R2, 0x1, PT ;  /* 0x000000010200780c */ /* 0x000fda0003f05270 */
[----:B------:R-:W-:Y:S01]  /*103a0*/  @P0 IMAD.HI.U32 R7, R4, c[0x0][0x4ec], RZ ;  /* 0x00013b0004070a27 */ /* 0x000fe200078e00ff */
[----:B--2---:R-:W-:Y:S02]  /*103b0*/  SHF.R.S32.HI R0, RZ, 0x1f, R3 ;  /* 0x0000001fff007819 */ /* 0x004fe40000011403 */
[----:B---3--:R-:W-:-:S03]  /*103c0*/  SHF.R.S32.HI R6, RZ, 0x1f, R9 ;  /* 0x0000001fff067819 */ /* 0x008fc60000011409 */
[----:B------:R-:W-:-:S04]  /*103d0*/  IMAD R0, R0, c[0x0][0x4d0], RZ ;  /* 0x0001340000007a24 */ /* 0x000fc800078e02ff */
[C---:B------:R-:W-:Y:S01]  /*103e0*/  IMAD R5, R3.reuse, c[0x0][0x4d4], R0 ;  /* 0x0001350003057a24 */ /* 0x040fe200078e0200 */
[----:B------:R-:W-:Y:S01]  /*103f0*/  MOV R0, R4 ;  /* 0x0000000400007202 */ /* 0x000fe20000000f00 */
[----:B------:R-:W-:Y:S01]  /*10400*/  IMAD.WIDE.U32 R2, R3, c[0x0][0x4d0], RZ ;  /* 0x0001340003027a25 */ /* 0x000fe200078e00ff */
[----:B------:R-:W-:-:S03]  /*10410*/  @P0 SHF.R.U32.HI R0, RZ, c[0x0][0x4f0], R7 ;  /* 0x00013c00ff000a19 */ /* 0x000fc60000011607 */
[----:B------:R-:W-:Y:S01]  /*10420*/  IMAD R6, R6, c[0x0][0x4d8], RZ ;  /* 0x0001360006067a24 */ /* 0x000fe200078e02ff */
[----:B------:R-:W-:Y:S02]  /*10430*/  IADD3 R3, R3, R5, RZ ;  /* 0x0000000503037210 */ /* 0x000fe40007ffe0ff */
[----:B----4-:R-:W-:Y:S01]  /*10440*/  SHF.R.S32.HI R5, RZ, 0x1f, R8 ;  /* 0x0000001fff057819 */ /* 0x010fe20000011408 */
[C---:B------:R-:W-:Y:S01]  /*10450*/  IMAD R7, R9.reuse, c[0x0][0x4dc], R6 ;  /* 0x0001370009077a24 */ /* 0x040fe200078e0206 */
[----:B------:R-:W-:Y:S01]  /*10460*/  IADD3 R6, -R0, RZ, RZ ;  /* 0x000000ff00067210 */ /* 0x000fe20007ffe1ff */
[----:B------:R-:W-:-:S04]  /*10470*/  IMAD.WIDE.U32 R2, R9, c[0x0][0x4d8], R2 ;  /* 0x0001360009027a25 */ /* 0x000fc800078e0002 */
[----:B------:R-:W-:Y:S01]  /*10480*/  IMAD R5, R5, c[0x0][0x4e0], RZ ;  /* 0x0001380005057a24 */ /* 0x000fe200078e02ff */
[----:B------:R-:W-:Y:S01]  /*10490*/  IADD3 R3, R3, R7, RZ ;  /* 0x0000000703037210 */ /* 0x000fe20007ffe0ff */
[----:B------:R-:W-:Y:S01]  /*104a0*/  IMAD R4, R6, c[0x0][0x4e8], R4 ;  /* 0x00013a0006047a24 */ /* 0x000fe200078e0204 */
[----:B------:R-:W-:Y:S01]  /*104b0*/  SHF.R.S32.HI R7, RZ, 0x1f, R0 ;  /* 0x0000001fff077819 */ /* 0x000fe20000011400 */
[C---:B------:R-:W-:Y:S02]  /*104c0*/  IMAD R6, R8.reuse, c[0x0][0x4e4], R5 ;  /* 0x0001390008067a24 */ /* 0x040fe400078e0205 */
[----:B------:R-:W-:Y:S01]  /*104d0*/  IMAD.WIDE.U32 R2, R8, c[0x0][0x4e0], R2 ;  /* 0x0001380008027a25 */ /* 0x000fe200078e0002 */
[----:B------:R-:W-:-:S04]  /*104e0*/  SHF.R.S32.HI R5, RZ, 0x1f, R4 ;  /* 0x0000001fff057819 */ /* 0x000fc80000011404 */
[----:B------:R-:W-:Y:S01]  /*104f0*/  IADD3 R2, P0, R0, R2, RZ ;  /* 0x0000000200027210 */ /* 0x000fe20007f1e0ff */
[----:B------:R-:W-:-:S03]  /*10500*/  IMAD R0, R5, c[0x0][0x4c8], RZ ;  /* 0x0001320005007a24 */ /* 0x000fc600078e02ff */
[----:B------:R-:W-:Y:S01]  /*10510*/  IADD3.X R3, R7, R3, R6, P0, !PT ;  /* 0x0000000307037210 */ /* 0x000fe200007fe406 */
[----:B------:R-:W-:-:S04]  /*10520*/  IMAD R0, R4, c[0x0][0x4cc], R0 ;  /* 0x0001330004007a24 */ /* 0x000fc800078e0200 */
[----:B------:R-:W-:-:S05]  /*10530*/  IMAD.WIDE.U32 R2, R4, c[0x0][0x4c8], R2 ;  /* 0x0001320004027a25 */ /* 0x000fca00078e0002 */
[----:B------:R-:W-:Y:S02]  /*10540*/  IADD3 R0, R3, R0, RZ ;  /* 0x0000000003007210 */ /* 0x000fe40007ffe0ff */
[----:B------:R-:W-:-:S04]  /*10550*/  LEA R4, P0, R2, c[0x0][0x4a8], 0x2 ;  /* 0x00012a0002047a11 */ /* 0x000fc800078010ff */
[----:B------:R-:W-:Y:S02]  /*10560*/  LEA.HI.X R5, R2, c[0x0][0x4ac], R0, 0x2, P0 ;  /* 0x00012b0002057a11 */ /* 0x000fe400000f1400 */
[----:B------:R-:W-:-:S05]  /*10570*/  MOV R0, 0xff800000 ;  /* 0xff80000000007802 */ /* 0x000fca0000000f00 */
[----:B------:R2:W-:Y:S02]  /*10580*/  STG.E [R4.64], R0 ;  /* 0x0000000004007986 */ /* 0x0005e4000c101906 */
.L_x_1027:
[----:B------:R-:W-:Y:S05]  /*10590*/  BSYNC B1 ;  /* 0x0000000000017941 */ /* 0x000fea0003800000 */
.L_x_1018:
[----:B--23--:R-:W2:Y:S02]  /*105a0*/  LDL R0, [R1+0x68] ;  /* 0x0000680001007983 */ /* 0x00cea40000100800 */
[----:B--2---:R-:W-:-:S13]  /*105b0*/  ISETP.NE.AND P0, PT, R0, RZ, PT ;  /* 0x000000ff0000720c */ /* 0x004fda0003f05270 */
[----:B------:R-:W-:Y:S01]  /*105c0*/  @P0 WARPSYNC 0xffffffff ;  /* 0xffffffff00000948 */ /* 0x000fe20003800000 */
[----:B------:R-:W-:Y:S06]  /*105d0*/  @P0 BAR.SYNC.DEFER_BLOCKING 0x5, 0x80 ;  /* 0x0142000000000b1d */ /* 0x000fec0000010000 */
[----:B------:R-:W2:Y:S04]  /*105e0*/  @P0 LDS R0, [0xc100] ;  /* 0x00c10000ff000984 */ /* 0x000ea80000000800 */
[----:B--2---:R2:W-:Y:S04]  /*105f0*/  @P0 STL [R1+0x58], R0 ;  /* 0x0000580001000387 */ /* 0x0045e80000100800 */
[----:B------:R-:W-:Y:S06]  /*10600*/  @P0 BAR.ARV 0x4, 0x80 ;  /* 0x0102000000000b1d */ /* 0x000fec0000002000 */
[----:B------:R-:W-:Y:S05]  /*10610*/  @P0 BRA `(.L_x_1028) ;  /* 0x0000009000000947 */ /* 0x000fea0003800000 */
[----:B------:R-:W-:Y:S05]  /*10620*/  BRA.DIV ~URZ, `(.L_x_1029) ;  /* 0x000006f27f007947 */ /* 0x000fea000b800000 */
[----:B--2---:R2:W3:Y:S02]  /*10630*/  SHFL.IDX PT, R0, R36, RZ, 0x1f ;  /* 0x00001fff24007589 */ /* 0x0044e400000e0000 */
.L_x_1040:
[----:B-1----:R-:W1:Y:S01]  /*10640*/  S2R R2, SR_TID.X ;  /* 0x0000000000027919 */ /* 0x002e620000002100 */
[----:B------:R-:W-:Y:S03]  /*10650*/  WARPSYNC 0xffffffff ;  /* 0xffffffff00007948 */ /* 0x000fe60003800000 */
[----:B------:R-:W-:Y:S06]  /*10660*/  BAR.SYNC.DEFER_BLOCKING 0x4, 0x80 ;  /* 0x0102000000007b1d */ /* 0x000fec0000010000 */
[----:B---3--:R3:W-:Y:S01]  /*10670*/  STL [R1+0x58], R0 ;  /* 0x0000580001007387 */ /* 0x0087e20000100800 */
[----:B-1----:R-:W-:-:S13]  /*10680*/  LOP3.LUT P0, RZ, R2, 0x7f, RZ, 0xc0, !PT ;  /* 0x0000007f02ff7812 */ /* 0x002fda000780c0ff */
[----:B------:R3:W-:Y:S04]  /*10690*/  @!P0 STS [0xc100], R36 ;  /* 0x00c10024ff008388 */ /* 0x0007e80000000800 */
[----:B------:R-:W-:Y:S06]  /*106a0*/  BAR.ARV 0x5, 0x80 ;  /* 0x0142000000007b1d */ /* 0x000fec0000002000 */
.L_x_1028:
[----:B--23--:R-:W2:Y:S02]  /*106b0*/  LDL R0, [R1+0x58] ;  /* 0x0000580001007983 */ /* 0x00cea40000100800 */
[----:B--2---:R-:W-:-:S13]  /*106c0*/  ISETP.GE.AND P0, PT, R0, c[0x0][0x538], PT ;  /* 0x00014e0000007a0c */ /* 0x004fda0003f06270 */
[----:B-1--4-:R-:W-:Y:S01]  /*106d0*/  @P0 CALL.REL.NOINC `(.L_x_1030) ;  /* 0x0000001000000944 */ /* 0x012fe20003c00000 */
[----:B------:R-:W-:Y:S05]  /*106e0*/  BRA `(.L_x_1031) ;  /* 0xffff014000007947 */ /* 0x000fea000383ffff */
.L_x_1030:
[----:B------:R-:W-:Y:S05]  /*106f0*/  EXIT ;  /* 0x000000000000794d */ /* 0x000fea0003800000 */
.L_x_996:
[----:B------:R-:W-:Y:S01]  /*10700*/  IMAD.MOV.U32 R7, RZ, RZ, R14 ;  /* 0x000000ffff077224 */ /* 0x000fe200078e000e */
[----:B------:R-:W-:Y:S01]  /*10710*/  MOV R6, RZ ;  /* 0x000000ff00067202 */ /* 0x000fe20000000f00 */
[----:B-1----:R-:W-:Y:S01]  /*10720*/  IMAD.MOV.U32 R3, RZ, RZ, 0x1c1f ;  /* 0x00001c1fff037424 */ /* 0x002fe200078e00ff */
[----:B------:R-:W-:Y:S02]  /*10730*/  MOV R2, 0x10750 ;  /* 0x0001075000027802 */ /* 0x000fe40000000f00 */
[----:B------:R-:W-:Y:S05]  /*10740*/  CALL.REL.NOINC `($__internal_17_$__cuda_sm70_shflsync_idx_p) ;  /* 0x0000068000007944 */ /* 0x000fea0003c00000 */
[----:B------:R-:W-:Y:S01]  /*10750*/  MOV R5, R6 ;  /* 0x0000000600057202 */ /* 0x000fe20000000f00 */
[----:B------:R-:W-:Y:S05]  /*10760*/  BRA `(.L_x_1032) ;  /* 0xffff10d000007947 */ /* 0x000fea000383ffff */
.L_x_997:
[----:B------:R-:W-:Y:S01]  /*10770*/  IMAD.MOV.U32 R7, RZ, RZ, R16 ;  /* 0x000000ffff077224 */ /* 0x000fe200078e0010 */
[----:B------:R-:W-:Y:S01]  /*10780*/  MOV R6, RZ ;  /* 0x000000ff00067202 */ /* 0x000fe20000000f00 */
[----:B-1----:R-:W-:Y:S01]  /*10790*/  IMAD.MOV.U32 R3, RZ, RZ, 0x1c1f ;  /* 0x00001c1fff037424 */ /* 0x002fe200078e00ff */
[----:B------:R-:W-:Y:S02]  /*107a0*/  MOV R2, 0x107c0 ;  /* 0x000107c000027802 */ /* 0x000fe40000000f00 */
[----:B--23--:R-:W-:Y:S05]  /*107b0*/  CALL.REL.NOINC `($__internal_17_$__cuda_sm70_shflsync_idx_p) ;  /* 0x0000061000007944 */ /* 0x00cfea0003c00000 */
[----:B------:R-:W-:Y:S01]  /*107c0*/  MOV R2, R6 ;  /* 0x0000000600027202 */ /* 0x000fe20000000f00 */
[----:B------:R-:W-:Y:S05]  /*107d0*/  BRA `(.L_x_1033) ;  /* 0xffff108000007947 */ /* 0x000fea000383ffff */
.L_x_1000:
[----:B--2---:R-:W-:Y:S01]  /*107e0*/  IMAD.MOV.U32 R7, RZ, RZ, R14 ;  /* 0x000000ffff077224 */ /* 0x004fe200078e000e */
[----:B------:R-:W-:Y:S01]  /*107f0*/  MOV R6, 0x1 ;  /* 0x0000000100067802 */ /* 0x000fe20000000f00 */
[----:B------:R-:W-:Y:S01]  /*10800*/  IMAD.MOV.U32 R3, RZ, RZ, 0x1c1f ;  /* 0x00001c1fff037424 */ /* 0x000fe200078e00ff */
[----:B----4-:R-:W-:-:S02]  /*10810*/  MOV R2, 0x10830 ;  /* 0x0001083000027802 */ /* 0x010fc40000000f00 */
[----:B-1-3--:R-:W-:Y:S05]  /*10820*/  CALL.REL.NOINC `($__internal_17_$__cuda_sm70_shflsync_idx_p) ;  /* 0x000005a000007944 */ /* 0x00afea0003c00000 */
[----:B------:R-:W-:Y:S01]  /*10830*/  IMAD.MOV.U32 R5, RZ, RZ, R6 ;  /* 0x000000ffff057224 */ /* 0x000fe200078e0006 */
[----:B------:R-:W-:Y:S01]  /*10840*/  MOV R6, 0x1 ;  /* 0x0000000100067802 */ /* 0x000fe20000000f00 */
[----:B------:R-:W-:Y:S01]  /*10850*/  IMAD.MOV.U32 R7, RZ, RZ, R16 ;  /* 0x000000ffff077224 */ /* 0x000fe200078e0010 */
[----:B------:R-:W-:-:S02]  /*10860*/  MOV R3, 0x1c1f ;  /* 0x00001c1f00037802 */ /* 0x000fc40000000f00 */
[----:B------:R-:W-:Y:S02]  /*10870*/  MOV R2, 0x10890 ;  /* 0x0001089000027802 */ /* 0x000fe40000000f00 */
[----:B------:R-:W-:Y:S05]  /*10880*/  CALL.REL.NOINC `($__internal_17_$__cuda_sm70_shflsync_idx_p) ;  /* 0x0000054000007944 */ /* 0x000fea0003c00000 */
[----:B------:R-:W-:Y:S01]  /*10890*/  MOV R2, R6 ;  /* 0x0000000600027202 */ /* 0x000fe20000000f00 */
[----:B------:R-:W-:Y:S05]  /*108a0*/  BRA `(.L_x_1034) ;  /* 0xffff118000007947 */ /* 0x000fea000383ffff */
.L_x_1003:
[----:B-1----:R-:W-:Y:S01]  /*108b0*/  IMAD.MOV.U32 R7, RZ, RZ, R14 ;  /* 0x000000ffff077224 */ /* 0x002fe200078e000e */
[----:B------:R-:W-:Y:S01]  /*108c0*/  MOV R6, 0x2 ;  /* 0x0000000200067802 */ /* 0x000fe20000000f00 */
[----:B------:R-:W-:Y:S01]  /*108d0*/  IMAD.MOV.U32 R3, RZ, RZ, 0x1c1f ;  /* 0x00001c1fff037424 */ /* 0x000fe200078e00ff */
[----:B--2---:R-:W-:Y:S02]  /*108e0*/  MOV R2, 0x10900 ;  /* 0x0001090000027802 */ /* 0x004fe40000000f00 */
[----:B---3--:R-:W-:Y:S05]  /*108f0*/  CALL.REL.NOINC `($__internal_17_$__cuda_sm70_shflsync_idx_p) ;  /* 0x000004d000007944 */ /* 0x008fea0003c00000 */
[----:B------:R-:W-:Y:S01]  /*10900*/  MOV R5, R6 ;  /* 0x0000000600057202 */ /* 0x000fe20000000f00 */
[----:B------:R-:W-:Y:S05]  /*10910*/  BRA `(.L_x_1035) ;  /* 0xffff12c000007947 */ /* 0x000fea000383ffff */
.L_x_1004:
[----:B------:R-:W-:Y:S01]  /*10920*/  IMAD.MOV.U32 R7, RZ, RZ, R16 ;  /* 0x000000ffff077224 */ /* 0x000fe200078e0010 */
[----:B------:R-:W-:Y:S01]  /*10930*/  MOV R6, 0x2 ;  /* 0x0000000200067802 */ /* 0x000fe20000000f00 */
[----:B------:R-:W-:Y:S01]  /*10940*/  IMAD.MOV.U32 R3, RZ, RZ, 0x1c1f ;  /* 0x00001c1fff037424 */ /* 0x000fe200078e00ff */
[----:B--2---:R-:W-:Y:S02]  /*10950*/  MOV R2, 0x10970 ;  /* 0x0001097000027802 */ /* 0x004fe40000000f00 */
[----:B-1-34-:R-:W-:Y:S05]  /*10960*/  CALL.REL.NOINC `($__internal_17_$__cuda_sm70_shflsync_idx_p) ;  /* 0x0000046000007944 */ /* 0x01afea0003c00000 */
[----:B------:R-:W-:Y:S01]  /*10970*/  MOV R2, R6 ;  /* 0x0000000600027202 */ /* 0x000fe20000000f00 */
[----:B------:R-:W-:Y:S05]  /*10980*/  BRA `(.L_x_1036) ;  /* 0xffff127000007947 */ /* 0x000fea000383ffff */
.L_x_1007:
[----:B-1----:R-:W-:Y:S01]  /*10990*/  IMAD.MOV.U32 R7, RZ, RZ, R14 ;  /* 0x000000ffff077224 */ /* 0x002fe200078e000e */
[----:B------:R-:W-:Y:S01]  /*109a0*/  MOV R6, 0x3 ;  /* 0x0000000300067802 */ /* 0x000fe20000000f00 */
[----:B------:R-:W-:Y:S01]  /*109b0*/  IMAD.MOV.U32 R3, RZ, RZ, 0x1c1f ;  /* 0x00001c1fff037424 */ /* 0x000fe200078e00ff */
[----:B------:R-:W-:-:S02]  /*109c0*/  MOV R2, 0x109e0 ;  /* 0x000109e000027802 */ /* 0x000fc40000000f00 */
[----:B--234-:R-:W-:Y:S05]  /*109d0*/  CALL.REL.NOINC `($__internal_17_$__cuda_sm70_shflsync_idx_p) ;  /* 0x000003f000007944 */ /* 0x01cfea0003c00000 */
        /* <DEDUP_REMOVED lines=8> */
.L_x_1014:
[----:B---3--:R1:W5:Y:S01]  /*10a60*/  LDL R0, [R1+0x20] ;  /* 0x0000200001007983 */ /* 0x0083620000100800 */
[----:B------:R-:W-:Y:S02]  /*10a70*/  MOV R3, 0x2 ;  /* 0x0000000200037802 */ /* 0x000fe40000000f00 */
[----:B------:R-:W-:Y:S02]  /*10a80*/  MOV R2, 0x10aa0 ;  /* 0x00010aa000027802 */ /* 0x000fe40000000f00 */
[----:B-1---5:R-:W-:Y:S05]  /*10a90*/  CALL.REL.NOINC `($__internal_16_$__cuda_sm70_shflsync_bfly_p) ;  /* 0x000002f000007944 */ /* 0x022fea0003c00000 */
[----:B------:R-:W-:Y:S01]  /*10aa0*/  MOV R5, R8 ;  /* 0x0000000800057202 */ /* 0x000fe20000000f00 */
[----:B------:R-:W-:Y:S05]  /*10ab0*/  BRA `(.L_x_1038) ;  /* 0xffffd72000007947 */ /* 0x000fea000383ffff */
.L_x_1015:
[----:B------:R-:W-:Y:S01]  /*10ac0*/  IMAD.MOV.U32 R0, RZ, RZ, R5 ;  /* 0x000000ffff007224 */ /* 0x000fe200078e0005 */
[----:B------:R-:W-:Y:S02]  /*10ad0*/  MOV R3, 0x1 ;  /* 0x0000000100037802 */ /* 0x000fe40000000f00 */
[----:B------:R-:W-:Y:S02]  /*10ae0*/  MOV R2, 0x10b00 ;  /* 0x00010b0000027802 */ /* 0x000fe40000000f00 */
[----:B------:R-:W-:Y:S05]  /*10af0*/  CALL.REL.NOINC `($__internal_16_$__cuda_sm70_shflsync_bfly_p) ;  /* 0x0000029000007944 */ /* 0x000fea0003c00000 */
[----:B------:R1:W5:Y:S01]  /*10b00*/  LDL R0, [R1+0x24] ;  /* 0x0000240001007983 */ /* 0x0003620000100800 */
[----:B------:R-:W-:Y:S01]  /*10b10*/  FADD.FTZ R5, R5, R8 ;  /* 0x0000000805057221 */ /* 0x000fe20000010000 */
[----:B------:R-:W-:-:S02]  /*10b20*/  MOV R3, 0x2 ;  /* 0x0000000200037802 */ /* 0x000fc40000000f00 */
[----:B------:R-:W-:Y:S02]  /*10b30*/  MOV R2, 0x10b50 ;  /* 0x00010b5000027802 */ /* 0x000fe40000000f00 */
[----:B-1---5:R-:W-:Y:S05]  /*10b40*/  CALL.REL.NOINC `($__internal_16_$__cuda_sm70_shflsync_bfly_p) ;  /* 0x0000024000007944 */ /* 0x022fea0003c00000 */
[----:B------:R-:W2:Y:S01]  /*10b50*/  LDL.LU R0, [R1+0x24] ;  /* 0x0000240001007983 */ /* 0x000ea20000300800 */
[----:B------:R-:W-:Y:S02]  /*10b60*/  MOV R3, 0x1 ;  /* 0x0000000100037802 */ /* 0x000fe40000000f00 */
[----:B------:R-:W-:Y:S01]  /*10b70*/  MOV R2, 0x10bb0 ;  /* 0x00010bb000027802 */ /* 0x000fe20000000f00 */
[----:B--2---:R-:W-:-:S05]  /*10b80*/  FADD.FTZ R4, R0, R8 ;  /* 0x0000000800047221 */ /* 0x004fca0000010000 */
[----:B------:R-:W-:Y:S02]  /*10b90*/  MOV R0, R4 ;  /* 0x0000000400007202 */ /* 0x000fe40000000f00 */
[----:B------:R-:W-:Y:S05]  /*10ba0*/  CALL.REL.NOINC `($__internal_16_$__cuda_sm70_shflsync_bfly_p) ;  /* 0x000001e000007944 */ /* 0x000fea0003c00000 */
[----:B------:R1:W5:Y:S01]  /*10bb0*/  LDL R0, [R1+0x28] ;  /* 0x0000280001007983 */ /* 0x0003620000100800 */
[----:B------:R-:W-:Y:S01]  /*10bc0*/  FADD.FTZ R4, R4, R8 ;  /* 0x0000000804047221 */ /* 0x000fe20000010000 */
[----:B------:R-:W-:Y:S02]  /*10bd0*/  MOV R3, 0x2 ;  /* 0x0000000200037802 */ /* 0x000fe40000000f00 */
        /* <DEDUP_REMOVED lines=19> */
[----:B------:R-:W-:Y:S05]  /*10d10*/  BRA `(.L_x_1039) ;  /* 0xffffd5f000007947 */ /* 0x000fea000383ffff */
.L_x_1029:
[----:B-1----:R-:W-:Y:S01]  /*10d20*/  IMAD.MOV.U32 R7, RZ, RZ, R36 ;  /* 0x000000ffff077224 */ /* 0x002fe200078e0024 */
[----:B------:R-:W-:Y:S01]  /*10d30*/  MOV R6, RZ ;  /* 0x000000ff00067202 */ /* 0x000fe20000000f00 */
[----:B------:R-:W-:Y:S01]  /*10d40*/  IMAD.MOV.U32 R3, RZ, RZ, 0x1f ;  /* 0x0000001fff037424 */ /* 0x000fe200078e00ff */
[----:B------:R-:W-:Y:S02]  /*10d50*/  MOV R2, 0x10d70 ;  /* 0x00010d7000027802 */ /* 0x000fe40000000f00 */
[----:B--2-4-:R-:W-:Y:S05]  /*10d60*/  CALL.REL.NOINC `($__internal_17_$__cuda_sm70_shflsync_idx_p) ;  /* 0x0000006000007944 */ /* 0x014fea0003c00000 */
[----:B------:R-:W-:Y:S01]  /*10d70*/  MOV R0, R6 ;  /* 0x0000000600007202 */ /* 0x000fe20000000f00 */
[----:B------:R-:W-:Y:S05]  /*10d80*/  BRA `(.L_x_1040) ;  /* 0xfffff8b000007947 */ /* 0x000fea000383ffff */
        .weak           $__internal_16_$__cuda_sm70_shflsync_bfly_p
        .type           $__internal_16_$__cuda_sm70_shflsync_bfly_p,@function
        .size           $__internal_16_$__cuda_sm70_shflsync_bfly_p,($__internal_17_$__cuda_sm70_shflsync_idx_p - $__internal_16_$__cuda_sm70_shflsync_bfly_p)
$__internal_16_$__cuda_sm70_shflsync_bfly_p:
[----:B------:R-:W-:Y:S04]  /*10d90*/  WARPSYNC R9 ;  /* 0x0000000900007348 */ /* 0x000fe80003800000 */
[----:B------:R1:W2:Y:S02]  /*10da0*/  SHFL.BFLY PT, R8, R0, R3, R10 ;  /* 0x0c00000300087389 */ /* 0x0002a400000e000a */
[----:B-1----:R-:W-:-:S04]  /*10db0*/  MOV R3, 0x0 ;  /* 0x0000000000037802 */ /* 0x002fc80000000f00 */
[----:B--2---:R-:W-:Y:S05]  /*10dc0*/  RET.REL.NODEC R2 `(_ZN7cutlass13device_kernelIN5flash19enable_sm80_to_sm89INS1_16FlashAttnFwdSm80INS1_25CollectiveMainloopFwdSm80ILi4ELi1ELb0EN4cute5tupleIJNS5_1CILi128EEENS7_ILi64EEENS7_ILi96EEEEEELi96ENS_6half_tEfNS_4arch4Sm80ELb1ELb0ELb1ELb0ELb0ELb0ELb1ELb1EEENS1_21CollectiveEpilogueFwdINS6_IJS8_SA_S9_EEENS6_IJNS7_ILi1EEESI_SI_EEESC_SE_Li128ELb0ELb1ELb1ELb0EEENS1_30DynamicPersistentTileSchedulerILi128ELi128ELb1ELb1ELb0EEEEEEEEEvNT_6ParamsE) ;  /* 0xfffef23002007950 */ /* 0x004fea0003c3ffff */
        .weak           $__internal_17_$__cuda_sm70_shflsync_idx_p
        .type           $__internal_17_$__cuda_sm70_shflsync_idx_p,@function
        .size           $__internal_17_$__cuda_sm70_shflsync_idx_p,(.L_x_1446 - $__internal_17_$__cuda_sm70_shflsync_idx_p)
$__internal_17_$__cuda_sm70_shflsync_idx_p:
[----:B------:R-:W-:-:S04]  /*10dd0*/  MOV R8, 0xffffffff ;  /* 0xffffffff00087802 */ /* 0x000fc80000000f00 */
[----:B------:R-:W-:Y:S04]  /*10de0*/  WARPSYNC R8 ;  /* 0x0000000800007348 */ /* 0x000fe80003800000 */
[----:B------:R1:W2:Y:S02]  /*10df0*/  SHFL.IDX PT, R6, R7, R6, R3 ;  /* 0x0000000607067389 */ /* 0x0002a400000e0003 */
[----:B-1----:R-:W-:-:S04]  /*10e00*/  MOV R3, 0x0 ;  /* 0x0000000000037802 */ /* 0x002fc80000000f00 */
[----:B--2---:R-:W-:Y:S05]  /*10e10*/  RET.REL.NODEC R2 `(_ZN7cutlass13device_kernelIN5flash19enable_sm80_to_sm89INS1_16FlashAttnFwdSm80INS1_25CollectiveMainloopFwdSm80ILi4ELi1ELb0EN4cute5tupleIJNS5_1CILi128EEENS7_ILi64EEENS7_ILi96EEEEEELi96ENS_6half_tEfNS_4arch4Sm80ELb1ELb0ELb1ELb0ELb0ELb0ELb1ELb1EEENS1_21CollectiveEpilogueFwdINS6_IJS8_SA_S9_EEENS6_IJNS7_ILi1EEESI_SI_EEESC_SE_Li128ELb0ELb1ELb1ELb0EEENS1_30DynamicPersistentTileSchedulerILi128ELi128ELb1ELb1ELb0EEEEEEEEEvNT_6ParamsE) ;  /* 0xfffef1e002007950 */ /* 0x004fea0003c3ffff */
.L_x_1041:
        /* <DEDUP_REMOVED lines=14> */
.L_x_1446:


//--------------------- .text._ZN7cutlass13device_kernelIN5flash19enable_sm80_to_sm89INS1_16FlashAttnFwdSm80INS1_25CollectiveMainloopFwdSm80ILi4ELi1ELb0EN4cute5tupleIJNS5_1CILi128EEENS7_ILi48EEENS7_ILi96EEEEEELi96ENS_6half_tEfNS_4arch4Sm80ELb1ELb0ELb1ELb1ELb0ELb0ELb1ELb1EEENS1_21CollectiveEpilogueFwdINS6_IJS8_SA_S9_EEENS6_IJNS7_ILi1EEESI_SI_EEESC_SE_Li128ELb1ELb1ELb1ELb0EEENS1_36VarlenDynamicPersistentTileSchedulerILi128ELi48ELi128ELi128ELb1ELb1ELb0ELb1ELb1ELb1EEEEEEEEEvNT_6ParamsE --------------------------
	.section	.text._ZN7cutlass13device_kernelIN5flash19enable_sm80_to_sm89INS1_16FlashAttnFwdSm80INS1_25CollectiveMainloopFwdSm80ILi4ELi1ELb0EN4cute5tupleIJNS5_1CILi128EEENS7_ILi48EEENS7_ILi96EEEEEELi96ENS_6half_tEfNS_4arch4Sm80ELb1ELb0ELb1ELb1ELb0ELb0ELb1ELb1EEENS1_21CollectiveEpilogueFwdINS6_IJS8_SA_S9_EEENS6_IJNS7_ILi1EEESI_SI_EEESC_SE_Li128ELb1ELb1ELb1ELb0EEENS1_36VarlenDynamicPersistentTileSchedulerILi128ELi48ELi128ELi128ELb1ELb1ELb0ELb1ELb1ELb1EEEEEEEEEvNT_6ParamsE,"ax",@progbits
	.sectioninfo	@"SHI_REGISTERS=255"
	.align	128
.text._ZN7cutlass13device_kernelIN5flash19enable_sm80_to_sm89INS1_16FlashAttnFwdSm80INS1_25CollectiveMainloopFwdSm80ILi4ELi1ELb0EN4cute5tupleIJNS5_1CILi128EEENS7_ILi48EEENS7_ILi96EEEEEELi96ENS_6half_tEfNS_4arch4Sm80ELb1ELb0ELb1ELb1ELb0ELb0ELb1ELb1EEENS1_21CollectiveEpilogueFwdINS6_IJS8_SA_S9_EEENS6_IJNS7_ILi1EEESI_SI_EEESC_SE_Li128ELb1ELb1ELb1ELb0EEENS1_36VarlenDynamicPersistentTileSchedulerILi128ELi48ELi128ELi128ELb1ELb1ELb0ELb1ELb1ELb1EEEEEEEEEvNT_6ParamsE:
        .type           _ZN7cutlass13device_kernelIN5flash19enable_sm80_to_sm89INS1_16FlashAttnFwdSm80INS1_25CollectiveMainloopFwdSm80ILi4ELi1ELb0EN4cute5tupleIJNS5_1CILi128EEENS7_ILi48EEENS7_ILi96EEEEEELi96ENS_6half_tEfNS_4arch4Sm80ELb1ELb0ELb1ELb1ELb0ELb0ELb1ELb1EEENS1_21CollectiveEpilogueFwdINS6_IJS8_SA_S9_EEENS6_IJNS7_ILi1EEESI_SI_EEESC_SE_Li128ELb1ELb1ELb1ELb0EEENS1_36VarlenDynamicPersistentTileSchedulerILi128ELi48ELi128ELi128ELb1ELb1ELb0ELb1ELb1ELb1EEEEEEEEEvNT_6ParamsE,@function
        .size           _ZN7cutlass13device_kernelIN5flash19enable_sm80_to_sm89INS1_16FlashAttnFwdSm80INS1_25CollectiveMainloopFwdSm80ILi4ELi1ELb0EN4cute5tupleIJNS5_1CILi128EEENS7_ILi48EEENS7_ILi96EEEEEELi96ENS_6half_tEfNS_4arch4Sm80ELb1ELb0ELb1ELb1ELb0ELb0ELb1ELb1EEENS1_21CollectiveEpilogueFwdINS6_IJS8_SA_S9_EEENS6_IJNS7_ILi1EEESI_SI_EEESC_SE_Li128ELb1ELb1ELb1ELb0EEENS1_36VarlenDynamicPersistentTileSchedulerILi128ELi48ELi128ELi128ELb1ELb1ELb0ELb1ELb1ELb1EEEEEEEEEvNT_6ParamsE,(.L_x_1449 - _ZN7cutlass13device_kernelIN5flash19enable_sm80_to_sm89INS1_16FlashAttnFwdSm80INS1_25CollectiveMainloopFwdSm80ILi4ELi1ELb0EN4cute5tupleIJNS5_1CILi128EEENS7_ILi48EEENS7_ILi96EEEEEELi96ENS_6half_tEfNS_4arch4Sm80ELb1ELb0ELb1ELb1ELb0ELb0ELb1ELb1EEENS1_21CollectiveEpilogueFwdINS6_IJS8_SA_S9_EEENS6_IJNS7_ILi1EEESI_SI_EEESC_SE_Li128ELb1ELb1ELb1ELb0EEENS1_36VarlenDynamicPersistentTileSchedulerILi128ELi48ELi128ELi128ELb1ELb1ELb0ELb1ELb1ELb1EEEEEEEEEvNT_6ParamsE)
        .other          _ZN7cutlass13device_kernelIN5flash19enable_sm80_to_sm89INS1_16FlashAttnFwdSm80INS1_25CollectiveMainloopFwdSm80ILi4ELi1ELb0EN4cute5tupleIJNS5_1CILi128EEENS7_ILi48EEENS7_ILi96EEEEEELi96ENS_6half_tEfNS_4arch4Sm80ELb1ELb0ELb1ELb1ELb0ELb0ELb1ELb1EEENS1_21CollectiveEpilogueFwdINS6_IJS8_SA_S9_EEENS6_IJNS7_ILi1EEESI_SI_EEESC_SE_Li128ELb1ELb1ELb1ELb0EEENS1_36VarlenDynamicPersistentTileSchedulerILi128ELi48ELi128ELi128ELb1ELb1ELb0ELb1ELb1ELb1EEEEEEEEEvNT_6ParamsE,@"STO_CUDA_ENTRY STV_DEFAULT"
_ZN7cutlass13device_kernelIN5flash19enable_sm80_to_sm89INS1_16FlashAttnFwdSm80INS1_25CollectiveMainloopFwdSm80ILi4ELi1ELb0EN4cute5tupleIJNS5_1CILi128EEENS7_ILi48EEENS7_ILi96EEEEEELi96ENS_6half_tEfNS_4arch4Sm80ELb1ELb0ELb1ELb1ELb0ELb0ELb1ELb1EEENS1_21CollectiveEpilogueFwdINS6_IJS8_SA_S9_EEENS6_IJNS7_ILi1EEESI_SI_EEESC_SE_Li128ELb1ELb1ELb1ELb0EEENS1_36VarlenDynamicPersistentTileSchedulerILi128ELi48ELi128ELi128ELb1ELb1ELb0ELb1ELb1ELb1EEEEEEEEEvNT_6ParamsE:
        /* <DEDUP_REMOVED lines=10> */
[----:B-1----:R1:W-:Y:S04]  /*00a0*/  @P0 STL.64 [R1], R4 ;  /* 0x0000000401000387 */ /* 0x0023e80000100a00 */
        /* <DEDUP_REMOVED lines=43> */
.L_x_1047:
        /* <DEDUP_REMOVED lines=16> */
.L_x_1157:
        /* <DEDUP_REMOVED lines=16> */
.L_x_1158:
[----:B--2---:R-:W-:-:S05]  /*0560*/  IMAD R0, R0, c[0x0][0x538], RZ ;  /* 0x00014e0000007a24 */ /* 0x004fca00078e02ff */
[----:B------:R-:W-:-:S04]  /*0570*/  IADD3 R6, R0, R6, RZ ;  /* 0x0000000600067210 */ /* 0x000fc80007ffe0ff */
[----:B------:R-:W-:-:S13]  /*0580*/  ISETP.GT.AND P0, PT, R6, UR4, PT ;  /* 0x0000000406007c0c */ /* 0x000fda000bf04270 */
[----:B-1----:R-:W-:Y:S05]  /*0590*/  @!P0 BRA `(.L_x_1047) ;  /* 0xfffffdc000008947 */ /* 0x002fea000383ffff */
.L_x_1043:
[----:B------:R-:W-:-:S05]  /*05a0*/  IADD3 R11, -R0, R6, RZ ;  /* 0x00000006000b7210 */ /* 0x000fca0007ffe1ff */
[----:B------:R-:W-:-:S05]  /*05b0*/  IMAD R0, R4, c[0x0][0x538], R11 ;  /* 0x00014e0004007a24 */ /* 0x000fca00078e020b */
[----:B------:R-:W-:Y:S01]  /*05c0*/  ISETP.GT.AND P0, PT, R0, UR4, PT ;  /* 0x0000000400007c0c */ /* 0x000fe2000bf04270 */
[----:B------:R-:W-:-:S12]  /*05d0*/  BRA.DIV ~URZ, `(.L_x_1048) ;  /* 0x00011e127f007947 */ /* 0x000fd8000b800000 */
[----:B------:R-:W-:-:S04]  /*05e0*/  VOTE.ANY R10, PT, !P0 ;  /* 0x00000000000a7806 */ /* 0x000fc800040e0100 */
.L_x_1159:
[----:B------:R-:W1:Y:S02]  /*05f0*/  POPC R6, R10 ;  /* 0x0000000a00067309 */ /* 0x000e640000000000 */
[----:B-1----:R-:W-:-:S05]  /*0600*/  IADD3 R0, R6, R7, RZ ;  /* 0x0000000706007210 */ /* 0x002fca0007ffe0ff */
[----:B------:R1:W-:Y:S01]  /*0610*/  STL [R1+0xc], R0 ;  /* 0x00000c0001007387 */ /* 0x0003e20000100800 */
[----:B------:R-:W-:Y:S05]  /*0620*/  BRA.DIV ~URZ, `(.L_x_1049) ;  /* 0x00011e127f007947 */ /* 0x000fea000b800000 */
[----:B------:R2:W3:Y:S01]  /*0630*/  SHFL.IDX PT, R12, R9, R6, 0x1f ;  /* 0x00001f06090c7589 */ /* 0x0004e200000e0000 */
[----:B------:R-:W-:-:S03]  /*0640*/  MOV R7, RZ ;  /* 0x000000ff00077202 */ /* 0x000fc60000000f00 */
[----:B------:R2:W4:Y:S04]  /*0650*/  SHFL.IDX PT, R9, R8, R6, 0x1f ;  /* 0x00001f0608097589 */ /* 0x00052800000e0000 */
.L_x_1160:
[----:B------:R-:W-:Y:S01]  /*0660*/  ISETP.NE.AND P0, PT, R10, RZ, PT ;  /* 0x000000ff0a00720c */ /* 0x000fe20003f05270 */
[----:B------:R-:W-:-:S12]  /*0670*/  BSSY B0, `(.L_x_1050) ;  /* 0x0000005000007945 */ /* 0x000fd80003800000 */
[----:B------:R-:W-:Y:S05]  /*0680*/  @!P0 BRA `(.L_x_1051) ;  /* 0x0000003000008947 */ /* 0x000fea0003800000 */
[----:B------:R-:W-:Y:S01]  /*0690*/  IADD3 R3, R6, -0x1, RZ ;  /* 0xffffffff06037810 */ /* 0x000fe20007ffe0ff */
[----:B------:R-:W-:Y:S05]  /*06a0*/  BRA.DIV ~URZ, `(.L_x_1052) ;  /* 0x00011e727f007947 */ /* 0x000fea000b800000 */
[----:B------:R1:W2:Y:S02]  /*06b0*/  SHFL.IDX PT, R7, R4, R3, 0x1f ;  /* 0x00001f0304077589 */ /* 0x0002a400000e0000 */
.L_x_1051:
[----:B------:R-:W-:Y:S05]  /*06c0*/  BSYNC B0 ;  /* 0x0000000000007941 */ /* 0x000fea0003800000 */
.L_x_1050:
[----:B-12---:R-:W-:Y:S01]  /*06d0*/  IMAD R0, R7, c[0x0][0x538], R11 ;  /* 0x00014e0007007a24 */ /* 0x006fe200078e020b */
[----:B----4-:R-:W-:Y:S01]  /*06e0*/  ISETP.NE.AND P0, PT, R9, 0x1, PT ;  /* 0x000000010900780c */ /* 0x010fe20003f05270 */
[----:B------:R-:W-:Y:S03]  /*06f0*/  BSSY B0, `(.L_x_1053) ;  /* 0x0000089000007945 */ /* 0x000fe60003800000 */
[----:B------:R1:W-:Y:S01]  /*0700*/  STL [R1], R0 ;  /* 0x0000000001007387 */ /* 0x0003e20000100800 */
        /* <DEDUP_REMOVED lines=65> */
.L_x_1054:
        /* <DEDUP_REMOVED lines=16> */
[----:B------:R-:W-:Y:S01]  /*0c20*/  IMAD R4, R4, R6, RZ ;  /* 0x0000000604047224 */ /* 0x000fe200078e02ff */
[----:B------:R-:W-:-:S03]  /*0c30*/  MOV R5, R0 ;  /* 0x0000000000057202 */ /* 0x000fc60000000f00 */
        /* <DEDUP_REMOVED lines=52> */
.L_x_1055:
[----:B------:R-:W-:Y:S05]  /*0f80*/  BSYNC B0 ;  /* 0x0000000000007941 */ /* 0x000fea0003800000 */
.L_x_1053:
[----:B------:R-:W-:-:S04]  /*0f90*/  LOP3.LUT R0, RZ, R0, RZ, 0x33, !PT ;  /* 0x00000000ff007212 */ /* 0x000fc800078e33ff */
[----:B------:R-:W-:-:S05]  /*0fa0*/  IADD3 R0, R0, R12, RZ ;  /* 0x0000000c00007210 */ /* 0x000fca0007ffe0ff */
[----:B------:R2:W-:Y:S01]  /*0fb0*/  STL [R1+0x4], R0 ;  /* 0x0000040001007387 */ /* 0x0005e20000100800 */
[----:B------:R-:W-:Y:S05]  /*0fc0*/  BRA `(.L_x_1056) ;  /* 0x0000006000007947 */ /* 0x000fea0003800000 */
.L_x_1044:
[----:B------:R-:W-:Y:S01]  /*0fd0*/  MOV R0, UR4 ;  /* 0x0000000400007c02 */ /* 0x000fe20008000f00 */
[----:B------:R-:W-:Y:S04]  /*0fe0*/  STL [R1+0x4], RZ ;  /* 0x000004ff01007387 */ /* 0x000fe80000100800 */
[----:B------:R1:W-:Y:S04]  /*0ff0*/  STL [R1], R0 ;  /* 0x0000000001007387 */ /* 0x0003e80000100800 */
[----:B------:R2:W-:Y:S01]  /*1000*/  STL [R1+0x8], RZ ;  /* 0x000008ff01007387 */ /* 0x0005e20000100800 */
[----:B-1----:R-:W-:-:S05]  /*1010*/  MOV R0, c[0x0][0x53c] ;  /* 0x00014f0000007a02 */ /* 0x002fca0000000f00 */
[----:B------:R2:W-:Y:S02]  /*1020*/  STL [R1+0xc], R0 ;  /* 0x00000c0001007387 */ /* 0x0005e40000100800 */
.L_x_1056:
[----:B------:R-:W3:Y:S04]  /*1030*/  LDL R4, [R1] ;  /* 0x0000000001047983 */ /* 0x000ee80000100800 */
[----:B------:R-:W3:Y:S04]  /*1040*/  LDL R5, [R1+0x4] ;  /* 0x0000040001057983 */ /* 0x000ee80000100800 */
[----:B------:R-:W3:Y:S04]  /*1050*/  LDL R6, [R1+0x8] ;  /* 0x0000080001067983 */ /* 0x000ee80000100800 */
[----:B------:R-:W3:Y:S01]  /*1060*/  LDL R7, [R1+0xc] ;  /* 0x00000c0001077983 */ /* 0x000ee20000100800 */
[----:B------:R-:W-:Y:S01]  /*1070*/  ISETP.NE.AND P0, PT, R13, RZ, PT ;  /* 0x000000ff0d00720c */ /* 0x000fe20003f05270 */
[----:B------:R-:W-:-:S12]  /*1080*/  WARPSYNC 0xffffffff ;  /* 0xffffffff00007948 */ /* 0x000fd80003800000 */
[----:B---3--:R3:W-:Y:S04]  /*1090*/  @!P0 STS.128 [0xc080], R4 ;  /* 0x00c08004ff008388 */ /* 0x0087e80000000c00 */
[----:B------:R-:W-:Y:S06]  /*10a0*/  BAR.ARV 0x5, 0x80 ;  /* 0x0142000000007b1d */ /* 0x000fec0000002000 */
.L_x_1042:
[----:B--2---:R-:W2:Y:S02]  /*10b0*/  LDL R0, [R1+0xc] ;  /* 0x00000c0001007983 */ /* 0x004ea40000100800 */
[----:B--2---:R-:W-:-:S13]  /*10c0*/  ISETP.GE.AND P0, PT, R0, c[0x0][0x53c], PT ;  /* 0x00014f0000007a0c */ /* 0x004fda0003f06270 */
[----:B------:R-:W-:Y:S05]  /*10d0*/  @P0 EXIT ;  /* 0x000000000000094d */ /* 0x000fea0003800000 */
[----:B------:R-:W2:Y:S02]  /*10e0*/  S2R R11, SR_TID.X ;  /* 0x00000000000b7919 */ /* 0x000ea40000002100 */
[----:B--2---:R-:W-:-:S04]  /*10f0*/  SHF.R.S32.HI R9, RZ, 0x1f, R11 ;  /* 0x0000001fff097819 */ /* 0x004fc8000001140b */
[CC--:B------:R-:W-:Y:S02]  /*1100*/  LEA.HI R17, R9.reuse, R11.reuse, RZ, 0x3 ;  /* 0x0000000b09117211 */ /* 0x0c0fe400078f18ff */
[----:B------:R-:W-:Y:S02]  /*1110*/  LEA.HI R3, R9, R11, RZ, 0x4 ;  /* 0x0000000b09037211 */ /* 0x000fe400078f20ff */
[----:B-1----:R-:W-:Y:S02]  /*1120*/  LOP3.LUT R2, R17, 0xfffffff8, RZ, 0xc0, !PT ;  /* 0xfffffff811027812 */ /* 0x002fe400078ec0ff */
        /* <DEDUP_REMOVED lines=25> */
[----:B------:R-:W-:Y:S02]  /*12c0*/  LEA.HI R5, R6, R250, RZ, 0x1 ;  /* 0x000000fa06057211 */ /* 0x000fe400078f08ff */
[----:B------:R-:W-:Y:S01]  /*12d0*/  SHF.R.U32.HI R4, RZ, 0x3, R0 ;  /* 0x00000003ff047819 */ /* 0x000fe20000011600 */
[----:B------:R-:W-:Y:S01]  /*12e0*/  IMAD.IADD R21, R11, 0x1, -R2 ;  /* 0x000000010b157824 */ /* 0x000fe200078e0a02 */
        /* <DEDUP_REMOVED lines=13> */
[----:B------:R-:W-:Y:S01]  /*13c0*/  IMAD.IADD R4, R7, 0x1, -R3 ;  /* 0x0000000107047824 */ /* 0x000fe200078e0a03 */
[----:B------:R-:W-:Y:S01]  /*13d0*/  SHF.R.S32.HI R3, RZ, 0x2, R11 ;  /* 0x00000002ff037819 */ /* 0x000fe2000001140b */
[----:B------:R-:W-:Y:S01]  /*13e0*/  IMAD.U32 R5, R0, 0x20, R5 ;  /* 0x0000002000057824 */ /* 0x000fe200078e0005 */
[----:B------:R-:W-:Y:S02]  /*13f0*/  LOP3.LUT R2, R2, 0xfffffff8, RZ, 0xc0, !PT ;  /* 0xfffffff802027812 */ /* 0x000fe400078ec0ff */
[----:B------:R-:W-:Y:S01]  /*1400*/  LEA.HI R0, R18, R18, RZ, 0x1 ;  /* 0x0000001212007211 */ /* 0x000fe200078f08ff */
[----:B------:R-:W-:Y:S01]  /*1410*/  IMAD R19, R4, 0x10, R3 ;  /* 0x0000001004137824 */ /* 0x000fe200078e0203 */
[----:B------:R-:W-:Y:S01]  /*1420*/  SHF.R.S32.HI R3, RZ, 0x1, R8 ;  /* 0x00000001ff037819 */ /* 0x000fe20000011408 */
[----:B------:R-:W-:Y:S01]  /*1430*/  IMAD.IADD R4, R250, 0x1, -R2 ;  /* 0x00000001fa047824 */ /* 0x000fe200078e0a02 */
[C---:B------:R-:W-:Y:S01]  /*1440*/  LOP3.LUT R2, R0.reuse, 0x1ffffffe, RZ, 0xc0, !PT ;  /* 0x1ffffffe00027812 */ /* 0x040fe200078ec0ff */
[----:B------:R-:W-:Y:S01]  /*1450*/  IMAD.SHL.U32 R0, R0, 0x20, RZ ;  /* 0x0000002000007824 */ /* 0x000fe200078e00ff */
[----:B------:R1:W-:Y:S01]  /*1460*/  STL [R1+0x84], R5 ;  /* 0x0000840501007387 */ /* 0x0003e20000100800 */
[----:B------:R-:W-:-:S02]  /*1470*/  SHF.R.S32.HI R6, RZ, 0x1, R10 ;  /* 0x00000001ff067819 */ /* 0x000fc4000001140a */
[----:B------:R-:W-:Y:S01]  /*1480*/  IMAD.IADD R8, R18, 0x1, -R2 ;  /* 0x0000000112087824 */ /* 0x000fe200078e0a02 */
[----:B------:R-:W-:Y:S01]  /*1490*/  LOP3.LUT R0, R0, 0xffffffc0, RZ, 0xc0, !PT ;  /* 0xffffffc000007812 */ /* 0x000fe200078ec0ff */
[C---:B------:R-:W-:Y:S01]  /*14a0*/  IMAD.SHL.U32 R2, R3.reuse, 0x40, RZ ;  /* 0x0000004003027824 */ /* 0x040fe200078e00ff */
[----:B------:R-:W-:Y:S01]  /*14b0*/  SHF.R.S32.HI R10, RZ, 0x1f, R10 ;  /* 0x0000001fff0a7819 */ /* 0x000fe2000001140a */
[----:B------:R-:W-:Y:S01]  /*14c0*/  STL [R1+0xc0], R19 ;  /* 0x0000c01301007387 */ /* 0x000fe20000100800 */
[----:B------:R-:W-:Y:S01]  /*14d0*/  LOP3.LUT P2, RZ, R3, 0x2, RZ, 0xc0, !PT ;  /* 0x0000000203ff7812 */ /* 0x000fe2000784c0ff */
[----:B------:R-:W-:Y:S01]  /*14e0*/  IMAD R14, R8, 0x8, R0 ;  /* 0x00000008080e7824 */ /* 0x000fe200078e0200 */
[----:B------:R-:W-:Y:S01]  /*14f0*/  LEA.HI R3, R10, R6, RZ, 0x2 ;  /* 0x000000060a037211 */ /* 0x000fe200078f10ff */
[----:B------:R-:W-:Y:S01]  /*1500*/  IMAD.SHL.U32 R8, R7, 0x200, RZ ;  /* 0x0000020007087824 */ /* 0x000fe200078e00ff */
[----:B------:R-:W-:Y:S02]  /*1510*/  LOP3.LUT R0, R2, 0xc0, RZ, 0xc0, !PT ;  /* 0x000000c002007812 */ /* 0x000fe400078ec0ff */
[----:B------:R-:W-:Y:S01]  /*1520*/  LOP3.LUT R2, R3, 0xfffffffc, RZ, 0xc0, !PT ;  /* 0xfffffffc03027812 */ /* 0x000fe200078ec0ff */
[----:B------:R-:W-:Y:S01]  /*1530*/  IMAD R3, R18, 0x2, R8 ;  /* 0x0000000212037824 */ /* 0x000fe200078e0208 */
[----:B------:R-:W-:-:S02]  /*1540*/  LOP3.LUT R7, R0, 0x8, R17, 0xf8, !PT ;  /* 0x0000000800077812 */ /* 0x000fc400078ef811 */
[----:B------:R-:W-:Y:S01]  /*1550*/  IADD3 R20, R22, 0x20, RZ ;  /* 0x0000002016147810 */ /* 0x000fe20007ffe0ff */
[----:B------:R-:W-:Y:S01]  /*1560*/  IMAD.IADD R2, R6, 0x1, -R2 ;  /* 0x0000000106027824 */ /* 0x000fe200078e0a02 */
[----:B------:R-:W-:-:S04]  /*1570*/  SHF.R.S32.HI R23, RZ, 0x1f, R22 ;  /* 0x0000001fff177819 */ /* 0x000fc80000011416 */
[C---:B------:R-:W-:Y:S01]  /*1580*/  LOP3.LUT P3, RZ, R2.reuse, 0x2, RZ, 0xc0, !PT ;  /* 0x0000000202ff7812 */ /* 0x040fe2000786c0ff */
[----:B------:R-:W-:Y:S01]  /*1590*/  IMAD.SHL.U32 R2, R2, 0x40, RZ ;  /* 0x0000004002027824 */ /* 0x000fe200078e00ff */
[----:B-1----:R-:W-:-:S04]  /*15a0*/  LEA.HI R5, R4, R4, RZ, 0x1 ;  /* 0x0000000404057211 */ /* 0x002fc800078f08ff */
[----:B------:R-:W-:Y:S02]  /*15b0*/  LOP3.LUT R9, R5, 0x3fffffe, RZ, 0xc0, !PT ;  /* 0x03fffffe05097812 */ /* 0x000fe400078ec0ff */
[----:B------:R-:W-:-:S03]  /*15c0*/  LOP3.LUT R2, R2, 0xc0, RZ, 0xc0, !PT ;  /* 0x000000c002027812 */ /* 0x000fc600078ec0ff */
[----:B------:R-:W-:Y:S01]  /*15d0*/  IMAD.IADD R9, R4, 0x1, -R9 ;  /* 0x0000000104097824 */ /* 0x000fe200078e0a09 */
[----:B------:R-:W-:Y:S02]  /*15e0*/  SHF.R.U32.HI R4, RZ, 0x3, R0 ;  /* 0x00000003ff047819 */ /* 0x000fe40000011600 */
[----:B------:R-:W-:Y:S01]  /*15f0*/  SHF.R.S32.HI R0, RZ, 0x1, R5 ;  /* 0x00000001ff007819 */ /* 0x000fe20000011405 */
[----:B------:R-:W-:Y:S01]  /*1600*/  IMAD R6, R9, 0x20, R3 ;  /* 0x0000002009067824 */ /* 0x000fe200078e0203 */
[----:B------:R-:W-:Y:S01]  /*1610*/  LOP3.LUT R10, R7, R4, RZ, 0x3c, !PT ;  /* 0x00000004070a7212 */ /* 0x000fe200078e3cff */
[----:B------:R-:W-:Y:S01]  /*1620*/  IMAD.SHL.U32 R5, R16, 0x20, RZ ;  /* 0x0000002010057824 */ /* 0x000fe200078e00ff */
[C---:B------:R-:W-:Y:S01]  /*1630*/  LOP3.LUT R4, R0.reuse, 0x1, RZ, 0xc0, !PT ;  /* 0x0000000100047812 */ /* 0x040fe200078ec0ff */
[C---:B------:R-:W-:Y:S01]  /*1640*/  IMAD.SHL.U32 R3, R0.reuse, 0x40, RZ ;  /* 0x0000004000037824 */ /* 0x040fe200078e00ff */
[----:B------:R-:W-:Y:S01]  /*1650*/  LOP3.LUT P0, RZ, R0, 0x2, RZ, 0xc0, !PT ;  /* 0x0000000200ff7812 */ /* 0x000fe2000780c0ff */
[----:B------:R-:W-:Y:S01]  /*1660*/  IMAD.SHL.U32 R7, R12, 0x8, RZ ;  /* 0x000000080c077824 */ /* 0x000fe200078e00ff */
[----:B------:R-:W-:Y:S01]  /*1670*/  ISETP.NE.U32.AND P1, PT, R4, 0x1, PT ;  /* 0x000000010400780c */ /* 0x000fe20003f25070 */
[----:B------:R-:W-:Y:S01]  /*1680*/  IMAD R9, R12, 0x8, R15 ;  /* 0x000000080c097824 */ /* 0x000fe200078e020f */
[----:B------:R-:W-:-:S02]  /*1690*/  LOP3.LUT R3, R3, 0xc0, RZ, 0xc0, !PT ;  /* 0x000000c003037812 */ /* 0x000fc400078ec0ff */
[----:B------:R-:W-:Y:S02]  /*16a0*/  LOP3.LUT R0, R5, 0xffffff00, RZ, 0xc0, !PT ;  /* 0xffffff0005007812 */ /* 0x000fe400078ec0ff */
[----:B------:R-:W-:Y:S02]  /*16b0*/  LEA.HI R3, R3, R3, RZ, 0x1d ;  /* 0x0000000303037211 */ /* 0x000fe400078fe8ff */
[----:B------:R-:W-:Y:S01]  /*16c0*/  SHF.R.U32.HI R5, RZ, 0x3, R2 ;  /* 0x00000003ff057819 */ /* 0x000fe20000011602 */
[----:B------:R-:W-:Y:S02]  /*16d0*/  IMAD.IADD R4, R0, 0x1, R8 ;  /* 0x0000000100047824 */ /* 0x000fe400078e0208 */
[----:B------:R-:W-:Y:S01]  /*16e0*/  IMAD.IADD R3, R3, 0x1, R6 ;  /* 0x0000000103037824 */ /* 0x000fe200078e0206 */
[----:B------:R-:W-:Y:S01]  /*16f0*/  LOP3.LUT R6, R2, 0x8, R7, 0xf8, !PT ;  /* 0x0000000802067812 */ /* 0x000fe200078ef807 */
[----:B------:R-:W-:Y:S01]  /*1700*/  IMAD R2, R13, 0x20, R4 ;  /* 0x000000200d027824 */ /* 0x000fe200078e0204 */
[----:B------:R-:W-:Y:S01]  /*1710*/  LOP3.LUT R4, R11, 0x7ffffffc, RZ, 0xc0, !PT ;  /* 0x7ffffffc0b047812 */ /* 0x000fe200078ec0ff */
[----:B------:R-:W-:Y:S01]  /*1720*/  IMAD.SHL.U32 R18, R3, 0x2, RZ ;  /* 0x0000000203127824 */ /* 0x000fe200078e00ff */
[----:B------:R-:W-:Y:S01]  /*1730*/  LOP3.LUT R3, R6, R5, RZ, 0x3c, !PT ;  /* 0x0000000506037212 */ /* 0x000fe200078e3cff */
[----:B------:R-:W-:-:S02]  /*1740*/  IMAD R7, R13, 0x20, R0 ;  /* 0x000000200d077824 */ /* 0x000fc400078e0200 */
[----:B------:R-:W-:Y:S01]  /*1750*/  IMAD.IADD R4, R21, 0x1, -R4 ;  /* 0x0000000115047824 */ /* 0x000fe200078e0a04 */
[C---:B------:R-:W-:Y:S01]  /*1760*/  IADD3 R5, R18.reuse, 0x80, RZ ;  /* 0x0000008012057810 */ /* 0x040fe20007ffe0ff */
[C---:B------:R-:W-:Y:S01]  /*1770*/  IMAD.IADD R2, R3.reuse, 0x1, R2 ;  /* 0x0000000103027824 */ /* 0x040fe200078e0202 */
[----:B------:R-:W-:Y:S01]  /*1780*/  IADD3 R17, R18, 0x70, RZ ;  /* 0x0000007012117810 */ /* 0x000fe20007ffe0ff */
[----:B------:R-:W-:Y:S01]  /*1790*/  IMAD.IADD R3, R3, 0x1, R7 ;  /* 0x0000000103037824 */ /* 0x000fe200078e0207 */
[----:B------:R-:W-:Y:S01]  /*17a0*/  @P1 IADD3 R17, R5, 0x10, RZ ;  /* 0x0000001005111810 */ /* 0x000fe20007ffe0ff */
[----:B------:R-:W-:Y:S01]  /*17b0*/  STL [R1+0x3c], R18 ;  /* 0x00003c1201007387 */ /* 0x000fe20000100800 */
[----:B------:R-:W-:Y:S01]  /*17c0*/  IADD3 R5, R22, 0x40, RZ ;  /* 0x0000004016057810 */ /* 0x000fe20007ffe0ff */
[----:B------:R-:W-:Y:S01]  /*17d0*/  IMAD.SHL.U32 R4, R4, 0x2, RZ ;  /* 0x0000000204047824 */ /* 0x000fe200078e00ff */
[----:B------:R-:W-:Y:S01]  /*17e0*/  SHF.R.S32.HI R7, RZ, 0x1f, R20 ;  /* 0x0000001fff077819 */ /* 0x000fe20000011414 */
[----:B------:R-:W-:Y:S01]  /*17f0*/  STL [R1+0x40], R17 ;  /* 0x0000401101007387 */ /* 0x000fe20000100800 */
[----:B------:R-:W-:Y:S01]  /*1800*/  SHF.R.S32.HI R8, RZ, 0x1f, R5 ;  /* 0x0000001fff087819 */ /* 0x000fe20000011405 */
[----:B------:R-:W-:Y:S01]  /*1810*/  IMAD.U32 R0, R9, 0x20, R10 ;  /* 0x0000002009007824 */ /* 0x000fe200078e000a */
[C---:B------:R-:W-:Y:S01]  /*1820*/  IADD3 R16, R4.reuse, 0x10, RZ ;  /* 0x0000001004107810 */ /* 0x040fe20007ffe0ff */
[----:B------:R-:W-:Y:S01]  /*1830*/  STL [R1+0x14], R20 ;  /* 0x0000141401007387 */ /* 0x000fe20000100800 */
[C---:B------:R-:W-:Y:S01]  /*1840*/  IADD3 R15, R4.reuse, 0x18, RZ ;  /* 0x00000018040f7810 */ /* 0x040fe20007ffe0ff */
[----:B------:R-:W-:Y:S01]  /*1850*/  IMAD.MOV.U32 R6, RZ, RZ, 0x20 ;  /* 0x00000020ff067424 */ /* 0x000fe200078e00ff */
[C---:B------:R-:W-:Y:S01]  /*1860*/  IADD3 R13, R4.reuse, 0x28, RZ ;  /* 0x00000028040d7810 */ /* 0x040fe20007ffe0ff */
[----:B------:R1:W-:Y:S01]  /*1870*/  STL [R1+0x20], R5 ;  /* 0x0000200501007387 */ /* 0x0003e20000100800 */
[----:B------:R-:W-:-:S02]  /*1880*/  IADD3 R12, R4, 0x30, RZ ;  /* 0x00000030040c7810 */ /* 0x000fc40007ffe0ff */
[C---:B------:R-:W-:Y:S01]  /*1890*/  IADD3 R11, R4.reuse, 0x38, RZ ;  /* 0x00000038040b7810 */ /* 0x040fe20007ffe0ff */
[----:B------:R-:W-:Y:S01]  /*18a0*/  STL.64 [R1+0x18], R22 ;  /* 0x0000181601007387 */ /* 0x000fe20000100a00 */
[C---:B------:R-:W-:Y:S02]  /*18b0*/  IADD3 R10, R4.reuse, 0x40, RZ ;  /* 0x00000040040a7810 */ /* 0x040fe40007ffe0ff */
[----:B------:R-:W-:Y:S01]  /*18c0*/  IADD3 R9, R4, 0x48, RZ ;  /* 0x0000004804097810 */ /* 0x000fe20007ffe0ff */
[----:B------:R2:W-:Y:S01]  /*18d0*/  STL [R1+0x7c], R7 ;  /* 0x00007c0701007387 */ /* 0x0005e20000100800 */
[----:B------:R-:W-:Y:S02]  /*18e0*/  LEA R184, R0, 0x3c80, 0x1 ;  /* 0x00003c8000b87811 */ /* 0x000fe400078e08ff */
[----:B------:R-:W-:Y:S01]  /*18f0*/  SHF.R.S32.HI R0, RZ, 0x1f, R10 ;  /* 0x0000001fff007819 */ /* 0x000fe2000001140a */
[----:B------:R3:W-:Y:S01]  /*1900*/  STL [R1+0x78], R8 ;  /* 0x0000780801007387 */ /* 0x0007e20000100800 */
[----:B------:R-:W-:-:S02]  /*1910*/  IADD3 R189, R184, 0x20, RZ ;  /* 0x00000020b8bd7810 */ /* 0x000fc40007ffe0ff */
[----:B------:R-:W-:Y:S01]  /*1920*/  LEA R187, R2, 0x6080, 0x1 ;  /* 0x0000608002bb7811 */ /* 0x000fe200078e08ff */
[----:B------:R-:W-:Y:S01]  /*1930*/  STL [R1+0x24], R4 ;  /* 0x0000240401007387 */ /* 0x000fe20000100800 */
[----:B------:R-:W-:Y:S02]  /*1940*/  LEA R185, R3, 0x1880, 0x1 ;  /* 0x0000188003b97811 */ /* 0x000fe400078e08ff */
[----:B------:R-:W-:-:S04]  /*1950*/  @P2 IADD3 R189, R184, -0x20, RZ ;  /* 0xffffffe0b8bd2810 */ /* 0x000fc80007ffe0ff */
[C---:B------:R-:W-:Y:S02]  /*1960*/  IADD3 R197, R189.reuse, 0x400, RZ ;  /* 0x00000400bdc57810 */ /* 0x040fe40007ffe0ff */
[----:B-1----:R-:W-:Y:S02]  /*1970*/  SEL R5, R6, 0xffffffe0, !P0 ;  /* 0xffffffe006057807 */ /* 0x002fe40004000000 */
[C---:B------:R-:W-:Y:S02]  /*1980*/  IADD3 R196, R189.reuse, 0x800, RZ ;  /* 0x00000800bdc47810 */ /* 0x040fe40007ffe0ff */
[C---:B------:R-:W-:Y:S02]  /*1990*/  IADD3 R195, R189.reuse, 0xc00, RZ ;  /* 0x00000c00bdc37810 */ /* 0x040fe40007ffe0ff */
[----:B------:R-:W-:Y:S01]  /*19a0*/  IADD3 R194, R189, 0x1000, RZ ;  /* 0x00001000bdc27810 */ /* 0x000fe20007ffe0ff */
[----:B--2---:R-:W-:Y:S01]  /*19b0*/  IMAD.IADD R7, R19, 0x1, R14 ;  /* 0x0000000113077824 */ /* 0x004fe200078e020e */
[----:B------:R-:W-:-:S02]  /*19c0*/  IADD3 R19, R4, 0x8, RZ ;  /* 0x0000000804137810 */ /* 0x000fc40007ffe0ff */
[C---:B------:R-:W-:Y:S02]  /*19d0*/  IADD3 R14, R4.reuse, 0x20, RZ ;  /* 0x00000020040e7810 */ /* 0x040fe40007ffe0ff */
[----:B------:R1:W-:Y:S01]  /*19e0*/  STL [R1+0xb8], R7 ;  /* 0x0000b80701007387 */ /* 0x0003e20000100800 */
[----:B---3--:R-:W-:Y:S02]  /*19f0*/  IADD3 R8, R4, 0x50, RZ ;  /* 0x0000005004087810 */ /* 0x008fe40007ffe0ff */
[C---:B------:R-:W-:Y:S02]  /*1a00*/  IADD3 R193, R189.reuse, 0x1400, RZ ;  /* 0x00001400bdc17810 */ /* 0x040fe40007ffe0ff */
[C---:B------:R-:W-:Y:S02]  /*1a10*/  IADD3 R192, R189.reuse, 0x1800, RZ ;  /* 0x00001800bdc07810 */ /* 0x040fe40007ffe0ff */
[C---:B------:R-:W-:Y:S02]  /*1a20*/  IADD3 R191, R189.reuse, 0x1c00, RZ ;  /* 0x00001c00bdbf7810 */ /* 0x040fe40007ffe0ff */
[----:B------:R-:W-:-:S02]  /*1a30*/  IADD3 R190, R189, 0x2000, RZ ;  /* 0x00002000bdbe7810 */ /* 0x000fc40007ffe0ff */
[----:B-1----:R-:W-:-:S05]  /*1a40*/  SHF.R.S32.HI R7, RZ, 0x1f, R4 ;  /* 0x0000001fff077819 */ /* 0x002fca0000011404 */
[----:B------:R1:W-:Y:S04]  /*1a50*/  STL [R1+0xb4], R7 ;  /* 0x0000b40701007387 */ /* 0x0003e80000100800 */
[----:B------:R2:W-:Y:S04]  /*1a60*/  STL [R1+0x6c], R19 ;  /* 0x00006c1301007387 */ /* 0x0005e80000100800 */
[----:B------:R-:W-:Y:S04]  /*1a70*/  STL [R1+0x68], R16 ;  /* 0x0000681001007387 */ /* 0x000fe80000100800 */
[----:B------:R3:W-:Y:S04]  /*1a80*/  STL [R1+0x64], R15 ;  /* 0x0000640f01007387 */ /* 0x0007e80000100800 */
[----:B------:R4:W-:Y:S04]  /*1a90*/  STL [R1+0x60], R14 ;  /* 0x0000600e01007387 */ /* 0x0009e80000100800 */
[----:B------:R-:W-:Y:S04]  /*1aa0*/  STL [R1+0x5c], R13 ;  /* 0x00005c0d01007387 */ /* 0x000fe80000100800 */
[----:B------:R5:W-:Y:S01]  /*1ab0*/  STL [R1+0x58], R12 ;  /* 0x0000580c01007387 */ /* 0x000be20000100800 */
[----:B-1----:R-:W-:-:S02]  /*1ac0*/  IADD3 R7, R4, 0x58, RZ ;  /* 0x0000005804077810 */ /* 0x002fc40007ffe0ff */
[----:B------:R-:W-:Y:S01]  /*1ad0*/  SEL R4, R6, 0xffffffe0, !P3 ;  /* 0xffffffe006047807 */ /* 0x000fe20005800000 */
[----:B------:R-:W-:Y:S01]  /*1ae0*/  STL [R1+0x54], R11 ;  /* 0x0000540b01007387 */ /* 0x000fe20000100800 */
[----:B--2---:R-:W-:Y:S02]  /*1af0*/  SHF.R.S32.HI R19, RZ, 0x1f, R19 ;  /* 0x0000001fff137819 */ /* 0x004fe40000011413 */
[----:B------:R-:W-:Y:S01]  /*1b00*/  SHF.R.S32.HI R6, RZ, 0x1f, R16 ;  /* 0x0000001fff067819 */ /* 0x000fe20000011410 */
[----:B------:R-:W-:Y:S01]  /*1b10*/  STL [R1+0x50], R10 ;  /* 0x0000500a01007387 */ /* 0x000fe20000100800 */
[----:B------:R-:W-:Y:S02]  /*1b20*/  IMAD.IADD R188, R187, 0x1, R4 ;  /* 0x00000001bbbc7824 */ /* 0x000fe400078e0204 */
[----:B------:R-:W-:Y:S01]  /*1b30*/  IMAD.IADD R186, R4, 0x1, R185 ;  /* 0x0000000104ba7824 */ /* 0x000fe200078e02b9 */
[----:B------:R1:W-:Y:S01]  /*1b40*/  STL [R1+0x4c], R9 ;  /* 0x00004c0901007387 */ /* 0x0003e20000100800 */
[----:B---3--:R-:W-:-:S03]  /*1b50*/  SHF.R.S32.HI R15, RZ, 0x1f, R15 ;  /* 0x0000001fff0f7819 */ /* 0x008fc6000001140f */
[----:B------:R-:W-:Y:S01]  /*1b60*/  STL [R1+0x48], R8 ;  /* 0x0000480801007387 */ /* 0x000fe20000100800 */
[----:B----4-:R-:W-:-:S03]  /*1b70*/  SHF.R.S32.HI R14, RZ, 0x1f, R14 ;  /* 0x0000001fff0e7819 */ /* 0x010fc6000001140e */
[----:B------:R-:W-:Y:S04]  /*1b80*/  STL [R1+0xb0], R19 ;  /* 0x0000b01301007387 */ /* 0x000fe80000100800 */
[----:B------:R-:W-:Y:S01]  /*1b90*/  STL [R1+0x44], R7 ;  /* 0x0000440701007387 */ /* 0x000fe20000100800 */
[----:B-----5:R-:W-:-:S03]  /*1ba0*/  SHF.R.S32.HI R12, RZ, 0x1f, R12 ;  /* 0x0000001fff0c7819 */ /* 0x020fc6000001140c */
[----:B------:R2:W-:Y:S04]  /*1bb0*/  STL [R1+0xac], R6 ;  /* 0x0000ac0601007387 */ /* 0x0005e80000100800 */
[----:B------:R-:W-:Y:S04]  /*1bc0*/  STL [R1+0xa8], R15 ;  /* 0x0000a80f01007387 */ /* 0x000fe80000100800 */
[----:B------:R-:W-:Y:S01]  /*1bd0*/  STL [R1+0xa4], R14 ;  /* 0x0000a40e01007387 */ /* 0x000fe20000100800 */
[----:B-1----:R-:W-:Y:S02]  /*1be0*/  SHF.R.S32.HI R9, RZ, 0x1f, R9 ;  /* 0x0000001fff097819 */ /* 0x002fe40000011409 */
[----:B--2---:R-:W-:-:S05]  /*1bf0*/  SHF.R.S32.HI R6, RZ, 0x1f, R13 ;  /* 0x0000001fff067819 */ /* 0x004fca000001140d */
        /* <DEDUP_REMOVED lines=14> */
.L_x_1156:
        /* <DEDUP_REMOVED lines=18> */
[----:B------:R-:W-:Y:S02]  /*1e00*/  @P2 LEA.HI.X R3, R74, c[0x0][0x374], R75, 0x2, P0 ;  /* 0x0000dd004a032a11 */ /* 0x000fe400000f144b */
[----:B------:R-:W-:-:S03]  /*1e10*/  ISETP.NE.U32.AND P0, PT, RZ, c[0x0][0x350], PT ;  /* 0x0000d400ff007a0c */ /* 0x000fc60003f05070 */
[----:B------:R2:W5:Y:S01]  /*1e20*/  @P2 LDG.E R8, [R2.64] ;  /* 0x0000000602082981 */ /* 0x000562000c1e1900 */
[C---:B------:R-:W-:Y:S02]  /*1e30*/  @P5 LEA R6, P2, R74.reuse, c[0x0][0x360], 0x2 ;  /* 0x0000d8004a065a11 */ /* 0x040fe400078410ff */
[----:B------:R-:W-:Y:S02]  /*1e40*/  ISETP.NE.AND.EX P0, PT, RZ, c[0x0][0x354], PT, P0 ;  /* 0x0000d500ff007a0c */ /* 0x000fe40003f05300 */
[C-C-:B------:R-:W-:Y:S02]  /*1e50*/  @P5 LEA.HI.X R7, R74.reuse, c[0x0][0x364], R75.reuse, 0x2, P2 ;  /* 0x0000d9004a075a11 */ /* 0x140fe400010f144b */
[----:B------:R-:W-:-:S03]  /*1e60*/  LEA.HI.X R5, R74, c[0x0][0x34c], R75, 0x2, P4 ;  /* 0x0000d3004a057a11 */ /* 0x000fc600020f144b */
[----:B------:R-:W4:Y:S04]  /*1e70*/  @P5 LDG.E R0, [R6.64] ;  /* 0x0000000606005981 */ /* 0x000f28000c1e1900 */
[----:B------:R1:W5:Y:S01]  /*1e80*/  @P1 LDG.E R11, [R4.64] ;  /* 0x00000006040b1981 */ /* 0x000362000c1e1900 */
[----:B--2---:R-:W-:-:S04]  /*1e90*/  LEA R2, P3, R74, c[0x0][0x350], 0x2 ;  /* 0x0000d4004a027a11 */ /* 0x004fc800078610ff */
[----:B------:R-:W-:-:S05]  /*1ea0*/  LEA.HI.X R3, R74, c[0x0][0x354], R75, 0x2, P3 ;  /* 0x0000d5004a037a11 */ /* 0x000fca00018f144b */
[----:B------:R1:W5:Y:S01]  /*1eb0*/  @P0 LDG.E R9, [R2.64] ;  /* 0x0000000602090981 */ /* 0x000362000c1e1900 */
[----:B---3--:R-:W-:-:S05]  /*1ec0*/  LOP3.LUT R76, R10, 0xffff, RZ, 0xc0, !PT ;  /* 0x0000ffff0a4c7812 */ /* 0x008fca00078ec0ff */
[----:B------:R1:W-:Y:S01]  /*1ed0*/  STL [R1+0x2c], R76 ;  /* 0x00002c4c01007387 */ /* 0x0003e20000100800 */
[----:B------:R-:W-:Y:S03]  /*1ee0*/  YIELD ;  /* 0x0000000000007946 */ /* 0x000fe60003800000 */
[----:B----4-:R1:W-:Y:S01]  /*1ef0*/  @P5 STL [R1+0x10], R0 ;  /* 0x0000100001005387 */ /* 0x0103e20000100800 */
[----:B------:R-:W-:Y:S05]  /*1f00*/  @P5 BRA `(.L_x_1057) ;  /* 0x0000007000005947 */ /* 0x000fea0003800000 */
[----:B-1----:R-:W-:-:S05]  /*1f10*/  MOV R0, c[0x0][0x168] ;  /* 0x00005a0000007a02 */ /* 0x002fca0000000f00 */
[----:B------:R1:W-:Y:S01]  /*1f20*/  STL [R1+0x10], R0 ;  /* 0x0000100001007387 */ /* 0x0003e20000100800 */
[----:B------:R-:W-:Y:S05]  /*1f30*/  @!P1 BRA `(.L_x_1057) ;  /* 0x0000004000009947 */ /* 0x000fea0003800000 */
[----:B------:R-:W2:Y:S04]  /*1f40*/  LDG.E R6, [R4.64] ;  /* 0x0000000604067981 */ /* 0x000ea8000c1e1900 */
[----:B-1----:R-:W2:Y:S02]  /*1f50*/  LDG.E R0, [R4.64+0x4] ;  /* 0x0000040604007981 */ /* 0x002ea4000c1e1900 */
[----:B--2---:R-:W-:-:S05]  /*1f60*/  IADD3 R0, -R6, R0, RZ ;  /* 0x0000000006007210 */ /* 0x004fca0007ffe1ff */
[----:B------:R1:W-:Y:S02]  /*1f70*/  STL [R1+0x10], R0 ;  /* 0x0000100001007387 */ /* 0x0003e40000100800 */
.L_x_1057:
[----:B------:R-:W-:-:S04]  /*1f80*/  ISETP.NE.U32.AND P2, PT, RZ, c[0x0][0x368], PT ;  /* 0x0000da00ff007a0c */ /* 0x000fc80003f45070 */
[----:B------:R-:W-:-:S13]  /*1f90*/  ISETP.NE.AND.EX P2, PT, RZ, c[0x0][0x36c], PT, P2 ;  /* 0x0000db00ff007a0c */ /* 0x000fda0003f45320 */
[----:B------:R-:W-:Y:S05]  /*1fa0*/  @!P2 BRA `(.L_x_1058) ;  /* 0x000000400000a947 */ /* 0x000fea0003800000 */
[----:B-1----:R-:W-:-:S04]  /*1fb0*/  LEA R2, P2, R74, c[0x0][0x368], 0x2 ;  /* 0x0000da004a027a11 */ /* 0x002fc800078410ff */
[----:B------:R-:W-:-:S05]  /*1fc0*/  LEA.HI.X R3, R74, c[0x0][0x36c], R75, 0x2, P2 ;  /* 0x0000db004a037a11 */ /* 0x000fca00010f144b */
[----:B------:R1:W5:Y:S01]  /*1fd0*/  LDG.E R0, [R2.64] ;  /* 0x0000000602007981 */ /* 0x000362000c1e1900 */
[----:B------:R-:W-:Y:S05]  /*1fe0*/  BRA `(.L_x_1059) ;  /* 0x0000005000007947 */ /* 0x000fea0003800000 */
.L_x_1058:
[----:B-1----:R-:W-:Y:S01]  /*1ff0*/  MOV R0, c[0x0][0x1d0] ;  /* 0x0000740000007a02 */ /* 0x002fe20000000f00 */
[----:B------:R-:W-:Y:S05]  /*2000*/  @!P0 BRA `(.L_x_1059) ;  /* 0x0000003000008947 */ /* 0x000fea0003800000 */
[----:B------:R-:W2:Y:S04]  /*2010*/  LDG.E R4, [R2.64] ;  /* 0x0000000602047981 */ /* 0x000ea8000c1e1900 */
[----:B------:R-:W2:Y:S02]  /*2020*/  LDG.E R0, [R2.64+0x4] ;  /* 0x0000040602007981 */ /* 0x000ea4000c1e1900 */
[----:B--2---:R-:W-:Y:S02]  /*2030*/  IADD3 R0, -R4, R0, RZ ;  /* 0x0000000004007210 */ /* 0x004fe40007ffe1ff */
.L_x_1059:
[----:B-1----:R-:W2:Y:S04]  /*2040*/  LDL R2, [R1+0x10] ;  /* 0x0000100001027983 */ /* 0x002ea80000100800 */
[----:B------:R-:W3:Y:S01]  /*2050*/  LDL.LU R3, [R1+0x4] ;  /* 0x0000040001037983 */ /* 0x000ee20000300800 */
[--C-:B-----5:R-:W-:Y:S01]  /*2060*/  IMAD.IADD R4, R0, 0x1, -R8.reuse ;  /* 0x0000000100047824 */ /* 0x120fe200078e0a08 */
[----:B------:R-:W-:Y:S01]  /*2070*/  BSSY B0, `(.L_x_1060) ;  /* 0x000003f000007945 */ /* 0x000fe20003800000 */
[----:B------:R-:W-:-:S02]  /*2080*/  IMAD.IADD R12, R9, 0x1, R8 ;  /* 0x00000001090c7824 */ /* 0x000fc400078e0208 */
[----:B--2---:R-:W-:Y:S02]  /*2090*/  IMAD.MOV.U32 R5, RZ, RZ, R2 ;  /* 0x000000ffff057224 */ /* 0x004fe400078e0002 */
[----:B------:R-:W-:Y:S02]  /*20a0*/  IMAD.MOV.U32 R2, RZ, RZ, c[0x0][0x2c4] ;  /* 0x0000b100ff027624 */ /* 0x000fe400078e00ff */
[----:B---3--:R-:W-:-:S03]  /*20b0*/  IMAD.SHL.U32 R16, R3, 0x80, RZ ;  /* 0x0000008003107824 */ /* 0x008fc600078e00ff */
[----:B------:R-:W-:Y:S02]  /*20c0*/  ISETP.NE.AND P3, PT, R2, 0x1, PT ;  /* 0x000000010200780c */ /* 0x000fe40003f65270 */
[----:B------:R-:W-:Y:S01]  /*20d0*/  IADD3 R2, R16, 0x7f, RZ ;  /* 0x0000007f10027810 */ /* 0x000fe20007ffe0ff */
[----:B------:R-:W-:Y:S04]  /*20e0*/  STL [R1+0x30], R16 ;  /* 0x0000301001007387 */ /* 0x000fe80000100800 */
[----:B------:R-:W-:Y:S01]  /*20f0*/  IMAD.MOV.U32 R0, RZ, RZ, R2 ;  /* 0x000000ffff007224 */ /* 0x000fe200078e0002 */
[----:B------:R1:W-:Y:S05]  /*2100*/  STL [R1+0x4], R4 ;  /* 0x0000040401007387 */ /* 0x0003ea0000100800 */
[----:B------:R-:W-:Y:S01]  /*2110*/  @P3 IMAD.HI.U32 R3, R2, c[0x0][0x2c8], RZ ;  /* 0x0000b20002033a27 */ /* 0x000fe200078e00ff */
[----:B------:R-:W-:-:S04]  /*2120*/  IADD3 R2, R4, 0x30, -R5 ;  /* 0x0000003004027810 */ /* 0x000fc80007ffe805 */
[----:B------:R-:W-:Y:S02]  /*2130*/  @P3 SHF.R.U32.HI R0, RZ, c[0x0][0x2cc], R3 ;  /* 0x0000b300ff003a19 */ /* 0x000fe40000011603 */
[----:B------:R-:W-:-:S03]  /*2140*/  IADD3 R3, R4, 0x2f, RZ ;  /* 0x0000002f04037810 */ /* 0x000fc60007ffe0ff */
[----:B------:R-:W-:Y:S02]  /*2150*/  IMAD.IADD R0, R2, 0x1, R0 ;  /* 0x0000000102007824 */ /* 0x000fe400078e0200 */
[----:B------:R-:W-:-:S04]  /*2160*/  IMAD.HI R2, R3, 0x2aaaaaab, RZ ;  /* 0x2aaaaaab03027827 */ /* 0x000fc800078e02ff */
[----:B------:R-:W-:Y:S01]  /*2170*/  IMAD.HI R0, R0, 0x2aaaaaab, RZ ;  /* 0x2aaaaaab00007827 */ /* 0x000fe200078e02ff */
[----:B-1----:R-:W-:-:S04]  /*2180*/  SHF.R.U32.HI R4, RZ, 0x1f, R2 ;  /* 0x0000001fff047819 */ /* 0x002fc80000011602 */
[----:B------:R-:W-:Y:S02]  /*2190*/  SHF.R.U32.HI R3, RZ, 0x1f, R0 ;  /* 0x0000001fff037819 */ /* 0x000fe40000011600 */
[----:B------:R-:W-:Y:S02]  /*21a0*/  LEA.HI.SX32 R4, R2, R4, 0x1d ;  /* 0x0000000402047211 */ /* 0x000fe400078feaff */
[----:B------:R-:W-:Y:S02]  /*21b0*/  LOP3.LUT R2, R10, 0xff000000, RZ, 0xc0, !PT ;  /* 0xff0000000a027812 */ /* 0x000fe400078ec0ff */
[----:B------:R-:W-:Y:S02]  /*21c0*/  LEA.HI.SX32 R0, R0, R3, 0x1d ;  /* 0x0000000300007211 */ /* 0x000fe400078feaff */
[----:B------:R-:W-:Y:S02]  /*21d0*/  LOP3.LUT R3, R10, 0xff0000, RZ, 0xc0, !PT ;  /* 0x00ff00000a037812 */ /* 0x000fe400078ec0ff */
[----:B------:R-:W-:-:S02]  /*21e0*/  SHF.R.U32.HI R2, RZ, 0x8, R2 ;  /* 0x00000008ff027819 */ /* 0x000fc40000011602 */
[----:B------:R-:W-:Y:S02]  /*21f0*/  IMNMX R6, R4, R0, PT ;  /* 0x0000000004067217 */ /* 0x000fe40003800200 */
[----:B------:R-:W-:Y:S01]  /*2200*/  LEA.HI R3, R3, R2, RZ, 0x10 ;  /* 0x0000000203037211 */ /* 0x000fe200078f80ff */
[----:B------:R-:W-:Y:S01]  /*2210*/  IMAD.MOV.U32 R2, RZ, RZ, RZ ;  /* 0x000000ffff027224 */ /* 0x000fe200078e00ff */
[----:B------:R-:W-:Y:S02]  /*2220*/  ISETP.GE.AND P2, PT, R6, 0x1, PT ;  /* 0x000000010600780c */ /* 0x000fe40003f46270 */
        /* <DEDUP_REMOVED lines=35> */
.L_x_1061:
[----:B------:R-:W-:Y:S05]  /*2460*/  BSYNC B0 ;  /* 0x0000000000007941 */ /* 0x000fea0003800000 */
.L_x_1060:
[----:B------:R-:W-:Y:S01]  /*2470*/  IMAD R248, R14, R2, RZ ;  /* 0x000000020ef87224 */ /* 0x000fe200078e02ff */
[----:B------:R-:W-:Y:S01]  /*2480*/  PRMT R0, RZ, 0x7610, R0 ;  /* 0x00007610ff007816 */ /* 0x000fe20000000000 */
[----:B------:R-:W-:Y:S01]  /*2490*/  CS2R R22, SRZ ;  /* 0x0000000000167805 */ /* 0x000fe2000001ff00 */
[----:B------:R-:W-:Y:S01]  /*24a0*/  CS2R R24, SRZ ;  /* 0x0000000000187805 */ /* 0x000fe2000001ff00 */
[----:B------:R-:W-:Y:S01]  /*24b0*/  IMAD.IADD R2, R248, 0x1, R2 ;  /* 0x00000001f8027824 */ /* 0x000fe200078e0202 */
[----:B------:R-:W-:Y:S01]  /*24c0*/  CS2R R26, SRZ ;  /* 0x00000000001a7805 */ /* 0x000fe2000001ff00 */
        /* <DEDUP_REMOVED lines=50> */
[----:B------:R-:W2:Y:S01]  /*27f0*/  LDL.64 R20, [R1+0x18] ;  /* 0x0000180001147983 */ /* 0x000ea20000100a00 */
[----:B------:R-:W-:-:S03]  /*2800*/  ISETP.NE.U32.AND P2, PT, RZ, c[0x0][0x340], PT ;  /* 0x0000d000ff007a0c */ /* 0x000fc60003f45070 */
[----:B------:R-:W3:Y:S01]  /*2810*/  LDL R19, [R1+0x14] ;  /* 0x0000140001137983 */ /* 0x000ee20000100800 */
[----:B------:R-:W-:-:S03]  /*2820*/  ISETP.NE.AND.EX P2, PT, RZ, c[0x0][0x344], PT, P2 ;  /* 0x0000d100ff007a0c */ /* 0x000fc60003f45320 */
[----:B------:R-:W4:Y:S04]  /*2830*/  LDL.LU R18, [R1+0x34] ;  /* 0x0000340001127983 */ /* 0x000f280000300800 */
[----:B------:R-:W5:Y:S04]  /*2840*/  LDL R17, [R1+0x20] ;  /* 0x0000200001117983 */ /* 0x000f680000100800 */
[----:B-1----:R-:W1:Y:S02]  /*2850*/  S2R R5, SR_TID.X ;  /* 0x0000000000057919 */ /* 0x002e640000002100 */
[----:B------:R-:W-:-:S05]  /*2860*/  @P2 IMAD.WIDE R2, R74, R13, c[0x0][0x340] ;  /* 0x0000d0004a022625 */ /* 0x000fca00078e020d */
[----:B------:R1:W4:Y:S01]  /*2870*/  @P2 LDG.E R15, [R2.64] ;  /* 0x00000006020f2981 */ /* 0x000322000c1e1900 */
[----:B------:R-:W-:-:S05]  /*2880*/  SHF.R.S32.HI R0, RZ, 0x1f, R11 ;  /* 0x0000001fff007819 */ /* 0x000fca000001140b */
[----:B------:R-:W-:-:S04]  /*2890*/  IMAD R0, R0, c[0x0][0x178], RZ ;  /* 0x00005e0000007a24 */ /* 0x000fc800078e02ff */
[----:B------:R-:W-:Y:S01]  /*28a0*/  IMAD R0, R11, c[0x0][0x17c], R0 ;  /* 0x00005f000b007a24 */ /* 0x000fe200078e0200 */
[----:B-1----:R-:W-:-:S04]  /*28b0*/  SHF.R.S32.HI R4, RZ, 0x1f, R5 ;  /* 0x0000001fff047819 */ /* 0x002fc80000011405 */
[----:B------:R-:W-:-:S04]  /*28c0*/  LEA.HI R4, R4, R5, RZ, 0x2 ;  /* 0x0000000504047211 */ /* 0x000fc800078f10ff */
[----:B------:R-:W-:Y:S01]  /*28d0*/  LOP3.LUT R4, R4, 0xfffffffc, RZ, 0xc0, !PT ;  /* 0xfffffffc04047812 */ /* 0x000fe200078ec0ff */
[----:B------:R-:W-:-:S04]  /*28e0*/  IMAD.WIDE.U32 R2, R11, c[0x0][0x178], RZ ;  /* 0x00005e000b027a25 */ /* 0x000fc800078e00ff */
[----:B------:R-:W-:Y:S01]  /*28f0*/  IMAD.IADD R4, R5, 0x1, -R4 ;  /* 0x0000000105047824 */ /* 0x000fe200078e0a04 */
[----:B------:R-:W-:-:S03]  /*2900*/  IADD3 R3, R3, R0, RZ ;  /* 0x0000000003037210 */ /* 0x000fc60007ffe0ff */
[----:B------:R-:W-:Y:S01]  /*2910*/  IMAD R4, R4, 0x20, R250 ;  /* 0x0000002004047824 */ /* 0x000fe200078e02fa */
[----:B------:R-:W-:-:S03]  /*2920*/  SEL R8, R75, RZ, !P1 ;  /* 0x000000ff4b087207 */ /* 0x000fc60004800000 */
[----:B------:R-:W-:Y:S01]  /*2930*/  IMAD.IADD R10, R16, 0x1, R4 ;  /* 0x00000001100a7824 */ /* 0x000fe200078e0204 */
[----:B------:R-:W-:Y:S01]  /*2940*/  SHF.R.S32.HI R6, RZ, 0x1f, R12 ;  /* 0x0000001fff067819 */ /* 0x000fe2000001140c */
[----:B------:R-:W-:Y:S01]  /*2950*/  IMAD.WIDE.U32 R4, R76, c[0x0][0x1b8], R2 ;  /* 0x00006e004c047a25 */ /* 0x000fe200078e0002 */
[----:B------:R-:W-:-:S03]  /*2960*/  IADD3 R2, P4, R250, R12, RZ ;  /* 0x0000000cfa027210 */ /* 0x000fc60007f9e0ff */
[----:B------:R-:W-:Y:S01]  /*2970*/  @P3 IMAD.HI.U32 R7, R10, c[0x0][0x2c8], RZ ;  /* 0x0000b2000a073a27 */ /* 0x000fe200078e00ff */
[----:B------:R-:W-:Y:S02]  /*2980*/  MOV R0, R10 ;  /* 0x0000000a00007202 */ /* 0x000fe40000000f00 */
[----:B------:R-:W-:Y:S01]  /*2990*/  SEL R3, R74, RZ, !P1 ;  /* 0x000000ff4a037207 */ /* 0x000fe20004800000 */
[----:B------:R-:W-:Y:S01]  /*29a0*/  IMAD R9, R8, c[0x0][0x1c0], RZ ;  /* 0x0000700008097a24 */ /* 0x000fe200078e02ff */
[----:B------:R-:W-:Y:S01]  /*29b0*/  @P3 SHF.R.U32.HI R0, RZ, c[0x0][0x2cc], R7 ;  /* 0x0000b300ff003a19 */ /* 0x000fe20000011607 */
[----:B------:R-:W-:Y:S01]  /*29c0*/  IMAD R5, R76, c[0x0][0x1bc], R5 ;  /* 0x00006f004c057a24 */ /* 0x000fe200078e0205 */
[----:B------:R-:W-:Y:S01]  /*29d0*/  LEA.HI.X.SX32 R8, R250, R6, 0x1, P4 ;  /* 0x00000006fa087211 */ /* 0x000fe200020f0eff */
[C---:B------:R-:W-:Y:S01]  /*29e0*/  IMAD R12, R3.reuse, c[0x0][0x1c4], R9 ;  /* 0x00007100030c7a24 */ /* 0x040fe200078e0209 */
[----:B------:R-:W-:Y:S01]  /*29f0*/  SHF.R.S32.HI R11, RZ, 0x1f, R0 ;  /* 0x0000001fff0b7819 */ /* 0x000fe20000011400 */
[----:B------:R-:W-:-:S04]  /*2a00*/  IMAD.WIDE.U32 R4, R3, c[0x0][0x1c0], R4 ;  /* 0x0000700003047a25 */ /* 0x000fc800078e0004 */
[C---:B------:R-:W-:Y:S02]  /*2a10*/  IMAD R14, R8.reuse, c[0x0][0x1e0], RZ ;  /* 0x00007800080e7a24 */ /* 0x040fe400078e02ff */
[----:B------:R-:W-:Y:S02]  /*2a20*/  IMAD R13, R8, c[0x0][0x208], RZ ;  /* 0x00008200080d7a24 */ /* 0x000fe400078e02ff */
[----:B------:R-:W-:Y:S02]  /*2a30*/  IMAD.IADD R3, R5, 0x1, R12 ;  /* 0x0000000105037824 */ /* 0x000fe400078e020c */
[C---:B------:R-:W-:Y:S02]  /*2a40*/  IMAD R12, R2.reuse, c[0x0][0x1e4], R14 ;  /* 0x00007900020c7a24 */ /* 0x040fe400078e020e */
[----:B------:R-:W-:Y:S02]  /*2a50*/  IMAD R13, R2, c[0x0][0x20c], R13 ;  /* 0x00008300020d7a24 */ /* 0x000fe400078e020d */
[----:B------:R-:W-:Y:S01]  /*2a60*/  IMAD R5, R11, c[0x0][0x1b0], RZ ;  /* 0x00006c000b057a24 */ /* 0x000fe200078e02ff */
[----:B------:R-:W-:-:S02]  /*2a70*/  IADD3 R11, -R0, RZ, RZ ;  /* 0x000000ff000b7210 */ /* 0x000fc40007ffe1ff */
[----:B------:R-:W-:Y:S01]  /*2a80*/  IADD3 R96, R203, -0x1, RZ ;  /* 0xffffffffcb607810 */ /* 0x000fe20007ffe0ff */
[----:B--2---:R-:W-:-:S04]  /*2a90*/  IMAD.WIDE.U32 R6, R2, c[0x0][0x1e0], R20 ;  /* 0x0000780002067a25 */ /* 0x004fc800078e0014 */
[----:B------:R-:W-:-:S04]  /*2aa0*/  IMAD.WIDE.U32 R8, R2, c[0x0][0x208], R20 ;  /* 0x0000820002087a25 */ /* 0x000fc800078e0014 */
[----:B------:R-:W-:Y:S02]  /*2ab0*/  IMAD.MOV.U32 R2, RZ, RZ, R4 ;  /* 0x000000ffff027224 */ /* 0x000fe400078e0004 */
[C---:B------:R-:W-:Y:S02]  /*2ac0*/  IMAD R4, R0.reuse, c[0x0][0x1b4], R5 ;  /* 0x00006d0000047a24 */ /* 0x040fe400078e0205 */
[----:B------:R-:W-:-:S04]  /*2ad0*/  IMAD.WIDE.U32 R2, R0, c[0x0][0x1b0], R2 ;  /* 0x00006c0000027a25 */ /* 0x000fc800078e0002 */
[----:B------:R-:W-:Y:S01]  /*2ae0*/  IMAD R0, R11, c[0x0][0x2c4], R10 ;  /* 0x0000b1000b007a24 */ /* 0x000fe200078e020a */
[----:B---3--:R-:W-:Y:S02]  /*2af0*/  ISETP.GE.AND P5, PT, R19, c[0x0][0x1d4], PT ;  /* 0x0000750013007a0c */ /* 0x008fe40003fa6270 */
[----:B------:R-:W-:Y:S02]  /*2b00*/  IADD3 R3, R3, R4, RZ ;  /* 0x0000000403037210 */ /* 0x000fe40007ffe0ff */
[----:B------:R-:W-:Y:S01]  /*2b10*/  SHF.R.S32.HI R10, RZ, 0x1f, R0 ;  /* 0x0000001fff0a7819 */ /* 0x000fe20000011400 */
[----:B------:R-:W-:Y:S01]  /*2b20*/  IMAD.MOV.U32 R4, RZ, RZ, R8 ;  /* 0x000000ffff047224 */ /* 0x000fe200078e0008 */
[----:B------:R-:W-:Y:S02]  /*2b30*/  IADD3 R7, R7, R12, RZ ;  /* 0x0000000c07077210 */ /* 0x000fe40007ffe0ff */
[----:B------:R-:W-:Y:S01]  /*2b40*/  SEL R8, RZ, 0xffffffff, P5 ;  /* 0xffffffffff087807 */ /* 0x000fe20002800000 */
[----:B------:R-:W-:Y:S01]  /*2b50*/  IMAD R10, R10, c[0x0][0x1a8], RZ ;  /* 0x00006a000a0a7a24 */ /* 0x000fe200078e02ff */
[----:B------:R-:W-:Y:S01]  /*2b60*/  ISETP.GE.AND P6, PT, R20, c[0x0][0x1d4], PT ;  /* 0x0000750014007a0c */ /* 0x000fe20003fc6270 */
[----:B------:R-:W-:Y:S01]  /*2b70*/  IMAD.IADD R5, R9, 0x1, R13 ;  /* 0x0000000109057824 */ /* 0x000fe200078e020d */
[----:B------:R-:W-:Y:S01]  /*2b80*/  SHF.L.U32 R11, R8, 0x1, RZ ;  /* 0x00000001080b7819 */ /* 0x000fe200000006ff */
[----:B------:R-:W-:Y:S01]  /*2b90*/  IMAD.WIDE.U32 R8, R76, c[0x0][0x1e8], R6 ;  /* 0x00007a004c087a25 */ /* 0x000fe200078e0006 */
[----:B------:R-:W-:-:S03]  /*2ba0*/  SEL R12, RZ, 0x1, P6 ;  /* 0x00000001ff0c7807 */ /* 0x000fc60003000000 */
[C---:B------:R-:W-:Y:S02]  /*2bb0*/  IMAD R10, R0.reuse, c[0x0][0x1ac], R10 ;  /* 0x00006b00000a7a24 */ /* 0x040fe400078e020a */
[----:B------:R-:W-:Y:S01]  /*2bc0*/  IMAD.WIDE.U32 R6, R0, c[0x0][0x1a8], R2 ;  /* 0x00006a0000067a25 */ /* 0x000fe200078e0002 */
[----:B------:R-:W-:-:S03]  /*2bd0*/  LOP3.LUT R13, R11, 0x2, R12, 0xe2, !PT ;  /* 0x000000020b0d7812 */ /* 0x000fc600078ee20c */
[----:B------:R-:W-:Y:S01]  /*2be0*/  IMAD.IADD R7, R7, 0x1, R10 ;  /* 0x0000000107077824 */ /* 0x000fe200078e020a */
[C---:B------:R-:W-:Y:S02]  /*2bf0*/  LEA R12, P1, R6.reuse, c[0x0][0x160], 0x1 ;  /* 0x00005800060c7a11 */ /* 0x040fe400078208ff */
[----:B----4-:R-:W-:Y:S02]  /*2c00*/  @P2 SHF.R.S32.HI R0, RZ, 0x1f, R15 ;  /* 0x0000001fff002819 */ /* 0x010fe4000001140f */
[----:B------:R-:W-:Y:S01]  /*2c10*/  LEA.HI.X R11, R6, c[0x0][0x164], R7, 0x1, P1 ;  /* 0x00005900060b7a11 */ /* 0x000fe200008f0c07 */
[----:B------:R-:W-:Y:S01]  /*2c20*/  @!P2 IMAD.MOV.U32 R0, RZ, RZ, R75 ;  /* 0x000000ffff00a224 */ /* 0x000fe200078e004b */
[----:B------:R-:W-:Y:S02]  /*2c30*/  ISETP.GE.AND P1, PT, R20, c[0x0][0x198], PT ;  /* 0x0000660014007a0c */ /* 0x000fe40003f26270 */
[----:B------:R-:W-:Y:S02]  /*2c40*/  @!P2 MOV R15, R74 ;  /* 0x0000004a000fa202 */ /* 0x000fe40000000f00 */
[----:B------:R-:W-:-:S02]  /*2c50*/  SEL R6, R0, RZ, !P0 ;  /* 0x000000ff00067207 */ /* 0x000fc40004000000 */
[----:B------:R-:W-:Y:S02]  /*2c60*/  SEL R0, R15, RZ, !P0 ;  /* 0x000000ff0f007207 */ /* 0x000fe40004000000 */
[----:B------:R-:W-:Y:S02]  /*2c70*/  ISETP.GE.AND P0, PT, R19, c[0x0][0x198], PT ;  /* 0x0000660013007a0c */ /* 0x000fe40003f06270 */
[----:B------:R-:W-:-:S04]  /*2c80*/  LOP3.LUT R18, R18, 0xfffffffd, RZ, 0xc0, !PT ;  /* 0xfffffffd12127812 */ /* 0x000fc800078ec0ff */
[----:B------:R-:W-:-:S04]  /*2c90*/  @P1 LOP3.LUT R18, R18, 0x2, RZ, 0xfc, !PT ;  /* 0x0000000212121812 */ /* 0x000fc800078efcff */
[----:B------:R-:W-:-:S04]  /*2ca0*/  LOP3.LUT R18, R18, 0xfffffffe, RZ, 0xc0, !PT ;  /* 0xfffffffe12127812 */ /* 0x000fc800078ec0ff */
[----:B------:R-:W-:-:S05]  /*2cb0*/  @P0 LOP3.LUT R18, R18, 0x1, RZ, 0xfc, !PT ;  /* 0x0000000112120812 */ /* 0x000fca00078efcff */
[----:B------:R1:W-:Y:S01]  /*2cc0*/  STL [R1+0x34], R18 ;  /* 0x0000341201007387 */ /* 0x0003e20000100800 */
[C---:B------:R-:W-:Y:S01]  /*2cd0*/  IMAD.WIDE.U32 R2, R76.reuse, c[0x0][0x210], R4 ;  /* 0x000084004c027a25 */ /* 0x040fe200078e0004 */
[----:B------:R-:W-:Y:S02]  /*2ce0*/  MOV R4, R8 ;  /* 0x0000000800047202 */ /* 0x000fe40000000f00 */
[----:B-----5:R-:W-:Y:S01]  /*2cf0*/  ISETP.GE.AND P4, PT, R17, c[0x0][0x1d4], PT ;  /* 0x0000750011007a0c */ /* 0x020fe20003f86270 */
[----:B------:R-:W-:Y:S02]  /*2d00*/  IMAD R5, R76, c[0x0][0x1ec], R9 ;  /* 0x00007b004c057a24 */ /* 0x000fe400078e0209 */
[----:B------:R-:W-:Y:S02]  /*2d10*/  IMAD R8, R6, c[0x0][0x1f0], RZ ;  /* 0x00007c0006087a24 */ /* 0x000fe400078e02ff */
[----:B------:R-:W-:Y:S02]  /*2d20*/  IMAD R3, R76, c[0x0][0x214], R3 ;  /* 0x000085004c037a24 */ /* 0x000fe400078e0203 */
[----:B------:R-:W-:Y:S01]  /*2d30*/  IMAD R7, R6, c[0x0][0x218], RZ ;  /* 0x0000860006077a24 */ /* 0x000fe200078e02ff */
[----:B------:R-:W-:Y:S01]  /*2d40*/  SEL R6, RZ, 0x4, P4 ;  /* 0x00000004ff067807 */ /* 0x000fe20002000000 */
[----:B------:R-:W-:-:S02]  /*2d50*/  IMAD R8, R0, c[0x0][0x1f4], R8 ;  /* 0x00007d0000087a24 */ /* 0x000fc400078e0208 */
[----:B------:R-:W-:-:S04]  /*2d60*/  IMAD.WIDE.U32 R242, R0, c[0x0][0x1f0], R4 ;  /* 0x00007c0000f27a25 */ /* 0x000fc800078e0004 */
[C---:B------:R-:W-:Y:S02]  /*2d70*/  IMAD R7, R0.reuse, c[0x0][0x21c], R7 ;  /* 0x0000870000077a24 */ /* 0x040fe400078e0207 */
[----:B------:R-:W-:Y:S01]  /*2d80*/  IMAD.WIDE.U32 R238, R0, c[0x0][0x218], R2 ;  /* 0x0000860000ee7a25 */ /* 0x000fe200078e0002 */
[----:B------:R-:W-:Y:S02]  /*2d90*/  ISETP.GE.AND P2, PT, R17, c[0x0][0x198], PT ;  /* 0x0000660011007a0c */ /* 0x000fe40003f46270 */
[----:B------:R-:W-:Y:S01]  /*2da0*/  LOP3.LUT R14, R13, R6, RZ, 0xfc, !PT ;  /* 0x000000060d0e7212 */ /* 0x000fe200078efcff */
[----:B------:R-:W-:Y:S01]  /*2db0*/  IMAD.IADD R9, R250, 0x1, R16 ;  /* 0x00000001fa097824 */ /* 0x000fe200078e0210 */
[----:B------:R-:W-:Y:S01]  /*2dc0*/  IADD3 R241, R243, R8, RZ ;  /* 0x00000008f3f17210 */ /* 0x000fe20007ffe0ff */
[----:B------:R-:W-:Y:S01]  /*2dd0*/  IMAD.IADD R240, R239, 0x1, R7 ;  /* 0x00000001eff07824 */ /* 0x000fe200078e0207 */
[----:B------:R-:W-:Y:S05]  /*2de0*/  BRA.DIV ~URZ, `(.L_x_1063) ;  /* 0x0000f7927f007947 */ /* 0x000fea000b800000 */
[----:B-1----:R1:W2:Y:S02]  /*2df0*/  SHFL.IDX PT, R8, R11, RZ, 0x1c1f ;  /* 0x001c1fff0b087589 */ /* 0x0022a400000e0000 */
.L_x_1161:
[----:B------:R-:W-:Y:S05]  /*2e00*/  BRA.DIV ~URZ, `(.L_x_1064) ;  /* 0x0000f7e27f007947 */ /* 0x000fea000b800000 */
[----:B------:R3:W4:Y:S02]  /*2e10*/  SHFL.IDX PT, R0, R12, RZ, 0x1c1f ;  /* 0x001c1fff0c007589 */ /* 0x00072400000e0000 */
.L_x_1162:
[----:B------:R-:W5:Y:S01]  /*2e20*/  LDL R2, [R1+0x10] ;  /* 0x0000100001027983 */ /* 0x000f620000100800 */
[----:B------:R-:W-:Y:S01]  /*2e30*/  BSSY B0, `(.L_x_1065) ;  /* 0x000001a000007945 */ /* 0x000fe20003800000 */
[----:B-----5:R-:W-:-:S05]  /*2e40*/  IMAD R10, R2, c[0x0][0x2c4], RZ ;  /* 0x0000b100020a7a24 */ /* 0x020fca00078e02ff */
[----:B------:R-:W-:-:S13]  /*2e50*/  ISETP.GE.AND P0, PT, R9, R10, PT ;  /* 0x0000000a0900720c */ /* 0x000fda0003f06270 */
[----:B------:R-:W-:Y:S05]  /*2e60*/  @P0 BRA `(.L_x_1066) ;  /* 0x0000016000000947 */ /* 0x000fea0003800000 */
[----:B------:R-:W5:Y:S04]  /*2e70*/  LDL.64 R4, [R1+0x18] ;  /* 0x0000180001047983 */ /* 0x000f680000100a00 */
[----:B---3--:R-:W3:Y:S04]  /*2e80*/  LDL R2, [R1+0x14] ;  /* 0x0000140001027983 */ /* 0x008ee80000100800 */
[----:B----4-:R-:W4:Y:S04]  /*2e90*/  LDL R3, [R1+0x7c] ;  /* 0x00007c0001037983 */ /* 0x010f280000100800 */
[----:B--2---:R-:W2:Y:S04]  /*2ea0*/  LDL R16, [R1+0x20] ;  /* 0x0000200001107983 */ /* 0x004ea80000100800 */
[----:B------:R-:W2:Y:S04]  /*2eb0*/  LDL R17, [R1+0x78] ;  /* 0x0000780001117983 */ /* 0x000ea80000100800 */
[----:B------:R-:W2:Y:S04]  /*2ec0*/  LDL R15, [R1+0x34] ;  /* 0x00003400010f7983 */ /* 0x000ea80000100800 */
[----:B------:R-:W2:Y:S01]  /*2ed0*/  LDL R13, [R1+0x84] ;  /* 0x00008400010d7983 */ /* 0x000ea20000100800 */
[----:B-----5:R-:W-:-:S04]  /*2ee0*/  LEA R6, P0, R4, R0, 0x1 ;  /* 0x0000000004067211 */ /* 0x020fc800078008ff */
[----:B------:R-:W-:Y:S02]  /*2ef0*/  LEA.HI.X R7, R4, R8, R5, 0x1, P0 ;  /* 0x0000000804077211 */ /* 0x000fe400000f0c05 */
[----:B---3--:R-:W-:-:S04]  /*2f00*/  LEA R4, P0, R2, R0, 0x1 ;  /* 0x0000000002047211 */ /* 0x008fc800078008ff */
[----:B----4-:R-:W-:Y:S02]  /*2f10*/  LEA.HI.X R5, R2, R8, R3, 0x1, P0 ;  /* 0x0000000802057211 */ /* 0x010fe400000f0c03 */
[----:B--2---:R-:W-:-:S04]  /*2f20*/  LEA R2, P0, R16, R0, 0x1 ;  /* 0x0000000010027211 */ /* 0x004fc800078008ff */
[----:B------:R-:W-:Y:S02]  /*2f30*/  LEA.HI.X R3, R16, R8, R17, 0x1, P0 ;  /* 0x0000000810037211 */ /* 0x000fe400000f0c11 */
[C---:B------:R-:W-:Y:S02]  /*2f40*/  LOP3.LUT P0, RZ, R15.reuse, 0x2, RZ, 0xc0, !PT ;  /* 0x000000020fff7812 */ /* 0x040fe4000780c0ff */
[----:B------:R-:W-:Y:S01]  /*2f50*/  LOP3.LUT P1, RZ, R15, 0x1, RZ, 0xc0, !PT ;  /* 0x000000010fff7812 */ /* 0x000fe2000782c0ff */
[----:B------:R-:W-:-:S10]  /*2f60*/  IMAD.SHL.U32 R0, R13, 0x2, RZ ;  /* 0x000000020d007824 */ /* 0x000fd400078e00ff */
[----:B------:R-:W-:Y:S01]  /*2f70*/  @!PT LDS RZ, [RZ] ;  /* 0x00000000fffff984 */ /* 0x000fe20000000800 */
[----:B------:R-:W-:Y:S01]  /*2f80*/  @!PT LDS RZ, [RZ] ;  /* 0x00000000fffff984 */ /* 0x000fe20000000800 */
[----:B------:R-:W-:Y:S01]  /*2f90*/  @!PT LDS RZ, [RZ] ;  /* 0x00000000fffff984 */ /* 0x000fe20000000800 */
[----:B------:R2:W-:Y:S04]  /*2fa0*/  LDGSTS.E.BYPASS.LTC128B.128 [R0+0x6080], [R6.64], !P0 ;  /* 0x0608000006007fae */ /* 0x0005e8000c101d46 */
[----:B------:R2:W-:Y:S04]  /*2fb0*/  LDGSTS.E.BYPASS.LTC128B.128 [R0+0x8080], [R4.64], !P1 ;  /* 0x0808000004007fae */ /* 0x0005e8000c901d46 */
[----:B------:R2:W-:Y:S02]  /*2fc0*/  LDGSTS.E.BYPASS.LTC128B.128 [R0+0xa080], [R2.64], !P2 ;  /* 0x0a08000002007fae */ /* 0x0005e4000d101d46 */
.L_x_1066:
[----:B------:R-:W-:Y:S05]  /*2fd0*/  BSYNC B0 ;  /* 0x0000000000007941 */ /* 0x000fea0003800000 */
.L_x_1065:
[----:B------:R-:W-:Y:S05]  /*2fe0*/  BRA.DIV ~URZ, `(.L_x_1067) ;  /* 0x0000f6627f007947 */ /* 0x000fea000b800000 */
[----:B--2---:R2:W1:Y:S04]  /*2ff0*/  SHFL.IDX PT, R8, R11, 0x1, 0x1c1f ;  /* 0x003c1f000b087f89 */ /* 0x00446800000e0000 */
[----:B----4-:R2:W4:Y:S02]  /*3000*/  SHFL.IDX PT, R0, R12, 0x1, 0x1c1f ;  /* 0x003c1f000c007f89 */ /* 0x01052400000e0000 */
.L_x_1163:
        /* <DEDUP_REMOVED lines=9> */
[----:B------:R-:W4:Y:S04]  /*30a0*/  LDL R15, [R1+0x34] ;  /* 0x00003400010f7983 */ /* 0x000f280000100800 */
[----:B------:R-:W4:Y:S01]  /*30b0*/  LDL R13, [R1+0x84] ;  /* 0x00008400010d7983 */ /* 0x000f220000100800 */
[----:B-----5:R-:W-:-:S04]  /*30c0*/  LEA R6, P0, R4, R0, 0x1 ;  /* 0x0000000004067211 */ /* 0x020fc800078008ff */
[----:B-1----:R-:W-:Y:S02]  /*30d0*/  LEA.HI.X R7, R4, R8, R5, 0x1, P0 ;  /* 0x0000000804077211 */ /* 0x002fe400000f0c05 */
[----:B--2---:R-:W-:-:S04]  /*30e0*/  LEA R4, P0, R3, R0, 0x1 ;  /* 0x0000000003047211 */ /* 0x004fc800078008ff */
[----:B---3--:R-:W-:Y:S02]  /*30f0*/  LEA.HI.X R5, R3, R8, R18, 0x1, P0 ;  /* 0x0000000803057211 */ /* 0x008fe400000f0c12 */
[----:B----4-:R-:W-:-:S04]  /*3100*/  LEA R2, P0, R16, R0, 0x1 ;  /* 0x0000000010027211 */ /* 0x010fc800078008ff */
        /* <DEDUP_REMOVED lines=10> */
.L_x_1069:
[----:B------:R-:W-:Y:S05]  /*31b0*/  BSYNC B0 ;  /* 0x0000000000007941 */ /* 0x000fea0003800000 */
.L_x_1068:
[----:B------:R-:W-:Y:S05]  /*31c0*/  BRA.DIV ~URZ, `(.L_x_1070) ;  /* 0x0000f5427f007947 */ /* 0x000fea000b800000 */
[----:B-1----:R1:W2:Y:S02]  /*31d0*/  SHFL.IDX PT, R8, R11, 0x2, 0x1c1f ;  /* 0x005c1f000b087f89 */ /* 0x0022a400000e0000 */
.L_x_1164:
[----:B------:R-:W-:Y:S05]  /*31e0*/  BRA.DIV ~URZ, `(.L_x_1071) ;  /* 0x0000f5927f007947 */ /* 0x000fea000b800000 */
[----:B----4-:R4:W1:Y:S02]  /*31f0*/  SHFL.IDX PT, R0, R12, 0x2, 0x1c1f ;  /* 0x005c1f000c007f89 */ /* 0x01086400000e0000 */
.L_x_1165:
        /* <DEDUP_REMOVED lines=11> */
[----:B-1---5:R-:W-:-:S04]  /*32b0*/  LEA R6, P0, R4, R0, 0x1 ;  /* 0x0000000004067211 */ /* 0x022fc800078008ff */
        /* <DEDUP_REMOVED lines=14> */
.L_x_1073:
[----:B------:R-:W-:Y:S05]  /*33a0*/  BSYNC B0 ;  /* 0x0000000000007941 */ /* 0x000fea0003800000 */
.L_x_1072:
[----:B------:R-:W-:Y:S05]  /*33b0*/  BRA.DIV ~URZ, `(.L_x_1074) ;  /* 0x0000f4227f007947 */ /* 0x000fea000b800000 */
[----:B-1----:R1:W3:Y:S04]  /*33c0*/  SHFL.IDX PT, R6, R11, 0x3, 0x1c1f ;  /* 0x007c1f000b067f89 */ /* 0x0022e800000e0000 */
[----:B------:R1:W4:Y:S02]  /*33d0*/  SHFL.IDX PT, R0, R12, 0x3, 0x1c1f ;  /* 0x007c1f000c007f89 */ /* 0x00032400000e0000 */
.L_x_1166:
[----:B------:R-:W5:Y:S04]  /*33e0*/  LDL.64 R16, [R1+0x18] ;  /* 0x0000180001107983 */ /* 0x000f680000100a00 */
[----:B----4-:R-:W4:Y:S04]  /*33f0*/  LDL R13, [R1+0x14] ;  /* 0x00001400010d7983 */ /* 0x010f280000100800 */
[----:B---3--:R-:W3:Y:S04]  /*3400*/  LDL R15, [R1+0x7c] ;  /* 0x00007c00010f7983 */ /* 0x008ee80000100800 */
[----:B--2---:R-:W2:Y:S04]  /*3410*/  LDL R8, [R1+0x34] ;  /* 0x0000340001087983 */ /* 0x004ea80000100800 */
[----:B------:R-:W2:Y:S04]  /*3420*/  LDL R7, [R1+0x84] ;  /* 0x0000840001077983 */ /* 0x000ea80000100800 */
[----:B------:R-:W2:Y:S04]  /*3430*/  LDL R249, [R1+0x4] ;  /* 0x0000040001f97983 */ /* 0x000ea80000100800 */
[----:B-1----:R-:W2:Y:S04]  /*3440*/  LDL R11, [R1+0x20] ;  /* 0x00002000010b7983 */ /* 0x002ea80000100800 */
[----:B------:R-:W2:Y:S01]  /*3450*/  LDL R12, [R1+0x78] ;  /* 0x00007800010c7983 */ /* 0x000ea20000100800 */
[----:B------:R-:W-:-:S04]  /*3460*/  IADD3 R2, R9, 0x60, RZ ;  /* 0x0000006009027810 */ /* 0x000fc80007ffe0ff */
[----:B------:R-:W-:Y:S02]  /*3470*/  ISETP.GE.AND P1, PT, R2, R10, PT ;  /* 0x0000000a0200720c */ /* 0x000fe40003f26270 */
[----:B------:R-:W-:Y:S02]  /*3480*/  MOV R9, 0x30 ;  /* 0x0000003000097802 */ /* 0x000fe40000000f00 */
[----:B------:R-:W-:-:S03]  /*3490*/  P2R R24, PR, RZ, 0x8 ;  /* 0x00000008ff187803 */ /* 0x000fc60000000000 */
[----:B------:R-:W-:Y:S01]  /*34a0*/  IMAD R9, R203, -0x30, R9 ;  /* 0xffffffd0cb097824 */ /* 0x000fe200078e0209 */
[----:B------:R-:W-:Y:S02]  /*34b0*/  MOV R98, R242 ;  /* 0x000000f200627202 */ /* 0x000fe40000000f00 */
[----:B------:R-:W-:Y:S02]  /*34c0*/  MOV R99, R241 ;  /* 0x000000f100637202 */ /* 0x000fe40000000f00 */
[----:B------:R-:W-:Y:S02]  /*34d0*/  MOV R10, 0x20 ;  /* 0x00000020000a7802 */ /* 0x000fe40000000f00 */
[----:B-----5:R-:W-:-:S04]  /*34e0*/  @!P1 LEA R4, P0, R16, R0, 0x1 ;  /* 0x0000000010049211 */ /* 0x020fc800078008ff */
[----:B------:R-:W-:Y:S02]  /*34f0*/  @!P1 LEA.HI.X R5, R16, R6, R17, 0x1, P0 ;  /* 0x0000000610059211 */ /* 0x000fe400000f0c11 */
[----:B----4-:R-:W-:-:S04]  /*3500*/  @!P1 LEA R2, P0, R13, R0, 0x1 ;  /* 0x000000000d029211 */ /* 0x010fc800078008ff */
[----:B---3--:R-:W-:Y:S02]  /*3510*/  @!P1 LEA.HI.X R3, R13, R6, R15, 0x1, P0 ;  /* 0x000000060d039211 */ /* 0x008fe400000f0c0f */
[C---:B--2---:R-:W-:Y:S02]  /*3520*/  LOP3.LUT P0, RZ, R8.reuse, 0x2, RZ, 0xc0, !PT ;  /* 0x0000000208ff7812 */ /* 0x044fe4000780c0ff */
[----:B------:R-:W-:Y:S02]  /*3530*/  LOP3.LUT P3, RZ, R8, 0x1, RZ, 0xc0, !PT ;  /* 0x0000000108ff7812 */ /* 0x000fe4000786c0ff */
[----:B------:R-:W-:Y:S02]  /*3540*/  SHF.L.U32 R198, R7, 0x1, RZ ;  /* 0x0000000107c67819 */ /* 0x000fe400000006ff */
[----:B------:R-:W-:Y:S02]  /*3550*/  SHF.R.S32.HI R8, RZ, 0x1f, R96 ;  /* 0x0000001fff087819 */ /* 0x000fe40000011460 */
[----:B------:R-:W-:-:S05]  /*3560*/  IADD3 R97, R249, R9, RZ ;  /* 0x00000009f9617210 */ /* 0x000fca0007ffe0ff */
[----:B------:R-:W-:Y:S01]  /*3570*/  @!PT LDS RZ, [RZ] ;  /* 0x00000000fffff984 */ /* 0x000fe20000000800 */
[----:B------:R-:W-:Y:S01]  /*3580*/  @!PT LDS RZ, [RZ] ;  /* 0x00000000fffff984 */ /* 0x000fe20000000800 */
[----:B------:R-:W-:Y:S01]  /*3590*/  @!PT LDS RZ, [RZ] ;  /* 0x00000000fffff984 */ /* 0x000fe20000000800 */
[----:B------:R1:W-:Y:S01]  /*35a0*/  @!P1 LDGSTS.E.BYPASS.LTC128B.128 [R198+0x7880], [R4.64], !P0 ;  /* 0x0788000004c69fae */ /* 0x0003e2000c101d46 */
[----:B------:R-:W-:-:S03]  /*35b0*/  IMAD R7, R8, c[0x0][0x1e0], RZ ;  /* 0x0000780008077a24 */ /* 0x000fc600078e02ff */
[----:B------:R2:W-:Y:S01]  /*35c0*/  @!P1 LDGSTS.E.BYPASS.LTC128B.128 [R198+0x9880], [R2.64], !P3 ;  /* 0x0988000002c69fae */ /* 0x0005e2000d901d46 */
[----:B------:R-:W-:Y:S01]  /*35d0*/  IMAD R7, R96, c[0x0][0x1e4], R7 ;  /* 0x0000790060077a24 */ /* 0x000fe200078e0207 */
[----:B-1----:R-:W-:Y:S02]  /*35e0*/  @!P1 LEA R4, P0, R11, R0, 0x1 ;  /* 0x000000000b049211 */ /* 0x002fe400078008ff */
[----:B------:R-:W-:Y:S02]  /*35f0*/  IMNMX R0, R97, 0x30, PT ;  /* 0x0000003061007817 */ /* 0x000fe40003800200 */
[----:B------:R-:W-:Y:S02]  /*3600*/  @!P1 LEA.HI.X R5, R11, R6, R12, 0x1, P0 ;  /* 0x000000060b059211 */ /* 0x000fe400000f0c0c */
[----:B------:R-:W-:Y:S01]  /*3610*/  IADD3 R0, -R250, R0, RZ ;  /* 0x00000000fa007210 */ /* 0x000fe20007ffe1ff */
[----:B--2---:R-:W-:Y:S02]  /*3620*/  IMAD.WIDE.U32 R2, R96, c[0x0][0x1e0], RZ ;  /* 0x0000780060027a25 */ /* 0x004fe400078e00ff */
[----:B------:R1:W-:Y:S01]  /*3630*/  @!P1 LDGSTS.E.BYPASS.LTC128B.128 [R198+0xb880], [R4.64], !P2 ;  /* 0x0b88000004c69fae */ /* 0x0003e2000d101d46 */
[----:B------:R-:W-:-:S02]  /*3640*/  ISETP.GE.AND P0, PT, R0, 0x1, PT ;  /* 0x000000010000780c */ /* 0x000fc40003f06270 */
[----:B------:R-:W-:Y:S01]  /*3650*/  IADD3 R7, R3, R7, RZ ;  /* 0x0000000703077210 */ /* 0x000fe20007ffe0ff */
[----:B------:R-:W0:Y:S01]  /*3660*/  LDGDEPBAR ;  /* 0x00000000000079af */ /* 0x000e220000000000 */
[----:B------:R-:W-:Y:S03]  /*3670*/  WARPSYNC 0xffffffff ;  /* 0xffffffff00007948 */ /* 0x000fe60003800000 */
[----:B------:R-:W-:Y:S01]  /*3680*/  BAR.SYNC.DEFER_BLOCKING 0x0 ;  /* 0x0000000000007b1d */ /* 0x000fe20000010000 */
[----:B------:R-:W-:Y:S01]  /*3690*/  ISETP.GE.AND P1, PT, R0, 0x21, PT ;  /* 0x000000210000780c */ /* 0x000fe20003f26270 */
[----:B------:R-:W-:-:S04]  /*36a0*/  IMAD.WIDE.U32 R2, R2, 0x30, R98 ;  /* 0x0000003002027825 */ /* 0x000fc800078e0062 */
[----:B------:R-:W-:Y:S02]  /*36b0*/  IMAD R0, R7, 0x30, RZ ;  /* 0x0000003007007824 */ /* 0x000fe400078e02ff */
[----:B------:R-:W-:-:S03]  /*36c0*/  IMAD.WIDE.U32 R6, R10, c[0x0][0x1e0], RZ ;  /* 0x000078000a067a25 */ /* 0x000fc600078e00ff */
[----:B------:R-:W-:Y:S01]  /*36d0*/  IADD3 R0, R3, R0, RZ ;  /* 0x0000000003007210 */ /* 0x000fe20007ffe0ff */
[----:B------:R-:W-:Y:S01]  /*36e0*/  IMAD R10, R10, c[0x0][0x1e4], RZ ;  /* 0x000079000a0a7a24 */ /* 0x000fe200078e02ff */
[----:B-1----:R-:W-:-:S04]  /*36f0*/  @P0 LEA R4, P2, R2, c[0x0][0x1c8], 0x1 ;  /* 0x0000720002040a11 */ /* 0x002fc800078408ff */
[C---:B------:R-:W-:Y:S02]  /*3700*/  @P0 LEA.HI.X R5, R2.reuse, c[0x0][0x1cc], R0, 0x1, P2 ;  /* 0x0000730002050a11 */ /* 0x040fe400010f0c00 */
[----:B------:R-:W-:Y:S01]  /*3710*/  @P1 IADD3 R3, P2, R2, R6, RZ ;  /* 0x0000000602031210 */ /* 0x000fe20007f5e0ff */
[----:B------:R-:W1:Y:S03]  /*3720*/  S2R R11, SR_TID.X ;  /* 0x00000000000b7919 */ /* 0x000e660000002100 */
[----:B------:R-:W-:Y:S01]  /*3730*/  @P1 IADD3.X R0, R0, R7, R10, P2, !PT ;  /* 0x0000000700001210 */ /* 0x000fe200017fe40a */
[----:B------:R-:W-:Y:S01]  /*3740*/  @!PT LDS RZ, [RZ] ;  /* 0x00000000fffff984 */ /* 0x000fe20000000800 */
[----:B------:R-:W-:Y:S01]  /*3750*/  @!PT LDS RZ, [RZ] ;  /* 0x00000000fffff984 */ /* 0x000fe20000000800 */
[----:B------:R-:W-:Y:S01]  /*3760*/  @!PT LDS RZ, [RZ] ;  /* 0x00000000fffff984 */ /* 0x000fe20000000800 */
[----:B------:R2:W-:Y:S01]  /*3770*/  @P0 LDGSTS.E.BYPASS.LTC128B.128 [R198+0x3c80], [R4.64], !P6 ;  /* 0x03c8000004c60fae */ /* 0x0005e2000f101d46 */
[----:B------:R-:W-:-:S03]  /*3780*/  @P1 LEA R2, P2, R3, c[0x0][0x1c8], 0x1 ;  /* 0x0000720003021a11 */ /* 0x000fc600078408ff */
[----:B------:R2:W-:Y:S01]  /*3790*/  @P0 LDGSTS.E.BYPASS.LTC128B.128 [R198+0x4880], [R4.64+0x40], !P5 ;  /* 0x0488004004c60fae */ /* 0x0005e2000e901d46 */
[----:B------:R-:W-:-:S03]  /*37a0*/  @P1 LEA.HI.X R3, R3, c[0x0][0x1cc], R0, 0x1, P2 ;  /* 0x0000730003031a11 */ /* 0x000fc600010f0c00 */
[----:B------:R2:W-:Y:S04]  /*37b0*/  @P0 LDGSTS.E.BYPASS.LTC128B.128 [R198+0x5480], [R4.64+0x80], !P4 ;  /* 0x0548008004c60fae */ /* 0x0005e8000e101d46 */
[----:B------:R3:W-:Y:S04]  /*37c0*/  @P1 LDGSTS.E.BYPASS.LTC128B.128 [R198+0x4480], [R2.64], !P6 ;  /* 0x0448000002c61fae */ /* 0x0007e8000f101d46 */
[----:B------:R3:W-:Y:S04]  /*37d0*/  @P1 LDGSTS.E.BYPASS.LTC128B.128 [R198+0x5080], [R2.64+0x40], !P5 ;  /* 0x0508004002c61fae */ /* 0x0007e8000e901d46 */
[----:B------:R3:W-:Y:S04]  /*37e0*/  @P1 LDGSTS.E.BYPASS.LTC128B.128 [R198+0x5c80], [R2.64+0x80], !P4 ;  /* 0x05c8008002c61fae */ /* 0x0007e8000e101d46 */
[----:B------:R-:W0:Y:S01]  /*37f0*/  LDGDEPBAR ;  /* 0x00000000000079af */ /* 0x000e220000000000 */
[----:B------:R-:W-:-:S02]  /*3800*/  IMAD R8, R8, c[0x0][0x208], RZ ;  /* 0x0000820008087a24 */ /* 0x000fc400078e02ff */
[----:B------:R-:W-:Y:S01]  /*3810*/  IMAD.WIDE.U32 R6, R96, c[0x0][0x208], RZ ;  /* 0x0000820060067a25 */ /* 0x000fe200078e00ff */
[----:B-1----:R-:W-:-:S03]  /*3820*/  ISETP.GT.AND P0, PT, R11, 0x3f, PT ;  /* 0x0000003f0b00780c */ /* 0x002fc60003f04270 */
[----:B------:R-:W-:-:S05]  /*3830*/  IMAD R0, R96, c[0x0][0x20c], R8 ;  /* 0x0000830060007a24 */ /* 0x000fca00078e0208 */
[----:B------:R-:W-:-:S05]  /*3840*/  IADD3 R0, R7, R0, RZ ;  /* 0x0000000007007210 */ /* 0x000fca0007ffe0ff */
[----:B------:R-:W-:Y:S01]  /*3850*/  IMAD R0, R0, 0x30, RZ ;  /* 0x0000003000007824 */ /* 0x000fe200078e02ff */
[----:B---3--:R-:W-:Y:S01]  /*3860*/  MOV R2, R238 ;  /* 0x000000ee00027202 */ /* 0x008fe20000000f00 */
[----:B------:R-:W-:-:S04]  /*3870*/  DEPBAR.LE SB0, 0x1 ;  /* 0x000080400000791a */ /* 0x000fc80000000000 */
[----:B------:R-:W-:Y:S01]  /*3880*/  MOV R3, R240 ;  /* 0x000000f000037202 */ /* 0x000fe20000000f00 */
[----:B------:R-:W-:-:S04]  /*3890*/  DEPBAR.LE SB0, 0x0 ;  /* 0x000080000000791a */ /* 0x000fc80000000000 */
[----:B------:R-:W-:Y:S01]  /*38a0*/  BAR.SYNC.DEFER_BLOCKING 0x0 ;  /* 0x0000000000007b1d */ /* 0x000fe20000010000 */
[----:B--2---:R-:W-:-:S05]  /*38b0*/  IMAD.WIDE.U32 R4, R6, 0x30, R2 ;  /* 0x0000003006047825 */ /* 0x004fca00078e0002 */
[C---:B------:R-:W-:Y:S02]  /*38c0*/  LEA R2, P1, R4.reuse, c[0x0][0x1f8], 0x1 ;  /* 0x00007e0004027a11 */ /* 0x040fe400078208ff */
[----:B------:R-:W-:Y:S02]  /*38d0*/  IADD3 R0, R5, R0, RZ ;  /* 0x0000000005007210 */ /* 0x000fe40007ffe0ff */
[----:B------:R-:W-:Y:S02]  /*38e0*/  @!P0 MOV R5, c[0x0][0x208] ;  /* 0x0000820000058a02 */ /* 0x000fe40000000f00 */
[----:B------:R-:W-:Y:S02]  /*38f0*/  LEA.HI.X R3, R4, c[0x0][0x1fc], R0, 0x1, P1 ;  /* 0x00007f0004037a11 */ /* 0x000fe400008f0c00 */
[----:B------:R-:W-:Y:S02]  /*3900*/  @!P0 MOV R4, c[0x0][0x20c] ;  /* 0x0000830000048a02 */ /* 0x000fe40000000f00 */
[----:B------:R-:W-:-:S02]  /*3910*/  @!P0 LEA R12, P1, R5, R2, 0x6 ;  /* 0x00000002050c8211 */ /* 0x000fc400078230ff */
[----:B------:R-:W-:Y:S02]  /*3920*/  LOP3.LUT P3, RZ, R14, 0x1, RZ, 0xc0, !PT ;  /* 0x000000010eff7812 */ /* 0x000fe4000786c0ff */
[----:B------:R-:W-:Y:S02]  /*3930*/  IADD3 R0, R9, R249, -R250 ;  /* 0x000000f909007210 */ /* 0x000fe40007ffe8fa */
[----:B------:R-:W-:Y:S02]  /*3940*/  @!P0 LEA.HI.X R13, R5, R3, R4, 0x6, P1 ;  /* 0x00000003050d8211 */ /* 0x000fe400008f3404 */
[----:B------:R-:W-:Y:S01]  /*3950*/  ISETP.LT.OR P1, PT, R0, 0x1, !P3 ;  /* 0x000000010000780c */ /* 0x000fe20005f21670 */
[----:B------:R-:W-:Y:S01]  /*3960*/  LDSM.16.M88.4 R8, [R187] ;  /* 0x00000000bb08783b */ /* 0x000fe20000000200 */
[----:B------:R-:W-:-:S03]  /*3970*/  LOP3.LUT P2, RZ, R14, 0x2, RZ, 0xc0, !PT ;  /* 0x000000020eff7812 */ /* 0x000fc6000784c0ff */
[----:B------:R-:W1:Y:S04]  /*3980*/  LDSM.16.M88.4 R16, [R184] ;  /* 0x00000000b810783b */ /* 0x000e680000000200 */
[----:B------:R-:W2:Y:S04]  /*3990*/  LDSM.16.M88.4 R4, [R187+0x1000] ;  /* 0x00100000bb04783b */ /* 0x000ea80000000200 */
[----:B------:R-:W3:Y:S04]  /*39a0*/  LDSM.16.M88.4 R20, [R184+0x400] ;  /* 0x00040000b814783b */ /* 0x000ee80000000200 */
[----:B------:R-:W4:Y:S04]  /*39b0*/  LDSM.16.M88.4 R44, [R184+0x800] ;  /* 0x00080000b82c783b */ /* 0x000f280000000200 */
[----:B------:R-:W-:Y:S04]  /*39c0*/  LDSM.16.M88.4 R40, [R188] ;  /* 0x00000000bc28783b */ /* 0x000fe80000000200 */
[----:B------:R-:W-:Y:S04]  /*39d0*/  LDSM.16.M88.4 R32, [R188+0x1000] ;  /* 0x00100000bc20783b */ /* 0x000fe80000000200 */
[----:B------:R-:W5:Y:S04]  /*39e0*/  LDSM.16.M88.4 R48, [R189] ;  /* 0x00000000bd30783b */ /* 0x000f680000000200 */
[----:B------:R-:W-:Y:S04]  /*39f0*/  LDSM.16.M88.4 R88, [R197] ;  /* 0x00000000c558783b */ /* 0x000fe80000000200 */
[----:B------:R-:W-:Y:S04]  /*3a00*/  LDSM.16.M88.4 R92, [R196] ;  /* 0x00000000c45c783b */ /* 0x000fe80000000200 */
[----:B------:R-:W-:Y:S01]  /*3a10*/  @!PT LDS RZ, [RZ] ;  /* 0x00000000fffff984 */ /* 0x000fe20000000800 */
[----:B------:R-:W-:Y:S01]  /*3a20*/  @!PT LDS RZ, [RZ] ;  /* 0x00000000fffff984 */ /* 0x000fe20000000800 */
[----:B------:R-:W-:Y:S01]  /*3a30*/  @!PT LDS RZ, [RZ] ;  /* 0x00000000fffff984 */ /* 0x000fe20000000800 */
[----:B------:R1:W-:Y:S01]  /*3a40*/  LDGSTS.E.BYPASS.LTC128B.128 [R198+0x1880], [R2.64], !P1 ;  /* 0x0188000002c67fae */ /* 0x0003e2000c901d46 */
[----:B------:R-:W-:-:S02]  /*3a50*/  ISETP.LT.OR P1, PT, R0, 0x1, !P2 ;  /* 0x000000010000780c */ /* 0x000fc40005721670 */
[----:B------:R-:W-:Y:S02]  /*3a60*/  P2R R15, PR, RZ, 0x40 ;  /* 0x00000040ff0f7803 */ /* 0x000fe40000000000 */
[----:B------:R-:W-:-:S09]  /*3a70*/  @!P0 ISETP.LT.OR P3, PT, R0, 0x21, !P3 ;  /* 0x000000210000880c */ /* 0x000fd20005f61670 */
[----:B------:R2:W-:Y:S01]  /*3a80*/  LDGSTS.E.BYPASS.LTC128B.128 [R198+0x2480], [R2.64+0x40], !P1 ;  /* 0x0248004002c67fae */ /* 0x0005e2000c901d46 */
[----:B------:R-:W-:-:S04]  /*3a90*/  LOP3.LUT P1, RZ, R14, 0x4, RZ, 0xc0, !PT ;  /* 0x000000040eff7812 */ /* 0x000fc8000782c0ff */
[C---:B------:R-:W-:Y:S02]  /*3aa0*/  ISETP.LT.OR P6, PT, R0.reuse, 0x1, !P1 ;  /* 0x000000010000780c */ /* 0x040fe40004fc1670 */
[C---:B------:R-:W-:Y:S02]  /*3ab0*/  @!P0 ISETP.LT.OR P2, PT, R0.reuse, 0x21, !P2 ;  /* 0x000000210000880c */ /* 0x040fe40005741670 */
[----:B------:R-:W-:-:S09]  /*3ac0*/  @!P0 ISETP.LT.OR P1, PT, R0, 0x21, !P1 ;  /* 0x000000210000880c */ /* 0x000fd20004f21670 */
[----:B------:R3:W-:Y:S04]  /*3ad0*/  LDGSTS.E.BYPASS.LTC128B.128 [R198+0x3080], [R2.64+0x80], !P6 ;  /* 0x0308008002c67fae */ /* 0x0007e8000f101d46 */
[----:B------:R4:W-:Y:S01]  /*3ae0*/  @!P0 LDGSTS.E.BYPASS.LTC128B.128 [R198+0x2080], [R12.64], !P3 ;  /* 0x020800000cc68fae */ /* 0x0009e2000d901d46 */
[----:B------:R-:W-:Y:S02]  /*3af0*/  ISETP.NE.AND P3, PT, R24, RZ, PT ;  /* 0x000000ff1800720c */ /* 0x000fe40003f65270 */
[-C--:B-1----:R-:W-:Y:S01]  /*3b00*/  HMMA.16816.F32 R24, R8, R16.reuse, RZ ;  /* 0x000000100818723c */ /* 0x082fe200000018ff */
[----:B------:R1:W-:Y:S04]  /*3b10*/  @!P0 LDGSTS.E.BYPASS.LTC128B.128 [R198+0x2c80], [R12.64+0x40], !P2 ;  /* 0x02c800400cc68fae */ /* 0x0003e8000d101d46 */
[----:B------:R1:W-:Y:S04]  /*3b20*/  @!P0 LDGSTS.E.BYPASS.LTC128B.128 [R198+0x3880], [R12.64+0x80], !P1 ;  /* 0x038800800cc68fae */ /* 0x0003e8000c901d46 */
[----:B------:R-:W-:Y:S04]  /*3b30*/  LDSM.16.M88.4 R60, [R184+0xc00] ;  /* 0x000c0000b83c783b */ /* 0x000fe80000000200 */
[----:B------:R-:W5:Y:S01]  /*3b40*/  LDSM.16.M88.4 R36, [R187+0x2000] ;  /* 0x00200000bb24783b */ /* 0x000f620000000200 */
[----:B--2---:R-:W-:Y:S01]  /*3b50*/  HMMA.16816.F32 R52, R4, R16, RZ ;  /* 0x000000100434723c */ /* 0x004fe200000018ff */
[----:B------:R-:W-:-:S02]  /*3b60*/  ISETP.NE.AND P6, PT, R15, RZ, PT ;  /* 0x000000ff0f00720c */ /* 0x000fc40003fc5270 */
[----:B------:R-:W2:Y:S04]  /*3b70*/  LDSM.16.M88.4 R28, [R187+0x3000] ;  /* 0x00300000bb1c783b */ /* 0x000ea80000000200 */
[----:B------:R-:W-:Y:S01]  /*3b80*/  LDSM.16.M88.4 R56, [R195] ;  /* 0x00000000c338783b */ /* 0x000fe20000000200 */
[C---:B---3--:R-:W-:Y:S03]  /*3b90*/  HMMA.16816.F32 R76, R4.reuse, R20, RZ ;  /* 0x00000014044c723c */ /* 0x048fe600000018ff */
[----:B------:R-:W0:Y:S05]  /*3ba0*/  LDGDEPBAR ;  /* 0x00000000000079af */ /* 0x000e2a0000000000 */
[C---:B----4-:R-:W-:Y:S08]  /*3bb0*/  HMMA.16816.F32 R64, R4.reuse, R44, RZ ;  /* 0x0000002c0440723c */ /* 0x050ff000000018ff */
[C---:B-1----:R-:W-:Y:S08]  /*3bc0*/  HMMA.16816.F32 R12, R4.reuse, R18, RZ ;  /* 0x00000012040c723c */ /* 0x042ff000000018ff */
[C---:B------:R-:W-:Y:S08]  /*3bd0*/  HMMA.16816.F32 R68, R4.reuse, R22, RZ ;  /* 0x000000160444723c */ /* 0x040ff000000018ff */
[----:B------:R-:W-:Y:S08]  /*3be0*/  HMMA.16816.F32 R80, R4, R46, RZ ;  /* 0x0000002e0450723c */ /* 0x000ff000000018ff */
[----:B-----5:R-:W-:Y:S01]  /*3bf0*/  HMMA.16816.F32 R4, R40, R48, R24 ;  /* 0x000000302804723c */ /* 0x020fe20000001818 */
        /* <DEDUP_REMOVED lines=13> */
[----:B------:R-:W5:Y:S07]  /*3cd0*/  LDSM.16.M88.4 R12, [R187+0x5000] ;  /* 0x00500000bb0c783b */ /* 0x000f6e0000000200 */
        /* <DEDUP_REMOVED lines=16> */
[----:B-----5:R-:W-:Y:S08]  /*3de0*/  HMMA.16816.F32 R32, R12, R52, R32 ;  /* 0x000000340c20723c */ /* 0x020ff00000001820 */
[-C--:B------:R-:W-:Y:S08]  /*3df0*/  HMMA.16816.F32 R64, R24, R58.reuse, R72 ;  /* 0x0000003a1840723c */ /* 0x080ff00000001848 */
[----:B------:R-:W-:Y:S08]  /*3e00*/  HMMA.16816.F32 R72, R20, R58, R76 ;  /* 0x0000003a1448723c */ /* 0x000ff0000000184c */
[----:B--2---:R-:W-:Y:S08]  /*3e10*/  HMMA.16816.F32 R80, R8, R44, R68 ;  /* 0x0000002c0850723c */ /* 0x004ff00000001844 */
[----:B-1----:R-:W-:Y:S08]  /*3e20*/  HMMA.16816.F32 R68, R36, R48, R84 ;  /* 0x000000302444723c */ /* 0x002ff00000001854 */
[----:B------:R-:W-:Y:S08]  /*3e30*/  HMMA.16816.F32 R100, R40, R90, R116 ;  /* 0x0000005a2864723c */ /* 0x000ff00000001874 */
[----:B------:R-:W-:Y:S01]  /*3e40*/  HMMA.16816.F32 R88, R4, R44, R32 ;  /* 0x0000002c0458723c */ /* 0x000fe20000001820 */
[----:B------:R-:W1:Y:S07]  /*3e50*/  LDSM.16.M88.4 R32, [R184+0x1c00] ;  /* 0x001c0000b820783b */ /* 0x000e6e0000000200 */
[----:B------:R-:W-:Y:S01]  /*3e60*/  HMMA.16816.F32 R56, R16, R54, R64 ;  /* 0x000000361038723c */ /* 0x000fe20000001840 */
[----:B------:R-:W-:-:S07]  /*3e70*/  FMUL.FTZ R0, R80, c[0x0][0x320] ;  /* 0x0000c80050007a20 */ /* 0x000fce0000410000 */
        /* <DEDUP_REMOVED lines=9> */
[----:B------:R-:W-:Y:S01]  /*3f10*/  HMMA.16816.F32 R76, R8, R46, R56 ;  /* 0x0000002e084c723c */ /* 0x000fe20000001838 */
[----:B------:R-:W-:Y:S01]  /*3f20*/  LDSM.16.M88.4 R56, [R191] ;  /* 0x00000000bf38783b */ /* 0x000fe20000000200 */
[----:B------:R2:W3:Y:S06]  /*3f30*/  MUFU.TANH R117, R0 ;  /* 0x0000000000757308 */ /* 0x0004ec0000002400 */
        /* <DEDUP_REMOVED lines=133> */
[----:B------:R-:W-:-:S03]  /*4790*/  ISETP.GE.AND P2, PT, R3, 0x1, PT ;  /* 0x000000010300780c */ /* 0x000fc60003f46270 */
        /* <DEDUP_REMOVED lines=9> */
[----:B------:R-:W-:Y:S01]  /*4830*/  @P2 IMAD.WIDE.U32 R2, R6, 0x30, R98 ;  /* 0x0000003006022825 */ /* 0x000fe200078e0062 */
[----:B------:R-:W-:-:S03]  /*4840*/  @P1 IADD3 R6, P0, R242, R4, RZ ;  /* 0x00000004f2061210 */ /* 0x000fc60007f1e0ff */
[C---:B------:R-:W-:Y:S02]  /*4850*/  @P1 IMAD R7, R0.reuse, 0x30, RZ ;  /* 0x0000003000071824 */ /* 0x040fe400078e02ff */
[----:B------:R-:W-:-:S03]  /*4860*/  @P2 IMAD R0, R0, 0x30, RZ ;  /* 0x0000003000002824 */ /* 0x000fc600078e02ff */
[----:B------:R-:W-:Y:S01]  /*4870*/  @P1 IADD3.X R7, R241, R7, R5, P0, !PT ;  /* 0x00000007f1071210 */ /* 0x000fe200007fe405 */
[----:B------:R-:W-:Y:S01]  /*4880*/  @P2 IMAD.IADD R0, R3, 0x1, R0 ;  /* 0x0000000103002824 */ /* 0x000fe200078e0200 */
[----:B------:R-:W-:-:S04]  /*4890*/  @P2 LEA R4, P0, R2, c[0x0][0x1c8], 0x1 ;  /* 0x0000720002042a11 */ /* 0x000fc800078008ff */
        /* <DEDUP_REMOVED lines=12> */
.L_x_1076:
[----:B--234-:R-:W-:Y:S05]  /*4960*/  BSYNC B0 ;  /* 0x0000000000007941 */ /* 0x01cfea0003800000 */
.L_x_1075:
[----:B------:R-:W2:Y:S04]  /*4970*/  LDL R237, [R1+0x30] ;  /* 0x0000300001ed7983 */ /* 0x000ea80000100800 */
[----:B------:R-:W2:Y:S04]  /*4980*/  LDL R236, [R1+0xb8] ;  /* 0x0000b80001ec7983 */ /* 0x000ea80000100800 */
[----:B-1----:R-:W3:Y:S04]  /*4990*/  LDL R5, [R1+0x24] ;  /* 0x0000240001057983 */ /* 0x002ee80000100800 */
[----:B------:R-:W4:Y:S04]  /*49a0*/  LDL R251, [R1+0x10] ;  /* 0x0000100001fb7983 */ /* 0x000f280000100800 */
[----:B------:R-:W-:Y:S04]  /*49b0*/  LDSM.16.MT88.4 R72, [R186+0xc00] ;  /* 0x000c0000ba48783b */ /* 0x000fe80000004200 */
        /* <DEDUP_REMOVED lines=9> */
[----:B------:R-:W-:-:S05]  /*4a50*/  @P3 IMAD.HI.U32 R0, R3, c[0x0][0x2c8], RZ ;  /* 0x0000b20003003a27 */ /* 0x000fca00078e00ff */
[----:B------:R-:W-:-:S05]  /*4a60*/  @P3 SHF.R.U32.HI R3, RZ, c[0x0][0x2cc], R0 ;  /* 0x0000b300ff033a19 */ /* 0x000fca0000011600 */
[----:B------:R-:W1:Y:S01]  /*4a70*/  SHFL.IDX PT, R2, R3, 0x2, 0x1c1f ;  /* 0x005c1f0003027f89 */ /* 0x000e6200000e0000 */
[----:B---3--:R-:W-:-:S03]  /*4a80*/  IADD3 R0, -R5, 0x1, R97 ;  /* 0x0000000105007810 */ /* 0x008fc60007ffe161 */
[----:B------:R-:W2:Y:S02]  /*4a90*/  SHFL.IDX PT, R4, R3, 0x3, 0x1c1f ;  /* 0x007c1f0003047f89 */ /* 0x000ea400000e0000 */
[----:B----4-:R-:W-:Y:S02]  /*4aa0*/  IMAD.IADD R7, R0, 0x1, -R251 ;  /* 0x0000000100077824 */ /* 0x010fe400078e0afb */
[----:B------:R-:W-:Y:S02]  /*4ab0*/  IMAD.IADD R8, R97, 0x1, -R5 ;  /* 0x0000000161087824 */ /* 0x000fe400078e0a05 */
[----:B------:R-:W-:Y:S01]  /*4ac0*/  LDSM.16.MT88.4 R96, [R185+0x1000] ;  /* 0x00100000b960783b */ /* 0x000fe20000004200 */
[----:B-1----:R-:W-:-:S05]  /*4ad0*/  IMAD.IADD R2, R7, 0x1, R2 ;  /* 0x0000000107027824 */ /* 0x002fca00078e0202 */
[----:B------:R-:W-:-:S04]  /*4ae0*/  IMNMX R2, R8, R2, PT ;  /* 0x0000000208027217 */ /* 0x000fc80003800200 */
[C---:B------:R-:W-:Y:S02]  /*4af0*/  ISETP.GT.AND P2, PT, R2.reuse, RZ, PT ;  /* 0x000000ff0200720c */ /* 0x040fe40003f44270 */
[C---:B------:R-:W-:Y:S02]  /*4b00*/  ISETP.GT.AND P1, PT, R2.reuse, 0x1, PT ;  /* 0x000000010200780c */ /* 0x040fe40003f24270 */
[C---:B------:R-:W-:Y:S02]  /*4b10*/  ISETP.GT.AND P0, PT, R2.reuse, 0x8, PT ;  /* 0x000000080200780c */ /* 0x040fe40003f04270 */
[----:B------:R-:W-:Y:S02]  /*4b20*/  FSEL R9, R93, -INF , P2 ;  /* 0xff8000005d097808 */ /* 0x000fe40001000000 */
[----:B------:R-:W-:Y:S02]  /*4b30*/  FSEL R10, R89, -INF , P1 ;  /* 0xff800000590a7808 */ /* 0x000fe40000800000 */
[----:B------:R-:W-:-:S02]  /*4b40*/  ISETP.GT.AND P2, PT, R2, 0x9, PT ;  /* 0x000000090200780c */ /* 0x000fc40003f44270 */
[----:B------:R-:W-:Y:S02]  /*4b50*/  ISETP.GT.AND P1, PT, R2, 0x10, PT ;  /* 0x000000100200780c */ /* 0x000fe40003f24270 */
[----:B------:R-:W-:Y:S02]  /*4b60*/  FSEL R11, R88, -INF , P0 ;  /* 0xff800000580b7808 */ /* 0x000fe40000000000 */
[----:B------:R-:W-:Y:S01]  /*4b70*/  ISETP.GT.AND P0, PT, R2, 0x11, PT ;  /* 0x000000110200780c */ /* 0x000fe20003f04270 */
[----:B--2---:R-:W-:Y:S01]  /*4b80*/  IMAD.IADD R0, R7, 0x1, R4 ;  /* 0x0000000107007824 */ /* 0x004fe200078e0204 */
[----:B------:R-:W-:Y:S02]  /*4b90*/  FSEL R18, R80, -INF , P2 ;  /* 0xff80000050127808 */ /* 0x000fe40001000000 */
[----:B------:R-:W-:Y:S02]  /*4ba0*/  FSEL R19, R56, -INF , P1 ;  /* 0xff80000038137808 */ /* 0x000fe40000800000 */
[----:B------:R-:W-:-:S02]  /*4bb0*/  ISETP.GT.AND P2, PT, R2, 0x18, PT ;  /* 0x000000180200780c */ /* 0x000fc40003f44270 */
[----:B------:R-:W-:Y:S02]  /*4bc0*/  ISETP.GT.AND P1, PT, R2, 0x19, PT ;  /* 0x000000190200780c */ /* 0x000fe40003f24270 */
[----:B------:R-:W-:Y:S02]  /*4bd0*/  FMNMX.FTZ R4, R9, R10, !PT ;  /* 0x0000000a09047209 */ /* 0x000fe40007810000 */
[----:B------:R-:W-:Y:S02]  /*4be0*/  FSEL R20, R52, -INF , P0 ;  /* 0xff80000034147808 */ /* 0x000fe40000000000 */
[----:B------:R-:W-:Y:S02]  /*4bf0*/  ISETP.GT.AND P0, PT, R2, 0x20, PT ;  /* 0x000000200200780c */ /* 0x000fe40003f04270 */
[----:B------:R-:W-:Y:S02]  /*4c00*/  FSEL R22, R45, -INF , P2 ;  /* 0xff8000002d167808 */ /* 0x000fe40001000000 */
[----:B------:R-:W-:-:S02]  /*4c10*/  FSEL R29, R44, -INF , P1 ;  /* 0xff8000002c1d7808 */ /* 0x000fc40000800000 */
[C---:B------:R-:W-:Y:S02]  /*4c20*/  ISETP.GT.AND P2, PT, R2.reuse, 0x21, PT ;  /* 0x000000210200780c */ /* 0x040fe40003f44270 */
[----:B------:R-:W-:Y:S02]  /*4c30*/  ISETP.GT.AND P1, PT, R2, 0x28, PT ;  /* 0x000000280200780c */ /* 0x000fe40003f24270 */
[----:B------:R-:W-:Y:S02]  /*4c40*/  FMNMX.FTZ R4, R11, R4, !PT ;  /* 0x000000040b047209 */ /* 0x000fe40007810000 */
[----:B------:R-:W-:Y:S02]  /*4c50*/  IMNMX R0, R8, R0, PT ;  /* 0x0000000008007217 */ /* 0x000fe40003800200 */
[----:B------:R-:W-:Y:S02]  /*4c60*/  FSEL R151, R17, -INF , P0 ;  /* 0xff80000011977808 */ /* 0x000fe40000000000 */
[----:B------:R-:W-:-:S02]  /*4c70*/  ISETP.GT.AND P0, PT, R2, 0x29, PT ;  /* 0x000000290200780c */ /* 0x000fc40003f04270 */
[----:B------:R-:W-:Y:S02]  /*4c80*/  FSEL R149, R16, -INF , P2 ;  /* 0xff80000010957808 */ /* 0x000fe40001000000 */
[----:B------:R-:W-:Y:S02]  /*4c90*/  FMNMX.FTZ R2, R18, R4, !PT ;  /* 0x0000000412027209 */ /* 0x000fe40007810000 */
[----:B------:R-:W-:Y:S02]  /*4ca0*/  FSEL R148, R13, -INF , P1 ;  /* 0xff8000000d947808 */ /* 0x000fe40000800000 */
[C---:B------:R-:W-:Y:S02]  /*4cb0*/  ISETP.GT.AND P2, PT, R0.reuse, RZ, PT ;  /* 0x000000ff0000720c */ /* 0x040fe40003f44270 */
[----:B------:R-:W-:Y:S02]  /*4cc0*/  ISETP.GT.AND P1, PT, R0, 0x1, PT ;  /* 0x000000010000780c */ /* 0x000fe40003f24270 */
[----:B------:R-:W-:-:S02]  /*4cd0*/  FSEL R150, R12, -INF , P0 ;  /* 0xff8000000c967808 */ /* 0x000fc40000000000 */
[----:B------:R-:W-:Y:S02]  /*4ce0*/  FMNMX.FTZ R2, R19, R2, !PT ;  /* 0x0000000213027209 */ /* 0x000fe40007810000 */
[----:B------:R-:W-:Y:S02]  /*4cf0*/  ISETP.GT.AND P0, PT, R0, 0x8, PT ;  /* 0x000000080000780c */ /* 0x000fe40003f04270 */
[----:B------:R-:W-:Y:S02]  /*4d00*/  FSEL R14, R92, -INF , P2 ;  /* 0xff8000005c0e7808 */ /* 0x000fe40001000000 */
[----:B------:R-:W-:Y:S02]  /*4d10*/  FSEL R17, R90, -INF , P1 ;  /* 0xff8000005a117808 */ /* 0x000fe40000800000 */
        /* <DEDUP_REMOVED lines=9> */
[C---:B------:R-:W-:Y:S02]  /*4db0*/  ISETP.GT.AND P1, PT, R0.reuse, 0x11, PT ;  /* 0x000000110000780c */ /* 0x040fe40003f24270 */
[----:B------:R-:W-:Y:S02]  /*4dc0*/  FSEL R26, R57, -INF , P0 ;  /* 0xff800000391a7808 */ /* 0x000fe40000000000 */
        /* <DEDUP_REMOVED lines=15> */
[----:B------:R-:W-:Y:S02]  /*4ec0*/  FSEL R143, R25, -INF , P0 ;  /* 0xff800000198f7808 */ /* 0x000fe40000000000 */
[----:B------:R-:W-:Y:S02]  /*4ed0*/  FMNMX.FTZ R2, R31, R5, !PT ;  /* 0x000000051f027209 */ /* 0x000fe40007810000 */
[----:B------:R-:W-:Y:S02]  /*4ee0*/  ISETP.GT.AND P0, PT, R0, 0x28, PT ;  /* 0x000000280000780c */ /* 0x000fe40003f04270 */
[----:B------:R-:W-:Y:S02]  /*4ef0*/  FSEL R142, R24, -INF , P1 ;  /* 0xff800000188e7808 */ /* 0x000fe40000800000 */
[----:B------:R-:W-:Y:S01]  /*4f00*/  FMNMX.FTZ R2, R143, R2, !PT ;  /* 0x000000028f027209 */ /* 0x000fe20007810000 */
[----:B------:R-:W1:Y:S01]  /*4f10*/  SHFL.BFLY PT, R6, R4, 0x2, 0x1f ;  /* 0x0c401f0004067f89 */ /* 0x000e6200000e0000 */
[----:B------:R-:W-:-:S02]  /*4f20*/  ISETP.GT.AND P1, PT, R0, 0x29, PT ;  /* 0x000000290000780c */ /* 0x000fc40003f24270 */
[----:B------:R-:W-:Y:S02]  /*4f30*/  FSEL R141, R23, -INF , P0 ;  /* 0xff800000178d7808 */ /* 0x000fe40000000000 */
[----:B------:R-:W-:Y:S02]  /*4f40*/  FMNMX.FTZ R2, R142, R2, !PT ;  /* 0x000000028e027209 */ /* 0x000fe40007810000 */
[----:B------:R-:W-:Y:S02]  /*4f50*/  FSEL R140, R21, -INF , P1 ;  /* 0xff800000158c7808 */ /* 0x000fe40000800000 */
[----:B------:R-:W-:-:S04]  /*4f60*/  FMNMX.FTZ R2, R141, R2, !PT ;  /* 0x000000028d027209 */ /* 0x000fc80007810000 */
[----:B------:R-:W-:-:S05]  /*4f70*/  FMNMX.FTZ R2, R140, R2, !PT ;  /* 0x000000028c027209 */ /* 0x000fca0007810000 */
[----:B------:R-:W2:Y:S01]  /*4f80*/  SHFL.BFLY PT, R5, R2, 0x2, 0x1f ;  /* 0x0c401f0002057f89 */ /* 0x000ea200000e0000 */
[----:B-1----:R-:W-:-:S05]  /*4f90*/  FMNMX.FTZ R0, R4, R6, !PT ;  /* 0x0000000604007209 */ /* 0x002fca0007810000 */
[----:B------:R-:W1:Y:S01]  /*4fa0*/  SHFL.BFLY PT, R4, R0, 0x1, 0x1f ;  /* 0x0c201f0000047f89 */ /* 0x000e6200000e0000 */
[----:B--2---:R-:W-:-:S05]  /*4fb0*/  FMNMX.FTZ R2, R2, R5, !PT ;  /* 0x0000000502027209 */ /* 0x004fca0007810000 */
[----:B------:R-:W2:Y:S01]  /*4fc0*/  SHFL.BFLY PT, R5, R2, 0x1, 0x1f ;  /* 0x0c201f0002057f89 */ /* 0x000ea200000e0000 */
[----:B-1----:R-:W-:-:S04]  /*4fd0*/  FMNMX.FTZ R106, R0, R4, !PT ;  /* 0x00000004006a7209 */ /* 0x002fc80007810000 */
[C---:B------:R-:W-:Y:S01]  /*4fe0*/  FSETP.NEU.FTZ.AND P0, PT, R106.reuse, -INF , PT ;  /* 0xff8000006a00780b */ /* 0x040fe20003f1d000 */
[----:B------:R-:W-:-:S05]  /*4ff0*/  FMUL.FTZ R0, R106, c[0x0][0x2d0] ;  /* 0x0000b4006a007a20 */ /* 0x000fca0000410000 */
[----:B------:R-:W-:Y:S02]  /*5000*/  FSEL R13, R0, RZ, P0 ;  /* 0x000000ff000d7208 */ /* 0x000fe40000000000 */
[----:B--2---:R-:W-:-:S03]  /*5010*/  FMNMX.FTZ R102, R2, R5, !PT ;  /* 0x0000000502667209 */ /* 0x004fc60007810000 */
[----:B------:R-:W-:-:S04]  /*5020*/  FFMA.FTZ R2, R11, c[0x0][0x2d0], -R13 ;  /* 0x0000b4000b027a23 */ /* 0x000fc8000001080d */
[----:B------:R1:W-:Y:S01]  /*5030*/  MUFU.EX2 R202, R2 ;  /* 0x0000000200ca7308 */ /* 0x0003e20000000800 */
[--C-:B------:R-:W-:Y:S01]  /*5040*/  FFMA.FTZ R0, R9, c[0x0][0x2d0], -R13.reuse ;  /* 0x0000b40009007a23 */ /* 0x100fe2000001080d */
[----:B-1----:R-:W1:Y:S06]  /*5050*/  SHFL.IDX PT, R2, R3, RZ, 0x1c1f ;  /* 0x001c1fff03027589 */ /* 0x002e6c00000e0000 */
[----:B------:R2:W-:Y:S01]  /*5060*/  MUFU.EX2 R200, R0 ;  /* 0x0000000000c87308 */ /* 0x0005e20000000800 */
[----:B------:R-:W-:Y:S01]  /*5070*/  FSETP.NEU.FTZ.AND P0, PT, R102, -INF , PT ;  /* 0xff8000006600780b */ /* 0x000fe20003f1d000 */
[----:B------:R-:W3:Y:S01]  /*5080*/  SHFL.IDX PT, R3, R3, 0x1, 0x1c1f ;  /* 0x003c1f0003037f89 */ /* 0x000ee200000e0000 */
[----:B--2---:R-:W-:-:S05]  /*5090*/  FFMA.FTZ R0, R10, c[0x0][0x2d0], -R13 ;  /* 0x0000b4000a007a23 */ /* 0x004fca000001080d */
[----:B------:R2:W-:Y:S01]  /*50a0*/  MUFU.EX2 R199, R0 ;  /* 0x0000000000c77308 */ /* 0x0005e20000000800 */
[----:B-1----:R-:W-:Y:S02]  /*50b0*/  IMAD.IADD R2, R7, 0x1, R2 ;  /* 0x0000000107027824 */ /* 0x002fe400078e0202 */
[----:B--2---:R-:W-:-:S05]  /*50c0*/  FMUL.FTZ R0, R102, c[0x0][0x2d0] ;  /* 0x0000b40066007a20 */ /* 0x004fca0000410000 */
[----:B------:R-:W-:Y:S01]  /*50d0*/  FSEL R12, R0, RZ, P0 ;  /* 0x000000ff000c7208 */ /* 0x000fe20000000000 */
[----:B------:R-:W-:Y:S01]  /*50e0*/  FFMA.FTZ R0, R18, c[0x0][0x2d0], -R13 ;  /* 0x0000b40012007a23 */ /* 0x000fe2000001080d */
[----:B------:R-:W-:-:S03]  /*50f0*/  IMNMX R2, R8, R2, PT ;  /* 0x0000000208027217 */ /* 0x000fc60003800200 */
[----:B------:R1:W2:Y:S01]  /*5100*/  MUFU.EX2 R201, R0 ;  /* 0x0000000000c97308 */ /* 0x0002a20000000800 */
[C---:B------:R-:W-:Y:S02]  /*5110*/  ISETP.GT.AND P2, PT, R2.reuse, RZ, PT ;  /* 0x000000ff0200720c */ /* 0x040fe40003f44270 */
[C---:B------:R-:W-:Y:S02]  /*5120*/  ISETP.GT.AND P1, PT, R2.reuse, 0x1, PT ;  /* 0x000000010200780c */ /* 0x040fe40003f24270 */
[----:B------:R-:W-:Y:S02]  /*5130*/  ISETP.GT.AND P0, PT, R2, 0x8, PT ;  /* 0x000000080200780c */ /* 0x000fe40003f04270 */
[----:B------:R-:W-:Y:S01]  /*5140*/  FSEL R18, R116, -INF , P2 ;  /* 0xff80000074127808 */ /* 0x000fe20001000000 */
[----:B-1----:R-:W-:-:S04]  /*5150*/  FFMA.FTZ R0, R14, c[0x0][0x2d0], -R12 ;  /* 0x0000b4000e007a23 */ /* 0x002fc8000001080c */
[----:B------:R1:W-:Y:S01]  /*5160*/  MUFU.EX2 R179, R0 ;  /* 0x0000000000b37308 */ /* 0x0003e20000000800 */
[----:B------:R-:W-:Y:S02]  /*5170*/  FSEL R21, R108, -INF , P1 ;  /* 0xff8000006c157808 */ /* 0x000fe40000800000 */
[----:B------:R-:W-:Y:S02]  /*5180*/  FSEL R23, R95, -INF , P0 ;  /* 0xff8000005f177808 */ /* 0x000fe40000000000 */
[C---:B------:R-:W-:Y:S02]  /*5190*/  ISETP.GT.AND P2, PT, R2.reuse, 0x9, PT ;  /* 0x000000090200780c */ /* 0x040fe40003f44270 */
[C---:B------:R-:W-:Y:S02]  /*51a0*/  ISETP.GT.AND P1, PT, R2.reuse, 0x10, PT ;  /* 0x000000100200780c */ /* 0x040fe40003f24270 */
[----:B------:R-:W-:Y:S01]  /*51b0*/  ISETP.GT.AND P0, PT, R2, 0x11, PT ;  /* 0x000000110200780c */ /* 0x000fe20003f04270 */
[----:B-1----:R-:W-:-:S04]  /*51c0*/  FFMA.FTZ R0, R17, c[0x0][0x2d0], -R12 ;  /* 0x0000b40011007a23 */ /* 0x002fc8000001080c */
[----:B------:R1:W4:Y:S01]  /*51d0*/  MUFU.EX2 R176, R0 ;  /* 0x0000000000b07308 */ /* 0x0003220000000800 */
[----:B------:R-:W-:Y:S02]  /*51e0*/  FSEL R24, R94, -INF , P2 ;  /* 0xff8000005e187808 */ /* 0x000fe40001000000 */
[----:B------:R-:W-:Y:S01]  /*51f0*/  FSEL R25, R91, -INF , P1 ;  /* 0xff8000005b197808 */ /* 0x000fe20000800000 */
[----:B---3--:R-:W-:Y:S01]  /*5200*/  IMAD.IADD R3, R7, 0x1, R3 ;  /* 0x0000000107037824 */ /* 0x008fe200078e0203 */
[----:B------:R-:W-:Y:S01]  /*5210*/  FSEL R27, R83, -INF , P0 ;  /* 0xff800000531b7808 */ /* 0x000fe20000000000 */
[----:B------:R-:W-:Y:S01]  /*5220*/  LDSM.16.MT88.4 R92, [R186+0x1000] ;  /* 0x00100000ba5c783b */ /* 0x000fe20000004200 */
[C---:B------:R-:W-:Y:S02]  /*5230*/  ISETP.GT.AND P2, PT, R2.reuse, 0x18, PT ;  /* 0x000000180200780c */ /* 0x040fe40003f44270 */
[----:B------:R-:W-:Y:S01]  /*5240*/  ISETP.GT.AND P1, PT, R2, 0x19, PT ;  /* 0x000000190200780c */ /* 0x000fe20003f24270 */
[--C-:B------:R-:W-:Y:S01]  /*5250*/  FFMA.FTZ R4, R30, c[0x0][0x2d0], -R12.reuse ;  /* 0x0000b4001e047a23 */ /* 0x100fe2000001080c */
[----:B------:R-:W-:Y:S01]  /*5260*/  ISETP.GT.AND P0, PT, R2, 0x20, PT ;  /* 0x000000200200780c */ /* 0x000fe20003f04270 */
[----:B------:R-:W-:Y:S01]  /*5270*/  LDSM.16.MT88.4 R88, [R186+0x400] ;  /* 0x00040000ba58783b */ /* 0x000fe20000004200 */
[----:B-1----:R-:W-:Y:S01]  /*5280*/  FFMA.FTZ R0, R16, c[0x0][0x2d0], -R12 ;  /* 0x0000b40010007a23 */ /* 0x002fe2000001080c */
[----:B--2---:R-:W-:-:S02]  /*5290*/  F2FP.PACK_AB R10, R201, R202 ;  /* 0x000000cac90a723e */ /* 0x004fc400000000ff */
[----:B------:R-:W-:Y:S01]  /*52a0*/  LDSM.16.MT88.4 R80, [R185+0x400] ;  /* 0x00040000b950783b */ /* 0x000fe20000004200 */
[----:B------:R1:W-:Y:S01]  /*52b0*/  MUFU.EX2 R183, R0 ;  /* 0x0000000000b77308 */ /* 0x0003e20000000800 */
[----:B------:R-:W-:Y:S02]  /*52c0*/  FSEL R33, R58, -INF , P2 ;  /* 0xff8000003a217808 */ /* 0x000fe40001000000 */
[----:B------:R-:W-:Y:S02]  /*52d0*/  FSEL R34, R54, -INF , P1 ;  /* 0xff80000036227808 */ /* 0x000fe40000800000 */
[----:B------:R-:W-:Y:S02]  /*52e0*/  FSEL R104, R104, -INF , P0 ;  /* 0xff80000068687808 */ /* 0x000fe40000000000 */
[C---:B------:R-:W-:Y:S02]  /*52f0*/  ISETP.GT.AND P2, PT, R2.reuse, 0x21, PT ;  /* 0x000000210200780c */ /* 0x040fe40003f44270 */
[----:B------:R-:W-:-:S02]  /*5300*/  ISETP.GT.AND P1, PT, R2, 0x28, PT ;  /* 0x000000280200780c */ /* 0x000fc40003f24270 */
[----:B------:R-:W-:Y:S01]  /*5310*/  ISETP.GT.AND P0, PT, R2, 0x29, PT ;  /* 0x000000290200780c */ /* 0x000fe20003f04270 */
[----:B-1----:R-:W-:Y:S02]  /*5320*/  FFMA.FTZ R0, R15, c[0x0][0x2d0], -R12 ;  /* 0x0000b4000f007a23 */ /* 0x002fe4000001080c */
[----:B------:R-:W-:Y:S02]  /*5330*/  FFMA.FTZ R2, R19, c[0x0][0x2d0], -R13 ;  /* 0x0000b40013027a23 */ /* 0x000fe4000001080d */
[----:B------:R1:W2:Y:S08]  /*5340*/  MUFU.EX2 R182, R0 ;  /* 0x0000000000b67308 */ /* 0x0002b00000000800 */
[----:B------:R3:W-:Y:S01]  /*5350*/  MUFU.EX2 R181, R2 ;  /* 0x0000000200b57308 */ /* 0x0007e20000000800 */
[----:B-1----:R-:W-:-:S02]  /*5360*/  IMNMX R0, R8, R3, PT ;  /* 0x0000000308007217 */ /* 0x002fc40003800200 */
[----:B------:R-:W-:-:S04]  /*5370*/  FMNMX.FTZ R3, R18, R21, !PT ;  /* 0x0000001512037209 */ /* 0x000fc80007810000 */
[----:B---3--:R-:W-:Y:S01]  /*5380*/  FMNMX.FTZ R2, R23, R3, !PT ;  /* 0x0000000317027209 */ /* 0x008fe20007810000 */
[----:B------:R-:W-:-:S03]  /*5390*/  FFMA.FTZ R3, R20, c[0x0][0x2d0], -R13 ;  /* 0x0000b40014037a23 */ /* 0x000fc6000001080d */
[----:B------:R-:W-:Y:S01]  /*53a0*/  FMNMX.FTZ R2, R24, R2, !PT ;  /* 0x0000000218027209 */ /* 0x000fe20007810000 */
[----:B------:R1:W3:Y:S03]  /*53b0*/  MUFU.EX2 R180, R3 ;  /* 0x0000000300b47308 */ /* 0x0002e60000000800 */
[----:B------:R-:W-:-:S04]  /*53c0*/  FMNMX.FTZ R2, R25, R2, !PT ;  /* 0x0000000219027209 */ /* 0x000fc80007810000 */
[----:B------:R-:W-:Y:S01]  /*53d0*/  FMNMX.FTZ R2, R27, R2, !PT ;  /* 0x000000021b027209 */ /* 0x000fe20007810000 */
[----:B-1----:R-:W-:-:S03]  /*53e0*/  FFMA.FTZ R3, R22, c[0x0][0x2d0], -R13 ;  /* 0x0000b40016037a23 */ /* 0x002fc6000001080d */
[----:B------:R-:W-:Y:S01]  /*53f0*/  FMNMX.FTZ R2, R33, R2, !PT ;  /* 0x0000000221027209 */ /* 0x000fe20007810000 */
[----:B------:R1:W-:Y:S03]  /*5400*/  MUFU.EX2 R178, R3 ;  /* 0x0000000300b27308 */ /* 0x0003e60000000800 */
[----:B------:R-:W-:Y:S02]  /*5410*/  FMNMX.FTZ R2, R34, R2, !PT ;  /* 0x0000000222027209 */ /* 0x000fe40007810000 */
[----:B------:R-:W-:Y:S02]  /*5420*/  FSEL R103, R103, -INF , P2 ;  /* 0xff80000067677808 */ /* 0x000fe40001000000 */
[----:B------:R-:W-:Y:S02]  /*5430*/  FSEL R101, R101, -INF , P1 ;  /* 0xff80000065657808 */ /* 0x000fe40000800000 */
[----:B------:R-:W-:-:S02]  /*5440*/  ISETP.GT.AND P2, PT, R0, RZ, PT ;  /* 0x000000ff0000720c */ /* 0x000fc40003f44270 */
[----:B------:R-:W-:Y:S01]  /*5450*/  ISETP.GT.AND P1, PT, R0, 0x1, PT ;  /* 0x000000010000780c */ /* 0x000fe20003f24270 */
[----:B-1----:R-:W-:-:S04]  /*5460*/  FFMA.FTZ R3, R29, c[0x0][0x2d0], -R13 ;  /* 0x0000b4001d037a23 */ /* 0x002fc8000001080d */
[----:B------:R1:W-:Y:S01]  /*5470*/  MUFU.EX2 R177, R3 ;  /* 0x0000000300b17308 */ /* 0x0003e20000000800 */
[----:B------:R-:W-:Y:S02]  /*5480*/  FMNMX.FTZ R2, R104, R2, !PT ;  /* 0x0000000268027209 */ /* 0x000fe40007810000 */
[----:B------:R-:W-:Y:S02]  /*5490*/  FSEL R100, R100, -INF , P0 ;  /* 0xff80000064647808 */ /* 0x000fe40000000000 */
[----:B------:R-:W-:Y:S02]  /*54a0*/  ISETP.GT.AND P0, PT, R0, 0x8, PT ;  /* 0x000000080000780c */ /* 0x000fe40003f04270 */
[----:B------:R-:W-:Y:S02]  /*54b0*/  FSEL R22, R117, -INF , P2 ;  /* 0xff80000075167808 */ /* 0x000fe40001000000 */
[----:B------:R-:W-:Y:S01]  /*54c0*/  FSEL R20, R146, -INF , P1 ;  /* 0xff80000092147808 */ /* 0x000fe20000800000 */
[----:B-1----:R-:W-:-:S04]  /*54d0*/  FFMA.FTZ R3, R26, c[0x0][0x2d0], -R12 ;  /* 0x0000b4001a037a23 */ /* 0x002fc8000001080c */
[----:B------:R1:W-:Y:S01]  /*54e0*/  MUFU.EX2 R173, R3 ;  /* 0x0000000300ad7308 */ /* 0x0003e20000000800 */
[----:B------:R-:W-:Y:S02]  /*54f0*/  FMNMX.FTZ R2, R103, R2, !PT ;  /* 0x0000000267027209 */ /* 0x000fe40007810000 */
[----:B------:R-:W-:Y:S02]  /*5500*/  ISETP.GT.AND P2, PT, R0, 0x9, PT ;  /* 0x000000090000780c */ /* 0x000fe40003f44270 */
[----:B------:R-:W-:Y:S02]  /*5510*/  FSEL R17, R145, -INF , P0 ;  /* 0xff80000091117808 */ /* 0x000fe40000000000 */
[----:B------:R-:W-:Y:S01]  /*5520*/  FMNMX.FTZ R2, R101, R2, !PT ;  /* 0x0000000265027209 */ /* 0x000fe20007810000 */
[----:B-1----:R-:W-:-:S04]  /*5530*/  FFMA.FTZ R3, R28, c[0x0][0x2d0], -R12 ;  /* 0x0000b4001c037a23 */ /* 0x002fc8000001080c */
[----:B------:R1:W5:Y:S01]  /*5540*/  MUFU.EX2 R172, R3 ;  /* 0x0000000300ac7308 */ /* 0x0003620000000800 */
[----:B------:R-:W-:Y:S02]  /*5550*/  ISETP.GT.AND P1, PT, R0, 0x10, PT ;  /* 0x000000100000780c */ /* 0x000fe40003f24270 */
[----:B------:R-:W-:Y:S02]  /*5560*/  FSEL R16, R144, -INF , P2 ;  /* 0xff80000090107808 */ /* 0x000fe40001000000 */
[----:B------:R-:W-:Y:S02]  /*5570*/  FMNMX.FTZ R2, R100, R2, !PT ;  /* 0x0000000264027209 */ /* 0x000fe40007810000 */
[----:B------:R-:W-:Y:S02]  /*5580*/  ISETP.GT.AND P0, PT, R0, 0x11, PT ;  /* 0x000000110000780c */ /* 0x000fe40003f04270 */
[----:B-1----:R-:W-:-:S04]  /*5590*/  FMNMX.FTZ R3, R22, R20, !PT ;  /* 0x0000001416037209 */ /* 0x002fc80007810000 */
[----:B------:R-:W-:Y:S02]  /*55a0*/  FMNMX.FTZ R3, R17, R3, !PT ;  /* 0x0000000311037209 */ /* 0x000fe40007810000 */
[----:B------:R-:W-:Y:S02]  /*55b0*/  FSEL R15, R105, -INF , P1 ;  /* 0xff800000690f7808 */ /* 0x000fe40000800000 */
[----:B------:R-:W-:Y:S01]  /*55c0*/  FMNMX.FTZ R3, R16, R3, !PT ;  /* 0x0000000310037209 */ /* 0x000fe20007810000 */
[----:B------:R-:W1:Y:S01]  /*55d0*/  SHFL.BFLY PT, R5, R2, 0x2, 0x1f ;  /* 0x0c401f0002057f89 */ /* 0x000e6200000e0000 */
[----:B------:R-:W-:Y:S02]  /*55e0*/  ISETP.GT.AND P2, PT, R0, 0x18, PT ;  /* 0x000000180000780c */ /* 0x000fe40003f44270 */
[----:B------:R-:W-:Y:S02]  /*55f0*/  FSEL R14, R107, -INF , P0 ;  /* 0xff8000006b0e7808 */ /* 0x000fe40000000000 */
[----:B------:R-:W-:-:S02]  /*5600*/  FMNMX.FTZ R3, R15, R3, !PT ;  /* 0x000000030f037209 */ /* 0x000fc40007810000 */
[----:B------:R-:W-:Y:S02]  /*5610*/  ISETP.GT.AND P1, PT, R0, 0x19, PT ;  /* 0x000000190000780c */ /* 0x000fe40003f24270 */
[----:B------:R-:W-:Y:S02]  /*5620*/  FSEL R19, R60, -INF , P2 ;  /* 0xff8000003c137808 */ /* 0x000fe40001000000 */
[----:B------:R-:W-:Y:S02]  /*5630*/  FMNMX.FTZ R3, R14, R3, !PT ;  /* 0x000000030e037209 */ /* 0x000fe40007810000 */
[----:B------:R-:W-:Y:S02]  /*5640*/  ISETP.GT.AND P0, PT, R0, 0x20, PT ;  /* 0x000000200000780c */ /* 0x000fe40003f04270 */
[----:B------:R-:W-:Y:S02]  /*5650*/  FSEL R32, R59, -INF , P1 ;  /* 0xff8000003b207808 */ /* 0x000fe40000800000 */
[----:B------:R-:W-:-:S02]  /*5660*/  FMNMX.FTZ R3, R19, R3, !PT ;  /* 0x0000000313037209 */ /* 0x000fc40007810000 */
[----:B----4-:R-:W-:Y:S01]  /*5670*/  F2FP.PACK_AB R9, R176, R179 ;  /* 0x000000b3b009723e */ /* 0x010fe200000000ff */
[----:B------:R4:W-:Y:S01]  /*5680*/  MUFU.EX2 R175, R4 ;  /* 0x0000000400af7308 */ /* 0x0009e20000000800 */
[----:B------:R-:W-:Y:S01]  /*5690*/  FSEL R63, R63, -INF , P0 ;  /* 0xff8000003f3f7808 */ /* 0x000fe20000000000 */
[----:B------:R-:W-:Y:S01]  /*56a0*/  LDSM.16.MT88.4 R56, [R186+0x1c00] ;  /* 0x001c0000ba38783b */ /* 0x000fe20000004200 */
[C---:B------:R-:W-:Y:S02]  /*56b0*/  ISETP.GT.AND P2, PT, R0.reuse, 0x21, PT ;  /* 0x000000210000780c */ /* 0x040fe40003f44270 */
[C---:B------:R-:W-:Y:S02]  /*56c0*/  ISETP.GT.AND P1, PT, R0.reuse, 0x28, PT ;  /* 0x000000280000780c */ /* 0x040fe40003f24270 */
[----:B------:R-:W-:Y:S02]  /*56d0*/  ISETP.GT.AND P0, PT, R0, 0x29, PT ;  /* 0x000000290000780c */ /* 0x000fe40003f04270 */
[----:B------:R-:W-:-:S02]  /*56e0*/  FMNMX.FTZ R0, R32, R3, !PT ;  /* 0x0000000320007209 */ /* 0x000fc40007810000 */
[----:B------:R-:W-:Y:S02]  /*56f0*/  FSEL R62, R62, -INF , P2 ;  /* 0xff8000003e3e7808 */ /* 0x000fe40001000000 */
[----:B------:R-:W-:Y:S02]  /*5700*/  FMNMX.FTZ R0, R63, R0, !PT ;  /* 0x000000003f007209 */ /* 0x000fe40007810000 */
[----:B------:R-:W-:Y:S02]  /*5710*/  F2FP.PACK_AB R8, R199, R200 ;  /* 0x000000c8c708723e */ /* 0x000fe400000000ff */
[----:B--2---:R-:W-:Y:S02]  /*5720*/  F2FP.PACK_AB R11, R182, R183 ;  /* 0x000000b7b60b723e */ /* 0x004fe400000000ff */
[----:B------:R-:W-:Y:S02]  /*5730*/  FSEL R61, R61, -INF , P1 ;  /* 0xff8000003d3d7808 */ /* 0x000fe40000800000 */
[----:B------:R-:W-:Y:S01]  /*5740*/  FMNMX.FTZ R0, R62, R0, !PT ;  /* 0x000000003e007209 */ /* 0x000fe20007810000 */
[----:B----4-:R-:W-:Y:S01]  /*5750*/  FFMA.FTZ R4, R31, c[0x0][0x2d0], -R12 ;  /* 0x0000b4001f047a23 */ /* 0x010fe2000001080c */
[----:B-1----:R-:W-:-:S02]  /*5760*/  FMNMX.FTZ R2, R2, R5, !PT ;  /* 0x0000000502027209 */ /* 0x002fc40007810000 */
[----:B------:R-:W-:Y:S02]  /*5770*/  FSEL R60, R35, -INF , P0 ;  /* 0xff800000233c7808 */ /* 0x000fe40000000000 */
[----:B------:R-:W-:Y:S01]  /*5780*/  FMNMX.FTZ R0, R61, R0, !PT ;  /* 0x000000003d007209 */ /* 0x000fe20007810000 */
[----:B------:R-:W-:Y:S01]  /*5790*/  HMMA.16816.F32 R108, R8, R72, RZ ;  /* 0x00000048086c723c */ /* 0x000fe200000018ff */
[----:B------:R3:W1:Y:S01]  /*57a0*/  MUFU.EX2 R174, R4 ;  /* 0x0000000400ae7308 */ /* 0x0006620000000800 */
[----:B------:R-:W2:Y:S01]  /*57b0*/  SHFL.BFLY PT, R3, R2, 0x1, 0x1f ;  /* 0x0c201f0002037f89 */ /* 0x000ea200000e0000 */
[----:B------:R-:W-:-:S05]  /*57c0*/  FMNMX.FTZ R0, R60, R0, !PT ;  /* 0x000000003c007209 */ /* 0x000fca0007810000 */
        /* <DEDUP_REMOVED lines=10> */
[----:B------:R-:W-:Y:S01]  /*5870*/  HMMA.16816.F32 R28, R8, R114, RZ ;  /* 0x00000072081c723c */ /* 0x000fe200000018ff */
[----:B------:R-:W4:Y:S01]  /*5880*/  SHFL.BFLY PT, R8, R0, 0x2, 0x1f ;  /* 0x0c401f0000087f89 */ /* 0x000f2200000e0000 */
[----:B---3--:R-:W-:-:S02]  /*5890*/  F2FP.PACK_AB R4, R180, R181 ;  /* 0x000000b5b404723e */ /* 0x008fc400000000ff */
[----:B-----5:R-:W-:Y:S02]  /*58a0*/  F2FP.PACK_AB R5, R172, R173 ;  /* 0x000000adac05723e */ /* 0x020fe400000000ff */
[----:B------:R-:W-:Y:S02]  /*58b0*/  F2FP.PACK_AB R6, R177, R178 ;  /* 0x000000b2b106723e */ /* 0x000fe400000000ff */
[----:B-1----:R-:W-:-:S07]  /*58c0*/  F2FP.PACK_AB R7, R174, R175 ;  /* 0x000000afae07723e */ /* 0x002fce00000000ff */
[----:B------:R-:W-:Y:S07]  /*58d0*/  HMMA.16816.F32 R244, R4, R92, R108 ;  /* 0x0000005c04f4723c */ /* 0x000fee000000186c */
[----:B--2---:R-:W-:Y:S02]  /*58e0*/  FMNMX.FTZ R108, R2, R3, !PT ;  /* 0x00000003026c7209 */ /* 0x004fe40007810000 */
[----:B----4-:R-:W-:-:S03]  /*58f0*/  FMNMX.FTZ R0, R0, R8, !PT ;  /* 0x0000000800007209 */ /* 0x010fc60007810000 */
[C---:B------:R-:W-:Y:S01]  /*5900*/  FMUL.FTZ R2, R108.reuse, c[0x0][0x2d0] ;  /* 0x0000b4006c027a20 */ /* 0x040fe20000410000 */
[----:B------:R-:W-:Y:S01]  /*5910*/  FSETP.NEU.FTZ.AND P0, PT, R108, -INF , PT ;  /* 0xff8000006c00780b */ /* 0x000fe20003f1d000 */
[----:B------:R-:W1:Y:S03]  /*5920*/  SHFL.BFLY PT, R8, R0, 0x1, 0x1f ;  /* 0x0c201f0000087f89 */ /* 0x000e6600000e0000 */
[----:B------:R-:W-:-:S05]  /*5930*/  FSEL R2, R2, RZ, P0 ;  /* 0x000000ff02027208 */ /* 0x000fca0000000000 */
[----:B------:R-:W-:-:S04]  /*5940*/  FFMA.FTZ R3, R18, c[0x0][0x2d0], -R2 ;  /* 0x0000b40012037a23 */ /* 0x000fc80000010802 */
[----:B------:R2:W-:Y:S02]  /*5950*/  MUFU.EX2 R171, R3 ;  /* 0x0000000300ab7308 */ /* 0x0005e40000000800 */
[----:B--2---:R-:W-:-:S06]  /*5960*/  FFMA.FTZ R3, R21, c[0x0][0x2d0], -R2 ;  /* 0x0000b40015037a23 */ /* 0x004fcc0000010802 */
[----:B------:R2:W3:Y:S01]  /*5970*/  MUFU.EX2 R168, R3 ;  /* 0x0000000300a87308 */ /* 0x0004e20000000800 */
[----:B-1----:R-:W-:Y:S01]  /*5980*/  FMNMX.FTZ R107, R0, R8, !PT ;  /* 0x00000008006b7209 */ /* 0x002fe20007810000 */
[--C-:B------:R-:W-:Y:S02]  /*5990*/  FFMA.FTZ R0, R27, c[0x0][0x2d0], -R2.reuse ;  /* 0x0000b4001b007a23 */ /* 0x100fe40000010802 */
[----:B--2---:R-:W-:-:S04]  /*59a0*/  FFMA.FTZ R3, R23, c[0x0][0x2d0], -R2 ;  /* 0x0000b40017037a23 */ /* 0x004fc80000010802 */
[----:B------:R1:W-:Y:S01]  /*59b0*/  MUFU.EX2 R167, R3 ;  /* 0x0000000300a77308 */ /* 0x0003e20000000800 */
[----:B------:R-:W-:Y:S01]  /*59c0*/  FSETP.NEU.FTZ.AND P0, PT, R107, -INF , PT ;  /* 0xff8000006b00780b */ /* 0x000fe20003f1d000 */
[----:B-1----:R-:W-:-:S06]  /*59d0*/  FFMA.FTZ R3, R24, c[0x0][0x2d0], -R2 ;  /* 0x0000b40018037a23 */ /* 0x002fcc0000010802 */
[----:B------:R1:W2:Y:S08]  /*59e0*/  MUFU.EX2 R169, R3 ;  /* 0x0000000300a97308 */ /* 0x0002b00000000800 */
[----:B------:R4:W-:Y:S01]  /*59f0*/  MUFU.EX2 R166, R0 ;  /* 0x0000000000a67308 */ /* 0x0009e20000000800 */
[----:B-1----:R-:W-:-:S07]  /*5a00*/  FFMA.FTZ R3, R25, c[0x0][0x2d0], -R2 ;  /* 0x0000b40019037a23 */ /* 0x002fce0000010802 */
[----:B------:R1:W-:Y:S01]  /*5a10*/  MUFU.EX2 R170, R3 ;  /* 0x0000000300aa7308 */ /* 0x0003e20000000800 */
[----:B----4-:R-:W-:-:S05]  /*5a20*/  FMUL.FTZ R0, R107, c[0x0][0x2d0] ;  /* 0x0000b4006b007a20 */ /* 0x010fca0000410000 */
[----:B------:R-:W-:Y:S01]  /*5a30*/  FSEL R0, R0, RZ, P0 ;  /* 0x000000ff00007208 */ /* 0x000fe20000000000 */
[----:B-1----:R-:W-:-:S04]  /*5a40*/  FFMA.FTZ R3, R33, c[0x0][0x2d0], -R2 ;  /* 0x0000b40021037a23 */ /* 0x002fc80000010802 */
[----:B------:R1:W-:Y:S02]  /*5a50*/  MUFU.EX2 R164, R3 ;  /* 0x0000000300a47308 */ /* 0x0003e40000000800 */
[----:B-1----:R-:W-:-:S06]  /*5a60*/  FFMA.FTZ R3, R34, c[0x0][0x2d0], -R2 ;  /* 0x0000b40022037a23 */ /* 0x002fcc0000010802 */
[----:B------:R1:W-:Y:S02]  /*5a70*/  MUFU.EX2 R165, R3 ;  /* 0x0000000300a57308 */ /* 0x0003e40000000800 */
[----:B-1----:R-:W-:-:S06]  /*5a80*/  FFMA.FTZ R3, R22, c[0x0][0x2d0], -R0 ;  /* 0x0000b40016037a23 */ /* 0x002fcc0000010800 */
[----:B------:R1:W-:Y:S02]  /*5a90*/  MUFU.EX2 R109, R3 ;  /* 0x00000003006d7308 */ /* 0x0003e40000000800 */
[----:B-1----:R-:W-:-:S06]  /*5aa0*/  FFMA.FTZ R3, R20, c[0x0][0x2d0], -R0 ;  /* 0x0000b40014037a23 */ /* 0x002fcc0000010800 */
[----:B------:R1:W4:Y:S02]  /*5ab0*/  MUFU.EX2 R105, R3 ;  /* 0x0000000300697308 */ /* 0x0003240000000800 */
[----:B-1----:R-:W-:-:S06]  /*5ac0*/  FFMA.FTZ R3, R17, c[0x0][0x2d0], -R0 ;  /* 0x0000b40011037a23 */ /* 0x002fcc0000010800 */
[----:B------:R1:W-:Y:S02]  /*5ad0*/  MUFU.EX2 R110, R3 ;  /* 0x00000003006e7308 */ /* 0x0003e40000000800 */
[----:B-1----:R-:W-:-:S06]  /*5ae0*/  FFMA.FTZ R3, R16, c[0x0][0x2d0], -R0 ;  /* 0x0000b40010037a23 */ /* 0x002fcc0000010800 */
[----:B------:R1:W5:Y:S01]  /*5af0*/  MUFU.EX2 R111, R3 ;  /* 0x00000003006f7308 */ /* 0x0003620000000800 */
[----:B---3--:R-:W-:Y:S02]  /*5b00*/  F2FP.PACK_AB R8, R168, R171 ;  /* 0x000000aba808723e */ /* 0x008fe400000000ff */
[----:B--2---:R-:W-:Y:S02]  /*5b10*/  F2FP.PACK_AB R10, R169, R167 ;  /* 0x000000a7a90a723e */ /* 0x004fe400000000ff */
[----:B----4-:R-:W-:Y:S01]  /*5b20*/  F2FP.PACK_AB R9, R105, R109 ;  /* 0x0000006d6909723e */ /* 0x010fe200000000ff */
[----:B-1----:R-:W-:-:S04]  /*5b30*/  FFMA.FTZ R3, R15, c[0x0][0x2d0], -R0 ;  /* 0x0000b4000f037a23 */ /* 0x002fc80000010800 */
[----:B------:R1:W-:Y:S01]  /*5b40*/  MUFU.EX2 R161, R3 ;  /* 0x0000000300a17308 */ /* 0x0003e20000000800 */
[----:B-----5:R-:W-:Y:S01]  /*5b50*/  F2FP.PACK_AB R11, R111, R110 ;  /* 0x0000006e6f0b723e */ /* 0x020fe200000000ff */
[----:B-1----:R-:W-:-:S06]  /*5b60*/  FFMA.FTZ R3, R14, c[0x0][0x2d0], -R0 ;  /* 0x0000b4000e037a23 */ /* 0x002fcc0000010800 */
[----:B------:R1:W2:Y:S01]  /*5b70*/  MUFU.EX2 R163, R3 ;  /* 0x0000000300a37308 */ /* 0x0002a20000000800 */
[----:B------:R-:W-:Y:S01]  /*5b80*/  HMMA.16816.F32 R20, R8, R76, RZ ;  /* 0x0000004c0814723c */ /* 0x000fe200000018ff */
[----:B-1----:R-:W-:-:S06]  /*5b90*/  FFMA.FTZ R3, R19, c[0x0][0x2d0], -R0 ;  /* 0x0000b40013037a23 */ /* 0x002fcc0000010800 */
[----:B------:R1:W-:Y:S02]  /*5ba0*/  MUFU.EX2 R162, R3 ;  /* 0x0000000300a27308 */ /* 0x0003e40000000800 */
[----:B-1----:R-:W-:-:S06]  /*5bb0*/  FFMA.FTZ R3, R32, c[0x0][0x2d0], -R0 ;  /* 0x0000b40020037a23 */ /* 0x002fcc0000010800 */
[----:B------:R-:W1:Y:S01]  /*5bc0*/  MUFU.EX2 R160, R3 ;  /* 0x0000000300a07308 */ /* 0x000e620000000800 */
[----:B------:R-:W-:Y:S08]  /*5bd0*/  HMMA.16816.F32 R24, R8, R68, RZ ;  /* 0x000000440818723c */ /* 0x000ff000000018ff */
        /* <DEDUP_REMOVED lines=10> */
[----:B------:R-:W-:Y:S07]  /*5c80*/  HMMA.16816.F32 R204, R4, R58, R28 ;  /* 0x0000003a04cc723c */ /* 0x000fee000000181c */
[----:B------:R-:W-:-:S02]  /*5c90*/  F2FP.PACK_AB R4, R166, R170 ;  /* 0x000000aaa604723e */ /* 0x000fc400000000ff */
[----:B--2---:R-:W-:Y:S02]  /*5ca0*/  F2FP.PACK_AB R5, R163, R161 ;  /* 0x000000a1a305723e */ /* 0x004fe400000000ff */
[----:B------:R-:W-:Y:S02]  /*5cb0*/  F2FP.PACK_AB R6, R165, R164 ;  /* 0x000000a4a506723e */ /* 0x000fe400000000ff */
[----:B-1----:R-:W-:Y:S01]  /*5cc0*/  F2FP.PACK_AB R7, R160, R162 ;  /* 0x000000a2a007723e */ /* 0x002fe200000000ff */
[----:B------:R-:W-:Y:S08]  /*5cd0*/  HMMA.16816.F32 R28, R8, R64, RZ ;  /* 0x00000040081c723c */ /* 0x000ff000000018ff */
[----:B------:R-:W-:Y:S08]  /*5ce0*/  HMMA.16816.F32 R144, R4, R96, R20 ;  /* 0x000000600490723c */ /* 0x000ff00000001814 */
[C---:B------:R-:W-:Y:S08]  /*5cf0*/  HMMA.16816.F32 R20, R8.reuse, R84, RZ ;  /* 0x000000540814723c */ /* 0x040ff000000018ff */
[----:B------:R-:W-:Y:S08]  /*5d00*/  HMMA.16816.F32 R16, R8, R72, RZ ;  /* 0x000000480810723c */ /* 0x000ff000000018ff */
[----:B------:R-:W-:Y:S08]  /*5d10*/  HMMA.16816.F32 R128, R4, R88, R24 ;  /* 0x000000580480723c */ /* 0x000ff00000001818 */
[----:B------:R-:W-:Y:S08]  /*5d20*/  HMMA.16816.F32 R24, R8, R78, RZ ;  /* 0x0000004e0818723c */ /* 0x000ff000000018ff */
[----:B------:R-:W-:Y:S08]  /*5d30*/  HMMA.16816.F32 R116, R4, R80, R28 ;  /* 0x000000500474723c */ /* 0x000ff0000000181c */
[----:B------:R-:W-:Y:S08]  /*5d40*/  HMMA.16816.F32 R28, R8, R70, RZ ;  /* 0x00000046081c723c */ /* 0x000ff000000018ff */
[----:B------:R-:W-:Y:S08]  /*5d50*/  HMMA.16816.F32 R68, R4, R124, R20 ;  /* 0x0000007c0444723c */ /* 0x000ff00000001814 */
[----:B------:R-:W-:Y:S01]  /*5d60*/  HMMA.16816.F32 R20, R8, R74, RZ ;  /* 0x0000004a0814723c */ /* 0x000fe200000018ff */
[----:B------:R-:W-:-:S07]  /*5d70*/  FFMA.FTZ R3, R104, c[0x0][0x2d0], -R2 ;  /* 0x0000b40068037a23 */ /* 0x000fce0000010802 */
[----:B------:R-:W-:Y:S08]  /*5d80*/  HMMA.16816.F32 R52, R4, R92, R16 ;  /* 0x0000005c0434723c */ /* 0x000ff00000001810 */
[----:B------:R-:W-:Y:S08]  /*5d90*/  HMMA.16816.F32 R16, R8, R112, RZ ;  /* 0x000000700810723c */ /* 0x000ff000000018ff */
[C---:B------:R-:W-:Y:S01]  /*5da0*/  HMMA.16816.F32 R48, R4.reuse, R98, R24 ;  /* 0x000000620430723c */ /* 0x040fe20000001818 */
[----:B------:R1:W-:Y:S07]  /*5db0*/  MUFU.EX2 R24, R3 ;  /* 0x0000000300187308 */ /* 0x0003ee0000000800 */
[----:B------:R-:W-:Y:S01]  /*5dc0*/  HMMA.16816.F32 R40, R4, R94, R20 ;  /* 0x0000005e0428723c */ /* 0x000fe20000001814 */
[----:B-1----:R-:W-:-:S04]  /*5dd0*/  FFMA.FTZ R3, R103, c[0x0][0x2d0], -R2 ;  /* 0x0000b40067037a23 */ /* 0x002fc80000010802 */
[----:B------:R1:W2:Y:S03]  /*5de0*/  MUFU.EX2 R25, R3 ;  /* 0x0000000300197308 */ /* 0x0002a60000000800 */
[----:B------:R-:W-:Y:S01]  /*5df0*/  HMMA.16816.F32 R36, R8, R86, RZ ;  /* 0x000000560824723c */ /* 0x000fe200000018ff */
[--C-:B-1----:R-:W-:Y:S02]  /*5e00*/  FFMA.FTZ R3, R101, c[0x0][0x2d0], -R2.reuse ;  /* 0x0000b40065037a23 */ /* 0x102fe40000010802 */
[----:B------:R-:W-:-:S04]  /*5e10*/  FFMA.FTZ R2, R100, c[0x0][0x2d0], -R2 ;  /* 0x0000b40064027a23 */ /* 0x000fc80000010802 */
[----:B------:R1:W-:Y:S01]  /*5e20*/  MUFU.EX2 R22, R2 ;  /* 0x0000000200167308 */ /* 0x0003e20000000800 */
[----:B------:R-:W-:Y:S08]  /*5e30*/  HMMA.16816.F32 R84, R4, R56, R16 ;  /* 0x000000380454723c */ /* 0x000ff00000001810 */
[----:B------:R-:W-:Y:S01]  /*5e40*/  HMMA.16816.F32 R32, R8, R66, RZ ;  /* 0x000000420820723c */ /* 0x000fe200000018ff */
[----:B------:R-:W-:Y:S07]  /*5e50*/  MUFU.EX2 R26, R3 ;  /* 0x00000003001a7308 */ /* 0x000fee0000000800 */
[----:B------:R-:W-:Y:S01]  /*5e60*/  HMMA.16816.F32 R28, R4, R90, R28 ;  /* 0x0000005a041c723c */ /* 0x000fe2000000181c */
[--C-:B-1----:R-:W-:Y:S01]  /*5e70*/  FFMA.FTZ R2, R63, c[0x0][0x2d0], -R0.reuse ;  /* 0x0000b4003f027a23 */ /* 0x102fe20000010800 */
[----:B--2---:R-:W-:Y:S01]  /*5e80*/  F2FP.PACK_AB R96, R25, R24 ;  /* 0x000000181960723e */ /* 0x004fe200000000ff */
[----:B------:R-:W-:Y:S02]  /*5e90*/  LDSM.16.MT88.4 R64, [R186+0x1400] ;  /* 0x00140000ba40783b */ /* 0x000fe40000004200 */
[----:B------:R1:W-:Y:S03]  /*5ea0*/  MUFU.EX2 R18, R2 ;  /* 0x0000000200127308 */ /* 0x0003e60000000800 */
[----:B------:R-:W-:Y:S01]  /*5eb0*/  HMMA.16816.F32 R8, R8, R114, RZ ;  /* 0x000000720808723c */ /* 0x000fe200000018ff */
[----:B-1----:R-:W-:-:S04]  /*5ec0*/  FFMA.FTZ R2, R62, c[0x0][0x2d0], -R0 ;  /* 0x0000b4003e027a23 */ /* 0x002fc80000010800 */
[----:B------:R1:W2:Y:S02]  /*5ed0*/  MUFU.EX2 R19, R2 ;  /* 0x0000000200137308 */ /* 0x0002a40000000800 */
[--C-:B-1----:R-:W-:Y:S02]  /*5ee0*/  FFMA.FTZ R2, R61, c[0x0][0x2d0], -R0.reuse ;  /* 0x0000b4003d027a23 */ /* 0x102fe40000010800 */
[----:B------:R-:W-:-:S04]  /*5ef0*/  FFMA.FTZ R0, R60, c[0x0][0x2d0], -R0 ;  /* 0x0000b4003c007a23 */ /* 0x000fc80000010800 */
[----:B------:R1:W-:Y:S02]  /*5f00*/  MUFU.EX2 R20, R0 ;  /* 0x0000000000147308 */ /* 0x0003e40000000800 */
[----:B-1----:R-:W-:-:S06]  /*5f10*/  FFMA.FTZ R0, R151, c[0x0][0x2d0], -R13 ;  /* 0x0000b40097007a23 */ /* 0x002fcc000001080d */
[----:B------:R1:W-:Y:S01]  /*5f20*/  MUFU.EX2 R15, R0 ;  /* 0x00000000000f7308 */ /* 0x0003e20000000800 */
[C---:B------:R-:W-:Y:S08]  /*5f30*/  HMMA.16816.F32 R32, R4.reuse, R82, R32 ;  /* 0x000000520420723c */ /* 0x040ff00000001820 */
[C---:B------:R-:W-:Y:S08]  /*5f40*/  HMMA.16816.F32 R36, R4.reuse, R126, R36 ;  /* 0x0000007e0424723c */ /* 0x040ff00000001824 */
[----:B------:R-:W-:Y:S01]  /*5f50*/  HMMA.16816.F32 R44, R4, R58, R8 ;  /* 0x0000003a042c723c */ /* 0x000fe20000001808 */
[----:B-1----:R-:W-:Y:S01]  /*5f60*/  FFMA.FTZ R0, R149, c[0x0][0x2d0], -R13 ;  /* 0x0000b40095007a23 */ /* 0x002fe2000001080d */
[----:B------:R-:W1:Y:S03]  /*5f70*/  LDSM.16.MT88.4 R4, [R186+0x2000] ;  /* 0x00200000ba04783b */ /* 0x000e660000004200 */
[----:B------:R3:W-:Y:S01]  /*5f80*/  MUFU.EX2 R16, R0 ;  /* 0x0000000000107308 */ /* 0x0007e20000000800 */
[----:B------:R-:W4:Y:S01]  /*5f90*/  LDSM.16.MT88.4 R124, [R185+0x800] ;  /* 0x00080000b97c783b */ /* 0x000f220000004200 */
[----:B--2---:R-:W-:-:S02]  /*5fa0*/  F2FP.PACK_AB R97, R19, R18 ;  /* 0x000000121361723e */ /* 0x004fc400000000ff */
[----:B------:R-:W-:Y:S01]  /*5fb0*/  F2FP.PACK_AB R98, R22, R26 ;  /* 0x0000001a1662723e */ /* 0x000fe200000000ff */
[----:B------:R-:W-:Y:S01]  /*5fc0*/  LDSM.16.MT88.4 R80, [R185+0x2000] ;  /* 0x00200000b950783b */ /* 0x000fe20000004200 */
[----:B---3--:R-:W-:-:S04]  /*5fd0*/  FFMA.FTZ R0, R148, c[0x0][0x2d0], -R13 ;  /* 0x0000b40094007a23 */ /* 0x008fc8000001080d */
[----:B------:R2:W-:Y:S02]  /*5fe0*/  MUFU.EX2 R17, R0 ;  /* 0x0000000000117308 */ /* 0x0005e40000000800 */
[----:B--2---:R-:W-:-:S06]  /*5ff0*/  FFMA.FTZ R0, R150, c[0x0][0x2d0], -R13 ;  /* 0x0000b40096007a23 */ /* 0x004fcc000001080d */
[----:B------:R2:W-:Y:S08]  /*6000*/  MUFU.EX2 R14, R0 ;  /* 0x00000000000e7308 */ /* 0x0005f00000000800 */
[----:B------:R3:W5:Y:S01]  /*6010*/  MUFU.EX2 R21, R2 ;  /* 0x0000000200157308 */ /* 0x0007620000000800 */
[----:B--2---:R-:W-:-:S07]  /*6020*/  FFMA.FTZ R0, R143, c[0x0][0x2d0], -R12 ;  /* 0x0000b4008f007a23 */ /* 0x004fce000001080c */
[----:B------:R2:W-:Y:S01]  /*6030*/  MUFU.EX2 R3, R0 ;  /* 0x0000000000037308 */ /* 0x0005e20000000800 */
[--C-:B---3--:R-:W-:Y:S02]  /*6040*/  FFMA.FTZ R2, R141, c[0x0][0x2d0], -R12.reuse ;  /* 0x0000b4008d027a23 */ /* 0x108fe4000001080c */
[----:B--2---:R-:W-:-:S05]  /*6050*/  FFMA.FTZ R0, R142, c[0x0][0x2d0], -R12 ;  /* 0x0000b4008e007a23 */ /* 0x004fca000001080c */
[----:B------:R2:W3:Y:S02]  /*6060*/  MUFU.EX2 R11, R0 ;  /* 0x00000000000b7308 */ /* 0x0004e40000000800 */
[----:B--2---:R-:W-:-:S06]  /*6070*/  FFMA.FTZ R0, R140, c[0x0][0x2d0], -R12 ;  /* 0x0000b4008c007a23 */ /* 0x004fcc000001080c */
[----:B------:R2:W-:Y:S01]  /*6080*/  MUFU.EX2 R12, R2 ;  /* 0x00000002000c7308 */ /* 0x0005e20000000800 */
[----:B-----5:R-:W-:Y:S01]  /*6090*/  F2FP.PACK_AB R99, R20, R21 ;  /* 0x000000151463723e */ /* 0x020fe200000000ff */
[----:B------:R-:W5:Y:S06]  /*60a0*/  LDSM.16.MT88.4 R140, [R186+0x800] ;  /* 0x00080000ba8c783b */ /* 0x000f6c0000004200 */
[----:B------:R1:W1:Y:S01]  /*60b0*/  MUFU.EX2 R13, R0 ;  /* 0x00000000000d7308 */ /* 0x0002620000000800 */
[----:B--2---:R-:W-:-:S04]  /*60c0*/  @P3 IMAD.HI.U32 R2, R237, c[0x0][0x2c8], RZ ;  /* 0x0000b200ed023a27 */ /* 0x004fc800078e00ff */
[----:B-1----:R-:W-:Y:S01]  /*60d0*/  IMAD.MOV.U32 R0, RZ, RZ, R237 ;  /* 0x000000ffff007224 */ /* 0x002fe200078e00ed */
[----:B------:R-:W-:-:S04]  /*60e0*/  @P3 SHF.R.U32.HI R0, RZ, c[0x0][0x2cc], R2 ;  /* 0x0000b300ff003a19 */ /* 0x000fc80000011602 */
[----:B------:R-:W-:-:S05]  /*60f0*/  IADD3 R0, R0, R249, -R251 ;  /* 0x000000f900007210 */ /* 0x000fca0007ffe8fb */
[----:B------:R-:W-:Y:S01]  /*6100*/  IMAD.HI R9, R0, 0x2aaaaaab, RZ ;  /* 0x2aaaaaab00097827 */ /* 0x000fe200078e02ff */
[----:B------:R-:W-:Y:S02]  /*6110*/  F2FP.PACK_AB R92, R16, R15 ;  /* 0x0000000f105c723e */ /* 0x000fe400000000ff */
[----:B---3--:R-:W-:Y:S02]  /*6120*/  F2FP.PACK_AB R93, R11, R3 ;  /* 0x000000030b5d723e */ /* 0x008fe400000000ff */
[----:B------:R-:W-:Y:S02]  /*6130*/  F2FP.PACK_AB R94, R14, R17 ;  /* 0x000000110e5e723e */ /* 0x000fe400000000ff */
[----:B------:R-:W-:Y:S02]  /*6140*/  F2FP.PACK_AB R95, R13, R12 ;  /* 0x0000000c0d5f723e */ /* 0x000fe400000000ff */
[----:B------:R-:W-:Y:S01]  /*6150*/  SHF.R.U32.HI R10, RZ, 0x1f, R9 ;  /* 0x0000001fff0a7819 */ /* 0x000fe20000011609 */
[----:B------:R-:W-:-:S02]  /*6160*/  FADD.FTZ R2, R171, R168 ;  /* 0x000000a8ab027221 */ /* 0x000fc40000010000 */
[----:B------:R-:W-:Y:S01]  /*6170*/  FADD.FTZ R0, R109, R105 ;  /* 0x000000696d007221 */ /* 0x000fe20000010000 */
[----:B------:R-:W-:Y:S01]  /*6180*/  LEA.HI.SX32 R23, R9, R10, 0x1d ;  /* 0x0000000a09177211 */ /* 0x000fe200078feaff */
[----:B------:R-:W-:Y:S01]  /*6190*/  FADD.FTZ R8, R200, R199 ;  /* 0x000000c7c8087221 */ /* 0x000fe20000010000 */
[----:B------:R-:W-:Y:S01]  /*61a0*/  HMMA.16816.F32 R88, R92, R4, R228 ;  /* 0x000000045c58723c */ /* 0x000fe200000018e4 */
[----:B------:R-:W-:Y:S02]  /*61b0*/  FADD.FTZ R10, R179, R176 ;  /* 0x000000b0b30a7221 */ /* 0x000fe40000010000 */
        /* <DEDUP_REMOVED lines=17> */
[----:B------:R-:W-:Y:S01]  /*62d0*/  FADD.FTZ R4, R178, R4 ;  /* 0x00000004b2047221 */ /* 0x000fe20000010000 */
[----:B------:R-:W-:Y:S01]  /*62e0*/  IADD3 R110, R203, -0x2, RZ ;  /* 0xfffffffecb6e7810 */ /* 0x000fe20007ffe0ff */
[----:B------:R-:W-:Y:S01]  /*62f0*/  FADD.FTZ R0, R164, R0 ;  /* 0x00000000a4007221 */ /* 0x000fe20000010000 */
[----:B------:R-:W-:Y:S01]  /*6300*/  IMNMX R251, R248, R23, !PT ;  /* 0x00000017f8fb7217 */ /* 0x000fe20007800200 */
[----:B------:R-:W-:Y:S02]  /*6310*/  FADD.FTZ R2, R162, R2 ;  /* 0x00000002a2027221 */ /* 0x000fe40000010000 */
[----:B------:R-:W-:Y:S02]  /*6320*/  FADD.FTZ R5, R175, R5 ;  /* 0x00000005af057221 */ /* 0x000fe40000010000 */
[----:B------:R-:W-:Y:S01]  /*6330*/  FADD.FTZ R4, R177, R4 ;  /* 0x00000004b1047221 */ /* 0x000fe20000010000 */
[----:B------:R-:W-:Y:S01]  /*6340*/  ISETP.GE.AND P0, PT, R110, R251, PT ;  /* 0x000000fb6e00720c */ /* 0x000fe20003f06270 */
        /* <DEDUP_REMOVED lines=11> */
[----:B----4-:R-:W-:Y:S01]  /*6400*/  HMMA.16816.F32 R112, R92, R124, R152 ;  /* 0x0000007c5c70723c */ /* 0x010fe20000001898 */
[----:B------:R-:W-:Y:S02]  /*6410*/  FADD.FTZ R0, R26, R0 ;  /* 0x000000001a007221 */ /* 0x000fe40000010000 */
[----:B------:R-:W-:-:S02]  /*6420*/  FADD.FTZ R2, R21, R2 ;  /* 0x0000000215027221 */ /* 0x000fc40000010000 */
[----:B------:R-:W-:Y:S02]  /*6430*/  FADD.FTZ R3, R17, R3 ;  /* 0x0000000311037221 */ /* 0x000fe40000010000 */
[----:B------:R-:W-:Y:S01]  /*6440*/  FADD.FTZ R4, R12, R4 ;  /* 0x000000040c047221 */ /* 0x000fe20000010000 */
[----:B------:R-:W-:Y:S08]  /*6450*/  HMMA.16816.F32 R116, R96, R124, R116 ;  /* 0x0000007c6074723c */ /* 0x000ff00000001874 */
[----:B------:R-:W-:Y:S08]  /*6460*/  HMMA.16816.F32 R120, R92, R126, R120 ;  /* 0x0000007e5c78723c */ /* 0x000ff00000001878 */
[-C--:B-----5:R-:W-:Y:S08]  /*6470*/  HMMA.16816.F32 R128, R96, R140.reuse, R128 ;  /* 0x0000008c6080723c */ /* 0x0a0ff00000001880 */
[C---:B------:R-:W-:Y:S08]  /*6480*/  HMMA.16816.F32 R132, R92.reuse, R140, R212 ;  /* 0x0000008c5c84723c */ /* 0x040ff000000018d4 */
[----:B------:R-:W-:Y:S08]  /*6490*/  HMMA.16816.F32 R136, R92, R142, R136 ;  /* 0x0000008e5c88723c */ /* 0x000ff00000001888 */
[-C--:B------:R-:W-:Y:S08]  /*64a0*/  HMMA.16816.F32 R144, R96, R156.reuse, R144 ;  /* 0x0000009c6090723c */ /* 0x080ff00000001890 */
[C---:B------:R-:W-:Y:S08]  /*64b0*/  HMMA.16816.F32 R148, R92.reuse, R156, R224 ;  /* 0x0000009c5c94723c */ /* 0x040ff000000018e0 */
[C---:B------:R-:W-:Y:S08]  /*64c0*/  HMMA.16816.F32 R56, R92.reuse, R64, R244 ;  /* 0x000000405c38723c */ /* 0x040ff000000018f4 */
[----:B------:R-:W-:Y:S01]  /*64d0*/  HMMA.16816.F32 R72, R92, R80, R232 ;  /* 0x000000505c48723c */ /* 0x000fe200000018e8 */
[----:B------:R-:W-:-:S02]  /*64e0*/  FADD.FTZ R244, R22, R0 ;  /* 0x0000000016f47221 */ /* 0x000fc40000010000 */
[----:B------:R-:W-:-:S05]  /*64f0*/  FADD.FTZ R246, R20, R2 ;  /* 0x0000000214f67221 */ /* 0x000fca0000010000 */
[----:B------:R-:W-:Y:S01]  /*6500*/  HMMA.16816.F32 R152, R92, R158, R220 ;  /* 0x0000009e5c98723c */ /* 0x000fe200000018dc */
[----:B------:R-:W-:Y:S02]  /*6510*/  FADD.FTZ R245, R14, R3 ;  /* 0x000000030ef57221 */ /* 0x000fe40000010000 */
[----:B------:R-:W-:-:S05]  /*6520*/  FADD.FTZ R247, R13, R4 ;  /* 0x000000040df77221 */ /* 0x000fca0000010000 */
        /* <DEDUP_REMOVED lines=8> */
[----:B------:R-:W-:Y:S08]  /*65b0*/  HMMA.16816.F32 R80, R96, R82, R36 ;  /* 0x000000526050723c */ /* 0x000ff00000001824 */
[-C--:B------:R-:W-:Y:S08]  /*65c0*/  HMMA.16816.F32 R92, R92, R6.reuse, R204 ;  /* 0x000000065c5c723c */ /* 0x080ff000000018cc */
[----:B------:R-:W-:Y:S01]  /*65d0*/  HMMA.16816.F32 R96, R96, R6, R44 ;  /* 0x000000066060723c */ /* 0x000fe2000000182c */
[----:B------:R-:W-:Y:S07]  /*65e0*/  @!P0 BRA `(.L_x_1077) ;  /* 0x000035d000008947 */ /* 0x000fee0003800000 */
[----:B------:R-:W-:Y:S01]  /*65f0*/  IMAD.IADD R249, R236, 0x1, R237 ;  /* 0x00000001ecf97824 */ /* 0x000fe200078e02ed */
[----:B------:R-:W-:Y:S01]  /*6600*/  MOV R3, R108 ;  /* 0x0000006c00037202 */ /* 0x000fe20000000f00 */
[----:B------:R-:W-:Y:S01]  /*6610*/  IMAD.MOV.U32 R100, RZ, RZ, R107 ;  /* 0x000000ffff647224 */ /* 0x000fe200078e006b */
[----:B------:R-:W-:Y:S01]  /*6620*/  MOV R104, R106 ;  /* 0x0000006a00687202 */ /* 0x000fe20000000f00 */
[----:B------:R-:W-:Y:S01]  /*6630*/  @P3 IMAD.HI.U32 R0, R249, c[0x0][0x2c8], RZ ;  /* 0x0000b200f9003a27 */ /* 0x000fe200078e00ff */
[----:B------:R-:W-:-:S03]  /*6640*/  MOV R180, R110 ;  /* 0x0000006e00b47202 */ /* 0x000fc60000000f00 */
[----:B------:R-:W-:Y:S01]  /*6650*/  IMAD.MOV.U32 R105, RZ, RZ, R102 ;  /* 0x000000ffff697224 */ /* 0x000fe200078e0066 */
[----:B------:R-:W-:-:S07]  /*6660*/  @P3 SHF.R.U32.HI R252, RZ, c[0x0][0x2cc], R0 ;  /* 0x0000b300fffc3a19 */ /* 0x000fce0000011600 */
.L_x_1082:
[----:B------:R-:W-:Y:S04]  /*6670*/  DEPBAR.LE SB0, 0x0 ;  /* 0x000080000000791a */ /* 0x000fe80000000000 */
[----:B------:R-:W-:Y:S01]  /*6680*/  WARPSYNC 0xffffffff ;  /* 0xffffffff00007948 */ /* 0x000fe20003800000 */
[----:B------:R-:W-:Y:S01]  /*6690*/  BAR.SYNC.DEFER_BLOCKING 0x0 ;  /* 0x0000000000007b1d */ /* 0x000fe20000010000 */
[----:B------:R-:W-:Y:S05]  /*66a0*/  ISETP.GT.AND P0, PT, R248, R180, PT ;  /* 0x000000b4f800720c */ /* 0x000fea0003f04270 */
[----:B------:R1:W2:Y:S01]  /*66b0*/  LDSM.16.M88.4 R48, [R187] ;  /* 0x00000000bb30783b */ /* 0x0002a20000000200 */
[----:B------:R-:W-:Y:S03]  /*66c0*/  BSSY B0, `(.L_x_1078) ;  /* 0x000002a000007945 */ /* 0x000fe60003800000 */
[----:B------:R1:W3:Y:S04]  /*66d0*/  LDSM.16.M88.4 R44, [R187+0x1000] ;  /* 0x00100000bb2c783b */ /* 0x0002e80000000200 */
[----:B------:R1:W4:Y:S04]  /*66e0*/  LDSM.16.M88.4 R16, [R184] ;  /* 0x00000000b810783b */ /* 0x0003280000000200 */
[----:B------:R1:W1:Y:S04]  /*66f0*/  LDSM.16.M88.4 R32, [R184+0x400] ;  /* 0x00040000b820783b */ /* 0x0002680000000200 */
[----:B------:R1:W1:Y:S04]  /*6700*/  LDSM.16.M88.4 R108, [R184+0x800] ;  /* 0x00080000b86c783b */ /* 0x0002680000000200 */
[----:B------:R1:W1:Y:S04]  /*6710*/  LDSM.16.M88.4 R160, [R188] ;  /* 0x00000000bca0783b */ /* 0x0002680000000200 */
[----:B------:R1:W1:Y:S04]  /*6720*/  LDSM.16.M88.4 R168, [R188+0x1000] ;  /* 0x00100000bca8783b */ /* 0x0002680000000200 */
[----:B------:R1:W1:Y:S04]  /*6730*/  LDSM.16.M88.4 R164, [R189] ;  /* 0x00000000bda4783b */ /* 0x0002680000000200 */
[----:B------:R1:W1:Y:S04]  /*6740*/  LDSM.16.M88.4 R172, [R197] ;  /* 0x00000000c5ac783b */ /* 0x0002680000000200 */
[----:B------:R1:W1:Y:S01]  /*6750*/  LDSM.16.M88.4 R176, [R196] ;  /* 0x00000000c4b0783b */ /* 0x0002620000000200 */
[----:B------:R-:W-:-:S05]  /*6760*/  @P0 BRA `(.L_x_1079) ;  /* 0x000001f000000947 */ /* 0x000fca0003800000 */
[----:B------:R-:W5:Y:S01]  /*6770*/  S2R R2, SR_TID.X ;  /* 0x0000000000027919 */ /* 0x000f620000002100 */
[----:B------:R-:W-:Y:S01]  /*6780*/  SHF.R.S32.HI R0, RZ, 0x1f, R180 ;  /* 0x0000001fff007819 */ /* 0x000fe200000114b4 */
[----:B------:R-:W-:Y:S04]  /*6790*/  IMAD.WIDE.U32 R4, R180, c[0x0][0x208], RZ ;  /* 0x00008200b4047a25 */ /* 0x000fe800078e00ff */
[----:B------:R-:W-:Y:S04]  /*67a0*/  IMAD R0, R0, c[0x0][0x208], RZ ;  /* 0x0000820000007a24 */ /* 0x000fe800078e02ff */
[----:B------:R-:W-:Y:S04]  /*67b0*/  IMAD R0, R180, c[0x0][0x20c], R0 ;  /* 0x00008300b4007a24 */ /* 0x000fe800078e0200 */
[----:B------:R-:W-:Y:S02]  /*67c0*/  IMAD.IADD R0, R5, 0x1, R0 ;  /* 0x0000000105007824 */ /* 0x000fe400078e0200 */
[----:B------:R-:W-:Y:S04]  /*67d0*/  IMAD.WIDE.U32 R4, R4, 0x30, RZ ;  /* 0x0000003004047825 */ /* 0x000fe800078e00ff */
[----:B------:R-:W-:Y:S01]  /*67e0*/  IMAD R0, R0, 0x30, RZ ;  /* 0x0000003000007824 */ /* 0x000fe200078e02ff */
[----:B-----5:R-:W-:Y:S02]  /*67f0*/  ISETP.GT.AND P0, PT, R2, 0x3f, PT ;  /* 0x0000003f0200780c */ /* 0x020fe40003f04270 */
[----:B------:R-:W-:Y:S02]  /*6800*/  IADD3 R2, P2, R238, R4, RZ ;  /* 0x00000004ee027210 */ /* 0x000fe40007f5e0ff */
[----:B------:R-:W-:Y:S09]  /*6810*/  IADD3 R0, R5, R0, RZ ;  /* 0x0000000005007210 */ /* 0x000ff20007ffe0ff */
[----:B------:R-:W-:Y:S02]  /*6820*/  @!P0 IMAD.MOV.U32 R7, RZ, RZ, c[0x0][0x208] ;  /* 0x00008200ff078624 */ /* 0x000fe400078e00ff */
[----:B------:R-:W-:Y:S03]  /*6830*/  @!P0 IMAD.MOV.U32 R8, RZ, RZ, c[0x0][0x20c] ;  /* 0x00008300ff088624 */ /* 0x000fe600078e00ff */
[C---:B------:R-:W-:Y:S04]  /*6840*/  @!P0 LEA R6, P1, R7.reuse, R4, 0x5 ;  /* 0x0000000407068211 */ /* 0x040fe800078228ff */
[----:B------:R-:W-:Y:S01]  /*6850*/  @!P0 LEA.HI.X R4, R7, R0, R8, 0x5, P1 ;  /* 0x0000000007048211 */ /* 0x000fe200008f2c08 */
[----:B------:R-:W-:Y:S01]  /*6860*/  IMAD.X R7, R0, 0x1, R240, P2 ;  /* 0x0000000100077824 */ /* 0x000fe200010e06f0 */
[----:B------:R-:W-:Y:S02]  /*6870*/  @!P0 IADD3 R5, P1, R6, R238, RZ ;  /* 0x000000ee06058210 */ /* 0x000fe40007f3e0ff */
[----:B------:R-:W-:Y:S02]  /*6880*/  LEA R6, P2, R2, c[0x0][0x1f8], 0x1 ;  /* 0x00007e0002067a11 */ /* 0x000fe400078408ff */
[----:B------:R-:W-:Y:S02]  /*6890*/  @!P0 IADD3.X R0, R4, R240, RZ, P1, !PT ;  /* 0x000000f004008210 */ /* 0x000fe40000ffe4ff */
[----:B------:R-:W-:Y:S02]  /*68a0*/  LEA.HI.X R7, R2, c[0x0][0x1fc], R7, 0x1, P2 ;  /* 0x00007f0002077a11 */ /* 0x000fe400010f0c07 */
[C---:B------:R-:W-:Y:S03]  /*68b0*/  @!P0 LEA R4, P1, R5.reuse, c[0x0][0x1f8], 0x1 ;  /* 0x00007e0005048a11 */ /* 0x040fe600078208ff */
[----:B------:R-:W-:Y:S01]  /*68c0*/  @!PT LDS RZ, [RZ] ;  /* 0x00000000fffff984 */ /* 0x000fe20000000800 */
[----:B------:R-:W-:Y:S01]  /*68d0*/  @!PT LDS RZ, [RZ] ;  /* 0x00000000fffff984 */ /* 0x000fe20000000800 */
[----:B------:R-:W-:Y:S01]  /*68e0*/  @!PT LDS RZ, [RZ] ;  /* 0x00000000fffff984 */ /* 0x000fe20000000800 */
[----:B------:R4:W-:Y:S01]  /*68f0*/  LDGSTS.E.BYPASS.LTC128B.128 [R198+0x1880], [R6.64], !P6 ;  /* 0x0188000006c67fae */ /* 0x0009e2000f101d46 */
[----:B------:R-:W-:Y:S03]  /*6900*/  @!P0 LEA.HI.X R5, R5, c[0x0][0x1fc], R0, 0x1, P1 ;  /* 0x00007f0005058a11 */ /* 0x000fe600008f0c00 */
[----:B------:R4:W-:Y:S04]  /*6910*/  LDGSTS.E.BYPASS.LTC128B.128 [R198+0x2480], [R6.64+0x40], !P5 ;  /* 0x0248004006c67fae */ /* 0x0009e8000e901d46 */
[----:B------:R4:W-:Y:S04]  /*6920*/  LDGSTS.E.BYPASS.LTC128B.128 [R198+0x3080], [R6.64+0x80], !P4 ;  /* 0x0308008006c67fae */ /* 0x0009e8000e101d46 */
[----:B------:R4:W-:Y:S04]  /*6930*/  @!P0 LDGSTS.E.BYPASS.LTC128B.128 [R198+0x2080], [R4.64], !P6 ;  /* 0x0208000004c68fae */ /* 0x0009e8000f101d46 */
[----:B------:R4:W-:Y:S04]  /*6940*/  @!P0 LDGSTS.E.BYPASS.LTC128B.128 [R198+0x2c80], [R4.64+0x40], !P5 ;  /* 0x02c8004004c68fae */ /* 0x0009e8000e901d46 */
[----:B------:R4:W-:Y:S02]  /*6950*/  @!P0 LDGSTS.E.BYPASS.LTC128B.128 [R198+0x3880], [R4.64+0x80], !P4 ;  /* 0x0388008004c68fae */ /* 0x0009e4000e101d46 */
.L_x_1079:
[----:B------:R-:W-:Y:S05]  /*6960*/  BSYNC B0 ;  /* 0x0000000000007941 */ /* 0x000fea0003800000 */
.L_x_1078:
[-C--:B--2-4-:R-:W-:Y:S01]  /*6970*/  HMMA.16816.F32 R4, R48, R16.reuse, RZ ;  /* 0x000000103004723c */ /* 0x094fe200000018ff */
[----:B------:R-:W0:Y:S01]  /*6980*/  LDGDEPBAR ;  /* 0x00000000000079af */ /* 0x000e220000000000 */
[----:B------:R-:W-:Y:S01]  /*6990*/  BSSY B0, `(.L_x_1080) ;  /* 0x00000eb000007945 */ /* 0x000fe20003800000 */
[----:B------:R-:W-:Y:S05]  /*69a0*/  ISETP.GT.AND P0, PT, R180, R248, PT ;  /* 0x000000f8b400720c */ /* 0x000fea0003f04270 */
[C---:B---3--:R-:W-:Y:S08]  /*69b0*/  HMMA.16816.F32 R8, R44.reuse, R16, RZ ;  /* 0x000000102c08723c */ /* 0x048ff000000018ff */
[-C--:B------:R-:W-:Y:S08]  /*69c0*/  HMMA.16816.F32 R12, R44, R18.reuse, RZ ;  /* 0x000000122c0c723c */ /* 0x080ff000000018ff */
[C---:B------:R-:W-:Y:S08]  /*69d0*/  HMMA.16816.F32 R16, R48.reuse, R18, RZ ;  /* 0x000000123010723c */ /* 0x040ff000000018ff */
[-C--:B-1----:R-:W-:Y:S08]  /*69e0*/  HMMA.16816.F32 R20, R48, R32.reuse, RZ ;  /* 0x000000203014723c */ /* 0x082ff000000018ff */
        /* <DEDUP_REMOVED lines=188> */
[----:B-1234-:R-:W-:Y:S04]  /*75b0*/  IADD3 R0, -R250, 0x30, RZ ;  /* 0x00000030fa007810 */ /* 0x01efe80007ffe1ff */
[C---:B------:R-:W-:Y:S02]  /*75c0*/  ISETP.GE.AND P0, PT, R0.reuse, 0x21, PT ;  /* 0x000000210000780c */ /* 0x040fe40003f06270 */
[----:B------:R-:W-:Y:S11]  /*75d0*/  ISETP.GE.AND P1, PT, R0, 0x1, PT ;  /* 0x000000010000780c */ /* 0x000ff60003f26270 */
[----:B------:R-:W-:Y:S01]  /*75e0*/  @P0 IMAD.MOV.U32 R6, RZ, RZ, c[0x0][0x1e0] ;  /* 0x00007800ff060624 */ /* 0x000fe200078e00ff */
[C---:B------:R-:W-:Y:S01]  /*75f0*/  @P0 IADD3 R0, R180.reuse, -0x1, RZ ;  /* 0xffffffffb4000810 */ /* 0x040fe20007ffe0ff */
[----:B------:R-:W-:Y:S01]  /*7600*/  @P0 IMAD.MOV.U32 R7, RZ, RZ, 0x5 ;  /* 0x00000005ff070424 */ /* 0x000fe200078e00ff */
[----:B------:R-:W-:Y:S02]  /*7610*/  @P1 IADD3 R2, R180, -0x1, RZ ;  /* 0xffffffffb4021810 */ /* 0x000fe40007ffe0ff */
[----:B------:R-:W-:Y:S02]  /*7620*/  @P0 SHF.R.S32.HI R4, RZ, 0x1f, R0 ;  /* 0x0000001fff040819 */ /* 0x000fe40000011400 */
[----:B------:R-:W-:Y:S02]  /*7630*/  @P1 SHF.R.S32.HI R5, RZ, 0x1f, R2 ;  /* 0x0000001fff051819 */ /* 0x000fe40000011402 */
[----:B------:R-:W-:Y:S01]  /*7640*/  @P0 SHF.L.U64.HI R7, R6, R7, c[0x0][0x1e4] ;  /* 0x0000790006070619 */ /* 0x000fe20000010207 */
[----:B------:R-:W-:Y:S01]  /*7650*/  @P0 IMAD R4, R4, c[0x0][0x1e0], RZ ;  /* 0x0000780004040a24 */ /* 0x000fe200078e02ff */
[----:B------:R-:W-:Y:S01]  /*7660*/  @P0 SHF.L.U32 R6, R6, 0x5, RZ ;  /* 0x0000000506060819 */ /* 0x000fe200000006ff */
[----:B------:R-:W-:Y:S02]  /*7670*/  @P1 IMAD R8, R5, c[0x0][0x1e0], RZ ;  /* 0x0000780005081a24 */ /* 0x000fe400078e02ff */
[C---:B------:R-:W-:Y:S02]  /*7680*/  @P0 IMAD R10, R0.reuse, c[0x0][0x1e4], R4 ;  /* 0x00007900000a0a24 */ /* 0x040fe400078e0204 */
[----:B------:R-:W-:Y:S04]  /*7690*/  @P0 IMAD.WIDE.U32 R4, R0, c[0x0][0x1e0], RZ ;  /* 0x0000780000040a25 */ /* 0x000fe800078e00ff */
[C---:B------:R-:W-:Y:S02]  /*76a0*/  @P1 IMAD R0, R2.reuse, c[0x0][0x1e4], R8 ;  /* 0x0000790002001a24 */ /* 0x040fe400078e0208 */
[----:B------:R-:W-:Y:S04]  /*76b0*/  @P1 IMAD.WIDE.U32 R8, R2, c[0x0][0x1e0], RZ ;  /* 0x0000780002081a25 */ /* 0x000fe800078e00ff */
[----:B------:R-:W-:Y:S01]  /*76c0*/  @P0 IMAD.WIDE.U32 R6, R4, 0x30, R6 ;  /* 0x0000003004060825 */ /* 0x000fe200078e0006 */
[----:B------:R-:W-:Y:S03]  /*76d0*/  @P1 MOV R4, R242 ;  /* 0x000000f200041202 */ /* 0x000fe60000000f00 */
[----:B------:R-:W-:Y:S01]  /*76e0*/  @P1 IMAD.IADD R9, R9, 0x1, R0 ;  /* 0x0000000109091824 */ /* 0x000fe200078e0200 */
[----:B------:R-:W-:Y:S01]  /*76f0*/  @P0 IADD3 R0, P2, R242, R6, RZ ;  /* 0x00000006f2000210 */ /* 0x000fe20007f5e0ff */
[----:B------:R-:W-:Y:S02]  /*7700*/  @P0 IMAD.IADD R2, R5, 0x1, R10 ;  /* 0x0000000105020824 */ /* 0x000fe400078e020a */
[----:B------:R-:W-:Y:S02]  /*7710*/  @P1 IMAD.MOV.U32 R5, RZ, RZ, R241 ;  /* 0x000000ffff051224 */ /* 0x000fe400078e00f1 */
[----:B------:R-:W-:Y:S02]  /*7720*/  @P0 IMAD R2, R2, 0x30, RZ ;  /* 0x0000003002020824 */ /* 0x000fe400078e02ff */
[----:B------:R-:W-:Y:S04]  /*7730*/  @P1 IMAD.WIDE.U32 R4, R8, 0x30, R4 ;  /* 0x0000003008041825 */ /* 0x000fe800078e0004 */
[----:B------:R-:W-:Y:S01]  /*7740*/  @P1 IMAD R8, R9, 0x30, RZ ;  /* 0x0000003009081824 */ /* 0x000fe200078e02ff */
[----:B------:R-:W-:Y:S02]  /*7750*/  @P0 IADD3.X R9, R241, R2, R7, P2, !PT ;  /* 0x00000002f1090210 */ /* 0x000fe400017fe407 */
[C---:B------:R-:W-:Y:S02]  /*7760*/  @P1 LEA R6, P2, R4.reuse, c[0x0][0x1c8], 0x1 ;  /* 0x0000720004061a11 */ /* 0x040fe400078408ff */
[----:B------:R-:W-:Y:S04]  /*7770*/  @P1 IADD3 R2, R5, R8, RZ ;  /* 0x0000000805021210 */ /* 0x000fe80007ffe0ff */
[----:B------:R-:W-:Y:S02]  /*7780*/  @P1 LEA.HI.X R7, R4, c[0x0][0x1cc], R2, 0x1, P2 ;  /* 0x0000730004071a11 */ /* 0x000fe400010f0c02 */
[C---:B------:R-:W-:Y:S03]  /*7790*/  @P0 LEA R4, P2, R0.reuse, c[0x0][0x1c8], 0x1 ;  /* 0x0000720000040a11 */ /* 0x040fe600078408ff */
[----:B------:R-:W-:Y:S01]  /*77a0*/  @!PT LDS RZ, [RZ] ;  /* 0x00000000fffff984 */ /* 0x000fe20000000800 */
[----:B------:R-:W-:Y:S01]  /*77b0*/  @!PT LDS RZ, [RZ] ;  /* 0x00000000fffff984 */ /* 0x000fe20000000800 */
[----:B------:R-:W-:Y:S01]  /*77c0*/  @!PT LDS RZ, [RZ] ;  /* 0x00000000fffff984 */ /* 0x000fe20000000800 */
[----:B------:R1:W-:Y:S01]  /*77d0*/  @P1 LDGSTS.E.BYPASS.LTC128B.128 [R198+0x3c80], [R6.64], !P6 ;  /* 0x03c8000006c61fae */ /* 0x0003e2000f101d46 */
[----:B------:R-:W-:Y:S04]  /*77e0*/  @P0 LEA.HI.X R5, R0, c[0x0][0x1cc], R9, 0x1, P2 ;  /* 0x0000730000050a11 */ /* 0x000fe800010f0c09 */
[----:B------:R1:W-:Y:S05]  /*77f0*/  @P1 LDGSTS.E.BYPASS.LTC128B.128 [R198+0x4880], [R6.64+0x40], !P5 ;  /* 0x0488004006c61fae */ /* 0x0003ea000e901d46 */
[----:B------:R1:W-:Y:S05]  /*7800*/  @P1 LDGSTS.E.BYPASS.LTC128B.128 [R198+0x5480], [R6.64+0x80], !P4 ;  /* 0x0548008006c61fae */ /* 0x0003ea000e101d46 */
[----:B------:R1:W-:Y:S05]  /*7810*/  @P0 LDGSTS.E.BYPASS.LTC128B.128 [R198+0x4480], [R4.64], !P6 ;  /* 0x0448000004c60fae */ /* 0x0003ea000f101d46 */
[----:B------:R1:W-:Y:S05]  /*7820*/  @P0 LDGSTS.E.BYPASS.LTC128B.128 [R198+0x5080], [R4.64+0x40], !P5 ;  /* 0x0508004004c60fae */ /* 0x0003ea000e901d46 */
[----:B------:R1:W-:Y:S02]  /*7830*/  @P0 LDGSTS.E.BYPASS.LTC128B.128 [R198+0x5c80], [R4.64+0x80], !P4 ;  /* 0x05c8008004c60fae */ /* 0x0003e4000e101d46 */
.L_x_1081:
[----:B--234-:R-:W-:Y:S05]  /*7840*/  BSYNC B0 ;  /* 0x0000000000007941 */ /* 0x01cfea0003800000 */
.L_x_1080:
[----:B-1----:R-:W2:Y:S01]  /*7850*/  LDL R7, [R1+0x24] ;  /* 0x0000240001077983 */ /* 0x002ea20000100800 */
[----:B------:R-:W-:Y:S01]  /*7860*/  MOV R4, R249 ;  /* 0x000000f900047202 */ /* 0x000fe20000000f00 */
[----:B------:R-:W-:Y:S01]  /*7870*/  IMAD R0, R180, -0x30, RZ ;  /* 0xffffffd0b4007824 */ /* 0x000fe200078e02ff */
[----:B------:R-:W-:Y:S01]  /*7880*/  @P3 MOV R4, R252 ;  /* 0x000000fc00043202 */ /* 0x000fe20000000f00 */
[----:B------:R-:W3:Y:S04]  /*7890*/  LDL R6, [R1+0x4] ;  /* 0x0000040001067983 */ /* 0x000ee80000100800 */
[----:B------:R-:W3:Y:S04]  /*78a0*/  LDL R5, [R1+0x10] ;  /* 0x0000100001057983 */ /* 0x000ee80000100800 */
[----:B------:R-:W1:Y:S08]  /*78b0*/  SHFL.IDX PT, R2, R4, RZ, 0x1c1f ;  /* 0x001c1fff04027589 */ /* 0x000e7000000e0000 */
[----:B------:R-:W-:Y:S08]  /*78c0*/  LDSM.16.MT88.4 R36, [R186] ;  /* 0x00000000ba24783b */ /* 0x000ff00000004200 */
[----:B------:R-:W0:Y:S01]  /*78d0*/  LDGDEPBAR ;  /* 0x00000000000079af */ /* 0x000e220000000000 */
[----:B--2---:R-:W-:Y:S04]  /*78e0*/  IADD3 R0, -R7, 0x1, R0 ;  /* 0x0000000107007810 */ /* 0x004fe80007ffe100 */
[----:B---3--:R-:W-:Y:S03]  /*78f0*/  IADD3 R5, -R5, R0, R6 ;  /* 0x0000000005057210 */ /* 0x008fe60007ffe106 */
[----:B------:R-:W2:Y:S01]  /*7900*/  SHFL.IDX PT, R6, R4, 0x1, 0x1c1f ;  /* 0x003c1f0004067f89 */ /* 0x000ea200000e0000 */
[----:B-1----:R-:W-:Y:S04]  /*7910*/  IADD3 R0, R5, R2, RZ ;  /* 0x0000000205007210 */ /* 0x002fe80007ffe0ff */
[C---:B------:R-:W-:Y:S02]  /*7920*/  ISETP.GT.AND P0, PT, R0.reuse, RZ, PT ;  /* 0x000000ff0000720c */ /* 0x040fe40003f04270 */
[C---:B------:R-:W-:Y:S02]  /*7930*/  ISETP.GT.AND P1, PT, R0.reuse, 0x1, PT ;  /* 0x000000010000780c */ /* 0x040fe40003f24270 */
[----:B------:R-:W-:Y:S02]  /*7940*/  FSEL R7, R173, -INF , P0 ;  /* 0xff800000ad077808 */ /* 0x000fe40000000000 */
[----:B------:R-:W-:Y:S02]  /*7950*/  ISETP.GT.AND P0, PT, R0, 0x8, PT ;  /* 0x000000080000780c */ /* 0x000fe40003f04270 */
[----:B------:R-:W-:Y:S02]  /*7960*/  FMNMX.FTZ R2, R7, R3, !PT ;  /* 0x0000000307027209 */ /* 0x000fe40007810000 */
[----:B------:R-:W-:Y:S02]  /*7970*/  FSEL R8, R172, -INF , P1 ;  /* 0xff800000ac087808 */ /* 0x000fe40000800000 */
[----:B------:R-:W-:Y:S02]  /*7980*/  FSEL R10, R103, -INF , P0 ;  /* 0xff800000670a7808 */ /* 0x000fe40000000000 */
[----:B------:R-:W-:Y:S02]  /*7990*/  FMNMX.FTZ R2, R8, R2, !PT ;  /* 0x0000000208027209 */ /* 0x000fe40007810000 */
[----:B------:R-:W-:Y:S02]  /*79a0*/  ISETP.GT.AND P1, PT, R0, 0x9, PT ;  /* 0x000000090000780c */ /* 0x000fe40003f24270 */
[----:B------:R-:W-:Y:S02]  /*79b0*/  FMNMX.FTZ R2, R10, R2, !PT ;  /* 0x000000020a027209 */ /* 0x000fe40007810000 */
[----:B------:R-:W-:Y:S02]  /*79c0*/  FSEL R15, R15, -INF , P1 ;  /* 0xff8000000f0f7808 */ /* 0x000fe40000800000 */
[C---:B------:R-:W-:Y:S02]  /*79d0*/  ISETP.GT.AND P0, PT, R0.reuse, 0x10, PT ;  /* 0x000000100000780c */ /* 0x040fe40003f04270 */
[----:B------:R-:W-:Y:S02]  /*79e0*/  FMNMX.FTZ R2, R15, R2, !PT ;  /* 0x000000020f027209 */ /* 0x000fe40007810000 */
[----:B------:R-:W-:Y:S02]  /*79f0*/  ISETP.GT.AND P1, PT, R0, 0x11, PT ;  /* 0x000000110000780c */ /* 0x000fe40003f24270 */
[----:B------:R-:W-:Y:S02]  /*7a00*/  FSEL R182, R102, -INF , P0 ;  /* 0xff80000066b67808 */ /* 0x000fe40000000000 */
[----:B------:R-:W-:Y:S02]  /*7a10*/  FSEL R181, R101, -INF , P1 ;  /* 0xff80000065b57808 */ /* 0x000fe40000800000 */
[----:B------:R-:W-:Y:S02]  /*7a20*/  ISETP.GT.AND P0, PT, R0, 0x18, PT ;  /* 0x000000180000780c */ /* 0x000fe40003f04270 */
[----:B------:R-:W-:Y:S02]  /*7a30*/  FMNMX.FTZ R2, R182, R2, !PT ;  /* 0x00000002b6027209 */ /* 0x000fe40007810000 */
[----:B------:R-:W-:Y:S02]  /*7a40*/  FSEL R199, R18, -INF , P0 ;  /* 0xff80000012c77808 */ /* 0x000fe40000000000 */
[----:B------:R-:W-:Y:S02]  /*7a50*/  ISETP.GT.AND P1, PT, R0, 0x19, PT ;  /* 0x000000190000780c */ /* 0x000fe40003f24270 */
[----:B------:R-:W-:Y:S02]  /*7a60*/  FMNMX.FTZ R2, R181, R2, !PT ;  /* 0x00000002b5027209 */ /* 0x000fe40007810000 */
[----:B------:R-:W-:Y:S02]  /*7a70*/  FSEL R183, R16, -INF , P1 ;  /* 0xff80000010b77808 */ /* 0x000fe40000800000 */
[----:B------:R-:W-:Y:S01]  /*7a80*/  FMNMX.FTZ R2, R199, R2, !PT ;  /* 0x00000002c7027209 */ /* 0x000fe20007810000 */
[----:B------:R-:W-:Y:S01]  /*7a90*/  SHFL.IDX PT, R16, R4, 0x3, 0x1c1f ;  /* 0x007c1f0004107f89 */ /* 0x000fe200000e0000 */
[C---:B------:R-:W-:Y:S02]  /*7aa0*/  ISETP.GT.AND P2, PT, R0.reuse, 0x20, PT ;  /* 0x000000200000780c */ /* 0x040fe40003f44270 */
[C---:B------:R-:W-:Y:S02]  /*7ab0*/  ISETP.GT.AND P1, PT, R0.reuse, 0x28, PT ;  /* 0x000000280000780c */ /* 0x040fe40003f24270 */
[----:B------:R-:W-:Y:S02]  /*7ac0*/  ISETP.GT.AND P0, PT, R0, 0x21, PT ;  /* 0x000000210000780c */ /* 0x000fe40003f04270 */
[----:B------:R-:W-:Y:S02]  /*7ad0*/  FSEL R226, R12, -INF , P2 ;  /* 0xff8000000ce27808 */ /* 0x000fe40001000000 */
[----:B------:R-:W-:Y:S01]  /*7ae0*/  ISETP.GT.AND P2, PT, R0, 0x29, PT ;  /* 0x000000290000780c */ /* 0x000fe20003f44270 */
[----:B------:R1:W3:Y:S01]  /*7af0*/  SHFL.IDX PT, R12, R4, 0x2, 0x1c1f ;  /* 0x005c1f00040c7f89 */ /* 0x0002e200000e0000 */
[----:B------:R-:W-:Y:S02]  /*7b00*/  FMNMX.FTZ R0, R183, R2, !PT ;  /* 0x00000002b7007209 */ /* 0x000fe40007810000 */
[----:B------:R-:W-:Y:S02]  /*7b10*/  FSEL R225, R14, -INF , P0 ;  /* 0xff8000000ee17808 */ /* 0x000fe40000000000 */
[----:B------:R-:W-:Y:S02]  /*7b20*/  FMNMX.FTZ R0, R226, R0, !PT ;  /* 0x00000000e2007209 */ /* 0x000fe40007810000 */
[----:B------:R-:W-:Y:S02]  /*7b30*/  FSEL R224, R11, -INF , P1 ;  /* 0xff8000000be07808 */ /* 0x000fe40000800000 */
[----:B------:R-:W-:Y:S02]  /*7b40*/  FMNMX.FTZ R0, R225, R0, !PT ;  /* 0x00000000e1007209 */ /* 0x000fe40007810000 */
[----:B------:R-:W-:Y:S02]  /*7b50*/  FSEL R223, R13, -INF , P2 ;  /* 0xff8000000ddf7808 */ /* 0x000fe40001000000 */
[----:B------:R-:W-:Y:S02]  /*7b60*/  FMNMX.FTZ R0, R224, R0, !PT ;  /* 0x00000000e0007209 */ /* 0x000fe40007810000 */
[----:B--2---:R-:W-:Y:S02]  /*7b70*/  IADD3 R2, R5, R6, RZ ;  /* 0x0000000605027210 */ /* 0x004fe40007ffe0ff */
[----:B------:R-:W-:Y:S02]  /*7b80*/  FMNMX.FTZ R6, R223, R0, !PT ;  /* 0x00000000df067209 */ /* 0x000fe40007810000 */
[C---:B------:R-:W-:Y:S02]  /*7b90*/  ISETP.GT.AND P0, PT, R2.reuse, RZ, PT ;  /* 0x000000ff0200720c */ /* 0x040fe40003f04270 */
[----:B------:R-:W-:Y:S01]  /*7ba0*/  ISETP.GT.AND P1, PT, R2, 0x1, PT ;  /* 0x000000010200780c */ /* 0x000fe20003f24270 */
[----:B------:R-:W2:Y:S01]  /*7bb0*/  SHFL.BFLY PT, R13, R6, 0x2, 0x1f ;  /* 0x0c401f00060d7f89 */ /* 0x000ea200000e0000 */
[----:B------:R-:W-:Y:S02]  /*7bc0*/  FSEL R9, R177, -INF , P0 ;  /* 0xff800000b1097808 */ /* 0x000fe40000000000 */
[----:B------:R-:W-:Y:S02]  /*7bd0*/  FSEL R11, R176, -INF , P1 ;  /* 0xff800000b00b7808 */ /* 0x000fe40000800000 */
[----:B-1----:R-:W-:Y:S02]  /*7be0*/  FMNMX.FTZ R4, R9, R100, !PT ;  /* 0x0000006409047209 */ /* 0x002fe40007810000 */
[C---:B------:R-:W-:Y:S02]  /*7bf0*/  ISETP.GT.AND P0, PT, R2.reuse, 0x8, PT ;  /* 0x000000080200780c */ /* 0x040fe40003f04270 */
[----:B------:R-:W-:Y:S02]  /*7c00*/  FMNMX.FTZ R0, R11, R4, !PT ;  /* 0x000000040b007209 */ /* 0x000fe40007810000 */
[C---:B------:R-:W-:Y:S02]  /*7c10*/  ISETP.GT.AND P1, PT, R2.reuse, 0x9, PT ;  /* 0x000000090200780c */ /* 0x040fe40003f24270 */
[----:B------:R-:W-:Y:S02]  /*7c20*/  FSEL R14, R109, -INF , P0 ;  /* 0xff8000006d0e7808 */ /* 0x000fe40000000000 */
[----:B------:R-:W-:Y:S02]  /*7c30*/  ISETP.GT.AND P0, PT, R2, 0x10, PT ;  /* 0x000000100200780c */ /* 0x000fe40003f04270 */
[----:B------:R-:W-:Y:S02]  /*7c40*/  FSEL R18, R111, -INF , P1 ;  /* 0xff8000006f127808 */ /* 0x000fe40000800000 */
[----:B------:R-:W-:Y:S02]  /*7c50*/  FMNMX.FTZ R0, R14, R0, !PT ;  /* 0x000000000e007209 */ /* 0x000fe40007810000 */
[C---:B------:R-:W-:Y:S02]  /*7c60*/  ISETP.GT.AND P1, PT, R2.reuse, 0x11, PT ;  /* 0x000000110200780c */ /* 0x040fe40003f24270 */
[----:B------:R-:W-:Y:S02]  /*7c70*/  FSEL R179, R107, -INF , P0 ;  /* 0xff8000006bb37808 */ /* 0x000fe40000000000 */
[----:B------:R-:W-:Y:S02]  /*7c80*/  ISETP.GT.AND P0, PT, R2, 0x18, PT ;  /* 0x000000180200780c */ /* 0x000fe40003f04270 */
[----:B------:R-:W-:Y:S02]  /*7c90*/  FMNMX.FTZ R4, R18, R0, !PT ;  /* 0x0000000012047209 */ /* 0x000fe40007810000 */
[----:B---3--:R-:W-:Y:S02]  /*7ca0*/  IADD3 R0, R5, R12, RZ ;  /* 0x0000000c05007210 */ /* 0x008fe40007ffe0ff */
[----:B------:R-:W-:Y:S02]  /*7cb0*/  FSEL R178, R106, -INF , P1 ;  /* 0xff8000006ab27808 */ /* 0x000fe40000800000 */
[C---:B------:R-:W-:Y:S02]  /*7cc0*/  ISETP.GT.AND P2, PT, R2.reuse, 0x21, PT ;  /* 0x000000210200780c */ /* 0x040fe40003f44270 */
[C---:B------:R-:W-:Y:S02]  /*7cd0*/  ISETP.GT.AND P1, PT, R2.reuse, 0x19, PT ;  /* 0x000000190200780c */ /* 0x040fe40003f24270 */
[----:B------:R-:W-:Y:S02]  /*7ce0*/  FSEL R177, R23, -INF , P0 ;  /* 0xff80000017b17808 */ /* 0x000fe40000000000 */
[----:B------:R-:W-:Y:S02]  /*7cf0*/  ISETP.GT.AND P0, PT, R2, 0x20, PT ;  /* 0x000000200200780c */ /* 0x000fe40003f04270 */
[----:B------:R-:W-:Y:S02]  /*7d00*/  FSEL R221, R21, -INF , P2 ;  /* 0xff80000015dd7808 */ /* 0x000fe40001000000 */
[----:B------:R-:W-:Y:S02]  /*7d10*/  FSEL R176, R22, -INF , P1 ;  /* 0xff80000016b07808 */ /* 0x000fe40000800000 */
[----:B------:R-:W-:Y:S02]  /*7d20*/  ISETP.GT.AND P1, PT, R2, 0x28, PT ;  /* 0x000000280200780c */ /* 0x000fe40003f24270 */
[----:B------:R-:W-:Y:S02]  /*7d30*/  ISETP.GT.AND P2, PT, R0, RZ, PT ;  /* 0x000000ff0000720c */ /* 0x000fe40003f44270 */
[----:B------:R-:W-:Y:S02]  /*7d40*/  FSEL R222, R20, -INF , P0 ;  /* 0xff80000014de7808 */ /* 0x000fe40000000000 */
[----:B------:R-:W-:Y:S02]  /*7d50*/  ISETP.GT.AND P0, PT, R2, 0x29, PT ;  /* 0x000000290200780c */ /* 0x000fe40003f04270 */
[----:B--2---:R-:W-:Y:S02]  /*7d60*/  FMNMX.FTZ R2, R6, R13, !PT ;  /* 0x0000000d06027209 */ /* 0x004fe40007810000 */
[----:B------:R-:W-:Y:S02]  /*7d70*/  FSEL R220, R19, -INF , P1 ;  /* 0xff80000013dc7808 */ /* 0x000fe40000800000 */
[C---:B------:R-:W-:Y:S01]  /*7d80*/  ISETP.GT.AND P1, PT, R0.reuse, 0x1, PT ;  /* 0x000000010000780c */ /* 0x040fe20003f24270 */
[----:B------:R-:W1:Y:S01]  /*7d90*/  SHFL.BFLY PT, R23, R2, 0x1, 0x1f ;  /* 0x0c201f0002177f89 */ /* 0x000e6200000e0000 */
[----:B------:R-:W-:Y:S02]  /*7da0*/  FSEL R6, R205, -INF , P2 ;  /* 0xff800000cd067808 */ /* 0x000fe40001000000 */
[----:B------:R-:W-:Y:S02]  /*7db0*/  FSEL R219, R17, -INF , P0 ;  /* 0xff80000011db7808 */ /* 0x000fe40000000000 */
[----:B------:R-:W-:Y:S02]  /*7dc0*/  ISETP.GT.AND P0, PT, R0, 0x8, PT ;  /* 0x000000080000780c */ /* 0x000fe40003f04270 */
[----:B------:R-:W-:Y:S02]  /*7dd0*/  FSEL R13, R204, -INF , P1 ;  /* 0xff800000cc0d7808 */ /* 0x000fe40000800000 */
[----:B------:R-:W-:Y:S02]  /*7de0*/  FMNMX.FTZ R19, R6, R104, !PT ;  /* 0x0000006806137209 */ /* 0x000fe40007810000 */
[----:B------:R-:W-:Y:S02]  /*7df0*/  ISETP.GT.AND P2, PT, R0, 0x9, PT ;  /* 0x000000090000780c */ /* 0x000fe40003f44270 */
[----:B------:R-:W-:Y:S02]  /*7e00*/  FMNMX.FTZ R19, R13, R19, !PT ;  /* 0x000000130d137209 */ /* 0x000fe40007810000 */
[----:B------:R-:W-:Y:S02]  /*7e10*/  FMNMX.FTZ R12, R179, R4, !PT ;  /* 0x00000004b30c7209 */ /* 0x000fe40007810000 */
[----:B------:R-:W-:Y:S02]  /*7e20*/  IADD3 R4, R5, R16, RZ ;  /* 0x0000001005047210 */ /* 0x000fe40007ffe0ff */
[----:B------:R-:W-:Y:S02]  /*7e30*/  FSEL R16, R201, -INF , P0 ;  /* 0xff800000c9107808 */ /* 0x000fe40000000000 */
[----:B------:R-:W-:Y:S02]  /*7e40*/  FSEL R17, R200, -INF , P2 ;  /* 0xff800000c8117808 */ /* 0x000fe40001000000 */
[----:B------:R-:W-:Y:S02]  /*7e50*/  FMNMX.FTZ R21, R16, R19, !PT ;  /* 0x0000001310157209 */ /* 0x000fe40007810000 */
[C---:B------:R-:W-:Y:S02]  /*7e60*/  ISETP.GT.AND P1, PT, R0.reuse, 0x10, PT ;  /* 0x000000100000780c */ /* 0x040fe40003f24270 */
[----:B------:R-:W-:Y:S02]  /*7e70*/  ISETP.GT.AND P0, PT, R0, 0x11, PT ;  /* 0x000000110000780c */ /* 0x000fe40003f04270 */
[----:B------:R-:W-:Y:S02]  /*7e80*/  ISETP.GT.AND P2, PT, R4, RZ, PT ;  /* 0x000000ff0400720c */ /* 0x000fe40003f44270 */
[----:B------:R-:W-:Y:S02]  /*7e90*/  FMNMX.FTZ R5, R178, R12, !PT ;  /* 0x0000000cb2057209 */ /* 0x000fe40007810000 */
[----:B------:R-:W-:Y:S02]  /*7ea0*/  FMNMX.FTZ R21, R17, R21, !PT ;  /* 0x0000001511157209 */ /* 0x000fe40007810000 */
[----:B------:R-:W-:Y:S02]  /*7eb0*/  FSEL R169, R165, -INF , P1 ;  /* 0xff800000a5a97808 */ /* 0x000fe40000800000 */
[----:B------:R-:W-:Y:S02]  /*7ec0*/  ISETP.GT.AND P1, PT, R0, 0x18, PT ;  /* 0x000000180000780c */ /* 0x000fe40003f24270 */
[----:B------:R-:W-:Y:S02]  /*7ed0*/  FSEL R171, R164, -INF , P0 ;  /* 0xff800000a4ab7808 */ /* 0x000fe40000000000 */
[----:B------:R-:W-:Y:S02]  /*7ee0*/  ISETP.GT.AND P0, PT, R4, 0x1, PT ;  /* 0x000000010400780c */ /* 0x000fe40003f04270 */
[----:B------:R-:W-:Y:S02]  /*7ef0*/  FSEL R12, R206, -INF , P2 ;  /* 0xff800000ce0c7808 */ /* 0x000fe40001000000 */
[----:B------:R-:W-:Y:S02]  /*7f00*/  ISETP.GT.AND P2, PT, R0, 0x19, PT ;  /* 0x000000190000780c */ /* 0x000fe40003f44270 */
[----:B------:R-:W-:Y:S02]  /*7f10*/  FMNMX.FTZ R5, R177, R5, !PT ;  /* 0x00000005b1057209 */ /* 0x000fe40007810000 */
[----:B------:R-:W-:Y:S02]  /*7f20*/  FSEL R20, R207, -INF , P0 ;  /* 0xff800000cf147808 */ /* 0x000fe40000000000 */
[----:B------:R-:W-:Y:S02]  /*7f30*/  FSEL R172, R108, -INF , P2 ;  /* 0xff8000006cac7808 */ /* 0x000fe40001000000 */
[----:B------:R-:W-:Y:S02]  /*7f40*/  FSEL R173, R110, -INF , P1 ;  /* 0xff8000006ead7808 */ /* 0x000fe40000800000 */
[----:B------:R-:W-:Y:S02]  /*7f50*/  ISETP.GT.AND P1, PT, R4, 0x8, PT ;  /* 0x000000080400780c */ /* 0x000fe40003f24270 */
[----:B------:R-:W-:Y:S02]  /*7f60*/  ISETP.GT.AND P0, PT, R0, 0x20, PT ;  /* 0x000000200000780c */ /* 0x000fe40003f04270 */
[----:B------:R-:W-:Y:S02]  /*7f70*/  ISETP.GT.AND P2, PT, R4, 0x9, PT ;  /* 0x000000090400780c */ /* 0x000fe40003f44270 */
[----:B------:R-:W-:Y:S02]  /*7f80*/  FMNMX.FTZ R21, R169, R21, !PT ;  /* 0x00000015a9157209 */ /* 0x000fe40007810000 */
[----:B------:R-:W-:Y:S02]  /*7f90*/  FMNMX.FTZ R5, R176, R5, !PT ;  /* 0x00000005b0057209 */ /* 0x000fe40007810000 */
[----:B------:R-:W-:Y:S02]  /*7fa0*/  FSEL R19, R202, -INF , P1 ;  /* 0xff800000ca137808 */ /* 0x000fe40000800000 */
[----:B------:R-:W-:Y:S02]  /*7fb0*/  ISETP.GT.AND P1, PT, R0, 0x21, PT ;  /* 0x000000210000780c */ /* 0x000fe40003f24270 */
[----:B------:R-:W-:Y:S02]  /*7fc0*/  FSEL R218, R24, -INF , P0 ;  /* 0xff80000018da7808 */ /* 0x000fe40000000000 */
[C---:B------:R-:W-:Y:S02]  /*7fd0*/  ISETP.GT.AND P0, PT, R0.reuse, 0x28, PT ;  /* 0x000000280000780c */ /* 0x040fe40003f04270 */
[----:B------:R-:W-:Y:S02]  /*7fe0*/  FSEL R24, R203, -INF , P2 ;  /* 0xff800000cb187808 */ /* 0x000fe40001000000 */
[----:B------:R-:W-:Y:S02]  /*7ff0*/  ISETP.GT.AND P2, PT, R0, 0x29, PT ;  /* 0x000000290000780c */ /* 0x000fe40003f44270 */
[----:B------:R-:W-:Y:S02]  /*8000*/  FMNMX.FTZ R0, R171, R21, !PT ;  /* 0x00000015ab007209 */ /* 0x000fe40007810000 */
[----:B------:R-:W-:Y:S02]  /*8010*/  FMNMX.FTZ R21, R12, R105, !PT ;  /* 0x000000690c157209 */ /* 0x000fe40007810000 */
[----:B------:R-:W-:Y:S02]  /*8020*/  FMNMX.FTZ R5, R222, R5, !PT ;  /* 0x00000005de057209 */ /* 0x000fe40007810000 */
[----:B-1----:R-:W-:Y:S02]  /*8030*/  FMNMX.FTZ R108, R2, R23, !PT ;  /* 0x00000017026c7209 */ /* 0x002fe40007810000 */
[----:B------:R-:W-:Y:S02]  /*8040*/  FMNMX.FTZ R2, R173, R0, !PT ;  /* 0x00000000ad027209 */ /* 0x000fe40007810000 */
[----:B------:R-:W-:Y:S02]  /*8050*/  FMNMX.FTZ R0, R20, R21, !PT ;  /* 0x0000001514007209 */ /* 0x000fe40007810000 */
[----:B------:R-:W-:Y:S02]  /*8060*/  FMNMX.FTZ R5, R221, R5, !PT ;  /* 0x00000005dd057209 */ /* 0x000fe40007810000 */
[----:B------:R-:W-:Y:S02]  /*8070*/  FMNMX.FTZ R0, R19, R0, !PT ;  /* 0x0000000013007209 */ /* 0x000fe40007810000 */
[----:B------:R-:W-:Y:S02]  /*8080*/  FSEL R217, R27, -INF , P1 ;  /* 0xff8000001bd97808 */ /* 0x000fe40000800000 */
[----:B------:R-:W-:Y:S02]  /*8090*/  ISETP.GT.AND P1, PT, R4, 0x10, PT ;  /* 0x000000100400780c */ /* 0x000fe40003f24270 */
[----:B------:R-:W-:Y:S02]  /*80a0*/  FMNMX.FTZ R5, R220, R5, !PT ;  /* 0x00000005dc057209 */ /* 0x000fe40007810000 */
[----:B------:R-:W-:Y:S02]  /*80b0*/  FSEL R167, R167, -INF , P1 ;  /* 0xff800000a7a77808 */ /* 0x000fe40000800000 */
[----:B------:R-:W-:Y:S02]  /*80c0*/  FMNMX.FTZ R0, R24, R0, !PT ;  /* 0x0000000018007209 */ /* 0x000fe40007810000 */
[----:B------:R-:W-:Y:S02]  /*80d0*/  ISETP.GT.AND P1, PT, R4, 0x11, PT ;  /* 0x000000110400780c */ /* 0x000fe40003f24270 */
[----:B------:R-:W-:Y:S02]  /*80e0*/  FSEL R215, R26, -INF , P0 ;  /* 0xff8000001ad77808 */ /* 0x000fe40000000000 */
[----:B------:R-:W-:Y:S02]  /*80f0*/  ISETP.GT.AND P0, PT, R4, 0x18, PT ;  /* 0x000000180400780c */ /* 0x000fe40003f04270 */
[----:B------:R-:W-:Y:S02]  /*8100*/  FMNMX.FTZ R5, R219, R5, !PT ;  /* 0x00000005db057209 */ /* 0x000fe40007810000 */
[----:B------:R-:W-:Y:S01]  /*8110*/  FMNMX.FTZ R21, R167, R0, !PT ;  /* 0x00000000a7157209 */ /* 0x000fe20007810000 */
[----:B------:R-:W-:Y:S01]  /*8120*/  FMUL.FTZ R0, R108, c[0x0][0x2d0] ;  /* 0x0000b4006c007a20 */ /* 0x000fe20000410000 */
[----:B------:R-:W-:Y:S01]  /*8130*/  FSEL R168, R174, -INF , P1 ;  /* 0xff800000aea87808 */ /* 0x000fe20000800000 */
[----:B------:R-:W1:Y:S01]  /*8140*/  SHFL.BFLY PT, R22, R5, 0x2, 0x1f ;  /* 0x0c401f0005167f89 */ /* 0x000e6200000e0000 */
[----:B------:R-:W-:Y:S02]  /*8150*/  FSEL R174, R166, -INF , P0 ;  /* 0xff800000a6ae7808 */ /* 0x000fe40000000000 */
[----:B------:R-:W-:Y:S02]  /*8160*/  FSETP.NEU.FTZ.AND P0, PT, R108, -INF , PT ;  /* 0xff8000006c00780b */ /* 0x000fe40003f1d000 */
[----:B------:R-:W-:Y:S02]  /*8170*/  FMNMX.FTZ R2, R172, R2, !PT ;  /* 0x00000002ac027209 */ /* 0x000fe40007810000 */
[----:B------:R-:W-:Y:S02]  /*8180*/  FSEL R111, R0, RZ, P0 ;  /* 0x000000ff006f7208 */ /* 0x000fe40000000000 */
[----:B------:R-:W-:Y:S02]  /*8190*/  FMNMX.FTZ R21, R168, R21, !PT ;  /* 0x00000015a8157209 */ /* 0x000fe40007810000 */
[----:B------:R-:W-:Y:S01]  /*81a0*/  ISETP.GT.AND P1, PT, R4, 0x19, PT ;  /* 0x000000190400780c */ /* 0x000fe20003f24270 */
[--C-:B------:R-:W-:Y:S01]  /*81b0*/  FFMA.FTZ R0, R7, c[0x0][0x2d0], -R111.reuse ;  /* 0x0000b40007007a23 */ /* 0x100fe2000001086f */
[----:B------:R-:W-:Y:S02]  /*81c0*/  FMNMX.FTZ R2, R218, R2, !PT ;  /* 0x00000002da027209 */ /* 0x000fe40007810000 */
[----:B------:R-:W-:Y:S01]  /*81d0*/  FMNMX.FTZ R21, R174, R21, !PT ;  /* 0x00000015ae157209 */ /* 0x000fe20007810000 */
[----:B------:R2:W-:Y:S01]  /*81e0*/  MUFU.EX2 R201, R0 ;  /* 0x0000000000c97308 */ /* 0x0005e20000000800 */
[----:B------:R-:W-:Y:S02]  /*81f0*/  FSEL R175, R175, -INF , P1 ;  /* 0xff800000afaf7808 */ /* 0x000fe40000800000 */
[----:B------:R-:W-:Y:S02]  /*8200*/  FSEL R212, R25, -INF , P2 ;  /* 0xff80000019d47808 */ /* 0x000fe40001000000 */
[C---:B------:R-:W-:Y:S02]  /*8210*/  ISETP.GT.AND P2, PT, R4.reuse, 0x20, PT ;  /* 0x000000200400780c */ /* 0x040fe40003f44270 */
[----:B------:R-:W-:Y:S02]  /*8220*/  FMNMX.FTZ R2, R217, R2, !PT ;  /* 0x00000002d9027209 */ /* 0x000fe40007810000 */
[----:B-1----:R-:W-:Y:S02]  /*8230*/  FMNMX.FTZ R5, R5, R22, !PT ;  /* 0x0000001605057209 */ /* 0x002fe40007810000 */
[----:B------:R-:W-:Y:S02]  /*8240*/  FMNMX.FTZ R7, R175, R21, !PT ;  /* 0x00000015af077209 */ /* 0x000fe40007810000 */
[----:B------:R-:W-:Y:S01]  /*8250*/  ISETP.GT.AND P1, PT, R4, 0x21, PT ;  /* 0x000000210400780c */ /* 0x000fe20003f24270 */
[----:B------:R-:W1:Y:S01]  /*8260*/  SHFL.BFLY PT, R23, R5, 0x1, 0x1f ;  /* 0x0c201f0005177f89 */ /* 0x000e6200000e0000 */
[----:B------:R-:W-:Y:S02]  /*8270*/  FSEL R211, R31, -INF , P2 ;  /* 0xff8000001fd37808 */ /* 0x000fe40001000000 */
[----:B------:R-:W-:Y:S02]  /*8280*/  FMNMX.FTZ R2, R215, R2, !PT ;  /* 0x00000002d7027209 */ /* 0x000fe40007810000 */
[----:B------:R-:W-:Y:S02]  /*8290*/  FSEL R207, R30, -INF , P1 ;  /* 0xff8000001ecf7808 */ /* 0x000fe40000800000 */
[----:B------:R-:W-:Y:S02]  /*82a0*/  FMNMX.FTZ R7, R211, R7, !PT ;  /* 0x00000007d3077209 */ /* 0x000fe40007810000 */
[----:B------:R-:W-:Y:S01]  /*82b0*/  FMNMX.FTZ R2, R212, R2, !PT ;  /* 0x00000002d4027209 */ /* 0x000fe20007810000 */
[--C-:B--2---:R-:W-:Y:S01]  /*82c0*/  FFMA.FTZ R0, R8, c[0x0][0x2d0], -R111.reuse ;  /* 0x0000b40008007a23 */ /* 0x104fe2000001086f */
[C---:B------:R-:W-:Y:S02]  /*82d0*/  ISETP.GT.AND P2, PT, R4.reuse, 0x28, PT ;  /* 0x000000280400780c */ /* 0x040fe40003f44270 */
[----:B------:R-:W-:Y:S01]  /*82e0*/  ISETP.GT.AND P1, PT, R4, 0x29, PT ;  /* 0x000000290400780c */ /* 0x000fe20003f24270 */
[----:B------:R2:W3:Y:S01]  /*82f0*/  MUFU.EX2 R209, R0 ;  /* 0x0000000000d17308 */ /* 0x0004e20000000800 */
[----:B------:R-:W-:Y:S01]  /*8300*/  FMNMX.FTZ R4, R207, R7, !PT ;  /* 0x00000007cf047209 */ /* 0x000fe20007810000 */
[--C-:B------:R-:W-:Y:S01]  /*8310*/  FFMA.FTZ R7, R10, c[0x0][0x2d0], -R111.reuse ;  /* 0x0000b4000a077a23 */ /* 0x100fe2000001086f */
[----:B------:R-:W4:Y:S01]  /*8320*/  SHFL.BFLY PT, R22, R2, 0x2, 0x1f ;  /* 0x0c401f0002167f89 */ /* 0x000f2200000e0000 */
[----:B------:R-:W-:Y:S02]  /*8330*/  FSEL R205, R29, -INF , P2 ;  /* 0xff8000001dcd7808 */ /* 0x000fe40001000000 */
[----:B------:R-:W-:Y:S04]  /*8340*/  FSEL R103, R28, -INF , P1 ;  /* 0xff8000001c677808 */ /* 0x000fe80000800000 */
[----:B------:R5:W-:Y:S01]  /*8350*/  MUFU.EX2 R234, R7 ;  /* 0x0000000700ea7308 */ /* 0x000be20000000800 */
[----:B-1----:R-:W-:Y:S01]  /*8360*/  FMNMX.FTZ R107, R5, R23, !PT ;  /* 0x00000017056b7209 */ /* 0x002fe20007810000 */
[----:B------:R-:W-:Y:S03]  /*8370*/  FFMA.FTZ R5, R15, c[0x0][0x2d0], -R111 ;  /* 0x0000b4000f057a23 */ /* 0x000fe6000001086f */
[----:B------:R-:W-:Y:S05]  /*8380*/  FSETP.NEU.FTZ.AND P2, PT, R107, -INF , PT ;  /* 0xff8000006b00780b */ /* 0x000fea0003f5d000 */
[----:B------:R1:W1:Y:S01]  /*8390*/  MUFU.EX2 R235, R5 ;  /* 0x0000000500eb7308 */ /* 0x0002620000000800 */
[----:B--2---:R-:W-:Y:S02]  /*83a0*/  FMNMX.FTZ R0, R205, R4, !PT ;  /* 0x00000004cd007209 */ /* 0x004fe40007810000 */
[----:B---3--:R-:W-:Y:S02]  /*83b0*/  F2FP.PACK_AB R160, R209, R201 ;  /* 0x000000c9d1a0723e */ /* 0x008fe400000000ff */
[----:B------:R-:W-:Y:S02]  /*83c0*/  FMNMX.FTZ R0, R103, R0, !PT ;  /* 0x0000000067007209 */ /* 0x000fe40007810000 */
[----:B----4-:R-:W-:Y:S03]  /*83d0*/  FMNMX.FTZ R4, R2, R22, !PT ;  /* 0x0000001602047209 */ /* 0x010fe60007810000 */
[----:B------:R-:W2:Y:S01]  /*83e0*/  SHFL.BFLY PT, R2, R0, 0x2, 0x1f ;  /* 0x0c401f0000027f89 */ /* 0x000ea200000e0000 */
[----:B-----5:R-:W-:Y:S05]  /*83f0*/  FMUL.FTZ R7, R107, c[0x0][0x2d0] ;  /* 0x0000b4006b077a20 */ /* 0x020fea0000410000 */
[----:B------:R-:W-:Y:S02]  /*8400*/  FSEL R109, R7, RZ, P2 ;  /* 0x000000ff076d7208 */ /* 0x000fe40001000000 */
[----:B------:R-:W3:Y:S03]  /*8410*/  SHFL.BFLY PT, R8, R4, 0x1, 0x1f ;  /* 0x0c201f0004087f89 */ /* 0x000ee600000e0000 */
[--C-:B-1----:R-:W-:Y:S01]  /*8420*/  FFMA.FTZ R5, R9, c[0x0][0x2d0], -R109.reuse ;  /* 0x0000b40009057a23 */ /* 0x102fe2000001086d */
[----:B------:R-:W-:Y:S03]  /*8430*/  F2FP.PACK_AB R162, R235, R234 ;  /* 0x000000eaeba2723e */ /* 0x000fe600000000ff */
[----:B------:R1:W-:Y:S01]  /*8440*/  MUFU.EX2 R170, R5 ;  /* 0x0000000500aa7308 */ /* 0x0003e20000000800 */
[----:B--2---:R-:W-:Y:S01]  /*8450*/  FMNMX.FTZ R0, R0, R2, !PT ;  /* 0x0000000200007209 */ /* 0x004fe20007810000 */
[--C-:B------:R-:W-:Y:S08]  /*8460*/  FFMA.FTZ R2, R14, c[0x0][0x2d0], -R109.reuse ;  /* 0x0000b4000e027a23 */ /* 0x100ff0000001086d */
[----:B------:R2:W-:Y:S01]  /*8470*/  MUFU.EX2 R232, R2 ;  /* 0x0000000200e87308 */ /* 0x0005e20000000800 */
[----:B---3--:R-:W-:Y:S01]  /*8480*/  FMNMX.FTZ R106, R4, R8, !PT ;  /* 0x00000008046a7209 */ /* 0x008fe20007810000 */
[--C-:B------:R-:W-:Y:S03]  /*8490*/  FFMA.FTZ R4, R18, c[0x0][0x2d0], -R109.reuse ;  /* 0x0000b40012047a23 */ /* 0x100fe6000001086d */
[C---:B------:R-:W-:Y:S01]  /*84a0*/  FSETP.NEU.FTZ.AND P1, PT, R106.reuse, -INF , PT ;  /* 0xff8000006a00780b */ /* 0x040fe20003f3d000 */
[----:B-1----:R-:W-:Y:S04]  /*84b0*/  FFMA.FTZ R5, R11, c[0x0][0x2d0], -R109 ;  /* 0x0000b4000b057a23 */ /* 0x002fe8000001086d */
[----:B------:R-:W1:Y:S10]  /*84c0*/  MUFU.EX2 R237, R4 ;  /* 0x0000000400ed7308 */ /* 0x000e740000000800 */
[----:B------:R3:W4:Y:S01]  /*84d0*/  MUFU.EX2 R233, R5 ;  /* 0x0000000500e97308 */ /* 0x0007220000000800 */
[----:B--2---:R-:W2:Y:S01]  /*84e0*/  SHFL.BFLY PT, R2, R0, 0x1, 0x1f ;  /* 0x0c201f0000027f89 */ /* 0x004ea200000e0000 */
[----:B-1----:R-:W-:Y:S01]  /*84f0*/  F2FP.PACK_AB R163, R237, R232 ;  /* 0x000000e8eda3723e */ /* 0x002fe200000000ff */
[----:B---3--:R-:W-:Y:S01]  /*8500*/  FMUL.FTZ R5, R106, c[0x0][0x2d0] ;  /* 0x0000b4006a057a20 */ /* 0x008fe20000410000 */
[----:B----4-:R-:W-:Y:S02]  /*8510*/  F2FP.PACK_AB R161, R233, R170 ;  /* 0x000000aae9a1723e */ /* 0x010fe400000000ff */
[----:B--2---:R-:W-:Y:S02]  /*8520*/  FMNMX.FTZ R102, R0, R2, !PT ;  /* 0x0000000200667209 */ /* 0x004fe40007810000 */
[----:B------:R-:W-:Y:S05]  /*8530*/  FSEL R110, R5, RZ, P1 ;  /* 0x000000ff056e7208 */ /* 0x000fea0000800000 */
[--C-:B------:R-:W-:Y:S02]  /*8540*/  FFMA.FTZ R4, R13, c[0x0][0x2d0], -R110.reuse ;  /* 0x0000b4000d047a23 */ /* 0x100fe4000001086e */
[--C-:B------:R-:W-:Y:S02]  /*8550*/  FFMA.FTZ R0, R16, c[0x0][0x2d0], -R110.reuse ;  /* 0x0000b40010007a23 */ /* 0x100fe4000001086e */
[----:B------:R1:W-:Y:S01]  /*8560*/  MUFU.EX2 R230, R4 ;  /* 0x0000000400e67308 */ /* 0x0003e20000000800 */
[--C-:B------:R-:W-:Y:S02]  /*8570*/  FFMA.FTZ R2, R17, c[0x0][0x2d0], -R110.reuse ;  /* 0x0000b40011027a23 */ /* 0x100fe4000001086e */
[----:B------:R-:W-:Y:S07]  /*8580*/  FFMA.FTZ R6, R6, c[0x0][0x2d0], -R110 ;  /* 0x0000b40006067a23 */ /* 0x000fee000001086e */
[----:B------:R2:W-:Y:S10]  /*8590*/  MUFU.EX2 R229, R0 ;  /* 0x0000000000e57308 */ /* 0x0005f40000000800 */
[----:B------:R3:W-:Y:S01]  /*85a0*/  MUFU.EX2 R236, R2 ;  /* 0x0000000200ec7308 */ /* 0x0007e20000000800 */
[----:B-1----:R-:W-:Y:S09]  /*85b0*/  FMUL.FTZ R4, R102, c[0x0][0x2d0] ;  /* 0x0000b40066047a20 */ /* 0x002ff20000410000 */
[----:B------:R-:W-:Y:S01]  /*85c0*/  MUFU.EX2 R166, R6 ;  /* 0x0000000600a67308 */ /* 0x000fe20000000800 */
[----:B--2---:R-:W-:Y:S02]  /*85d0*/  FSEL R0, R108, RZ, P0 ;  /* 0x000000ff6c007208 */ /* 0x004fe40000000000 */
[----:B------:R-:W-:Y:S03]  /*85e0*/  FSETP.NEU.FTZ.AND P0, PT, R102, -INF , PT ;  /* 0xff8000006600780b */ /* 0x000fe60003f1d000 */
[----:B------:R-:W-:Y:S01]  /*85f0*/  FADD.FTZ R0, -R0, R3 ;  /* 0x0000000300007221 */ /* 0x000fe20000010100 */
[----:B------:R-:W-:Y:S03]  /*8600*/  FSEL R164, R4, RZ, P0 ;  /* 0x000000ff04a47208 */ /* 0x000fe60000000000 */
[----:B------:R-:W-:Y:S02]  /*8610*/  FMUL.FTZ R0, R0, c[0x0][0x2d0] ;  /* 0x0000b40000007a20 */ /* 0x000fe40000410000 */
[--C-:B---3--:R-:W-:Y:S02]  /*8620*/  FFMA.FTZ R2, R12, c[0x0][0x2d0], -R164.reuse ;  /* 0x0000b4000c027a23 */ /* 0x108fe400000108a4 */
[----:B------:R-:W1:Y:S10]  /*8630*/  MUFU.EX2 R101, R0 ;  /* 0x0000000000657308 */ /* 0x000e740000000800 */
[----:B------:R2:W-:Y:S01]  /*8640*/  MUFU.EX2 R165, R2 ;  /* 0x0000000200a57308 */ /* 0x0005e20000000800 */
[C---:B-1----:R-:W-:Y:S01]  /*8650*/  FMUL.FTZ R4, R101.reuse, R116 ;  /* 0x0000007465047220 */ /* 0x042fe20000410000 */
[----:B------:R-:W-:Y:S01]  /*8660*/  F2FP.PACK_AB R116, R230, R166 ;  /* 0x000000a6e674723e */ /* 0x000fe200000000ff */
[C---:B------:R-:W-:Y:S02]  /*8670*/  FMUL.FTZ R5, R101.reuse, R117 ;  /* 0x0000007565057220 */ /* 0x040fe40000410000 */
[C---:B------:R-:W-:Y:S02]  /*8680*/  FMUL.FTZ R16, R101.reuse, R124 ;  /* 0x0000007c65107220 */ /* 0x040fe40000410000 */
[C---:B------:R-:W-:Y:S02]  /*8690*/  FMUL.FTZ R17, R101.reuse, R125 ;  /* 0x0000007d65117220 */ /* 0x040fe40000410000 */
[C---:B------:R-:W-:Y:S02]  /*86a0*/  FMUL.FTZ R33, R101.reuse, R141 ;  /* 0x0000008d65217220 */ /* 0x040fe40000410000 */
[--C-:B--2---:R-:W-:Y:S02]  /*86b0*/  FFMA.FTZ R2, R20, c[0x0][0x2d0], -R164.reuse ;  /* 0x0000b40014027a23 */ /* 0x104fe400000108a4 */
[----:B------:R-:W1:Y:S01]  /*86c0*/  LDSM.16.MT88.4 R20, [R185] ;  /* 0x00000000b914783b */ /* 0x000e620000004200 */
[C---:B------:R-:W-:Y:S01]  /*86d0*/  FMUL.FTZ R32, R101.reuse, R140 ;  /* 0x0000008c65207220 */ /* 0x040fe20000410000 */
[----:B------:R-:W2:Y:S01]  /*86e0*/  MUFU.EX2 R227, R2 ;  /* 0x0000000200e37308 */ /* 0x000ea20000000800 */
[C---:B------:R-:W-:Y:S02]  /*86f0*/  FMUL.FTZ R48, R101.reuse, R156 ;  /* 0x0000009c65307220 */ /* 0x040fe40000410000 */
        /* <DEDUP_REMOVED lines=10> */
[----:B------:R-:W-:Y:S01]  /*87a0*/  FMUL.FTZ R85, R101, R85 ;  /* 0x0000005565557220 */ /* 0x000fe20000410000 */
[----:B--2---:R-:W-:Y:S01]  /*87b0*/  F2FP.PACK_AB R117, R227, R165 ;  /* 0x000000a5e375723e */ /* 0x004fe200000000ff */
[----:B------:R-:W-:Y:S02]  /*87c0*/  FFMA.FTZ R2, R19, c[0x0][0x2d0], -R164 ;  /* 0x0000b40013027a23 */ /* 0x000fe400000108a4 */
[C---:B------:R-:W-:Y:S02]  /*87d0*/  FMUL.FTZ R96, R101.reuse, R96 ;  /* 0x0000006065607220 */ /* 0x040fe40000410000 */
[----:B------:R2:W-:Y:S01]  /*87e0*/  MUFU.EX2 R228, R2 ;  /* 0x0000000200e47308 */ /* 0x0005e20000000800 */
[----:B------:R-:W-:Y:S01]  /*87f0*/  FMUL.FTZ R97, R101, R97 ;  /* 0x0000006165617220 */ /* 0x000fe20000410000 */
[----:B--2---:R-:W-:Y:S05]  /*8800*/  FSEL R2, R107, RZ, P2 ;  /* 0x000000ff6b027208 */ /* 0x004fea0001000000 */
[----:B------:R-:W-:Y:S01]  /*8810*/  FADD.FTZ R0, -R2, R100 ;  /* 0x0000006402007221 */ /* 0x000fe20000010100 */
[----:B------:R-:W-:Y:S03]  /*8820*/  FSEL R2, R106, RZ, P1 ;  /* 0x000000ff6a027208 */ /* 0x000fe60000800000 */
[----:B------:R-:W-:Y:S04]  /*8830*/  FMUL.FTZ R0, R0, c[0x0][0x2d0] ;  /* 0x0000b40000007a20 */ /* 0x000fe80000410000 */
[----:B------:R2:W3:Y:S02]  /*8840*/  MUFU.EX2 R100, R0 ;  /* 0x0000000000647308 */ /* 0x0004e40000000800 */
[----:B--2---:R-:W-:Y:S01]  /*8850*/  FADD.FTZ R0, -R2, R104 ;  /* 0x0000006802007221 */ /* 0x004fe20000010100 */
[----:B------:R-:W-:Y:S01]  /*8860*/  FSEL R2, R102, RZ, P0 ;  /* 0x000000ff66027208 */ /* 0x000fe20000000000 */
[----:B---3--:R-:W-:Y:S01]  /*8870*/  FMUL.FTZ R6, R100, R118 ;  /* 0x0000007664067220 */ /* 0x008fe20000410000 */
[----:B------:R-:W-:Y:S01]  /*8880*/  F2FP.PACK_AB R118, R236, R229 ;  /* 0x000000e5ec76723e */ /* 0x000fe200000000ff */
[----:B------:R-:W-:Y:S01]  /*8890*/  FMUL.FTZ R0, R0, c[0x0][0x2d0] ;  /* 0x0000b40000007a20 */ /* 0x000fe20000410000 */
[----:B------:R-:W-:Y:S01]  /*88a0*/  ISETP.GT.AND P0, PT, R180, R251, PT ;  /* 0x000000fbb400720c */ /* 0x000fe20003f04270 */
[C---:B------:R-:W-:Y:S02]  /*88b0*/  FMUL.FTZ R7, R100.reuse, R119 ;  /* 0x0000007764077220 */ /* 0x040fe40000410000 */
[----:B------:R2:W3:Y:S01]  /*88c0*/  MUFU.EX2 R3, R0 ;  /* 0x0000000000037308 */ /* 0x0004e20000000800 */
[C---:B------:R-:W-:Y:S02]  /*88d0*/  FMUL.FTZ R18, R100.reuse, R126 ;  /* 0x0000007e64127220 */ /* 0x040fe40000410000 */
[C---:B------:R-:W-:Y:S02]  /*88e0*/  FMUL.FTZ R19, R100.reuse, R127 ;  /* 0x0000007f64137220 */ /* 0x040fe40000410000 */
[-C--:B-1----:R-:W-:Y:S01]  /*88f0*/  HMMA.16816.F32 R4, R160, R20.reuse, R4 ;  /* 0x00000014a004723c */ /* 0x082fe20000001804 */
[C---:B------:R-:W-:Y:S01]  /*8900*/  FMUL.FTZ R34, R100.reuse, R142 ;  /* 0x0000008e64227220 */ /* 0x040fe20000410000 */
[----:B------:R-:W-:Y:S01]  /*8910*/  LDSM.16.MT88.4 R124, [R186+0x400] ;  /* 0x00040000ba7c783b */ /* 0x000fe20000004200 */
[C---:B------:R-:W-:Y:S02]  /*8920*/  FMUL.FTZ R35, R100.reuse, R143 ;  /* 0x0000008f64237220 */ /* 0x040fe40000410000 */
[C---:B------:R-:W-:Y:S02]  /*8930*/  FMUL.FTZ R50, R100.reuse, R158 ;  /* 0x0000009e64327220 */ /* 0x040fe40000410000 */
[C---:B------:R-:W-:Y:S02]  /*8940*/  FMUL.FTZ R51, R100.reuse, R159 ;  /* 0x0000009f64337220 */ /* 0x040fe40000410000 */
[----:B------:R-:W-:Y:S01]  /*8950*/  FFMA.FTZ R104, R183, c[0x0][0x2d0], -R111 ;  /* 0x0000b400b7687a23 */ /* 0x000fe2000001086f */
[----:B------:R-:W-:Y:S02]  /*8960*/  LDSM.16.MT88.4 R156, [R185+0x1400] ;  /* 0x00140000b99c783b */ /* 0x000fe40000004200 */
[C---:B------:R-:W-:Y:S01]  /*8970*/  FMUL.FTZ R54, R100.reuse, R54 ;  /* 0x0000003664367220 */ /* 0x040fe20000410000 */
[----:B------:R-:W-:Y:S01]  /*8980*/  MUFU.EX2 R216, R104 ;  /* 0x0000006800d87308 */ /* 0x000fe20000000800 */
[C---:B------:R-:W-:Y:S02]  /*8990*/  FMUL.FTZ R55, R100.reuse, R55 ;  /* 0x0000003764377220 */ /* 0x040fe40000410000 */
[C---:B------:R-:W-:Y:S02]  /*89a0*/  FFMA.FTZ R140, R100.reuse, R246, R170 ;  /* 0x000000f6648c7223 */ /* 0x040fe400000100aa */
[----:B------:R-:W-:Y:S02]  /*89b0*/  FMUL.FTZ R66, R100, R66 ;  /* 0x0000004264427220 */ /* 0x000fe40000410000 */
[----:B--2---:R-:W-:Y:S02]  /*89c0*/  FADD.FTZ R0, -R2, R105 ;  /* 0x0000006902007221 */ /* 0x004fe40000010100 */
[----:B------:R-:W-:Y:S02]  /*89d0*/  FFMA.FTZ R2, R24, c[0x0][0x2d0], -R164 ;  /* 0x0000b40018027a23 */ /* 0x000fe400000108a4 */
[----:B------:R-:W-:Y:S02]  /*89e0*/  FMUL.FTZ R0, R0, c[0x0][0x2d0] ;  /* 0x0000b40000007a20 */ /* 0x000fe40000410000 */
[----:B------:R-:W1:Y:S01]  /*89f0*/  MUFU.EX2 R231, R2 ;  /* 0x0000000200e77308 */ /* 0x000e620000000800 */
[C---:B---3--:R-:W-:Y:S02]  /*8a00*/  FMUL.FTZ R8, R3.reuse, R112 ;  /* 0x0000007003087220 */ /* 0x048fe40000410000 */
[C---:B------:R-:W-:Y:S02]  /*8a10*/  FMUL.FTZ R9, R3.reuse, R113 ;  /* 0x0000007103097220 */ /* 0x040fe40000410000 */
[C---:B------:R-:W-:Y:S02]  /*8a20*/  FMUL.FTZ R12, R3.reuse, R120 ;  /* 0x00000078030c7220 */ /* 0x040fe40000410000 */
[C---:B------:R-:W-:Y:S02]  /*8a30*/  FMUL.FTZ R13, R3.reuse, R121 ;  /* 0x00000079030d7220 */ /* 0x040fe40000410000 */
        /* <DEDUP_REMOVED lines=10> */
[--C-:B------:R-:W-:Y:S02]  /*8ae0*/  FFMA.FTZ R2, R182, c[0x0][0x2d0], -R111.reuse ;  /* 0x0000b400b6027a23 */ /* 0x100fe4000001086f */
[----:B------:R-:W-:Y:S02]  /*8af0*/  FFMA.FTZ R105, R199, c[0x0][0x2d0], -R111 ;  /* 0x0000b400c7697a23 */ /* 0x000fe4000001086f */
[----:B------:R1:W-:Y:S01]  /*8b00*/  MUFU.EX2 R202, R2 ;  /* 0x0000000200ca7308 */ /* 0x0003e20000000800 */
[C---:B------:R-:W-:Y:S02]  /*8b10*/  FMUL.FTZ R56, R3.reuse, R56 ;  /* 0x0000003803387220 */ /* 0x040fe40000410000 */
[----:B------:R-:W-:Y:S02]  /*8b20*/  FMUL.FTZ R57, R3, R57 ;  /* 0x0000003903397220 */ /* 0x000fe40000410000 */
[C---:B--2---:R-:W-:Y:S02]  /*8b30*/  FMUL.FTZ R10, R0.reuse, R114 ;  /* 0x00000072000a7220 */ /* 0x044fe40000410000 */
[----:B------:R-:W-:Y:S02]  /*8b40*/  FMUL.FTZ R11, R0, R115 ;  /* 0x00000073000b7220 */ /* 0x000fe40000410000 */
[----:B------:R-:W2:Y:S01]  /*8b50*/  LDSM.16.MT88.4 R112, [R185+0xc00] ;  /* 0x000c0000b970783b */ /* 0x000ea20000004200 */
[--C-:B------:R-:W-:Y:S01]  /*8b60*/  FFMA.FTZ R133, R221, c[0x0][0x2d0], -R109.reuse ;  /* 0x0000b400dd857a23 */ /* 0x100fe2000001086d */
[----:B------:R-:W-:Y:S01]  /*8b70*/  MUFU.EX2 R208, R105 ;  /* 0x0000006900d07308 */ /* 0x000fe20000000800 */
[----:B------:R-:W-:Y:S02]  /*8b80*/  FFMA.FTZ R132, R220, c[0x0][0x2d0], -R109 ;  /* 0x0000b400dc847a23 */ /* 0x000fe4000001086d */
[C---:B------:R-:W-:Y:S01]  /*8b90*/  HMMA.16816.F32 R8, R116.reuse, R20, R8 ;  /* 0x000000147408723c */ /* 0x040fe20000001808 */
[C---:B------:R-:W-:Y:S02]  /*8ba0*/  FMUL.FTZ R14, R0.reuse, R122 ;  /* 0x0000007a000e7220 */ /* 0x040fe40000410000 */
[C---:B------:R-:W-:Y:S02]  /*8bb0*/  FMUL.FTZ R15, R0.reuse, R123 ;  /* 0x0000007b000f7220 */ /* 0x040fe40000410000 */
[----:B------:R-:W-:Y:S02]  /*8bc0*/  FMUL.FTZ R26, R0, R134 ;  /* 0x00000086001a7220 */ /* 0x000fe40000410000 */
[C---:B------:R-:W-:Y:S02]  /*8bd0*/  FMUL.FTZ R20, R101.reuse, R128 ;  /* 0x0000008065147220 */ /* 0x040fe40000410000 */
[----:B------:R-:W-:Y:S01]  /*8be0*/  FMUL.FTZ R21, R101, R129 ;  /* 0x0000008165157220 */ /* 0x000fe20000410000 */
[-C--:B------:R-:W-:Y:S02]  /*8bf0*/  HMMA.16816.F32 R12, R116, R22.reuse, R12 ;  /* 0x00000016740c723c */ /* 0x080fe4000000180c */
[----:B-1----:R-:W-:Y:S02]  /*8c00*/  FFMA.FTZ R2, R181, c[0x0][0x2d0], -R111 ;  /* 0x0000b400b5027a23 */ /* 0x002fe4000001086f */
[----:B------:R-:W-:Y:S02]  /*8c10*/  FFMA.FTZ R134, R222, c[0x0][0x2d0], -R109 ;  /* 0x0000b400de867a23 */ /* 0x000fe4000001086d */
[----:B------:R1:W-:Y:S01]  /*8c20*/  MUFU.EX2 R210, R2 ;  /* 0x0000000200d27308 */ /* 0x0003e20000000800 */
[C---:B------:R-:W-:Y:S01]  /*8c30*/  FMUL.FTZ R27, R0.reuse, R135 ;  /* 0x00000087001b7220 */ /* 0x040fe20000410000 */
[C---:B------:R-:W-:Y:S01]  /*8c40*/  HMMA.16816.F32 R16, R160.reuse, R22, R16 ;  /* 0x00000016a010723c */ /* 0x040fe20000001810 */
[C---:B------:R-:W-:Y:S03]  /*8c50*/  FMUL.FTZ R30, R0.reuse, R138 ;  /* 0x0000008a001e7220 */ /* 0x040fe60000410000 */
[C---:B------:R-:W-:Y:S02]  /*8c60*/  FMUL.FTZ R31, R0.reuse, R139 ;  /* 0x0000008b001f7220 */ /* 0x040fe40000410000 */
[----:B------:R-:W-:Y:S02]  /*8c70*/  FMUL.FTZ R42, R0, R150 ;  /* 0x00000096002a7220 */ /* 0x000fe40000410000 */
[C---:B------:R-:W-:Y:S01]  /*8c80*/  FMUL.FTZ R22, R100.reuse, R130 ;  /* 0x0000008264167220 */ /* 0x040fe20000410000 */
[----:B------:R-:W-:Y:S03]  /*8c90*/  MUFU.EX2 R170, R134 ;  /* 0x0000008600aa7308 */ /* 0x000fe60000000800 */
[----:B------:R-:W-:Y:S02]  /*8ca0*/  FMUL.FTZ R23, R100, R131 ;  /* 0x0000008364177220 */ /* 0x000fe40000410000 */
[----:B------:R-:W-:Y:S01]  /*8cb0*/  LDSM.16.MT88.4 R128, [R185+0x1000] ;  /* 0x00100000b980783b */ /* 0x000fe20000004200 */
[----:B------:R-:W-:Y:S02]  /*8cc0*/  FFMA.FTZ R135, R224, c[0x0][0x2d0], -R111 ;  /* 0x0000b400e0877a23 */ /* 0x000fe4000001086f */
[C---:B------:R-:W-:Y:S02]  /*8cd0*/  FMUL.FTZ R43, R0.reuse, R151 ;  /* 0x00000097002b7220 */ /* 0x040fe40000410000 */
[-C--:B------:R-:W-:Y:S01]  /*8ce0*/  HMMA.16816.F32 R20, R160, R36.reuse, R20 ;  /* 0x00000024a014723c */ /* 0x080fe20000001814 */
[C---:B------:R-:W-:Y:S02]  /*8cf0*/  FMUL.FTZ R46, R0.reuse, R154 ;  /* 0x0000009a002e7220 */ /* 0x040fe40000410000 */
[--C-:B-1----:R-:W-:Y:S02]  /*8d00*/  FFMA.FTZ R2, R179, c[0x0][0x2d0], -R109.reuse ;  /* 0x0000b400b3027a23 */ /* 0x102fe4000001086d */
[C---:B------:R-:W-:Y:S02]  /*8d10*/  FMUL.FTZ R47, R0.reuse, R155 ;  /* 0x0000009b002f7220 */ /* 0x040fe40000410000 */
[----:B------:R1:W-:Y:S01]  /*8d20*/  MUFU.EX2 R200, R2 ;  /* 0x0000000200c87308 */ /* 0x0003e20000000800 */
[C---:B------:R-:W-:Y:S01]  /*8d30*/  HMMA.16816.F32 R24, R116.reuse, R36, R24 ;  /* 0x000000247418723c */ /* 0x040fe20000001818 */
[C---:B------:R-:W-:Y:S03]  /*8d40*/  FMUL.FTZ R58, R0.reuse, R58 ;  /* 0x0000003a003a7220 */ /* 0x040fe60000410000 */
[C---:B------:R-:W-:Y:S02]  /*8d50*/  FMUL.FTZ R59, R0.reuse, R59 ;  /* 0x0000003b003b7220 */ /* 0x040fe40000410000 */
[----:B------:R-:W-:Y:S02]  /*8d60*/  FMUL.FTZ R60, R3, R60 ;  /* 0x0000003c033c7220 */ /* 0x000fe40000410000 */
[-C--:B------:R-:W-:Y:S01]  /*8d70*/  HMMA.16816.F32 R28, R116, R38.reuse, R28 ;  /* 0x00000026741c723c */ /* 0x080fe2000000181c */
[C---:B------:R-:W-:Y:S03]  /*8d80*/  FMUL.FTZ R36, R101.reuse, R144 ;  /* 0x0000009065247220 */ /* 0x040fe60000410000 */
[----:B------:R-:W-:Y:S02]  /*8d90*/  FMUL.FTZ R37, R101, R145 ;  /* 0x0000009165257220 */ /* 0x000fe40000410000 */
[C---:B------:R-:W-:Y:S02]  /*8da0*/  FMUL.FTZ R61, R3.reuse, R61 ;  /* 0x0000003d033d7220 */ /* 0x040fe40000410000 */
[C---:B------:R-:W-:Y:S01]  /*8db0*/  HMMA.16816.F32 R32, R160.reuse, R38, R32 ;  /* 0x00000026a020723c */ /* 0x040fe20000001820 */
[C---:B------:R-:W-:Y:S03]  /*8dc0*/  FMUL.FTZ R62, R0.reuse, R62 ;  /* 0x0000003e003e7220 */ /* 0x040fe60000410000 */
[----:B------:R-:W-:Y:S02]  /*8dd0*/  FMUL.FTZ R63, R0, R63 ;  /* 0x0000003f003f7220 */ /* 0x000fe40000410000 */
[----:B------:R-:W-:Y:S02]  /*8de0*/  FMUL.FTZ R67, R100, R67 ;  /* 0x0000004364437220 */ /* 0x000fe40000410000 */
[--C-:B-1----:R-:W-:Y:S04]  /*8df0*/  FFMA.FTZ R2, R178, c[0x0][0x2d0], -R109.reuse ;  /* 0x0000b400b2027a23 */ /* 0x102fe8000001086d */
[----:B------:R1:W-:Y:S01]  /*8e00*/  MUFU.EX2 R206, R2 ;  /* 0x0000000200ce7308 */ /* 0x0003e20000000800 */
[C---:B------:R-:W-:Y:S02]  /*8e10*/  FMUL.FTZ R38, R100.reuse, R146 ;  /* 0x0000009264267220 */ /* 0x040fe40000410000 */
[C---:B------:R-:W-:Y:S02]  /*8e20*/  FMUL.FTZ R39, R100.reuse, R147 ;  /* 0x0000009364277220 */ /* 0x040fe40000410000 */
[C---:B------:R-:W-:Y:S02]  /*8e30*/  FMUL.FTZ R70, R100.reuse, R70 ;  /* 0x0000004664467220 */ /* 0x040fe40000410000 */
[----:B------:R-:W-:Y:S02]  /*8e40*/  FMUL.FTZ R71, R100, R71 ;  /* 0x0000004764477220 */ /* 0x000fe40000410000 */
[C---:B------:R-:W-:Y:S01]  /*8e50*/  FMUL.FTZ R72, R3.reuse, R72 ;  /* 0x0000004803487220 */ /* 0x040fe20000410000 */
[-C--:B--2---:R-:W-:Y:S01]  /*8e60*/  HMMA.16816.F32 R36, R160, R112.reuse, R36 ;  /* 0x00000070a024723c */ /* 0x084fe20000001824 */
[C---:B------:R-:W-:Y:S02]  /*8e70*/  FMUL.FTZ R73, R3.reuse, R73 ;  /* 0x0000004903497220 */ /* 0x040fe40000410000 */
[C---:B------:R-:W-:Y:S02]  /*8e80*/  FMUL.FTZ R74, R0.reuse, R74 ;  /* 0x0000004a004a7220 */ /* 0x040fe40000410000 */
[C---:B------:R-:W-:Y:S02]  /*8e90*/  FMUL.FTZ R75, R0.reuse, R75 ;  /* 0x0000004b004b7220 */ /* 0x040fe40000410000 */
[C---:B------:R-:W-:Y:S01]  /*8ea0*/  FMUL.FTZ R76, R3.reuse, R76 ;  /* 0x0000004c034c7220 */ /* 0x040fe20000410000 */
[C---:B------:R-:W-:Y:S01]  /*8eb0*/  HMMA.16816.F32 R40, R116.reuse, R112, R40 ;  /* 0x000000707428723c */ /* 0x040fe20000001828 */
[----:B------:R-:W-:Y:S03]  /*8ec0*/  FMUL.FTZ R77, R3, R77 ;  /* 0x0000004d034d7220 */ /* 0x000fe60000410000 */
[C---:B------:R-:W-:Y:S02]  /*8ed0*/  FMUL.FTZ R78, R0.reuse, R78 ;  /* 0x0000004e004e7220 */ /* 0x040fe40000410000 */
[--C-:B-1----:R-:W-:Y:S02]  /*8ee0*/  FFMA.FTZ R2, R177, c[0x0][0x2d0], -R109.reuse ;  /* 0x0000b400b1027a23 */ /* 0x102fe4000001086d */
[-C--:B------:R-:W-:Y:S01]  /*8ef0*/  HMMA.16816.F32 R44, R116, R114.reuse, R44 ;  /* 0x00000072742c723c */ /* 0x080fe2000000182c */
[----:B------:R-:W-:Y:S01]  /*8f00*/  FMUL.FTZ R79, R0, R79 ;  /* 0x0000004f004f7220 */ /* 0x000fe20000410000 */
[----:B------:R1:W-:Y:S02]  /*8f10*/  MUFU.EX2 R213, R2 ;  /* 0x0000000200d57308 */ /* 0x0003e40000000800 */
[C---:B------:R-:W-:Y:S02]  /*8f20*/  FMUL.FTZ R82, R100.reuse, R82 ;  /* 0x0000005264527220 */ /* 0x040fe40000410000 */
[----:B------:R-:W-:Y:S02]  /*8f30*/  FMUL.FTZ R83, R100, R83 ;  /* 0x0000005364537220 */ /* 0x000fe40000410000 */
[C---:B------:R-:W-:Y:S01]  /*8f40*/  HMMA.16816.F32 R48, R160.reuse, R114, R48 ;  /* 0x00000072a030723c */ /* 0x040fe20000001830 */
[----:B------:R-:W2:Y:S03]  /*8f50*/  LDSM.16.MT88.4 R112, [R186+0xc00] ;  /* 0x000c0000ba70783b */ /* 0x000ea60000004200 */
[C---:B------:R-:W-:Y:S02]  /*8f60*/  FMUL.FTZ R88, R3.reuse, R88 ;  /* 0x0000005803587220 */ /* 0x040fe40000410000 */
[C---:B------:R-:W-:Y:S02]  /*8f70*/  FMUL.FTZ R89, R3.reuse, R89 ;  /* 0x0000005903597220 */ /* 0x040fe40000410000 */
[C---:B------:R-:W-:Y:S04]  /*8f80*/  FMUL.FTZ R90, R0.reuse, R90 ;  /* 0x0000005a005a7220 */ /* 0x040fe80000410000 */
[----:B------:R-:W-:Y:S02]  /*8f90*/  FMUL.FTZ R91, R0, R91 ;  /* 0x0000005b005b7220 */ /* 0x000fe40000410000 */
[C---:B------:R-:W-:Y:S02]  /*8fa0*/  FMUL.FTZ R92, R3.reuse, R92 ;  /* 0x0000005c035c7220 */ /* 0x040fe40000410000 */
[C---:B------:R-:W-:Y:S02]  /*8fb0*/  FMUL.FTZ R93, R3.reuse, R93 ;  /* 0x0000005d035d7220 */ /* 0x040fe40000410000 */
[----:B-1----:R-:W-:Y:S02]  /*8fc0*/  FFMA.FTZ R2, R176, c[0x0][0x2d0], -R109 ;  /* 0x0000b400b0027a23 */ /* 0x002fe4000001086d */
[C---:B------:R-:W-:Y:S02]  /*8fd0*/  FMUL.FTZ R94, R0.reuse, R94 ;  /* 0x0000005e005e7220 */ /* 0x040fe40000410000 */
[----:B------:R1:W-:Y:S01]  /*8fe0*/  MUFU.EX2 R214, R2 ;  /* 0x0000000200d67308 */ /* 0x0003e20000000800 */
[----:B------:R-:W-:Y:S02]  /*8ff0*/  FMUL.FTZ R95, R0, R95 ;  /* 0x0000005f005f7220 */ /* 0x000fe40000410000 */
[C---:B------:R-:W-:Y:S02]  /*9000*/  FMUL.FTZ R86, R100.reuse, R86 ;  /* 0x0000005664567220 */ /* 0x040fe40000410000 */
[C---:B------:R-:W-:Y:S02]  /*9010*/  FMUL.FTZ R87, R100.reuse, R87 ;  /* 0x0000005764577220 */ /* 0x040fe40000410000 */
[C---:B------:R-:W-:Y:S02]  /*9020*/  FMUL.FTZ R98, R100.reuse, R98 ;  /* 0x0000006264627220 */ /* 0x040fe40000410000 */
[----:B------:R-:W-:Y:S02]  /*9030*/  FMUL.FTZ R99, R100, R99 ;  /* 0x0000006364637220 */ /* 0x000fe40000410000 */
[----:B------:R-:W-:Y:S02]  /*9040*/  FFMA.FTZ R166, R3, R245, R166 ;  /* 0x000000f503a67223 */ /* 0x000fe400000100a6 */
[----:B------:R-:W-:Y:S02]  /*9050*/  FFMA.FTZ R3, R211, c[0x0][0x2d0], -R164 ;  /* 0x0000b400d3037a23 */ /* 0x000fe400000108a4 */
[----:B------:R-:W-:Y:S02]  /*9060*/  FFMA.FTZ R165, R0, R247, R165 ;  /* 0x000000f700a57223 */ /* 0x000fe400000100a5 */
[----:B------:R-:W-:Y:S01]  /*9070*/  FFMA.FTZ R137, R226, c[0x0][0x2d0], -R111 ;  /* 0x0000b400e2897a23 */ /* 0x000fe2000001086f */
[-C--:B--2---:R-:W-:Y:S01]  /*9080*/  HMMA.16816.F32 R52, R160, R112.reuse, R52 ;  /* 0x00000070a034723c */ /* 0x084fe20000001834 */
[----:B------:R-:W-:Y:S02]  /*9090*/  FADD.FTZ R0, R227, R165 ;  /* 0x000000a5e3007221 */ /* 0x000fe40000010000 */
[--C-:B------:R-:W-:Y:S02]  /*90a0*/  FFMA.FTZ R136, R225, c[0x0][0x2d0], -R111.reuse ;  /* 0x0000b400e1887a23 */ /* 0x100fe4000001086f */
[--C-:B-1----:R-:W-:Y:S02]  /*90b0*/  FFMA.FTZ R2, R169, c[0x0][0x2d0], -R110.reuse ;  /* 0x0000b400a9027a23 */ /* 0x102fe4000001086e */
[----:B------:R-:W-:Y:S01]  /*90c0*/  FFMA.FTZ R111, R223, c[0x0][0x2d0], -R111 ;  /* 0x0000b400df6f7a23 */ /* 0x000fe2000001086f */
[C---:B------:R-:W-:Y:S01]  /*90d0*/  HMMA.16816.F32 R56, R116.reuse, R112, R56 ;  /* 0x000000707438723c */ /* 0x040fe20000001838 */
[----:B------:R1:W-:Y:S03]  /*90e0*/  MUFU.EX2 R183, R2 ;  /* 0x0000000200b77308 */ /* 0x0003e60000000800 */
[----:B------:R-:W-:Y:S02]  /*90f0*/  FFMA.FTZ R109, R219, c[0x0][0x2d0], -R109 ;  /* 0x0000b400db6d7a23 */ /* 0x000fe4000001086d */
[--C-:B------:R-:W-:Y:S02]  /*9100*/  FFMA.FTZ R105, R218, c[0x0][0x2d0], -R110.reuse ;  /* 0x0000b400da697a23 */ /* 0x100fe4000001086e */
[-C--:B------:R-:W-:Y:S01]  /*9110*/  HMMA.16816.F32 R60, R116, R114.reuse, R60 ;  /* 0x00000072743c723c */ /* 0x080fe2000000183c */
[--C-:B------:R-:W-:Y:S02]  /*9120*/  FFMA.FTZ R104, R217, c[0x0][0x2d0], -R110.reuse ;  /* 0x0000b400d9687a23 */ /* 0x100fe4000001086e */
[----:B------:R-:W-:Y:S01]  /*9130*/  MUFU.EX2 R177, R111 ;  /* 0x0000006f00b17308 */ /* 0x000fe20000000800 */
[----:B------:R-:W-:Y:S02]  /*9140*/  FFMA.FTZ R138, R215, c[0x0][0x2d0], -R110 ;  /* 0x0000b400d78a7a23 */ /* 0x000fe4000001086e */
[----:B------:R-:W-:Y:S02]  /*9150*/  FFMA.FTZ R100, R207, c[0x0][0x2d0], -R164 ;  /* 0x0000b400cf647a23 */ /* 0x000fe400000108a4 */
[C---:B------:R-:W-:Y:S01]  /*9160*/  HMMA.16816.F32 R64, R160.reuse, R114, R64 ;  /* 0x00000072a040723c */ /* 0x040fe20000001840 */
[----:B------:R-:W2:Y:S04]  /*9170*/  LDSM.16.MT88.4 R112, [R185+0x1800] ;  /* 0x00180000b970783b */ /* 0x000ea80000004200 */
[----:B------:R3:W-:Y:S01]  /*9180*/  MUFU.EX2 R111, R3 ;  /* 0x00000003006f7308 */ /* 0x0007e20000000800 */
[----:B-1----:R-:W-:Y:S09]  /*9190*/  FFMA.FTZ R2, R171, c[0x0][0x2d0], -R110 ;  /* 0x0000b400ab027a23 */ /* 0x002ff2000001086e */
[----:B------:R1:W4:Y:S10]  /*91a0*/  MUFU.EX2 R199, R2 ;  /* 0x0000000200c77308 */ /* 0x0003340000000800 */
[----:B------:R-:W-:Y:S01]  /*91b0*/  MUFU.EX2 R171, R137 ;  /* 0x0000008900ab7308 */ /* 0x000fe20000000800 */
[----:B---3--:R-:W-:Y:S02]  /*91c0*/  FADD.FTZ R3, R233, R140 ;  /* 0x0000008ce9037221 */ /* 0x008fe40000010000 */
[----:B------:R-:W-:Y:S07]  /*91d0*/  LDSM.16.MT88.4 R140, [R186+0x800] ;  /* 0x00080000ba8c783b */ /* 0x000fee0000004200 */
[----:B------:R-:W-:Y:S01]  /*91e0*/  MUFU.EX2 R176, R109 ;  /* 0x0000006d00b07308 */ /* 0x000fe20000000800 */
[--C-:B-1----:R-:W-:Y:S01]  /*91f0*/  FFMA.FTZ R2, R173, c[0x0][0x2d0], -R110.reuse ;  /* 0x0000b400ad027a23 */ /* 0x102fe2000001086e */
[----:B----4-:R-:W-:Y:S01]  /*9200*/  F2FP.PACK_AB R120, R199, R183 ;  /* 0x000000b7c778723e */ /* 0x010fe200000000ff */
[-C--:B--2---:R-:W-:Y:S07]  /*9210*/  HMMA.16816.F32 R68, R160, R112.reuse, R68 ;  /* 0x00000070a044723c */ /* 0x084fee0000001844 */
[----:B------:R1:W-:Y:S01]  /*9220*/  MUFU.EX2 R203, R2 ;  /* 0x0000000200cb7308 */ /* 0x0003e20000000800 */
[C---:B------:R-:W-:Y:S09]  /*9230*/  HMMA.16816.F32 R72, R116.reuse, R112, R72 ;  /* 0x000000707448723c */ /* 0x040ff20000001848 */
[----:B------:R-:W-:Y:S01]  /*9240*/  MUFU.EX2 R173, R136 ;  /* 0x0000008800ad7308 */ /* 0x000fe20000000800 */
[-C--:B------:R-:W-:Y:S08]  /*9250*/  HMMA.16816.F32 R76, R116, R114.reuse, R76 ;  /* 0x00000072744c723c */ /* 0x080ff0000000184c */
[C---:B------:R-:W-:Y:S01]  /*9260*/  HMMA.16816.F32 R80, R160.reuse, R114, R80 ;  /* 0x00000072a050723c */ /* 0x040fe20000001850 */
[----:B------:R-:W2:Y:S01]  /*9270*/  LDSM.16.MT88.4 R112, [R186+0x1800] ;  /* 0x00180000ba70783b */ /* 0x000ea20000004200 */
[----:B------:R-:W-:Y:S02]  /*9280*/  MUFU.EX2 R169, R104 ;  /* 0x0000006800a97308 */ /* 0x000fe40000000800 */
[--C-:B-1----:R-:W-:Y:S02]  /*9290*/  FFMA.FTZ R2, R172, c[0x0][0x2d0], -R110.reuse ;  /* 0x0000b400ac027a23 */ /* 0x102fe4000001086e */
[----:B------:R-:W-:Y:S06]  /*92a0*/  FFMA.FTZ R110, R212, c[0x0][0x2d0], -R110 ;  /* 0x0000b400d46e7a23 */ /* 0x000fec000001086e */
[----:B------:R1:W3:Y:S10]  /*92b0*/  MUFU.EX2 R204, R2 ;  /* 0x0000000200cc7308 */ /* 0x0002f40000000800 */
[----:B------:R-:W-:Y:S10]  /*92c0*/  MUFU.EX2 R172, R133 ;  /* 0x0000008500ac7308 */ /* 0x000ff40000000800 */
[----:B------:R-:W4:Y:S01]  /*92d0*/  MUFU.EX2 R109, R100 ;  /* 0x00000064006d7308 */ /* 0x000f220000000800 */
[--C-:B-1----:R-:W-:Y:S01]  /*92e0*/  FFMA.FTZ R2, R167, c[0x0][0x2d0], -R164.reuse ;  /* 0x0000b400a7027a23 */ /* 0x102fe200000108a4 */
[----:B---3--:R-:W-:Y:S01]  /*92f0*/  F2FP.PACK_AB R122, R204, R203 ;  /* 0x000000cbcc7a723e */ /* 0x008fe200000000ff */
[-C--:B--2---:R-:W-:Y:S07]  /*9300*/  HMMA.16816.F32 R84, R160, R112.reuse, R84 ;  /* 0x00000070a054723c */ /* 0x084fee0000001854 */
[----:B------:R1:W-:Y:S01]  /*9310*/  MUFU.EX2 R182, R2 ;  /* 0x0000000200b67308 */ /* 0x0003e20000000800 */
[C---:B------:R-:W-:Y:S09]  /*9320*/  HMMA.16816.F32 R88, R116.reuse, R112, R88 ;  /* 0x000000707458723c */ /* 0x040ff20000001858 */
[----:B------:R2:W-:Y:S03]  /*9330*/  MUFU.EX2 R104, R110 ;  /* 0x0000006e00687308 */ /* 0x0005e60000000800 */
[----:B------:R-:W-:Y:S01]  /*9340*/  F2FP.PACK_AB R112, R210, R202 ;  /* 0x000000cad270723e */ /* 0x000fe200000000ff */
[-C--:B------:R-:W-:Y:S01]  /*9350*/  HMMA.16816.F32 R92, R116, R114.reuse, R92 ;  /* 0x00000072745c723c */ /* 0x080fe2000000185c */
[----:B------:R-:W3:Y:S01]  /*9360*/  LDSM.16.MT88.4 R116, [R185+0x400] ;  /* 0x00040000b974783b */ /* 0x000ee20000004200 */
[----:B------:R-:W-:Y:S02]  /*9370*/  F2FP.PACK_AB R113, R206, R200 ;  /* 0x000000c8ce71723e */ /* 0x000fe400000000ff */
[----:B----4-:R-:W-:Y:S04]  /*9380*/  F2FP.PACK_AB R165, R109, R111 ;  /* 0x0000006f6da5723e */ /* 0x010fe800000000ff */
[----:B------:R-:W-:Y:S01]  /*9390*/  HMMA.16816.F32 R96, R160, R114, R96 ;  /* 0x00000072a060723c */ /* 0x000fe20000001860 */
[--C-:B-1----:R-:W-:Y:S02]  /*93a0*/  FFMA.FTZ R2, R168, c[0x0][0x2d0], -R164.reuse ;  /* 0x0000b400a8027a23 */ /* 0x102fe400000108a4 */
[----:B------:R-:W-:Y:S04]  /*93b0*/  MUFU.EX2 R168, R105 ;  /* 0x0000006900a87308 */ /* 0x000fe80000000800 */
[----:B------:R-:W-:Y:S02]  /*93c0*/  F2FP.PACK_AB R114, R216, R208 ;  /* 0x000000d0d872723e */ /* 0x000fe400000000ff */
[----:B------:R-:W-:Y:S03]  /*93d0*/  F2FP.PACK_AB R115, R214, R213 ;  /* 0x000000d5d673723e */ /* 0x000fe600000000ff */
[----:B------:R-:W-:Y:S01]  /*93e0*/  F2FP.PACK_AB R160, R173, R171 ;  /* 0x000000abada0723e */ /* 0x000fe200000000ff */
[----:B------:R1:W4:Y:S01]  /*93f0*/  MUFU.EX2 R181, R2 ;  /* 0x0000000200b57308 */ /* 0x0003220000000800 */
[----:B------:R-:W-:Y:S01]  /*9400*/  F2FP.PACK_AB R161, R172, R170 ;  /* 0x000000aaaca1723e */ /* 0x000fe200000000ff */
[----:B--2---:R-:W-:Y:S08]  /*9410*/  FADD.FTZ R110, R232, R3 ;  /* 0x00000003e86e7221 */ /* 0x004ff00000010000 */
[----:B------:R-:W-:Y:S01]  /*9420*/  MUFU.EX2 R105, R138 ;  /* 0x0000008a00697308 */ /* 0x000fe20000000800 */
[-C--:B---3--:R-:W-:Y:S01]  /*9430*/  HMMA.16816.F32 R4, R112, R116.reuse, R4 ;  /* 0x000000747004723c */ /* 0x088fe20000001804 */
[--C-:B-1----:R-:W-:Y:S01]  /*9440*/  FFMA.FTZ R2, R174, c[0x0][0x2d0], -R164.reuse ;  /* 0x0000b400ae027a23 */ /* 0x102fe200000108a4 */
[----:B----4-:R-:W-:Y:S07]  /*9450*/  F2FP.PACK_AB R121, R181, R182 ;  /* 0x000000b6b579723e */ /* 0x010fee00000000ff */
[----:B------:R-:W1:Y:S10]  /*9460*/  MUFU.EX2 R174, R132 ;  /* 0x0000008400ae7308 */ /* 0x000e740000000800 */
[----:B------:R2:W-:Y:S01]  /*9470*/  MUFU.EX2 R178, R2 ;  /* 0x0000000200b27308 */ /* 0x0005e20000000800 */
[----:B-1----:R-:W-:Y:S01]  /*9480*/  F2FP.PACK_AB R163, R176, R174 ;  /* 0x000000aeb0a3723e */ /* 0x002fe200000000ff */
[--C-:B--2---:R-:W-:Y:S08]  /*9490*/  FFMA.FTZ R2, R175, c[0x0][0x2d0], -R164.reuse ;  /* 0x0000b400af027a23 */ /* 0x104ff000000108a4 */
[----:B------:R1:W2:Y:S10]  /*94a0*/  MUFU.EX2 R175, R135 ;  /* 0x0000008700af7308 */ /* 0x0002b40000000800 */
[----:B------:R-:W3:Y:S01]  /*94b0*/  MUFU.EX2 R179, R2 ;  /* 0x0000000200b37308 */ /* 0x000ee20000000800 */
[----:B-1----:R-:W-:Y:S01]  /*94c0*/  LDSM.16.MT88.4 R132, [R185+0x800] ;  /* 0x00080000b984783b */ /* 0x002fe20000004200 */
[----:B--2---:R-:W-:Y:S02]  /*94d0*/  F2FP.PACK_AB R162, R177, R175 ;  /* 0x000000afb1a2723e */ /* 0x004fe400000000ff */
[----:B---3--:R-:W-:Y:S01]  /*94e0*/  F2FP.PACK_AB R123, R179, R178 ;  /* 0x000000b2b37b723e */ /* 0x008fe200000000ff */
[----:B------:R-:W-:Y:S02]  /*94f0*/  FFMA.FTZ R2, R101, R244, R201 ;  /* 0x000000f465027223 */ /* 0x000fe400000100c9 */
[--C-:B------:R-:W-:Y:S02]  /*9500*/  FFMA.FTZ R101, R205, c[0x0][0x2d0], -R164.reuse ;  /* 0x0000b400cd657a23 */ /* 0x100fe400000108a4 */
[----:B------:R-:W-:Y:S02]  /*9510*/  FFMA.FTZ R164, R103, c[0x0][0x2d0], -R164 ;  /* 0x0000b40067a47a23 */ /* 0x000fe400000108a4 */
[C---:B------:R-:W-:Y:S01]  /*9520*/  HMMA.16816.F32 R8, R120.reuse, R116, R8 ;  /* 0x000000747808723c */ /* 0x040fe20000001808 */
[----:B------:R-:W-:Y:S01]  /*9530*/  MUFU.EX2 R103, R101 ;  /* 0x0000006500677308 */ /* 0x000fe20000000800 */
[----:B------:R-:W-:Y:S02]  /*9540*/  FADD.FTZ R139, R209, R2 ;  /* 0x00000002d18b7221 */ /* 0x000fe40000010000 */
[----:B------:R-:W-:Y:S01]  /*9550*/  FADD.FTZ R2, R230, R166 ;  /* 0x000000a6e6027221 */ /* 0x000fe20000010000 */
[----:B------:R-:W-:Y:S01]  /*9560*/  F2FP.PACK_AB R166, R104, R105 ;  /* 0x0000006968a6723e */ /* 0x000fe200000000ff */
[----:B------:R-:W-:Y:S02]  /*9570*/  FADD.FTZ R100, R234, R139 ;  /* 0x0000008bea647221 */ /* 0x000fe40000010000 */
[-C--:B------:R-:W-:Y:S01]  /*9580*/  HMMA.16816.F32 R12, R120, R118.reuse, R12 ;  /* 0x00000076780c723c */ /* 0x080fe2000000180c */
[----:B------:R-:W-:Y:S02]  /*9590*/  FADD.FTZ R3, R229, R2 ;  /* 0x00000002e5037221 */ /* 0x000fe40000010000 */
[----:B------:R1:W2:Y:S01]  /*95a0*/  MUFU.EX2 R101, R164 ;  /* 0x000000a400657308 */ /* 0x0002a20000000800 */
[----:B------:R-:W-:Y:S02]  /*95b0*/  FADD.FTZ R2, R228, R0 ;  /* 0x00000000e4027221 */ /* 0x000fe40000010000 */
[----:B------:R-:W-:Y:S02]  /*95c0*/  FADD.FTZ R100, R235, R100 ;  /* 0x00000064eb647221 */ /* 0x000fe40000010000 */
[C---:B------:R-:W-:Y:S01]  /*95d0*/  HMMA.16816.F32 R16, R112.reuse, R118, R16 ;  /* 0x000000767010723c */ /* 0x040fe20000001810 */
[----:B------:R-:W3:Y:S03]  /*95e0*/  LDSM.16.MT88.4 R116, [R186+0x1000] ;  /* 0x00100000ba74783b */ /* 0x000ee60000004200 */
[----:B------:R-:W-:Y:S01]  /*95f0*/  FADD.FTZ R0, R237, R110 ;  /* 0x0000006eed007221 */ /* 0x000fe20000010000 */
[----:B------:R-:W-:Y:S01]  /*9600*/  IADD3 R110, R180, -0x1, RZ ;  /* 0xffffffffb46e7810 */ /* 0x000fe20007ffe0ff */
[----:B------:R-:W-:Y:S02]  /*9610*/  FADD.FTZ R3, R236, R3 ;  /* 0x00000003ec037221 */ /* 0x000fe40000010000 */
[-C--:B------:R-:W-:Y:S01]  /*9620*/  HMMA.16816.F32 R20, R112, R124.reuse, R20 ;  /* 0x0000007c7014723c */ /* 0x080fe20000001814 */
[----:B------:R-:W-:Y:S03]  /*9630*/  FADD.FTZ R2, R231, R2 ;  /* 0x00000002e7027221 */ /* 0x000fe60000010000 */
[----:B------:R-:W-:Y:S01]  /*9640*/  FADD.FTZ R3, R183, R3 ;  /* 0x00000003b7037221 */ /* 0x000fe20000010000 */
[----:B------:R-:W-:Y:S01]  /*9650*/  MOV R180, R110 ;  /* 0x0000006e00b47202 */ /* 0x000fe20000000f00 */
[----:B------:R-:W-:Y:S02]  /*9660*/  FADD.FTZ R2, R182, R2 ;  /* 0x00000002b6027221 */ /* 0x000fe40000010000 */
[C---:B------:R-:W-:Y:S01]  /*9670*/  HMMA.16816.F32 R24, R120.reuse, R124, R24 ;  /* 0x0000007c7818723c */ /* 0x040fe20000001818 */
[----:B-1----:R-:W-:Y:S03]  /*9680*/  F2FP.PACK_AB R164, R169, R168 ;  /* 0x000000a8a9a4723e */ /* 0x002fe600000000ff */
[----:B--2---:R-:W-:Y:S04]  /*9690*/  F2FP.PACK_AB R167, R101, R103 ;  /* 0x0000006765a7723e */ /* 0x004fe800000000ff */
        /* <DEDUP_REMOVED lines=8> */
[-C--:B---3--:R-:W-:Y:S08]  /*9720*/  HMMA.16816.F32 R52, R112, R116.reuse, R52 ;  /* 0x000000747034723c */ /* 0x088ff00000001834 */
[C---:B------:R-:W-:Y:S08]  /*9730*/  HMMA.16816.F32 R56, R120.reuse, R116, R56 ;  /* 0x000000747838723c */ /* 0x040ff00000001838 */
[-C--:B------:R-:W-:Y:S08]  /*9740*/  HMMA.16816.F32 R60, R120, R118.reuse, R60 ;  /* 0x00000076783c723c */ /* 0x080ff0000000183c */
[C---:B------:R-:W-:Y:S08]  /*9750*/  HMMA.16816.F32 R64, R112.reuse, R118, R64 ;  /* 0x000000767040723c */ /* 0x040ff00000001840 */
        /* <DEDUP_REMOVED lines=31> */
[----:B------:R-:W-:Y:S06]  /*9950*/  FADD.FTZ R5, R181, R2 ;  /* 0x00000002b5057221 */ /* 0x000fec0000010000 */
        /* <DEDUP_REMOVED lines=28> */
[----:B------:R-:W-:Y:S01]  /*9b20*/  MOV R105, R102 ;  /* 0x0000006600697202 */ /* 0x000fe20000000f00 */
[----:B------:R-:W-:Y:S02]  /*9b30*/  FADD.FTZ R0, R103, R0 ;  /* 0x0000000067007221 */ /* 0x000fe40000010000 */
[----:B------:R-:W-:Y:S01]  /*9b40*/  HMMA.16816.F32 R96, R160, R14, R96 ;  /* 0x0000000ea060723c */ /* 0x000fe20000001860 */
[----:B------:R-:W-:Y:S03]  /*9b50*/  FADD.FTZ R244, R177, R4 ;  /* 0x00000004b1f47221 */ /* 0x000fe60000010000 */
[----:B------:R-:W-:Y:S01]  /*9b60*/  FADD.FTZ R246, R176, R3 ;  /* 0x00000003b0f67221 */ /* 0x000fe20000010000 */
[----:B------:R-:W-:Y:S01]  /*9b70*/  MOV R3, R108 ;  /* 0x0000006c00037202 */ /* 0x000fe20000000f00 */
[----:B------:R-:W-:Y:S01]  /*9b80*/  FADD.FTZ R245, R104, R2 ;  /* 0x0000000268f57221 */ /* 0x000fe20000010000 */
[----:B------:R-:W-:Y:S01]  /*9b90*/  MOV R104, R106 ;  /* 0x0000006a00687202 */ /* 0x000fe20000000f00 */
[----:B------:R-:W-:Y:S01]  /*9ba0*/  FADD.FTZ R247, R101, R0 ;  /* 0x0000000065f77221 */ /* 0x000fe20000010000 */
[----:B------:R-:W-:-:S05]  /*9bb0*/  @P0 BRA `(.L_x_1082) ;  /* 0xffffcab000000947 */ /* 0x000fca000383ffff */
.L_x_1077:
[----:B------:R-:W-:-:S13]  /*9bc0*/  ISETP.GE.AND P0, PT, R110, R248, PT ;  /* 0x000000f86e00720c */ /* 0x000fda0003f06270 */
[----:B------:R-:W-:Y:S05]  /*9bd0*/  @!P0 BRA `(.L_x_1083) ;  /* 0x00002f9000008947 */ /* 0x000fea0003800000 */
.L_x_1086:
[----:B------:R-:W-:Y:S04]  /*9be0*/  DEPBAR.LE SB0, 0x0 ;  /* 0x000080000000791a */ /* 0x000fe80000000000 */
[----:B------:R-:W-:Y:S01]  /*9bf0*/  WARPSYNC 0xffffffff ;  /* 0xffffffff00007948 */ /* 0x000fe20003800000 */
[----:B------:R-:W-:Y:S01]  /*9c00*/  BAR.SYNC.DEFER_BLOCKING 0x0 ;  /* 0x0000000000007b1d */ /* 0x000fe20000010000 */
[----:B------:R-:W-:Y:S05]  /*9c10*/  SHF.R.S32.HI R0, RZ, 0x1f, R110 ;  /* 0x0000001fff007819 */ /* 0x000fea000001146e */
[----:B------:R-:W-:Y:S04]  /*9c20*/  IMAD R0, R0, c[0x0][0x208], RZ ;  /* 0x0000820000007a24 */ /* 0x000fe800078e02ff */
[----:B------:R-:W-:Y:S01]  /*9c30*/  IMAD R0, R110, c[0x0][0x20c], R0 ;  /* 0x000083006e007a24 */ /* 0x000fe200078e0200 */
[----:B------:R-:W-:Y:S01]  /*9c40*/  LDSM.16.M88.4 R48, [R187] ;  /* 0x00000000bb30783b */ /* 0x000fe20000000200 */
[----:B------:R-:W-:Y:S07]  /*9c50*/  BSSY B0, `(.L_x_1084) ;  /* 0x000013b000007945 */ /* 0x000fee0003800000 */
[----:B------:R-:W1:Y:S08]  /*9c60*/  S2R R2, SR_TID.X ;  /* 0x0000000000027919 */ /* 0x000e700000002100 */
[----:B------:R-:W2:Y:S08]  /*9c70*/  LDSM.16.M88.4 R16, [R184] ;  /* 0x00000000b810783b */ /* 0x000eb00000000200 */
[----:B------:R-:W3:Y:S08]  /*9c80*/  LDSM.16.M88.4 R44, [R187+0x1000] ;  /* 0x00100000bb2c783b */ /* 0x000ef00000000200 */
[----:B------:R-:W4:Y:S08]  /*9c90*/  LDSM.16.M88.4 R32, [R184+0x400] ;  /* 0x00040000b820783b */ /* 0x000f300000000200 */
[----:B------:R-:W5:Y:S08]  /*9ca0*/  LDSM.16.M88.4 R160, [R184+0x800] ;  /* 0x00080000b8a0783b */ /* 0x000f700000000200 */
[----:B------:R-:W-:Y:S08]  /*9cb0*/  LDSM.16.M88.4 R164, [R188] ;  /* 0x00000000bca4783b */ /* 0x000ff00000000200 */
[----:B------:R-:W2:Y:S08]  /*9cc0*/  LDSM.16.M88.4 R168, [R189] ;  /* 0x00000000bda8783b */ /* 0x000eb00000000200 */
[----:B------:R-:W2:Y:S08]  /*9cd0*/  LDSM.16.M88.4 R172, [R188+0x1000] ;  /* 0x00100000bcac783b */ /* 0x000eb00000000200 */
[----:B------:R-:W3:Y:S08]  /*9ce0*/  LDSM.16.M88.4 R176, [R197] ;  /* 0x00000000c5b0783b */ /* 0x000ef00000000200 */
[----:B------:R-:W4:Y:S01]  /*9cf0*/  LDSM.16.M88.4 R180, [R196] ;  /* 0x00000000c4b4783b */ /* 0x000f220000000200 */
[----:B-1----:R-:W-:Y:S01]  /*9d00*/  ISETP.GT.AND P0, PT, R2, 0x3f, PT ;  /* 0x0000003f0200780c */ /* 0x002fe20003f04270 */
[----:B------:R-:W-:Y:S05]  /*9d10*/  IMAD.WIDE.U32 R2, R110, c[0x0][0x208], RZ ;  /* 0x000082006e027a25 */ /* 0x000fea00078e00ff */
[----:B------:R-:W-:Y:S01]  /*9d20*/  IADD3 R0, R3, R0, RZ ;  /* 0x0000000003007210 */ /* 0x000fe20007ffe0ff */
[----:B------:R-:W-:Y:S04]  /*9d30*/  IMAD.WIDE.U32 R2, R2, 0x30, RZ ;  /* 0x0000003002027825 */ /* 0x000fe800078e00ff */
[----:B------:R-:W-:Y:S01]  /*9d40*/  IMAD R0, R0, 0x30, RZ ;  /* 0x0000003000007824 */ /* 0x000fe200078e02ff */
[----:B------:R-:W-:Y:S02]  /*9d50*/  IADD3 R8, P1, R238, R2, RZ ;  /* 0x00000002ee087210 */ /* 0x000fe40007f3e0ff */
[----:B------:R-:W-:Y:S02]  /*9d60*/  @!P0 MOV R4, c[0x0][0x208] ;  /* 0x0000820000048a02 */ /* 0x000fe40000000f00 */
[----:B------:R-:W-:Y:S02]  /*9d70*/  IADD3 R0, R3, R0, RZ ;  /* 0x0000000003007210 */ /* 0x000fe40007ffe0ff */
[----:B------:R-:W-:Y:S02]  /*9d80*/  @!P0 MOV R5, c[0x0][0x20c] ;  /* 0x0000830000058a02 */ /* 0x000fe40000000f00 */
[----:B------:R-:W-:Y:S02]  /*9d90*/  IADD3.X R9, R0, R240, RZ, P1, !PT ;  /* 0x000000f000097210 */ /* 0x000fe40000ffe4ff */
[----:B------:R-:W-:Y:S02]  /*9da0*/  LEA R26, P1, R8, c[0x0][0x1f8], 0x1 ;  /* 0x00007e00081a7a11 */ /* 0x000fe400078208ff */
[----:B------:R-:W-:Y:S02]  /*9db0*/  @!P0 LEA R20, P2, R4, R2, 0x5 ;  /* 0x0000000204148211 */ /* 0x000fe400078428ff */
[----:B------:R-:W-:Y:S02]  /*9dc0*/  LEA.HI.X R27, R8, c[0x0][0x1fc], R9, 0x1, P1 ;  /* 0x00007f00081b7a11 */ /* 0x000fe400008f0c09 */
[----:B------:R-:W-:Y:S02]  /*9dd0*/  @!P0 LEA.HI.X R3, R4, R0, R5, 0x5, P2 ;  /* 0x0000000004038211 */ /* 0x000fe400010f2c05 */
[-C--:B--2---:R-:W-:Y:S01]  /*9de0*/  HMMA.16816.F32 R4, R48, R16.reuse, RZ ;  /* 0x000000103004723c */ /* 0x084fe200000018ff */
[----:B------:R-:W-:Y:S01]  /*9df0*/  @!PT LDS RZ, [RZ] ;  /* 0x00000000fffff984 */ /* 0x000fe20000000800 */
[----:B------:R-:W-:Y:S01]  /*9e00*/  @!PT LDS RZ, [RZ] ;  /* 0x00000000fffff984 */ /* 0x000fe20000000800 */
[----:B------:R-:W-:Y:S01]  /*9e10*/  @!PT LDS RZ, [RZ] ;  /* 0x00000000fffff984 */ /* 0x000fe20000000800 */
[----:B------:R1:W-:Y:S02]  /*9e20*/  LDGSTS.E.BYPASS.LTC128B.128 [R198+0x1880], [R26.64], !P6 ;  /* 0x018800001ac67fae */ /* 0x0003e4000f101d46 */
[----:B------:R-:W-:Y:S04]  /*9e30*/  IADD3 R12, P3, P2, R2, 0x20, R238 ;  /* 0x00000020020c7810 */ /* 0x000fe80007a7e0ee */
[----:B------:R-:W-:Y:S01]  /*9e40*/  IADD3.X R13, R0, RZ, R240, P3, P2 ;  /* 0x000000ff000d7210 */ /* 0x000fe20001fe44f0 */
[C---:B---3--:R-:W-:Y:S04]  /*9e50*/  HMMA.16816.F32 R8, R44.reuse, R16, RZ ;  /* 0x000000102c08723c */ /* 0x048fe800000018ff */
[----:B------:R-:W-:Y:S02]  /*9e60*/  LEA R30, P3, R12, c[0x0][0x1f8], 0x1 ;  /* 0x00007e000c1e7a11 */ /* 0x000fe400078608ff */
[----:B------:R-:W-:Y:S02]  /*9e70*/  IADD3 R2, P2, P1, R2, 0x40, R238 ;  /* 0x0000004002027810 */ /* 0x000fe4000795e0ee */
[----:B------:R-:W-:Y:S02]  /*9e80*/  LEA.HI.X R31, R12, c[0x0][0x1fc], R13, 0x1, P3 ;  /* 0x00007f000c1f7a11 */ /* 0x000fe400018f0c0d */
[-C--:B------:R-:W-:Y:S02]  /*9e90*/  HMMA.16816.F32 R12, R44, R18.reuse, RZ ;  /* 0x000000122c0c723c */ /* 0x080fe400000018ff */
[----:B------:R-:W-:Y:S01]  /*9ea0*/  LEA R28, P3, R2, c[0x0][0x1f8], 0x1 ;  /* 0x00007e00021c7a11 */ /* 0x000fe200078608ff */
[----:B------:R2:W-:Y:S01]  /*9eb0*/  LDGSTS.E.BYPASS.LTC128B.128 [R198+0x2480], [R30.64], !P5 ;  /* 0x024800001ec67fae */ /* 0x0005e2000e901d46 */
[----:B------:R-:W-:Y:S02]  /*9ec0*/  IADD3.X R0, R0, RZ, R240, P2, P1 ;  /* 0x000000ff00007210 */ /* 0x000fe400017e24f0 */
[----:B------:R-:W-:Y:S02]  /*9ed0*/  @!P0 IADD3 R24, P2, P1, R20, 0x20, R238 ;  /* 0x0000002014188810 */ /* 0x000fe4000795e0ee */
[C---:B------:R-:W-:Y:S04]  /*9ee0*/  HMMA.16816.F32 R16, R48.reuse, R18, RZ ;  /* 0x000000123010723c */ /* 0x040fe800000018ff */
[----:B------:R-:W-:Y:S02]  /*9ef0*/  LEA.HI.X R29, R2, c[0x0][0x1fc], R0, 0x1, P3 ;  /* 0x00007f00021d7a11 */ /* 0x000fe400018f0c00 */
[C---:B------:R-:W-:Y:S02]  /*9f00*/  @!P0 IADD3.X R39, R3.reuse, RZ, R240, P2, P1 ;  /* 0x000000ff03278210 */ /* 0x040fe400017e24f0 */
[C---:B------:R-:W-:Y:S01]  /*9f10*/  @!P0 IADD3 R2, P3, P2, R20.reuse, 0x40, R238 ;  /* 0x0000004014028810 */ /* 0x040fe20007a7e0ee */
[----:B------:R2:W-:Y:S03]  /*9f20*/  LDGSTS.E.BYPASS.LTC128B.128 [R198+0x3080], [R28.64], !P4 ;  /* 0x030800001cc67fae */ /* 0x0005e6000e101d46 */
[----:B------:R-:W-:Y:S02]  /*9f30*/  @!P0 IADD3 R0, P1, R20, R238, RZ ;  /* 0x000000ee14008210 */ /* 0x000fe40007f3e0ff */
[-C--:B----4-:R-:W-:Y:S01]  /*9f40*/  HMMA.16816.F32 R20, R48, R32.reuse, RZ ;  /* 0x000000203014723c */ /* 0x090fe200000018ff */
[C---:B------:R-:W-:Y:S02]  /*9f50*/  @!P0 IADD3.X R25, R3.reuse, RZ, R240, P3, P2 ;  /* 0x000000ff03198210 */ /* 0x040fe40001fe44f0 */
[----:B------:R-:W-:Y:S02]  /*9f60*/  @!P0 LEA R36, P3, R0, c[0x0][0x1f8], 0x1 ;  /* 0x00007e0000248a11 */ /* 0x000fe400078608ff */
[----:B------:R-:W-:Y:S02]  /*9f70*/  @!P0 IADD3.X R3, R3, R240, RZ, P1, !PT ;  /* 0x000000f003038210 */ /* 0x000fe40000ffe4ff */
[----:B------:R-:W-:Y:S02]  /*9f80*/  @!P0 LEA R40, P2, R24, c[0x0][0x1f8], 0x1 ;  /* 0x00007e0018288a11 */ /* 0x000fe400078408ff */
[----:B------:R-:W-:Y:S03]  /*9f90*/  @!P0 LEA.HI.X R37, R0, c[0x0][0x1fc], R3, 0x1, P3 ;  /* 0x00007f0000258a11 */ /* 0x000fe600018f0c03 */
[----:B------:R-:W-:Y:S02]  /*9fa0*/  @!P0 LEA.HI.X R41, R24, c[0x0][0x1fc], R39, 0x1, P2 ;  /* 0x00007f0018298a11 */ /* 0x000fe400010f0c27 */
[----:B------:R5:W-:Y:S01]  /*9fb0*/  @!P0 LDGSTS.E.BYPASS.LTC128B.128 [R198+0x2080], [R36.64], !P6 ;  /* 0x0208000024c68fae */ /* 0x000be2000f101d46 */
[----:B------:R-:W-:Y:S02]  /*9fc0*/  @!P0 LEA R38, P1, R2, c[0x0][0x1f8], 0x1 ;  /* 0x00007e0002268a11 */ /* 0x000fe400078208ff */
[----:B------:R-:W-:Y:S02]  /*9fd0*/  ISETP.GT.AND P2, PT, R110, R248, PT ;  /* 0x000000f86e00720c */ /* 0x000fe40003f44270 */
[----:B------:R-:W-:Y:S02]  /*9fe0*/  @!P0 LEA.HI.X R39, R2, c[0x0][0x1fc], R25, 0x1, P1 ;  /* 0x00007f0002278a11 */ /* 0x000fe400008f0c19 */
[C---:B-1----:R-:W-:Y:S01]  /*9ff0*/  HMMA.16816.F32 R24, R44.reuse, R32, RZ ;  /* 0x000000202c18723c */ /* 0x042fe200000018ff */
[----:B------:R1:W-:Y:S07]  /*a000*/  @!P0 LDGSTS.E.BYPASS.LTC128B.128 [R198+0x2c80], [R40.64], !P5 ;  /* 0x02c8000028c68fae */ /* 0x0003ee000e901d46 */
[-C--:B--2---:R-:W-:Y:S01]  /*a010*/  HMMA.16816.F32 R28, R44, R34.reuse, RZ ;  /* 0x000000222c1c723c */ /* 0x084fe200000018ff */
[----:B------:R5:W-:Y:S07]  /*a020*/  @!P0 LDGSTS.E.BYPASS.LTC128B.128 [R198+0x3880], [R38.64], !P4 ;  /* 0x0388000026c68fae */ /* 0x000bee000e101d46 */
[C---:B------:R-:W-:Y:S01]  /*a030*/  HMMA.16816.F32 R32, R48.reuse, R34, RZ ;  /* 0x000000223020723c */ /* 0x040fe200000018ff */
[----:B------:R-:W0:Y:S07]  /*a040*/  LDGDEPBAR ;  /* 0x00000000000079af */ /* 0x000e2e0000000000 */
[-C--:B-----5:R-:W-:Y:S08]  /*a050*/  HMMA.16816.F32 R36, R48, R160.reuse, RZ ;  /* 0x000000a03024723c */ /* 0x0a0ff000000018ff */
[C---:B-1----:R-:W-:Y:S08]  /*a060*/  HMMA.16816.F32 R40, R44.reuse, R160, RZ ;  /* 0x000000a02c28723c */ /* 0x042ff000000018ff */
        /* <DEDUP_REMOVED lines=97> */
[----:B-----5:R-:W-:Y:S03]  /*a680*/  FMUL.FTZ R0, R9, c[0x0][0x320] ;  /* 0x0000c80009007a20 */ /* 0x020fe60000410000 */
[----:B------:R-:W-:Y:S01]  /*a690*/  MOV R4, R106 ;  /* 0x0000006a00047202 */ /* 0x000fe20000000f00 */
        /* <DEDUP_REMOVED lines=8> */
[----:B------:R-:W2:Y:S01]  /*a720*/  MUFU.TANH R209, R2 ;  /* 0x0000000200d17308 */ /* 0x000ea20000002400 */
[----:B-1----:R-:W-:Y:S09]  /*a730*/  FMUL.FTZ R0, R12, c[0x0][0x320] ;  /* 0x0000c8000c007a20 */ /* 0x002ff20000410000 */
[----:B------:R1:W1:Y:S10]  /*a740*/  MUFU.TANH R163, R0 ;  /* 0x0000000000a37308 */ /* 0x0002740000002400 */
[----:B------:R-:W3:Y:S01]  /*a750*/  MUFU.TANH R210, R3 ;  /* 0x0000000300d27308 */ /* 0x000ee20000002400 */
[-C--:B--2---:R-:W-:Y:S05]  /*a760*/  HMMA.16816.F32 R36, R168, R8.reuse, R36 ;  /* 0x00000008a824723c */ /* 0x084fea0000001824 */
[----:B-1----:R-:W-:Y:S03]  /*a770*/  FMUL.FTZ R0, R13, c[0x0][0x320] ;  /* 0x0000c8000d007a20 */ /* 0x002fe60000410000 */
[C---:B------:R-:W-:Y:S01]  /*a780*/  HMMA.16816.F32 R40, R172.reuse, R8, R40 ;  /* 0x00000008ac28723c */ /* 0x040fe20000001828 */
[----:B------:R1:W2:Y:S07]  /*a790*/  MUFU.TANH R162, R0 ;  /* 0x0000000000a27308 */ /* 0x0002ae0000002400 */
[-C--:B------:R-:W-:Y:S08]  /*a7a0*/  HMMA.16816.F32 R44, R172, R10.reuse, R44 ;  /* 0x0000000aac2c723c */ /* 0x080ff0000000182c */
[----:B------:R-:W-:Y:S04]  /*a7b0*/  HMMA.16816.F32 R48, R168, R10, R48 ;  /* 0x0000000aa830723c */ /* 0x000fe80000001830 */
[----:B-1----:R-:W-:Y:S04]  /*a7c0*/  FMUL.FTZ R0, R14, c[0x0][0x320] ;  /* 0x0000c8000e007a20 */ /* 0x002fe80000410000 */
[----:B------:R1:W1:Y:S11]  /*a7d0*/  MUFU.TANH R167, R0 ;  /* 0x0000000000a77308 */ /* 0x0002760000002400 */
[----:B------:R-:W-:Y:S05]  /*a7e0*/  @!UPT UIADD3 URZ, URZ, URZ, URZ ;  /* 0x0000003f3f3ff290 */ /* 0x000fea000fffe03f */
[----:B------:R-:W-:Y:S04]  /*a7f0*/  FMUL.FTZ R2, R48, c[0x0][0x320] ;  /* 0x0000c80030027a20 */ /* 0x000fe80000410000 */
        /* <DEDUP_REMOVED lines=66> */
[----:B--234-:R-:W-:Y:S02]  /*ac20*/  IADD3 R3, -R250, 0x30, RZ ;  /* 0x00000030fa037810 */ /* 0x01cfe40007ffe1ff */
[----:B------:R-:W-:Y:S02]  /*ac30*/  P2R R12, PR, RZ, 0x4 ;  /* 0x00000004ff0c7803 */ /* 0x000fe40000000000 */
[----:B------:R-:W-:Y:S11]  /*ac40*/  ISETP.GE.AND P0, PT, R3, 0x21, PT ;  /* 0x000000210300780c */ /* 0x000ff60003f06270 */
[----:B------:R-:W-:Y:S02]  /*ac50*/  @!UPT UIADD3 URZ, URZ, URZ, URZ ;  /* 0x0000003f3f3ff290 */ /* 0x000fe4000fffe03f */
[----:B------:R-:W-:Y:S01]  /*ac60*/  @P0 IADD3 R5, R110, -0x1, RZ ;  /* 0xffffffff6e050810 */ /* 0x000fe20007ffe0ff */
[----:B------:R-:W-:Y:S02]  /*ac70*/  @P0 IMAD.MOV.U32 R11, RZ, RZ, c[0x0][0x1e0] ;  /* 0x00007800ff0b0624 */ /* 0x000fe400078e00ff */
[----:B------:R-:W-:Y:S01]  /*ac80*/  @P0 IMAD.MOV.U32 R7, RZ, RZ, 0x5 ;  /* 0x00000005ff070424 */ /* 0x000fe200078e00ff */
[----:B------:R-:W-:Y:S01]  /*ac90*/  @P0 SHF.R.S32.HI R6, RZ, 0x1f, R5 ;  /* 0x0000001fff060819 */ /* 0x000fe20000011405 */
[----:B------:R-:W-:Y:S03]  /*aca0*/  @P0 IMAD.WIDE.U32 R8, R5, c[0x0][0x1e0], RZ ;  /* 0x0000780005080a25 */ /* 0x000fe600078e00ff */
[----:B------:R-:W-:Y:S01]  /*acb0*/  @P0 SHF.L.U64.HI R7, R11, R7, c[0x0][0x1e4] ;  /* 0x000079000b070619 */ /* 0x000fe20000010207 */
[----:B------:R-:W-:Y:S04]  /*acc0*/  @P0 IMAD R6, R6, c[0x0][0x1e0], RZ ;  /* 0x0000780006060a24 */ /* 0x000fe800078e02ff */
[----:B------:R-:W-:Y:S02]  /*acd0*/  @P0 IMAD R10, R5, c[0x0][0x1e4], R6 ;  /* 0x00007900050a0a24 */ /* 0x000fe400078e0206 */
[----:B------:R-:W-:Y:S02]  /*ace0*/  @P0 IMAD.SHL.U32 R6, R11, 0x20, RZ ;  /* 0x000000200b060824 */ /* 0x000fe400078e00ff */
[----:B------:R-:W-:Y:S02]  /*acf0*/  @P0 IMAD.IADD R5, R9, 0x1, R10 ;  /* 0x0000000109050824 */ /* 0x000fe400078e020a */
[----:B------:R-:W-:Y:S04]  /*ad00*/  @P0 IMAD.WIDE.U32 R6, R8, 0x30, R6 ;  /* 0x0000003008060825 */ /* 0x000fe800078e0006 */
[----:B------:R-:W-:Y:S01]  /*ad10*/  @P0 IMAD R5, R5, 0x30, RZ ;  /* 0x0000003005050824 */ /* 0x000fe200078e02ff */
[C-C-:B------:R-:W-:Y:S03]  /*ad20*/  @P0 IADD3 R18, P3, P1, R6.reuse, 0x20, R242.reuse ;  /* 0x0000002006120810 */ /* 0x140fe6000797e0f2 */
[----:B------:R-:W-:Y:S05]  /*ad30*/  @P0 IMAD.IADD R7, R5, 0x1, R7 ;  /* 0x0000000105070824 */ /* 0x000fea00078e0207 */
[C-C-:B------:R-:W-:Y:S02]  /*ad40*/  @P0 IADD3.X R20, R7.reuse, RZ, R241.reuse, P3, P1 ;  /* 0x000000ff07140210 */ /* 0x140fe40001fe24f1 */
[--C-:B------:R-:W-:Y:S04]  /*ad50*/  @P0 IADD3 R19, P3, P1, R6, 0x40, R242.reuse ;  /* 0x0000004006130810 */ /* 0x100fe8000797e0f2 */
[--C-:B------:R-:W-:Y:S02]  /*ad60*/  @P0 IADD3.X R21, R7, RZ, R241.reuse, P3, P1 ;  /* 0x000000ff07150210 */ /* 0x100fe40001fe24f1 */
        /* <DEDUP_REMOVED lines=11> */
[C---:B------:R-:W-:Y:S02]  /*ae20*/  @P1 IMAD.SHL.U32 R5, R8.reuse, 0x2, RZ ;  /* 0x0000000208051824 */ /* 0x040fe400078e00ff */
[----:B------:R-:W-:Y:S04]  /*ae30*/  @P1 IMAD R3, R3, 0x30, RZ ;  /* 0x0000003003031824 */ /* 0x000fe800078e02ff */
[----:B------:R-:W-:Y:S01]  /*ae40*/  @P1 IMAD.IADD R3, R9, 0x1, R3 ;  /* 0x0000000109031824 */ /* 0x000fe200078e0203 */
[----:B------:R-:W-:Y:S04]  /*ae50*/  @P1 IADD3 R9, P2, R5, 0x40, RZ ;  /* 0x0000004005091810 */ /* 0x000fe80007f5e0ff */
[----:B------:R-:W-:Y:S02]  /*ae60*/  @P1 IADD3 R16, P3, R9, c[0x0][0x1c8], RZ ;  /* 0x0000720009101a10 */ /* 0x000fe40007f7e0ff */
[----:B------:R-:W-:Y:S04]  /*ae70*/  @P1 SHF.L.U64.HI R3, R8, 0x1, R3 ;  /* 0x0000000108031819 */ /* 0x000fe80000010203 */
[--C-:B------:R-:W-:Y:S02]  /*ae80*/  @P1 IADD3.X R17, RZ, c[0x0][0x1cc], R3.reuse, P3, P2 ;  /* 0x00007300ff111a10 */ /* 0x100fe40001fe4403 */
[----:B------:R-:W-:Y:S04]  /*ae90*/  @P1 IADD3 R8, P2, R5, 0x80, RZ ;  /* 0x0000008005081810 */ /* 0x000fe80007f5e0ff */
[----:B------:R-:W-:Y:S04]  /*aea0*/  @P1 IADD3 R14, P3, R8, c[0x0][0x1c8], RZ ;  /* 0x00007200080e1a10 */ /* 0x000fe80007f7e0ff */
[----:B------:R-:W-:Y:S02]  /*aeb0*/  @P1 IADD3.X R15, RZ, c[0x0][0x1cc], R3, P3, P2 ;  /* 0x00007300ff0f1a10 */ /* 0x000fe40001fe4403 */
[----:B------:R-:W-:Y:S02]  /*aec0*/  @P0 IADD3 R6, P3, R242, R6, RZ ;  /* 0x00000006f2060210 */ /* 0x000fe40007f7e0ff */
[----:B------:R-:W-:Y:S03]  /*aed0*/  ISETP.NE.AND P2, PT, R12, RZ, PT ;  /* 0x000000ff0c00720c */ /* 0x000fe60003f45270 */
        /* <DEDUP_REMOVED lines=18> */
.L_x_1085:
[----:B--234-:R-:W-:Y:S05]  /*b000*/  BSYNC B0 ;  /* 0x0000000000007941 */ /* 0x01cfea0003800000 */
.L_x_1084:
        /* <DEDUP_REMOVED lines=14> */
[----:B-1----:R-:W-:Y:S02]  /*b0f0*/  FMNMX.FTZ R6, R180, R106, !PT ;  /* 0x0000006ab4067209 */ /* 0x002fe40007810000 */
        /* <DEDUP_REMOVED lines=19> */
[----:B------:R-:W-:Y:S02]  /*b230*/  FMNMX.FTZ R3, R169, R3, !PT ;  /* 0x00000003a9037209 */ /* 0x000fe40007810000 */
[----:B------:R-:W-:Y:S02]  /*b240*/  FMNMX.FTZ R6, R217, R6, !PT ;  /* 0x00000006d9067209 */ /* 0x000fe40007810000 */
[----:B------:R-:W-:Y:S01]  /*b250*/  IADD3 R110, R110, -0x1, RZ ;  /* 0xffffffff6e6e7810 */ /* 0x000fe20007ffe0ff */
[----:B------:R-:W-:Y:S01]  /*b260*/  SHFL.BFLY PT, R7, R3, 0x2, 0x1f ;  /* 0x0c401f0003077f89 */ /* 0x000fe200000e0000 */
[----:B------:R-:W-:Y:S04]  /*b270*/  FMNMX.FTZ R6, R205, R6, !PT ;  /* 0x00000006cd067209 */ /* 0x000fe80007810000 */
[----:B------:R-:W-:Y:S04]  /*b280*/  FMNMX.FTZ R6, R175, R6, !PT ;  /* 0x00000006af067209 */ /* 0x000fe80007810000 */
[----:B------:R-:W-:Y:S04]  /*b290*/  FMNMX.FTZ R6, R174, R6, !PT ;  /* 0x00000006ae067209 */ /* 0x000fe80007810000 */
[----:B------:R-:W-:Y:S05]  /*b2a0*/  FMNMX.FTZ R6, R173, R6, !PT ;  /* 0x00000006ad067209 */ /* 0x000fea0007810000 */
[----:B------:R-:W1:Y:S02]  /*b2b0*/  SHFL.BFLY PT, R9, R6, 0x2, 0x1f ;  /* 0x0c401f0006097f89 */ /* 0x000e6400000e0000 */
[----:B-1----:R-:W-:Y:S02]  /*b2c0*/  FMNMX.FTZ R6, R6, R9, !PT ;  /* 0x0000000906067209 */ /* 0x002fe40007810000 */
[----:B------:R-:W-:Y:S02]  /*b2d0*/  FMNMX.FTZ R5, R5, R8, !PT ;  /* 0x0000000805057209 */ /* 0x000fe40007810000 */
[----:B------:R-:W-:Y:S02]  /*b2e0*/  FMNMX.FTZ R3, R3, R7, !PT ;  /* 0x0000000703037209 */ /* 0x000fe40007810000 */
[----:B------:R-:W1:Y:S01]  /*b2f0*/  SHFL.BFLY PT, R9, R6, 0x1, 0x1f ;  /* 0x0c201f0006097f89 */ /* 0x000e6200000e0000 */
[----:B------:R-:W-:Y:S04]  /*b300*/  FMNMX.FTZ R7, R176, R102, !PT ;  /* 0x00000066b0077209 */ /* 0x000fe80007810000 */
[----:B------:R-:W-:Y:S03]  /*b310*/  FMNMX.FTZ R7, R181, R7, !PT ;  /* 0x00000007b5077209 */ /* 0x000fe60007810000 */
[----:B------:R-:W2:Y:S01]  /*b320*/  SHFL.BFLY PT, R8, R5, 0x1, 0x1f ;  /* 0x0c201f0005087f89 */ /* 0x000ea200000e0000 */
[----:B------:R-:W-:Y:S04]  /*b330*/  FMNMX.FTZ R7, R167, R7, !PT ;  /* 0x00000007a7077209 */ /* 0x000fe80007810000 */
[----:B------:R-:W-:Y:S03]  /*b340*/  FMNMX.FTZ R7, R166, R7, !PT ;  /* 0x00000007a6077209 */ /* 0x000fe60007810000 */
[----:B------:R-:W3:Y:S01]  /*b350*/  SHFL.BFLY PT, R10, R3, 0x1, 0x1f ;  /* 0x0c201f00030a7f89 */ /* 0x000ee200000e0000 */
[----:B------:R-:W-:Y:S04]  /*b360*/  FMNMX.FTZ R7, R210, R7, !PT ;  /* 0x00000007d2077209 */ /* 0x000fe80007810000 */
[----:B------:R-:W-:Y:S02]  /*b370*/  FMNMX.FTZ R7, R209, R7, !PT ;  /* 0x00000007d1077209 */ /* 0x000fe40007810000 */
[----:B-1----:R-:W-:Y:S02]  /*b380*/  FMNMX.FTZ R106, R6, R9, !PT ;  /* 0x00000009066a7209 */ /* 0x002fe40007810000 */
[----:B--2---:R-:W-:Y:S05]  /*b390*/  FMNMX.FTZ R107, R5, R8, !PT ;  /* 0x00000008056b7209 */ /* 0x004fea0007810000 */
[----:B------:R-:W-:Y:S01]  /*b3a0*/  FADD.FTZ R2, -R107, R2 ;  /* 0x000000026b027221 */ /* 0x000fe20000010100 */
[----:B---3--:R-:W-:Y:S03]  /*b3b0*/  FMNMX.FTZ R108, R3, R10, !PT ;  /* 0x0000000a036c7209 */ /* 0x008fe60007810000 */
[----:B------:R-:W-:Y:S01]  /*b3c0*/  FMUL.FTZ R2, R2, c[0x0][0x2d0] ;  /* 0x0000b40002027a20 */ /* 0x000fe20000410000 */
[----:B------:R-:W-:Y:S03]  /*b3d0*/  FMNMX.FTZ R3, R219, R7, !PT ;  /* 0x00000007db037209 */ /* 0x000fe60007810000 */
[----:B------:R1:W2:Y:S01]  /*b3e0*/  MUFU.EX2 R101, R2 ;  /* 0x0000000200657308 */ /* 0x0002a20000000800 */
[----:B------:R-:W-:Y:S01]  /*b3f0*/  FMNMX.FTZ R3, R218, R3, !PT ;  /* 0x00000003da037209 */ /* 0x000fe20007810000 */
[C---:B------:R-:W-:Y:S02]  /*b400*/  FADD.FTZ R0, -R108.reuse, R0 ;  /* 0x000000006c007221 */ /* 0x040fe40000010100 */
[----:B------:R-:W-:Y:S01]  /*b410*/  FMUL.FTZ R168, R108, c[0x0][0x2d0] ;  /* 0x0000b4006ca87a20 */ /* 0x000fe20000410000 */
[----:B------:R-:W-:Y:S01]  /*b420*/  FMNMX.FTZ R5, R212, R3, !PT ;  /* 0x00000003d4057209 */ /* 0x000fe20007810000 */
[----:B------:R-:W-:Y:S03]  /*b430*/  FMUL.FTZ R3, R0, c[0x0][0x2d0] ;  /* 0x0000b40000037a20 */ /* 0x000fe60000410000 */
[----:B------:R-:W-:Y:S01]  /*b440*/  FMNMX.FTZ R0, R214, R5, !PT ;  /* 0x00000005d6007209 */ /* 0x000fe20007810000 */
[----:B------:R3:W4:Y:S03]  /*b450*/  MUFU.EX2 R103, R3 ;  /* 0x0000000300677308 */ /* 0x0007260000000800 */
[----:B------:R-:W-:Y:S04]  /*b460*/  FMNMX.FTZ R0, R105, R0, !PT ;  /* 0x0000000069007209 */ /* 0x000fe80007810000 */
[----:B------:R-:W-:Y:S01]  /*b470*/  FMNMX.FTZ R0, R104, R0, !PT ;  /* 0x0000000068007209 */ /* 0x000fe20007810000 */
[----:B-1----:R-:W-:Y:S02]  /*b480*/  FADD.FTZ R2, -R106, R4 ;  /* 0x000000046a027221 */ /* 0x002fe40000010100 */
[--C-:B------:R-:W-:Y:S02]  /*b490*/  FFMA.FTZ R4, R165, c[0x0][0x2d0], -R168.reuse ;  /* 0x0000b400a5047a23 */ /* 0x100fe400000108a8 */
[----:B------:R-:W-:Y:S02]  /*b4a0*/  FMUL.FTZ R2, R2, c[0x0][0x2d0] ;  /* 0x0000b40002027a20 */ /* 0x000fe40000410000 */
[----:B------:R-:W-:Y:S01]  /*b4b0*/  MUFU.EX2 R227, R4 ;  /* 0x0000000400e37308 */ /* 0x000fe20000000800 */
[C---:B--2---:R-:W-:Y:S02]  /*b4c0*/  FMUL.FTZ R6, R101.reuse, R118 ;  /* 0x0000007665067220 */ /* 0x044fe40000410000 */
[----:B------:R-:W-:Y:S01]  /*b4d0*/  FMUL.FTZ R7, R101, R119 ;  /* 0x0000007765077220 */ /* 0x000fe20000410000 */
[----:B---3--:R-:W1:Y:S01]  /*b4e0*/  SHFL.BFLY PT, R3, R0, 0x2, 0x1f ;  /* 0x0c401f0000037f89 */ /* 0x008e6200000e0000 */
[C---:B----4-:R-:W-:Y:S02]  /*b4f0*/  FMUL.FTZ R5, R103.reuse, R117 ;  /* 0x0000007567057220 */ /* 0x050fe40000410000 */
[C---:B------:R-:W-:Y:S02]  /*b500*/  FMUL.FTZ R16, R103.reuse, R124 ;  /* 0x0000007c67107220 */ /* 0x040fe40000410000 */
[----:B------:R-:W-:Y:S01]  /*b510*/  FMUL.FTZ R17, R103, R125 ;  /* 0x0000007d67117220 */ /* 0x000fe20000410000 */
[----:B------:R2:W3:Y:S01]  /*b520*/  MUFU.EX2 R100, R2 ;  /* 0x0000000200647308 */ /* 0x0004e20000000800 */
[C---:B------:R-:W-:Y:S02]  /*b530*/  FMUL.FTZ R18, R101.reuse, R126 ;  /* 0x0000007e65127220 */ /* 0x040fe40000410000 */
[----:B------:R-:W-:Y:S02]  /*b540*/  FMUL.FTZ R19, R101, R127 ;  /* 0x0000007f65137220 */ /* 0x000fe40000410000 */
[C---:B------:R-:W-:Y:S01]  /*b550*/  FMUL.FTZ R32, R103.reuse, R140 ;  /* 0x0000008c67207220 */ /* 0x040fe20000410000 */
[----:B------:R-:W-:Y:S01]  /*b560*/  LDSM.16.MT88.4 R124, [R185+0x400] ;  /* 0x00040000b97c783b */ /* 0x000fe20000004200 */
[----:B------:R-:W-:Y:S02]  /*b570*/  FMUL.FTZ R33, R103, R141 ;  /* 0x0000008d67217220 */ /* 0x000fe40000410000 */
[C---:B------:R-:W-:Y:S02]  /*b580*/  FMUL.FTZ R34, R101.reuse, R142 ;  /* 0x0000008e65227220 */ /* 0x040fe40000410000 */
[----:B------:R-:W-:Y:S02]  /*b590*/  FMUL.FTZ R35, R101, R143 ;  /* 0x0000008f65237220 */ /* 0x000fe40000410000 */
[C---:B------:R-:W-:Y:S01]  /*b5a0*/  FMUL.FTZ R48, R103.reuse, R156 ;  /* 0x0000009c67307220 */ /* 0x040fe20000410000 */
[----:B------:R-:W-:Y:S01]  /*b5b0*/  LDSM.16.MT88.4 R140, [R186+0x800] ;  /* 0x00080000ba8c783b */ /* 0x000fe20000004200 */
[----:B------:R-:W-:Y:S02]  /*b5c0*/  FMUL.FTZ R49, R103, R157 ;  /* 0x0000009d67317220 */ /* 0x000fe40000410000 */
[C---:B------:R-:W-:Y:S01]  /*b5d0*/  FMUL.FTZ R50, R101.reuse, R158 ;  /* 0x0000009e65327220 */ /* 0x040fe20000410000 */
[----:B-1----:R-:W-:Y:S01]  /*b5e0*/  FMNMX.FTZ R0, R0, R3, !PT ;  /* 0x0000000300007209 */ /* 0x002fe20007810000 */
[----:B------:R-:W-:Y:S02]  /*b5f0*/  FMUL.FTZ R51, R101, R159 ;  /* 0x0000009f65337220 */ /* 0x000fe40000410000 */
[C---:B------:R-:W-:Y:S01]  /*b600*/  FMUL.FTZ R52, R103.reuse, R52 ;  /* 0x0000003467347220 */ /* 0x040fe20000410000 */
[----:B------:R-:W-:Y:S01]  /*b610*/  LDSM.16.MT88.4 R156, [R185+0x1400] ;  /* 0x00140000b99c783b */ /* 0x000fe20000004200 */
[----:B------:R-:W-:Y:S02]  /*b620*/  FMUL.FTZ R53, R103, R53 ;  /* 0x0000003567357220 */ /* 0x000fe40000410000 */
[----:B--2---:R-:W-:Y:S02]  /*b630*/  FFMA.FTZ R2, R164, c[0x0][0x2d0], -R168 ;  /* 0x0000b400a4027a23 */ /* 0x004fe400000108a8 */
[----:B------:R-:W-:Y:S02]  /*b640*/  FMUL.FTZ R164, R107, c[0x0][0x2d0] ;  /* 0x0000b4006ba47a20 */ /* 0x000fe40000410000 */
[----:B------:R1:W-:Y:S01]  /*b650*/  MUFU.EX2 R228, R2 ;  /* 0x0000000200e47308 */ /* 0x0003e20000000800 */
[----:B---3--:R-:W-:Y:S02]  /*b660*/  FMUL.FTZ R8, R100, R112 ;  /* 0x0000007064087220 */ /* 0x008fe40000410000 */
[--C-:B------:R-:W-:Y:S02]  /*b670*/  FFMA.FTZ R3, R178, c[0x0][0x2d0], -R164.reuse ;  /* 0x0000b400b2037a23 */ /* 0x100fe400000108a4 */
        /* <DEDUP_REMOVED lines=10> */
[C---:B------:R-:W-:Y:S02]  /*b720*/  FMUL.FTZ R44, R100.reuse, R152 ;  /* 0x00000098642c7220 */ /* 0x040fe40000410000 */
[----:B-1----:R-:W-:Y:S02]  /*b730*/  FFMA.FTZ R2, R177, c[0x0][0x2d0], -R164 ;  /* 0x0000b400b1027a23 */ /* 0x002fe400000108a4 */
[C---:B------:R-:W-:Y:S02]  /*b740*/  FMUL.FTZ R45, R100.reuse, R153 ;  /* 0x00000099642d7220 */ /* 0x040fe40000410000 */
[----:B------:R1:W3:Y:S01]  /*b750*/  MUFU.EX2 R226, R2 ;  /* 0x0000000200e27308 */ /* 0x0002e20000000800 */
[C---:B------:R-:W-:Y:S02]  /*b760*/  FMUL.FTZ R54, R101.reuse, R54 ;  /* 0x0000003665367220 */ /* 0x040fe40000410000 */
[----:B------:R-:W-:Y:S02]  /*b770*/  FMUL.FTZ R55, R101, R55 ;  /* 0x0000003765377220 */ /* 0x000fe40000410000 */
[--C-:B--2---:R-:W-:Y:S02]  /*b780*/  FFMA.FTZ R3, R161, c[0x0][0x2d0], -R168.reuse ;  /* 0x0000b400a1037a23 */ /* 0x104fe400000108a8 */
[C---:B------:R-:W-:Y:S02]  /*b790*/  FMUL.FTZ R56, R100.reuse, R56 ;  /* 0x0000003864387220 */ /* 0x040fe40000410000 */
[C---:B------:R-:W-:Y:S01]  /*b7a0*/  FMUL.FTZ R57, R100.reuse, R57 ;  /* 0x0000003964397220 */ /* 0x040fe20000410000 */
[----:B------:R2:W-:Y:S01]  /*b7b0*/  MUFU.EX2 R236, R3 ;  /* 0x0000000300ec7308 */ /* 0x0005e20000000800 */
[C---:B------:R-:W-:Y:S02]  /*b7c0*/  FMUL.FTZ R60, R100.reuse, R60 ;  /* 0x0000003c643c7220 */ /* 0x040fe40000410000 */
[C---:B------:R-:W-:Y:S02]  /*b7d0*/  FMUL.FTZ R61, R100.reuse, R61 ;  /* 0x0000003d643d7220 */ /* 0x040fe40000410000 */
[C---:B------:R-:W-:Y:S02]  /*b7e0*/  FMUL.FTZ R64, R103.reuse, R64 ;  /* 0x0000004067407220 */ /* 0x040fe40000410000 */
[----:B------:R-:W-:Y:S02]  /*b7f0*/  FMUL.FTZ R65, R103, R65 ;  /* 0x0000004167417220 */ /* 0x000fe40000410000 */
[C---:B------:R-:W-:Y:S02]  /*b800*/  FMUL.FTZ R66, R101.reuse, R66 ;  /* 0x0000004265427220 */ /* 0x040fe40000410000 */
[----:B------:R-:W-:Y:S02]  /*b810*/  FMUL.FTZ R67, R101, R67 ;  /* 0x0000004365437220 */ /* 0x000fe40000410000 */
[----:B------:R-:W-:Y:S01]  /*b820*/  FMUL.FTZ R68, R103, R68 ;  /* 0x0000004467447220 */ /* 0x000fe20000410000 */
[----:B-1----:R-:W1:Y:S01]  /*b830*/  SHFL.BFLY PT, R2, R0, 0x1, 0x1f ;  /* 0x0c201f0000027f89 */ /* 0x002e6200000e0000 */
[----:B---3--:R-:W-:Y:S01]  /*b840*/  F2FP.PACK_AB R117, R229, R226 ;  /* 0x000000e2e575723e */ /* 0x008fe200000000ff */
[----:B------:R-:W-:Y:S02]  /*b850*/  FMUL.FTZ R69, R103, R69 ;  /* 0x0000004567457220 */ /* 0x000fe40000410000 */
[C---:B------:R-:W-:Y:S02]  /*b860*/  FMUL.FTZ R70, R101.reuse, R70 ;  /* 0x0000004665467220 */ /* 0x040fe40000410000 */
[----:B------:R-:W-:Y:S02]  /*b870*/  FMUL.FTZ R71, R101, R71 ;  /* 0x0000004765477220 */ /* 0x000fe40000410000 */
[C---:B------:R-:W-:Y:S02]  /*b880*/  FMUL.FTZ R72, R100.reuse, R72 ;  /* 0x0000004864487220 */ /* 0x040fe40000410000 */
[----:B--2---:R-:W-:Y:S02]  /*b890*/  FFMA.FTZ R3, R111, c[0x0][0x2d0], -R168 ;  /* 0x0000b4006f037a23 */ /* 0x004fe400000108a8 */
[C---:B------:R-:W-:Y:S02]  /*b8a0*/  FMUL.FTZ R73, R100.reuse, R73 ;  /* 0x0000004964497220 */ /* 0x040fe40000410000 */
[----:B------:R2:W3:Y:S01]  /*b8b0*/  MUFU.EX2 R237, R3 ;  /* 0x0000000300ed7308 */ /* 0x0004e20000000800 */
[C---:B------:R-:W-:Y:S02]  /*b8c0*/  FMUL.FTZ R76, R100.reuse, R76 ;  /* 0x0000004c644c7220 */ /* 0x040fe40000410000 */
[----:B------:R-:W-:Y:S02]  /*b8d0*/  FMUL.FTZ R77, R100, R77 ;  /* 0x0000004d644d7220 */ /* 0x000fe40000410000 */
[C---:B------:R-:W-:Y:S02]  /*b8e0*/  FMUL.FTZ R80, R103.reuse, R80 ;  /* 0x0000005067507220 */ /* 0x040fe40000410000 */
[----:B------:R-:W-:Y:S02]  /*b8f0*/  FMUL.FTZ R81, R103, R81 ;  /* 0x0000005167517220 */ /* 0x000fe40000410000 */
[C---:B------:R-:W-:Y:S01]  /*b900*/  FMUL.FTZ R82, R101.reuse, R82 ;  /* 0x0000005265527220 */ /* 0x040fe20000410000 */
[----:B-1----:R-:W-:Y:S01]  /*b910*/  FMNMX.FTZ R2, R0, R2, !PT ;  /* 0x0000000200027209 */ /* 0x002fe20007810000 */
[--C-:B------:R-:W-:Y:S02]  /*b920*/  FFMA.FTZ R0, R160, c[0x0][0x2d0], -R164.reuse ;  /* 0x0000b400a0007a23 */ /* 0x100fe400000108a4 */
[----:B------:R-:W-:Y:S02]  /*b930*/  FMUL.FTZ R160, R106, c[0x0][0x2d0] ;  /* 0x0000b4006aa07a20 */ /* 0x000fe40000410000 */
[----:B------:R1:W-:Y:S01]  /*b940*/  MUFU.EX2 R234, R0 ;  /* 0x0000000000ea7308 */ /* 0x0003e20000000800 */
[----:B------:R-:W-:Y:S02]  /*b950*/  FMUL.FTZ R83, R101, R83 ;  /* 0x0000005365537220 */ /* 0x000fe40000410000 */
[C---:B------:R-:W-:Y:S02]  /*b960*/  FMUL.FTZ R84, R103.reuse, R84 ;  /* 0x0000005467547220 */ /* 0x040fe40000410000 */
[----:B------:R-:W-:Y:S02]  /*b970*/  FMUL.FTZ R85, R103, R85 ;  /* 0x0000005567557220 */ /* 0x000fe40000410000 */
[----:B------:R-:W-:Y:S02]  /*b980*/  FMUL.FTZ R86, R101, R86 ;  /* 0x0000005665567220 */ /* 0x000fe40000410000 */
[--C-:B--2---:R-:W-:Y:S01]  /*b990*/  FFMA.FTZ R3, R109, c[0x0][0x2d0], -R164.reuse ;  /* 0x0000b4006d037a23 */ /* 0x104fe200000108a4 */
[----:B---3--:R-:W-:Y:S01]  /*b9a0*/  F2FP.PACK_AB R118, R237, R236 ;  /* 0x000000eced76723e */ /* 0x008fe200000000ff */
[----:B------:R-:W-:Y:S02]  /*b9b0*/  FFMA.FTZ R109, R202, c[0x0][0x2d0], -R164 ;  /* 0x0000b400ca6d7a23 */ /* 0x000fe400000108a4 */
[----:B------:R2:W3:Y:S01]  /*b9c0*/  MUFU.EX2 R235, R3 ;  /* 0x0000000300eb7308 */ /* 0x0004e20000000800 */
[----:B------:R-:W-:Y:S02]  /*b9d0*/  FMUL.FTZ R87, R101, R87 ;  /* 0x0000005765577220 */ /* 0x000fe40000410000 */
[C---:B------:R-:W-:Y:S02]  /*b9e0*/  FMUL.FTZ R88, R100.reuse, R88 ;  /* 0x0000005864587220 */ /* 0x040fe40000410000 */
[C---:B------:R-:W-:Y:S02]  /*b9f0*/  FMUL.FTZ R89, R100.reuse, R89 ;  /* 0x0000005964597220 */ /* 0x040fe40000410000 */
[C---:B------:R-:W-:Y:S02]  /*ba00*/  FMUL.FTZ R92, R100.reuse, R92 ;  /* 0x0000005c645c7220 */ /* 0x040fe40000410000 */
[----:B------:R-:W-:Y:S02]  /*ba10*/  FMUL.FTZ R93, R100, R93 ;  /* 0x0000005d645d7220 */ /* 0x000fe40000410000 */
[----:B-1----:R-:W-:Y:S02]  /*ba20*/  FADD.FTZ R0, -R2, R102 ;  /* 0x0000006602007221 */ /* 0x002fe40000010100 */
[----:B------:R-:W-:Y:S02]  /*ba30*/  FFMA.FTZ R102, R203, c[0x0][0x2d0], -R168 ;  /* 0x0000b400cb667a23 */ /* 0x000fe400000108a8 */
[----:B------:R-:W-:Y:S02]  /*ba40*/  FMUL.FTZ R0, R0, c[0x0][0x2d0] ;  /* 0x0000b40000007a20 */ /* 0x000fe40000410000 */
[----:B------:R1:W-:Y:S01]  /*ba50*/  MUFU.EX2 R222, R102 ;  /* 0x0000006600de7308 */ /* 0x0003e20000000800 */
[C---:B------:R-:W-:Y:S02]  /*ba60*/  FMUL.FTZ R96, R103.reuse, R96 ;  /* 0x0000006067607220 */ /* 0x040fe40000410000 */
[----:B------:R-:W-:Y:S02]  /*ba70*/  FMUL.FTZ R97, R103, R97 ;  /* 0x0000006167617220 */ /* 0x000fe40000410000 */
[C---:B------:R-:W-:Y:S02]  /*ba80*/  FMUL.FTZ R98, R101.reuse, R98 ;  /* 0x0000006265627220 */ /* 0x040fe40000410000 */
[--C-:B--2---:R-:W-:Y:S01]  /*ba90*/  FFMA.FTZ R3, R180, c[0x0][0x2d0], -R160.reuse ;  /* 0x0000b400b4037a23 */ /* 0x104fe200000108a0 */
[----:B---3--:R-:W-:Y:S01]  /*baa0*/  F2FP.PACK_AB R119, R234, R235 ;  /* 0x000000ebea77723e */ /* 0x008fe200000000ff */
[----:B------:R-:W-:Y:S01]  /*bab0*/  FMUL.FTZ R99, R101, R99 ;  /* 0x0000006365637220 */ /* 0x000fe20000410000 */
[----:B------:R-:W2:Y:S01]  /*bac0*/  MUFU.EX2 R0, R0 ;  /* 0x0000000000007308 */ /* 0x000ea20000000800 */
[--C-:B------:R-:W-:Y:S02]  /*bad0*/  FFMA.FTZ R137, R174, c[0x0][0x2d0], -R160.reuse ;  /* 0x0000b400ae897a23 */ /* 0x100fe400000108a0 */
[----:B------:R-:W-:Y:S02]  /*bae0*/  FFMA.FTZ R136, R173, c[0x0][0x2d0], -R160 ;  /* 0x0000b400ad887a23 */ /* 0x000fe400000108a0 */
[--C-:B------:R-:W-:Y:S02]  /*baf0*/  FFMA.FTZ R111, R208, c[0x0][0x2d0], -R164.reuse ;  /* 0x0000b400d06f7a23 */ /* 0x100fe400000108a4 */
[----:B------:R-:W-:Y:S03]  /*bb00*/  FFMA.FTZ R132, R171, c[0x0][0x2d0], -R164 ;  /* 0x0000b400ab847a23 */ /* 0x000fe600000108a4 */
[----:B------:R3:W-:Y:S01]  /*bb10*/  MUFU.EX2 R224, R3 ;  /* 0x0000000300e07308 */ /* 0x0007e20000000800 */
[----:B-1----:R-:W-:Y:S09]  /*bb20*/  FFMA.FTZ R102, R201, c[0x0][0x2d0], -R168 ;  /* 0x0000b400c9667a23 */ /* 0x002ff200000108a8 */
[----:B------:R1:W-:Y:S01]  /*bb30*/  MUFU.EX2 R223, R102 ;  /* 0x0000006600df7308 */ /* 0x0003e20000000800 */
[C---:B--2---:R-:W-:Y:S02]  /*bb40*/  FMUL.FTZ R10, R0.reuse, R114 ;  /* 0x00000072000a7220 */ /* 0x044fe40000410000 */
[C---:B------:R-:W-:Y:S02]  /*bb50*/  FMUL.FTZ R11, R0.reuse, R115 ;  /* 0x00000073000b7220 */ /* 0x040fe40000410000 */
[C---:B------:R-:W-:Y:S02]  /*bb60*/  FMUL.FTZ R14, R0.reuse, R122 ;  /* 0x0000007a000e7220 */ /* 0x040fe40000410000 */
[C---:B------:R-:W-:Y:S03]  /*bb70*/  FMUL.FTZ R15, R0.reuse, R123 ;  /* 0x0000007b000f7220 */ /* 0x040fe60000410000 */
[----:B------:R-:W-:Y:S01]  /*bb80*/  MUFU.EX2 R201, R109 ;  /* 0x0000006d00c97308 */ /* 0x000fe20000000800 */
[----:B------:R-:W2:Y:S01]  /*bb90*/  LDSM.16.MT88.4 R120, [R185+0xc00] ;  /* 0x000c0000b978783b */ /* 0x000ea20000004200 */
[C---:B------:R-:W-:Y:S02]  /*bba0*/  FMUL.FTZ R26, R0.reuse, R134 ;  /* 0x00000086001a7220 */ /* 0x040fe40000410000 */
[----:B---3--:R-:W-:Y:S02]  /*bbb0*/  FFMA.FTZ R3, R179, c[0x0][0x2d0], -R160 ;  /* 0x0000b400b3037a23 */ /* 0x008fe400000108a0 */
[C---:B------:R-:W-:Y:S02]  /*bbc0*/  FMUL.FTZ R27, R0.reuse, R135 ;  /* 0x00000087001b7220 */ /* 0x040fe40000410000 */
[C---:B------:R-:W-:Y:S02]  /*bbd0*/  FMUL.FTZ R30, R0.reuse, R138 ;  /* 0x0000008a001e7220 */ /* 0x040fe40000410000 */
[----:B------:R-:W3:Y:S01]  /*bbe0*/  MUFU.EX2 R225, R3 ;  /* 0x0000000300e17308 */ /* 0x000ee20000000800 */
[C---:B------:R-:W-:Y:S02]  /*bbf0*/  FMUL.FTZ R31, R0.reuse, R139 ;  /* 0x0000008b001f7220 */ /* 0x040fe40000410000 */
[----:B-1----:R-:W-:Y:S02]  /*bc00*/  FFMA.FTZ R102, R199, c[0x0][0x2d0], -R164 ;  /* 0x0000b400c7667a23 */ /* 0x002fe400000108a4 */
        /* <DEDUP_REMOVED lines=10> */
[C---:B------:R-:W-:Y:S01]  /*bcb0*/  FMUL.FTZ R75, R0.reuse, R75 ;  /* 0x0000004b004b7220 */ /* 0x040fe20000410000 */
[----:B---3--:R-:W-:Y:S01]  /*bcc0*/  F2FP.PACK_AB R112, R225, R224 ;  /* 0x000000e0e170723e */ /* 0x008fe200000000ff */
[----:B------:R-:W-:Y:S02]  /*bcd0*/  FFMA.FTZ R3, R163, c[0x0][0x2d0], -R160 ;  /* 0x0000b400a3037a23 */ /* 0x000fe400000108a0 */
[C---:B------:R-:W-:Y:S02]  /*bce0*/  FMUL.FTZ R78, R0.reuse, R78 ;  /* 0x0000004e004e7220 */ /* 0x040fe40000410000 */
[----:B------:R3:W-:Y:S01]  /*bcf0*/  MUFU.EX2 R232, R3 ;  /* 0x0000000300e87308 */ /* 0x0007e20000000800 */
[C---:B------:R-:W-:Y:S02]  /*bd00*/  FMUL.FTZ R79, R0.reuse, R79 ;  /* 0x0000004f004f7220 */ /* 0x040fe40000410000 */
[----:B------:R-:W-:Y:S02]  /*bd10*/  FMUL.FTZ R90, R0, R90 ;  /* 0x0000005a005a7220 */ /* 0x000fe40000410000 */
[----:B-1----:R-:W-:Y:S02]  /*bd20*/  FFMA.FTZ R102, R204, c[0x0][0x2d0], -R164 ;  /* 0x0000b400cc667a23 */ /* 0x002fe400000108a4 */
[C---:B------:R-:W-:Y:S02]  /*bd30*/  FMUL.FTZ R91, R0.reuse, R91 ;  /* 0x0000005b005b7220 */ /* 0x040fe40000410000 */
[C---:B------:R-:W-:Y:S01]  /*bd40*/  FMUL.FTZ R94, R0.reuse, R94 ;  /* 0x0000005e005e7220 */ /* 0x040fe20000410000 */
[----:B------:R1:W-:Y:S01]  /*bd50*/  MUFU.EX2 R220, R102 ;  /* 0x0000006600dc7308 */ /* 0x0003e20000000800 */
[----:B------:R-:W-:Y:S02]  /*bd60*/  FMUL.FTZ R95, R0, R95 ;  /* 0x0000005f005f7220 */ /* 0x000fe40000410000 */
[--C-:B------:R-:W-:Y:S02]  /*bd70*/  FFMA.FTZ R138, R175, c[0x0][0x2d0], -R160.reuse ;  /* 0x0000b400af8a7a23 */ /* 0x100fe400000108a0 */
[----:B------:R-:W-:Y:S02]  /*bd80*/  FFMA.FTZ R135, R205, c[0x0][0x2d0], -R160 ;  /* 0x0000b400cd877a23 */ /* 0x000fe400000108a0 */
[----:B------:R-:W-:Y:S04]  /*bd90*/  FFMA.FTZ R109, R206, c[0x0][0x2d0], -R164 ;  /* 0x0000b400ce6d7a23 */ /* 0x000fe800000108a4 */
[----:B------:R-:W-:Y:S01]  /*bda0*/  MUFU.EX2 R173, R109 ;  /* 0x0000006d00ad7308 */ /* 0x000fe20000000800 */
[----:B---3--:R-:W-:Y:S09]  /*bdb0*/  FFMA.FTZ R3, R162, c[0x0][0x2d0], -R160 ;  /* 0x0000b400a2037a23 */ /* 0x008ff200000108a0 */
[----:B------:R3:W4:Y:S01]  /*bdc0*/  MUFU.EX2 R233, R3 ;  /* 0x0000000300e97308 */ /* 0x0007220000000800 */
[--C-:B-1----:R-:W-:Y:S09]  /*bdd0*/  FFMA.FTZ R102, R182, c[0x0][0x2d0], -R168.reuse ;  /* 0x0000b400b6667a23 */ /* 0x102ff200000108a8 */
[----:B------:R1:W-:Y:S01]  /*bde0*/  MUFU.EX2 R204, R102 ;  /* 0x0000006600cc7308 */ /* 0x0003e20000000800 */
[----:B---3--:R-:W-:Y:S01]  /*bdf0*/  FMUL.FTZ R3, R2, c[0x0][0x2d0] ;  /* 0x0000b40002037a20 */ /* 0x008fe20000410000 */
[----:B----4-:R-:W-:Y:S03]  /*be00*/  F2FP.PACK_AB R114, R233, R232 ;  /* 0x000000e8e972723e */ /* 0x010fe600000000ff */
[--C-:B------:R-:W-:Y:S02]  /*be10*/  FFMA.FTZ R4, R176, c[0x0][0x2d0], -R3.reuse ;  /* 0x0000b400b0047a23 */ /* 0x100fe40000010803 */
[--C-:B------:R-:W-:Y:S03]  /*be20*/  FFMA.FTZ R134, R212, c[0x0][0x2d0], -R3.reuse ;  /* 0x0000b400d4867a23 */ /* 0x100fe60000010803 */
[----:B------:R3:W4:Y:S01]  /*be30*/  MUFU.EX2 R161, R4 ;  /* 0x0000000400a17308 */ /* 0x0007220000000800 */
[--C-:B------:R-:W-:Y:S02]  /*be40*/  FFMA.FTZ R133, R214, c[0x0][0x2d0], -R3.reuse ;  /* 0x0000b400d6857a23 */ /* 0x100fe40000010803 */
[----:B-1----:R-:W-:Y:S02]  /*be50*/  FFMA.FTZ R102, R183, c[0x0][0x2d0], -R168 ;  /* 0x0000b400b7667a23 */ /* 0x002fe400000108a8 */
[--C-:B------:R-:W-:Y:S05]  /*be60*/  FFMA.FTZ R105, R105, c[0x0][0x2d0], -R3.reuse ;  /* 0x0000b40069697a23 */ /* 0x100fea0000010803 */
[----:B------:R1:W-:Y:S10]  /*be70*/  MUFU.EX2 R203, R102 ;  /* 0x0000006600cb7308 */ /* 0x0003f40000000800 */
[----:B------:R-:W-:Y:S01]  /*be80*/  MUFU.EX2 R165, R133 ;  /* 0x0000008500a57308 */ /* 0x000fe20000000800 */
[----:B---3--:R-:W-:Y:S02]  /*be90*/  FFMA.FTZ R4, R181, c[0x0][0x2d0], -R3 ;  /* 0x0000b400b5047a23 */ /* 0x008fe40000010803 */
[----:B----4-:R-:W-:Y:S07]  /*bea0*/  FFMA.FTZ R0, R0, R247, R161 ;  /* 0x000000f700007223 */ /* 0x010fee00000100a1 */
[----:B------:R3:W4:Y:S01]  /*beb0*/  MUFU.EX2 R162, R4 ;  /* 0x0000000400a27308 */ /* 0x0007220000000800 */
[----:B-1----:R-:W-:Y:S09]  /*bec0*/  FFMA.FTZ R102, R200, c[0x0][0x2d0], -R164 ;  /* 0x0000b400c8667a23 */ /* 0x002ff200000108a4 */
[----:B------:R1:W-:Y:S01]  /*bed0*/  MUFU.EX2 R202, R102 ;  /* 0x0000006600ca7308 */ /* 0x0003e20000000800 */
[--C-:B---3--:R-:W-:Y:S01]  /*bee0*/  FFMA.FTZ R4, R167, c[0x0][0x2d0], -R3.reuse ;  /* 0x0000b400a7047a23 */ /* 0x108fe20000010803 */
[C---:B----4-:R-:W-:Y:S08]  /*bef0*/  F2FP.PACK_AB R113, R162.reuse, R161 ;  /* 0x000000a1a271723e */ /* 0x050ff000000000ff */
[----:B------:R-:W-:Y:S01]  /*bf00*/  MUFU.EX2 R167, R138 ;  /* 0x0000008a00a77308 */ /* 0x000fe20000000800 */
[----:B------:R-:W-:Y:S02]  /*bf10*/  FADD.FTZ R0, R162, R0 ;  /* 0x00000000a2007221 */ /* 0x000fe40000010000 */
[----:B-1----:R-:W-:Y:S07]  /*bf20*/  FFMA.FTZ R102, R215, c[0x0][0x2d0], -R160 ;  /* 0x0000b400d7667a23 */ /* 0x002fee00000108a0 */
[----:B------:R1:W3:Y:S10]  /*bf30*/  MUFU.EX2 R230, R4 ;  /* 0x0000000400e67308 */ /* 0x0002f40000000800 */
[----:B------:R4:W-:Y:S01]  /*bf40*/  MUFU.EX2 R199, R102 ;  /* 0x0000006600c77308 */ /* 0x0009e20000000800 */
[----:B-1----:R-:W-:Y:S09]  /*bf50*/  FFMA.FTZ R4, R166, c[0x0][0x2d0], -R3 ;  /* 0x0000b400a6047a23 */ /* 0x002ff20000010803 */
[----:B------:R1:W-:Y:S01]  /*bf60*/  MUFU.EX2 R166, R105 ;  /* 0x0000006900a67308 */ /* 0x0003e20000000800 */
[----:B---3--:R-:W-:Y:S02]  /*bf70*/  FADD.FTZ R0, R230, R0 ;  /* 0x00000000e6007221 */ /* 0x008fe40000010000 */
[----:B----4-:R-:W-:Y:S07]  /*bf80*/  FFMA.FTZ R102, R211, c[0x0][0x2d0], -R160 ;  /* 0x0000b400d3667a23 */ /* 0x010fee00000108a0 */
[----:B------:R3:W4:Y:S10]  /*bf90*/  MUFU.EX2 R231, R4 ;  /* 0x0000000400e77308 */ /* 0x0007340000000800 */
[----:B------:R5:W-:Y:S01]  /*bfa0*/  MUFU.EX2 R200, R102 ;  /* 0x0000006600c87308 */ /* 0x000be20000000800 */
[----:B-1----:R-:W-:Y:S04]  /*bfb0*/  FFMA.FTZ R105, R101, R246, R226 ;  /* 0x000000f665697223 */ /* 0x002fe800000100e2 */
[----:B------:R-:W-:Y:S02]  /*bfc0*/  FADD.FTZ R105, R229, R105 ;  /* 0x00000069e5697221 */ /* 0x000fe40000010000 */
[----:B---3--:R-:W-:Y:S01]  /*bfd0*/  FMUL.FTZ R4, R103, R116 ;  /* 0x0000007467047220 */ /* 0x008fe20000410000 */
[----:B------:R-:W-:Y:S01]  /*bfe0*/  F2FP.PACK_AB R116, R228, R227 ;  /* 0x000000e3e474723e */ /* 0x000fe200000000ff */
[C---:B----4-:R-:W-:Y:S01]  /*bff0*/  FADD.FTZ R0, R231.reuse, R0 ;  /* 0x00000000e7007221 */ /* 0x050fe20000010000 */
[----:B------:R-:W-:Y:S05]  /*c000*/  F2FP.PACK_AB R115, R231, R230 ;  /* 0x000000e6e773723e */ /* 0x000fea00000000ff */
[-C--:B------:R-:W-:Y:S05]  /*c010*/  HMMA.16816.F32 R4, R116, R20.reuse, R4 ;  /* 0x000000147404723c */ /* 0x080fea0000001804 */
[--C-:B-----5:R-:W-:Y:S03]  /*c020*/  FFMA.FTZ R102, R210, c[0x0][0x2d0], -R3.reuse ;  /* 0x0000b400d2667a23 */ /* 0x120fe60000010803 */
[C---:B------:R-:W-:Y:S01]  /*c030*/  HMMA.16816.F32 R8, R112.reuse, R20, R8 ;  /* 0x000000147008723c */ /* 0x040fe20000001808 */
[----:B------:R1:W-:Y:S06]  /*c040*/  MUFU.EX2 R182, R102 ;  /* 0x0000006600b67308 */ /* 0x0003ec0000000800 */
[C---:B------:R-:W-:Y:S01]  /*c050*/  FMUL.FTZ R20, R103.reuse, R128 ;  /* 0x0000008067147220 */ /* 0x040fe20000410000 */
[-C--:B------:R-:W-:Y:S04]  /*c060*/  HMMA.16816.F32 R12, R112, R22.reuse, R12 ;  /* 0x00000016700c723c */ /* 0x080fe8000000180c */
[----:B------:R-:W-:Y:S02]  /*c070*/  FMUL.FTZ R21, R103, R129 ;  /* 0x0000008167157220 */ /* 0x000fe40000410000 */
[--C-:B------:R-:W-:Y:S02]  /*c080*/  FFMA.FTZ R129, R170, c[0x0][0x2d0], -R168.reuse ;  /* 0x0000b400aa817a23 */ /* 0x100fe400000108a8 */
[C---:B------:R-:W-:Y:S01]  /*c090*/  HMMA.16816.F32 R16, R116.reuse, R22, R16 ;  /* 0x000000167410723c */ /* 0x040fe20000001810 */
[----:B------:R-:W-:Y:S03]  /*c0a0*/  MUFU.EX2 R170, R132 ;  /* 0x0000008400aa7308 */ /* 0x000fe60000000800 */
[--C-:B------:R-:W-:Y:S03]  /*c0b0*/  FFMA.FTZ R128, R169, c[0x0][0x2d0], -R168.reuse ;  /* 0x0000b400a9807a23 */ /* 0x100fe600000108a8 */
[C---:B------:R-:W-:Y:S02]  /*c0c0*/  FMUL.FTZ R22, R101.reuse, R130 ;  /* 0x0000008265167220 */ /* 0x040fe40000410000 */
[----:B------:R-:W-:Y:S02]  /*c0d0*/  FMUL.FTZ R23, R101, R131 ;  /* 0x0000008365177220 */ /* 0x000fe40000410000 */
[----:B------:R-:W-:Y:S01]  /*c0e0*/  MUFU.EX2 R176, R129 ;  /* 0x0000008100b07308 */ /* 0x000fe20000000800 */
[--C-:B-1----:R-:W-:Y:S02]  /*c0f0*/  FFMA.FTZ R102, R209, c[0x0][0x2d0], -R3.reuse ;  /* 0x0000b400d1667a23 */ /* 0x102fe40000010803 */
[--C-:B------:R-:W-:Y:S02]  /*c100*/  FFMA.FTZ R131, R213, c[0x0][0x2d0], -R168.reuse ;  /* 0x0000b400d5837a23 */ /* 0x100fe400000108a8 */
[-C--:B------:R-:W-:Y:S03]  /*c110*/  HMMA.16816.F32 R20, R116, R36.reuse, R20 ;  /* 0x000000247414723c */ /* 0x080fe60000001814 */
[----:B------:R-:W-:Y:S02]  /*c120*/  FFMA.FTZ R130, R207, c[0x0][0x2d0], -R168 ;  /* 0x0000b400cf827a23 */ /* 0x000fe400000108a8 */
[----:B------:R1:W-:Y:S03]  /*c130*/  MUFU.EX2 R183, R102 ;  /* 0x0000006600b77308 */ /* 0x0003e60000000800 */
[C---:B------:R-:W-:Y:S07]  /*c140*/  HMMA.16816.F32 R24, R112.reuse, R36, R24 ;  /* 0x000000247018723c */ /* 0x040fee0000001818 */
[C---:B------:R-:W-:Y:S01]  /*c150*/  FMUL.FTZ R36, R103.reuse, R144 ;  /* 0x0000009067247220 */ /* 0x040fe20000410000 */
[-C--:B------:R-:W-:Y:S01]  /*c160*/  HMMA.16816.F32 R28, R112, R38.reuse, R28 ;  /* 0x00000026701c723c */ /* 0x080fe2000000181c */
[----:B------:R-:W-:Y:S03]  /*c170*/  MUFU.EX2 R171, R131 ;  /* 0x0000008300ab7308 */ /* 0x000fe60000000800 */
[----:B------:R-:W-:Y:S04]  /*c180*/  FMUL.FTZ R37, R103, R145 ;  /* 0x0000009167257220 */ /* 0x000fe80000410000 */
[C---:B------:R-:W-:Y:S03]  /*c190*/  HMMA.16816.F32 R32, R116.reuse, R38, R32 ;  /* 0x000000267420723c */ /* 0x040fe60000001820 */
[----:B------:R-:W-:Y:S01]  /*c1a0*/  MUFU.EX2 R175, R130 ;  /* 0x0000008200af7308 */ /* 0x000fe20000000800 */
[--C-:B-1----:R-:W-:Y:S03]  /*c1b0*/  FFMA.FTZ R102, R216, c[0x0][0x2d0], -R160.reuse ;  /* 0x0000b400d8667a23 */ /* 0x102fe600000108a0 */
[C---:B------:R-:W-:Y:S02]  /*c1c0*/  FMUL.FTZ R38, R101.reuse, R146 ;  /* 0x0000009265267220 */ /* 0x040fe40000410000 */
[----:B------:R-:W-:Y:S04]  /*c1d0*/  FMUL.FTZ R39, R101, R147 ;  /* 0x0000009365277220 */ /* 0x000fe80000410000 */
[----:B------:R1:W-:Y:S03]  /*c1e0*/  MUFU.EX2 R180, R102 ;  /* 0x0000006600b47308 */ /* 0x0003e60000000800 */
[-C--:B--2---:R-:W-:Y:S07]  /*c1f0*/  HMMA.16816.F32 R36, R116, R120.reuse, R36 ;  /* 0x000000787424723c */ /* 0x084fee0000001824 */
[----:B------:R-:W-:Y:S01]  /*c200*/  MUFU.EX2 R177, R128 ;  /* 0x0000008000b17308 */ /* 0x000fe20000000800 */
[C---:B------:R-:W-:Y:S08]  /*c210*/  HMMA.16816.F32 R40, R112.reuse, R120, R40 ;  /* 0x000000787028723c */ /* 0x040ff00000001828 */
[-C--:B------:R-:W-:Y:S01]  /*c220*/  HMMA.16816.F32 R44, R112, R122.reuse, R44 ;  /* 0x0000007a702c723c */ /* 0x080fe2000000182c */
[----:B------:R-:W-:Y:S03]  /*c230*/  MUFU.EX2 R168, R137 ;  /* 0x0000008900a87308 */ /* 0x000fe60000000800 */
[----:B-1----:R-:W-:Y:S04]  /*c240*/  FFMA.FTZ R102, R217, c[0x0][0x2d0], -R160 ;  /* 0x0000b400d9667a23 */ /* 0x002fe800000108a0 */
[C---:B------:R-:W-:Y:S01]  /*c250*/  HMMA.16816.F32 R48, R116.reuse, R122, R48 ;  /* 0x0000007a7430723c */ /* 0x040fe20000001830 */
[----:B------:R-:W1:Y:S02]  /*c260*/  LDSM.16.MT88.4 R120, [R186+0xc00] ;  /* 0x000c0000ba78783b */ /* 0x000e640000004200 */
[----:B------:R2:W-:Y:S10]  /*c270*/  MUFU.EX2 R181, R102 ;  /* 0x0000006600b57308 */ /* 0x0005f40000000800 */
[----:B------:R-:W3:Y:S01]  /*c280*/  MUFU.EX2 R169, R136 ;  /* 0x0000008800a97308 */ /* 0x000ee20000000800 */
[--C-:B--2---:R-:W-:Y:S09]  /*c290*/  FFMA.FTZ R102, R219, c[0x0][0x2d0], -R3.reuse ;  /* 0x0000b400db667a23 */ /* 0x104ff20000010803 */
[----:B------:R2:W-:Y:S01]  /*c2a0*/  MUFU.EX2 R179, R102 ;  /* 0x0000006600b37308 */ /* 0x0005e20000000800 */
[----:B---3--:R-:W-:Y:S01]  /*c2b0*/  F2FP.PACK_AB R162, R169, R168 ;  /* 0x000000a8a9a2723e */ /* 0x008fe200000000ff */
[-C--:B-1----:R-:W-:Y:S08]  /*c2c0*/  HMMA.16816.F32 R52, R116, R120.reuse, R52 ;  /* 0x000000787434723c */ /* 0x082ff00000001834 */
[C---:B------:R-:W-:Y:S04]  /*c2d0*/  HMMA.16816.F32 R56, R112.reuse, R120, R56 ;  /* 0x000000787038723c */ /* 0x040fe80000001838 */
[--C-:B--2---:R-:W-:Y:S04]  /*c2e0*/  FFMA.FTZ R102, R218, c[0x0][0x2d0], -R3.reuse ;  /* 0x0000b400da667a23 */ /* 0x104fe80000010803 */
[-C--:B------:R-:W-:Y:S01]  /*c2f0*/  HMMA.16816.F32 R60, R112, R122.reuse, R60 ;  /* 0x0000007a703c723c */ /* 0x080fe2000000183c */
[----:B------:R1:W-:Y:S03]  /*c300*/  MUFU.EX2 R178, R102 ;  /* 0x0000006600b27308 */ /* 0x0003e60000000800 */
[----:B------:R-:W-:Y:S02]  /*c310*/  FFMA.FTZ R3, R104, c[0x0][0x2d0], -R3 ;  /* 0x0000b40068037a23 */ /* 0x000fe40000010803 */
[----:B------:R-:W-:Y:S01]  /*c320*/  FFMA.FTZ R104, R100, R245, R224 ;  /* 0x000000f564687223 */ /* 0x000fe200000100e0 */
[----:B------:R-:W-:Y:S01]  /*c330*/  F2FP.PACK_AB R100, R175, R171 ;  /* 0x000000abaf64723e */ /* 0x000fe200000000ff */
[C---:B------:R-:W-:Y:S01]  /*c340*/  HMMA.16816.F32 R64, R116.reuse, R122, R64 ;  /* 0x0000007a7440723c */ /* 0x040fe20000001840 */
[----:B------:R-:W2:Y:S02]  /*c350*/  LDSM.16.MT88.4 R120, [R185+0x1800] ;  /* 0x00180000b978783b */ /* 0x000ea40000004200 */
[----:B------:R-:W3:Y:S01]  /*c360*/  MUFU.EX2 R109, R3 ;  /* 0x00000003006d7308 */ /* 0x000ee20000000800 */
[----:B------:R-:W-:Y:S02]  /*c370*/  FADD.FTZ R104, R225, R104 ;  /* 0x00000068e1687221 */ /* 0x000fe40000010000 */
[----:B-1----:R-:W-:Y:S07]  /*c380*/  FFMA.FTZ R102, R172, c[0x0][0x2d0], -R164 ;  /* 0x0000b400ac667a23 */ /* 0x002fee00000108a4 */
[----:B------:R-:W1:Y:S01]  /*c390*/  MUFU.EX2 R172, R111 ;  /* 0x0000006f00ac7308 */ /* 0x000e620000000800 */
[----:B---3--:R-:W-:Y:S01]  /*c3a0*/  F2FP.PACK_AB R163, R109, R166 ;  /* 0x000000a66da3723e */ /* 0x008fe200000000ff */
[----:B------:R-:W-:Y:S08]  /*c3b0*/  FFMA.FTZ R3, R103, R244, R227 ;  /* 0x000000f467037223 */ /* 0x000ff000000100e3 */
[----:B------:R3:W4:Y:S01]  /*c3c0*/  MUFU.EX2 R174, R102 ;  /* 0x0000006600ae7308 */ /* 0x0007220000000800 */
[----:B------:R-:W-:Y:S04]  /*c3d0*/  FADD.FTZ R3, R228, R3 ;  /* 0x00000003e4037221 */ /* 0x000fe80000010000 */
[----:B------:R-:W-:Y:S05]  /*c3e0*/  FADD.FTZ R3, R236, R3 ;  /* 0x00000003ec037221 */ /* 0x000fea0000010000 */
[----:B------:R-:W5:Y:S01]  /*c3f0*/  MUFU.EX2 R164, R135 ;  /* 0x0000008700a47308 */ /* 0x000f620000000800 */
[-C--:B--2---:R-:W-:Y:S03]  /*c400*/  HMMA.16816.F32 R68, R116, R120.reuse, R68 ;  /* 0x000000787444723c */ /* 0x084fe60000001844 */
[----:B-1----:R-:W-:Y:S01]  /*c410*/  F2FP.PACK_AB R101, R173, R172 ;  /* 0x000000acad65723e */ /* 0x002fe200000000ff */
[----:B------:R-:W-:Y:S04]  /*c420*/  FADD.FTZ R3, R237, R3 ;  /* 0x00000003ed037221 */ /* 0x000fe80000010000 */
[C---:B------:R-:W-:Y:S01]  /*c430*/  HMMA.16816.F32 R72, R112.reuse, R120, R72 ;  /* 0x000000787048723c */ /* 0x040fe20000001848 */
[----:B------:R-:W1:Y:S03]  /*c440*/  MUFU.EX2 R111, R134 ;  /* 0x00000086006f7308 */ /* 0x000e660000000800 */
[----:B------:R-:W-:Y:S01]  /*c450*/  FADD.FTZ R3, R222, R3 ;  /* 0x00000003de037221 */ /* 0x000fe20000010000 */
[----:B---3--:R-:W-:Y:S02]  /*c460*/  F2FP.PACK_AB R102, R177, R176 ;  /* 0x000000b0b166723e */ /* 0x008fe400000000ff */
[----:B----4-:R-:W-:Y:S01]  /*c470*/  F2FP.PACK_AB R103, R170, R174 ;  /* 0x000000aeaa67723e */ /* 0x010fe200000000ff */
[-C--:B------:R-:W-:Y:S04]  /*c480*/  HMMA.16816.F32 R76, R112, R122.reuse, R76 ;  /* 0x0000007a704c723c */ /* 0x080fe8000000184c */
[----:B------:R-:W-:Y:S01]  /*c490*/  FADD.FTZ R3, R223, R3 ;  /* 0x00000003df037221 */ /* 0x000fe20000010000 */
[----:B-----5:R-:W-:Y:S03]  /*c4a0*/  F2FP.PACK_AB R160, R167, R164 ;  /* 0x000000a4a7a0723e */ /* 0x020fe600000000ff */
[C---:B------:R-:W-:Y:S01]  /*c4b0*/  HMMA.16816.F32 R80, R116.reuse, R122, R80 ;  /* 0x0000007a7450723c */ /* 0x040fe20000001850 */
[----:B------:R-:W2:Y:S03]  /*c4c0*/  LDSM.16.MT88.4 R120, [R186+0x1800] ;  /* 0x00180000ba78783b */ /* 0x000ea60000004200 */
[----:B-1----:R-:W-:Y:S04]  /*c4d0*/  F2FP.PACK_AB R161, R165, R111 ;  /* 0x0000006fa5a1723e */ /* 0x002fe800000000ff */
[-C--:B--2---:R-:W-:Y:S08]  /*c4e0*/  HMMA.16816.F32 R84, R116, R120.reuse, R84 ;  /* 0x000000787454723c */ /* 0x084ff00000001854 */
[C---:B------:R-:W-:Y:S08]  /*c4f0*/  HMMA.16816.F32 R88, R112.reuse, R120, R88 ;  /* 0x000000787058723c */ /* 0x040ff00000001858 */
[-C--:B------:R-:W-:Y:S07]  /*c500*/  HMMA.16816.F32 R92, R112, R122.reuse, R92 ;  /* 0x0000007a705c723c */ /* 0x080fee000000185c */
[----:B------:R-:W-:Y:S01]  /*c510*/  F2FP.PACK_AB R112, R223, R222 ;  /* 0x000000dedf70723e */ /* 0x000fe200000000ff */
[----:B------:R-:W-:Y:S01]  /*c520*/  HMMA.16816.F32 R96, R116, R122, R96 ;  /* 0x0000007a7460723c */ /* 0x000fe20000001860 */
[----:B------:R-:W1:Y:S03]  /*c530*/  LDSM.16.MT88.4 R120, [R186+0x400] ;  /* 0x00040000ba78783b */ /* 0x000e660000004200 */
[----:B------:R-:W-:Y:S02]  /*c540*/  F2FP.PACK_AB R113, R220, R221 ;  /* 0x000000dddc71723e */ /* 0x000fe400000000ff */
[----:B------:R-:W-:Y:S02]  /*c550*/  F2FP.PACK_AB R114, R203, R204 ;  /* 0x000000cccb72723e */ /* 0x000fe400000000ff */
[----:B------:R-:W-:Y:S04]  /*c560*/  F2FP.PACK_AB R115, R202, R201 ;  /* 0x000000c9ca73723e */ /* 0x000fe800000000ff */
[----:B------:R-:W-:Y:S02]  /*c570*/  F2FP.PACK_AB R116, R200, R199 ;  /* 0x000000c7c874723e */ /* 0x000fe400000000ff */
        /* <DEDUP_REMOVED lines=95> */
.L_x_1083:
[----:B------:R-:W-:Y:S02]  /*cb70*/  MOV R9, 0x1f ;  /* 0x0000001f00097802 */ /* 0x000fe40000000f00 */
[----:B------:R-:W-:Y:S01]  /*cb80*/  MOV R8, 0xffffffff ;  /* 0xffffffff00087802 */ /* 0x000fe20000000f00 */
[----:B------:R-:W-:Y:S05]  /*cb90*/  BRA.DIV ~URZ, `(.L_x_1087) ;  /* 0x00005d027f007947 */ /* 0x000fea000b800000 */
[----:B------:R1:W2:Y:S02]  /*cba0*/  SHFL.BFLY PT, R0, R244, 0x2, 0x1f ;  /* 0x0c401f00f4007f89 */ /* 0x0002a400000e0000 */
.L_x_1167:
        /* <DEDUP_REMOVED lines=15> */
.L_x_1168:
        /* <DEDUP_REMOVED lines=58> */
[----:B------:R-:W-:Y:S01]  /*d040*/  FMUL.FTZ R49, R2, R57 ;  /* 0x0000003902317220 */ /* 0x000fe20000410000 */
        /* <DEDUP_REMOVED lines=75> */
.L_x_1062:
[----:B------:R2:W5:Y:S04]  /*d500*/  LDL R6, [R1] ;  /* 0x0000000001067983 */ /* 0x0005680000100800 */
        /* <DEDUP_REMOVED lines=17> */
[----:B------:R1:W-:Y:S02]  /*d620*/  STL [R1], R6 ;  /* 0x0000000601007387 */ /* 0x0003e40000100800 */
.L_x_1090:
[----:B--2---:R-:W-:Y:S05]  /*d630*/  BSYNC B0 ;  /* 0x0000000000007941 */ /* 0x004fea0003800000 */
.L_x_1089:
        /* <DEDUP_REMOVED lines=130> */
.L_x_1093:
        /* <DEDUP_REMOVED lines=24> */
[----:B--2---:R-:W-:Y:S01]  /*dfe0*/  IMAD.IADD R10, R4, 0x1, R75 ;  /* 0x00000001040a7824 */ /* 0x004fe200078e024b */
        /* <DEDUP_REMOVED lines=37> */
[----:B------:R-:W3:Y:S04]  /*e240*/  SHFL.IDX PT, R9, R3, 0x2, 0x1c1f ;  /* 0x005c1f0003097f89 */ /* 0x000ee800000e0000 */
[----:B------:R4:W-:Y:S01]  /*e250*/  SHFL.IDX PT, R7, R3, 0x3, 0x1c1f ;  /* 0x007c1f0003077f89 */ /* 0x0009e200000e0000 */
[----:B------:R-:W-:-:S03]  /*e260*/  IMAD R4, R11, c[0x0][0x4e8], RZ ;  /* 0x00013a000b047a24 */ /* 0x000fc600078e02ff */
[----:B------:R1:W1:Y:S01]  /*e270*/  SHFL.IDX PT, R6, R5, 0x3, 0x1c1f ;  /* 0x007c1f0005067f89 */ /* 0x00026200000e0000 */
[----:B------:R-:W-:Y:S01]  /*e280*/  LOP3.LUT P0, RZ, R16, 0x3, RZ, 0xc0, !PT ;  /* 0x0000000310ff7812 */ /* 0x000fe2000780c0ff */
[----:B----4-:R-:W-:-:S05]  /*e290*/  IMAD.IADD R3, R77, 0x1, R75 ;  /* 0x000000014d037824 */ /* 0x010fca00078e024b */
[C---:B------:R-:W-:Y:S02]  /*e2a0*/  IADD3 R16, R3.reuse, 0x8, RZ ;  /* 0x0000000803107810 */ /* 0x040fe40007ffe0ff */
[C---:B------:R-:W-:Y:S02]  /*e2b0*/  IADD3 R11, R3.reuse, 0x40, RZ ;  /* 0x00000040030b7810 */ /* 0x040fe40007ffe0ff */
[C---:B-1----:R-:W-:Y:S02]  /*e2c0*/  IADD3 R5, R3.reuse, 0x48, RZ ;  /* 0x0000004803057810 */ /* 0x042fe40007ffe0ff */
[-C--:B------:R-:W-:Y:S02]  /*e2d0*/  ISETP.GE.OR P5, PT, R3, R4.reuse, P0 ;  /* 0x000000040300720c */ /* 0x080fe400007a6670 */
[-C--:B------:R-:W-:Y:S02]  /*e2e0*/  ISETP.GE.OR P4, PT, R16, R4.reuse, P0 ;  /* 0x000000041000720c */ /* 0x080fe40000786670 */
[----:B------:R-:W-:-:S02]  /*e2f0*/  ISETP.GE.OR P1, PT, R11, R4, P0 ;  /* 0x000000040b00720c */ /* 0x000fc40000726670 */
[----:B------:R-:W-:-:S07]  /*e300*/  ISETP.GE.OR P0, PT, R5, R4, P0 ;  /* 0x000000040500720c */ /* 0x000fce0000706670 */
[----:B------:R1:W-:Y:S01]  /*e310*/  @!P5 ST.E [R14.64], R23 ;  /* 0x000000170e00d985 */ /* 0x0003e2000c101906 */
[----:B------:R-:W-:-:S03]  /*e320*/  ISETP.GE.AND P5, PT, R5, R4, PT ;  /* 0x000000040500720c */ /* 0x000fc60003fa6270 */
[----:B--2---:R1:W-:Y:S01]  /*e330*/  @!P4 ST.E [R12.64], R24 ;  /* 0x000000180c00c985 */ /* 0x0043e2000c101906 */
[----:B------:R-:W-:-:S03]  /*e340*/  ISETP.GE.AND P4, PT, R11, R4, PT ;  /* 0x000000040b00720c */ /* 0x000fc60003f86270 */
[----:B---3--:R1:W-:Y:S01]  /*e350*/  @!P1 ST.E [R8.64], R25 ;  /* 0x0000001908009985 */ /* 0x0083e2000c101906 */
[----:B------:R-:W-:-:S03]  /*e360*/  ISETP.GE.AND P1, PT, R3, R4, PT ;  /* 0x000000040300720c */ /* 0x000fc60003f26270 */
        /* <DEDUP_REMOVED lines=8> */
[----:B---3--:R-:W-:-:S04]  /*e3f0*/  SHF.R.S32.HI R77, RZ, 0x1f, R78 ;  /* 0x0000001fff4d7819 */ /* 0x008fc8000001144e */
[----:B------:R-:W-:-:S04]  /*e400*/  LEA.HI R77, R77, R78, RZ, 0x2 ;  /* 0x0000004e4d4d7211 */ /* 0x000fc800078f10ff */
[----:B------:R-:W-:-:S04]  /*e410*/  LOP3.LUT R77, R77, 0xfffffffc, RZ, 0xc0, !PT ;  /* 0xfffffffc4d4d7812 */ /* 0x000fc800078ec0ff */
[----:B------:R-:W-:Y:S02]  /*e420*/  IADD3 R77, -R77, R78, RZ ;  /* 0x0000004e4d4d7210 */ /* 0x000fe40007ffe1ff */
[----:B------:R-:W-:Y:S02]  /*e430*/  IADD3 R3, R7, R2, RZ ;  /* 0x0000000207037210 */ /* 0x000fe40007ffe0ff */
[----:B------:R-:W-:Y:S02]  /*e440*/  LEA R5, R77, R250, 0x5 ;  /* 0x000000fa4d057211 */ /* 0x000fe400078e28ff */
[----:B------:R-:W-:Y:S02]  /*e450*/  MOV R2, R6 ;  /* 0x0000000600027202 */ /* 0x000fe40000000f00 */
[----:B------:R-:W-:-:S03]  /*e460*/  IADD3 R5, R75, R5, RZ ;  /* 0x000000054b057210 */ /* 0x000fc60007ffe0ff */
[----:B------:R-:W-:Y:S01]  /*e470*/  IMAD.WIDE.U32 R6, R76, c[0x0][0x3e8], R2 ;  /* 0x0000fa004c067a25 */ /* 0x000fe200078e0002 */
[----:B------:R-:W-:-:S03]  /*e480*/  SHF.R.S32.HI R3, RZ, 0x1f, R0 ;  /* 0x0000001fff037819 */ /* 0x000fc60000011400 */
[----:B------:R-:W-:-:S04]  /*e490*/  @P2 IMAD.HI.U32 R9, R5, c[0x0][0x4ec], RZ ;  /* 0x00013b0005092a27 */ /* 0x000fc800078e00ff */
[----:B------:R-:W-:Y:S01]  /*e4a0*/  IMAD.MOV.U32 R2, RZ, RZ, R5 ;  /* 0x000000ffff027224 */ /* 0x000fe200078e0005 */
[----:B------:R-:W-:Y:S01]  /*e4b0*/  @P2 SHF.R.U32.HI R2, RZ, c[0x0][0x4f0], R9 ;  /* 0x00013c00ff022a19 */ /* 0x000fe20000011609 */
[----:B------:R-:W-:Y:S02]  /*e4c0*/  IMAD R8, R3, c[0x0][0x3f0], RZ ;  /* 0x0000fc0003087a24 */ /* 0x000fe400078e02ff */
[----:B------:R-:W-:Y:S02]  /*e4d0*/  IMAD R7, R76, c[0x0][0x3ec], R7 ;  /* 0x0000fb004c077a24 */ /* 0x000fe400078e0207 */
[C---:B------:R-:W-:Y:S01]  /*e4e0*/  IMAD R9, R0.reuse, c[0x0][0x3f4], R8 ;  /* 0x0000fd0000097a24 */ /* 0x040fe200078e0208 */
[----:B------:R-:W-:Y:S01]  /*e4f0*/  SHF.R.S32.HI R8, RZ, 0x1f, R2 ;  /* 0x0000001fff087819 */ /* 0x000fe20000011402 */
[----:B------:R-:W-:Y:S01]  /*e500*/  IMAD.WIDE.U32 R6, R0, c[0x0][0x3f0], R6 ;  /* 0x0000fc0000067a25 */ /* 0x000fe200078e0006 */
[----:B------:R-:W-:-:S03]  /*e510*/  IADD3 R0, -R2, RZ, RZ ;  /* 0x000000ff02007210 */ /* 0x000fc60007ffe1ff */
[----:B------:R-:W-:Y:S02]  /*e520*/  IMAD.IADD R7, R7, 0x1, R9 ;  /* 0x0000000107077824 */ /* 0x000fe400078e0209 */
[----:B------:R-:W-:-:S05]  /*e530*/  IMAD R0, R0, c[0x0][0x4e8], R5 ;  /* 0x00013a0000007a24 */ /* 0x000fca00078e0205 */
[----:B------:R-:W-:-:S05]  /*e540*/  SHF.R.S32.HI R5, RZ, 0x1f, R0 ;  /* 0x0000001fff057819 */ /* 0x000fca0000011400 */
[----:B------:R-:W-:Y:S01]  /*e550*/  IMAD R5, R5, c[0x0][0x3d8], RZ ;  /* 0x0000f60005057a24 */ /* 0x000fe200078e02ff */
[----:B------:R-:W-:Y:S02]  /*e560*/  IADD3 R11, R250, R75, RZ ;  /* 0x0000004bfa0b7210 */ /* 0x000fe40007ffe0ff */
[----:B--2---:R-:W-:-:S05]  /*e570*/  SHF.L.U32 R3, R18, 0x1, RZ ;  /* 0x0000000112037819 */ /* 0x004fca00000006ff */
        /* <DEDUP_REMOVED lines=23> */
.L_x_1169:
[----:B------:R-:W-:Y:S05]  /*e6f0*/  BRA.DIV ~URZ, `(.L_x_1096) ;  /* 0x000044a27f007947 */ /* 0x000fea000b800000 */
[----:B------:R3:W4:Y:S02]  /*e700*/  SHFL.IDX PT, R0, R13, RZ, 0x1c1f ;  /* 0x001c1fff0d007589 */ /* 0x00072400000e0000 */
.L_x_1170:
        /* <DEDUP_REMOVED lines=20> */
.L_x_1098:
[----:B------:R-:W-:Y:S05]  /*e850*/  BSYNC B0 ;  /* 0x0000000000007941 */ /* 0x000fea0003800000 */
.L_x_1097:
[----:B------:R-:W-:Y:S05]  /*e860*/  BRA.DIV ~URZ, `(.L_x_1099) ;  /* 0x000043927f007947 */ /* 0x000fea000b800000 */
[----:B--2---:R2:W1:Y:S04]  /*e870*/  SHFL.IDX PT, R10, R12, 0x1, 0x1c1f ;  /* 0x003c1f000c0a7f89 */ /* 0x00446800000e0000 */
[----:B----4-:R2:W4:Y:S02]  /*e880*/  SHFL.IDX PT, R0, R13, 0x1, 0x1c1f ;  /* 0x003c1f000d007f89 */ /* 0x01052400000e0000 */
.L_x_1171:
        /* <DEDUP_REMOVED lines=21> */
.L_x_1101:
[----:B------:R-:W-:Y:S05]  /*e9e0*/  BSYNC B0 ;  /* 0x0000000000007941 */ /* 0x000fea0003800000 */
.L_x_1100:
[----:B------:R-:W-:Y:S05]  /*e9f0*/  BRA.DIV ~URZ, `(.L_x_1102) ;  /* 0x000042c27f007947 */ /* 0x000fea000b800000 */
[----:B-1----:R1:W2:Y:S02]  /*ea00*/  SHFL.IDX PT, R10, R12, 0x2, 0x1c1f ;  /* 0x005c1f000c0a7f89 */ /* 0x0022a400000e0000 */
.L_x_1172:
[----:B------:R-:W-:Y:S05]  /*ea10*/  BRA.DIV ~URZ, `(.L_x_1103) ;  /* 0x000043127f007947 */ /* 0x000fea000b800000 */
[----:B----4-:R4:W1:Y:S02]  /*ea20*/  SHFL.IDX PT, R0, R13, 0x2, 0x1c1f ;  /* 0x005c1f000d007f89 */ /* 0x01086400000e0000 */
.L_x_1173:
        /* <DEDUP_REMOVED lines=21> */
.L_x_1105:
[----:B------:R-:W-:Y:S05]  /*eb80*/  BSYNC B0 ;  /* 0x0000000000007941 */ /* 0x000fea0003800000 */
.L_x_1104:
[----:B------:R-:W-:Y:S05]  /*eb90*/  BRA.DIV ~URZ, `(.L_x_1106) ;  /* 0x000041f27f007947 */ /* 0x000fea000b800000 */
[----:B-1----:R1:W3:Y:S04]  /*eba0*/  SHFL.IDX PT, R6, R12, 0x3, 0x1c1f ;  /* 0x007c1f000c067f89 */ /* 0x0022e800000e0000 */
[----:B------:R1:W4:Y:S02]  /*ebb0*/  SHFL.IDX PT, R0, R13, 0x3, 0x1c1f ;  /* 0x007c1f000d007f89 */ /* 0x00032400000e0000 */
.L_x_1174:
        /* <DEDUP_REMOVED lines=22> */
.L_x_1094:
        /* <DEDUP_REMOVED lines=35> */
.L_x_1175:
[----:B------:R-:W-:Y:S05]  /*ef50*/  BRA.DIV ~URZ, `(.L_x_1109) ;  /* 0x00003f627f007947 */ /* 0x000fea000b800000 */
[----:B------:R3:W4:Y:S02]  /*ef60*/  SHFL.IDX PT, R0, R13, RZ, 0x1c1f ;  /* 0x001c1fff0d007589 */ /* 0x00072400000e0000 */
.L_x_1176:
        /* <DEDUP_REMOVED lines=23> */
[----:B------:R-:W-:-:S04]  /*f0e0*/  @!P6 LEA R2, P2, R5, R0, 0x2 ;  /* 0x000000000502e211 */ /* 0x000fc800078410ff */
[----:B----4-:R-:W-:Y:S02]  /*f0f0*/  @!P6 LEA.HI.X R3, R5, R4, R6, 0x2, P2 ;  /* 0x000000040503e211 */ /* 0x010fe400010f1406 */
[C---:B------:R-:W-:Y:S01]  /*f100*/  @!P3 LEA R6, P2, R9.reuse, R0, 0x2 ;  /* 0x000000000906b211 */ /* 0x040fe200078410ff */
[----:B------:R-:W3:Y:S01]  /*f110*/  LDL R5, [R1+0x44] ;  /* 0x0000440001057983 */ /* 0x000ee20000100800 */
[C---:B--2---:R-:W-:Y:S02]  /*f120*/  ISETP.GE.AND P1, PT, R10.reuse, c[0x0][0x3c8], PT ;  /* 0x0000f2000a007a0c */ /* 0x044fe40003f26270 */
[----:B------:R-:W-:Y:S02]  /*f130*/  @!P3 LEA.HI.X R7, R9, R4, R16, 0x2, P2 ;  /* 0x000000040907b211 */ /* 0x000fe400010f1410 */
        /* <DEDUP_REMOVED lines=9> */
[----:B------:R-:W-:-:S03]  /*f1d0*/  ISETP.GE.AND P3, PT, R23, c[0x0][0x3c8], PT ;  /* 0x0000f20017007a0c */ /* 0x000fc60003f66270 */
[----:B------:R1:W-:Y:S01]  /*f1e0*/  @!P1 ST.E.64 [R2.64], R128 ;  /* 0x0000008002009985 */ /* 0x0003e2000c101b06 */
[----:B------:R-:W-:-:S05]  /*f1f0*/  ISETP.GE.AND P1, PT, R21, c[0x0][0x3c8], PT ;  /* 0x0000f20015007a0c */ /* 0x000fca0003f26270 */
[----:B-1----:R-:W-:-:S04]  /*f200*/  @!P6 LEA R6, P2, R25, R0, 0x2 ;  /* 0x000000001906e211 */ /* 0x002fc800078410ff */
[----:B------:R-:W-:Y:S02]  /*f210*/  @!P6 LEA.HI.X R7, R25, R4, R75, 0x2, P2 ;  /* 0x000000041907e211 */ /* 0x000fe400010f144b */
[----:B------:R-:W-:-:S03]  /*f220*/  @!P3 LEA R2, P2, R23, R0, 0x2 ;  /* 0x000000001702b211 */ /* 0x000fc600078410ff */
[----:B------:R1:W-:Y:S01]  /*f230*/  @!P6 ST.E.64 [R6.64], R140 ;  /* 0x0000008c0600e985 */ /* 0x0003e2000c101b06 */
[----:B------:R-:W-:Y:S02]  /*f240*/  @!P3 LEA.HI.X R3, R23, R4, R24, 0x2, P2 ;  /* 0x000000041703b211 */ /* 0x000fe400010f1418 */
[----:B------:R-:W-:-:S03]  /*f250*/  ISETP.GE.AND P6, PT, R19, c[0x0][0x3c8], PT ;  /* 0x0000f20013007a0c */ /* 0x000fc60003fc6270 */
[----:B------:R1:W-:Y:S01]  /*f260*/  @!P3 ST.E.64 [R2.64], R144 ;  /* 0x000000900200b985 */ /* 0x0003e2000c101b06 */
[----:B------:R-:W-:Y:S02]  /*f270*/  ISETP.GE.AND P3, PT, R17, c[0x0][0x3c8], PT ;  /* 0x0000f20011007a0c */ /* 0x000fe40003f66270 */
[----:B-1----:R-:W-:-:S04]  /*f280*/  @!P1 LEA R6, P2, R21, R0, 0x2 ;  /* 0x0000000015069211 */ /* 0x002fc800078410ff */
[----:B------:R-:W-:-:S03]  /*f290*/  @!P1 LEA.HI.X R7, R21, R4, R22, 0x2, P2 ;  /* 0x0000000415079211 */ /* 0x000fc600010f1416 */
[C---:B------:R-:W-:Y:S02]  /*f2a0*/  @!P6 LEA R2, P2, R19.reuse, R0, 0x2 ;  /* 0x000000001302e211 */ /* 0x040fe400078410ff */
[----:B------:R1:W-:Y:S01]  /*f2b0*/  @!P1 ST.E.64 [R6.64], R156 ;  /* 0x0000009c06009985 */ /* 0x0003e2000c101b06 */
[----:B------:R-:W-:Y:S02]  /*f2c0*/  ISETP.GE.AND P1, PT, R8, c[0x0][0x3c8], PT ;  /* 0x0000f20008007a0c */ /* 0x000fe40003f26270 */
[----:B------:R-:W-:-:S05]  /*f2d0*/  @!P6 LEA.HI.X R3, R19, R4, R20, 0x2, P2 ;  /* 0x000000041303e211 */ /* 0x000fca00010f1414 */
[----:B------:R1:W-:Y:S01]  /*f2e0*/  @!P6 ST.E.64 [R2.64], R164 ;  /* 0x000000a40200e985 */ /* 0x0003e2000c101b06 */
[----:B------:R-:W-:Y:S02]  /*f2f0*/  ISETP.GE.AND P6, PT, R15, c[0x0][0x3c8], PT ;  /* 0x0000f2000f007a0c */ /* 0x000fe40003fc6270 */
[----:B-1----:R-:W-:-:S04]  /*f300*/  @!P3 LEA R6, P2, R17, R0, 0x2 ;  /* 0x000000001106b211 */ /* 0x002fc800078410ff */
[----:B------:R-:W-:Y:S02]  /*f310*/  @!P3 LEA.HI.X R7, R17, R4, R18, 0x2, P2 ;  /* 0x000000041107b211 */ /* 0x000fe400010f1412 */
[----:B------:R-:W-:-:S03]  /*f320*/  @!P1 LEA R2, P2, R8, R0, 0x2 ;  /* 0x0000000008029211 */ /* 0x000fc600078410ff */
[----:B------:R1:W-:Y:S01]  /*f330*/  @!P3 ST.E.64 [R6.64], R166 ;  /* 0x000000a60600b985 */ /* 0x0003e2000c101b06 */
[----:B------:R-:W-:Y:S02]  /*f340*/  ISETP.GE.AND P3, PT, R11, c[0x0][0x3c8], PT ;  /* 0x0000f2000b007a0c */ /* 0x000fe40003f66270 */
[----:B--2---:R-:W-:Y:S02]  /*f350*/  @!P1 LEA.HI.X R3, R8, R4, R9, 0x2, P2 ;  /* 0x0000000408039211 */ /* 0x004fe400010f1409 */
[----:B---3--:R-:W-:-:S03]  /*f360*/  ISETP.GE.AND P2, PT, R5, c[0x0][0x3c8], PT ;  /* 0x0000f20005007a0c */ /* 0x008fc60003f46270 */
[----:B------:R2:W-:Y:S01]  /*f370*/  @!P1 ST.E.64 [R2.64], R100 ;  /* 0x0000006402009985 */ /* 0x0005e2000c101b06 */
[----:B------:R-:W-:-:S04]  /*f380*/  @!P6 LEA R8, P1, R15, R0, 0x2 ;  /* 0x000000000f08e211 */ /* 0x000fc800078210ff */
[----:B-----5:R-:W-:Y:S02]  /*f390*/  @!P6 LEA.HI.X R9, R15, R4, R16, 0x2, P1 ;  /* 0x000000040f09e211 */ /* 0x020fe400008f1410 */
[----:B-1----:R-:W-:-:S03]  /*f3a0*/  @!P3 LEA R6, P1, R11, R0, 0x2 ;  /* 0x000000000b06b211 */ /* 0x002fc600078210ff */
[----:B------:R1:W-:Y:S01]  /*f3b0*/  @!P6 ST.E.64 [R8.64], R170 ;  /* 0x000000aa0800e985 */ /* 0x0003e2000c101b06 */
[----:B----4-:R-:W-:Y:S02]  /*f3c0*/  @!P3 LEA.HI.X R7, R11, R4, R14, 0x2, P1 ;  /* 0x000000040b07b211 */ /* 0x010fe400008f140e */
[----:B--2---:R-:W-:-:S04]  /*f3d0*/  @!P2 LEA R2, P1, R5, R0, 0x2 ;  /* 0x000000000502a211 */ /* 0x004fc800078210ff */
[----:B------:R-:W-:Y:S01]  /*f3e0*/  @!P2 LEA.HI.X R3, R5, R4, R10, 0x2, P1 ;  /* 0x000000040503a211 */ /* 0x000fe200008f140a */
[----:B------:R1:W-:Y:S04]  /*f3f0*/  @!P3 ST.E.64 [R6.64], R168 ;  /* 0x000000a80600b985 */ /* 0x0003e8000c101b06 */
[----:B------:R1:W-:Y:S04]  /*f400*/  @!P2 ST.E.64 [R2.64], R84 ;  /* 0x000000540200a985 */ /* 0x0003e8000c101b06 */
.L_x_1111:
[----:B------:R-:W-:Y:S05]  /*f410*/  BSYNC B0 ;  /* 0x0000000000007941 */ /* 0x000fea0003800000 */
.L_x_1110:
[----:B------:R-:W-:Y:S05]  /*f420*/  BRA.DIV ~URZ, `(.L_x_1112) ;  /* 0x00003af27f007947 */ /* 0x000fea000b800000 */
[----:B--2---:R2:W1:Y:S04]  /*f430*/  SHFL.IDX PT, R4, R12, 0x1, 0x1c1f ;  /* 0x003c1f000c047f89 */ /* 0x00446800000e0000 */
[----:B----4-:R2:W4:Y:S02]  /*f440*/  SHFL.IDX PT, R0, R13, 0x1, 0x1c1f ;  /* 0x003c1f000d007f89 */ /* 0x01052400000e0000 */
.L_x_1177:
[----:B------:R-:W-:Y:S01]  /*f450*/  BSSY B0, `(.L_x_1113) ;  /* 0x000004a000007945 */ /* 0x000fe20003800000 */
[----:B------:R-:W-:Y:S05]  /*f460*/  @P0 BRA `(.L_x_1114) ;  /* 0x0000048000000947 */ /* 0x000fea0003800000 */
[----:B------:R-:W5:Y:S04]  /*f470*/  LDL R5, [R1+0x24] ;  /* 0x0000240001057983 */ /* 0x000f680000100800 */
[----:B--2---:R-:W2:Y:S04]  /*f480*/  LDL R14, [R1+0x6c] ;  /* 0x00006c00010e7983 */ /* 0x004ea80000100800 */
[----:B-1-3--:R-:W3:Y:S04]  /*f490*/  LDL R6, [R1+0xb4] ;  /* 0x0000b40001067983 */ /* 0x00aee80000100800 */
[----:B----4-:R-:W4:Y:S04]  /*f4a0*/  LDL R16, [R1+0xb0] ;  /* 0x0000b00001107983 */ /* 0x010f280000100800 */
        /* <DEDUP_REMOVED lines=19> */
[----:B------:R-:W-:-:S04]  /*f5e0*/  @!P2 LEA R2, P3, R5, R0, 0x2 ;  /* 0x000000000502a211 */ /* 0x000fc800078610ff */
[----:B---3--:R-:W-:Y:S02]  /*f5f0*/  @!P2 LEA.HI.X R3, R5, R4, R6, 0x2, P3 ;  /* 0x000000040503a211 */ /* 0x008fe400018f1406 */
[----:B------:R-:W2:Y:S01]  /*f600*/  LDL R5, [R1+0x44] ;  /* 0x0000440001057983 */ /* 0x000ea20000100800 */
[----:B------:R-:W-:-:S04]  /*f610*/  @!P6 LEA R6, P3, R14, R0, 0x2 ;  /* 0x000000000e06e211 */ /* 0x000fc800078610ff */
[----:B----4-:R-:W-:Y:S02]  /*f620*/  @!P6 LEA.HI.X R7, R14, R4, R16, 0x2, P3 ;  /* 0x000000040e07e211 */ /* 0x010fe400018f1410 */
[----:B------:R-:W3:Y:S04]  /*f630*/  LDL R16, [R1+0x8c] ;  /* 0x00008c0001107983 */ /* 0x000ee80000100800 */
[----:B------:R-:W4:Y:S01]  /*f640*/  LDL R14, [R1+0x88] ;  /* 0x00008800010e7983 */ /* 0x000f220000100800 */
[----:B------:R-:W-:Y:S02]  /*f650*/  ISETP.GE.AND P1, PT, R76, c[0x0][0x3c8], PT ;  /* 0x0000f2004c007a0c */ /* 0x000fe40003f26270 */
[----:B------:R-:W-:Y:S01]  /*f660*/  ISETP.GE.AND P0, PT, R25, c[0x0][0x3c8], PT ;  /* 0x0000f20019007a0c */ /* 0x000fe20003f06270 */
[----:B------:R1:W-:Y:S01]  /*f670*/  @!P2 ST.E.64 [R2.64], R124 ;  /* 0x0000007c0200a985 */ /* 0x0003e2000c101b06 */
[----:B------:R-:W-:-:S03]  /*f680*/  ISETP.GE.AND P2, PT, R8, c[0x0][0x3c8], PT ;  /* 0x0000f20008007a0c */ /* 0x000fc60003f46270 */
[----:B------:R5:W-:Y:S01]  /*f690*/  @!P6 ST.E.64 [R6.64], R126 ;  /* 0x0000007e0600e985 */ /* 0x000be2000c101b06 */
[----:B------:R-:W-:-:S05]  /*f6a0*/  ISETP.GE.AND P6, PT, R23, c[0x0][0x3c8], PT ;  /* 0x0000f20017007a0c */ /* 0x000fca0003fc6270 */
[----:B-1----:R-:W-:-:S04]  /*f6b0*/  @!P1 LEA R2, P3, R76, R0, 0x2 ;  /* 0x000000004c029211 */ /* 0x002fc800078610ff */
[----:B------:R-:W-:Y:S02]  /*f6c0*/  @!P1 LEA.HI.X R3, R76, R4, R77, 0x2, P3 ;  /* 0x000000044c039211 */ /* 0x000fe400018f144d */
[----:B-----5:R-:W-:-:S03]  /*f6d0*/  @!P0 LEA R6, P3, R25, R0, 0x2 ;  /* 0x0000000019068211 */ /* 0x020fc600078610ff */
[----:B------:R1:W-:Y:S01]  /*f6e0*/  @!P1 ST.E.64 [R2.64], R130 ;  /* 0x0000008202009985 */ /* 0x0003e2000c101b06 */
[----:B------:R-:W-:Y:S02]  /*f6f0*/  @!P0 LEA.HI.X R7, R25, R4, R75, 0x2, P3 ;  /* 0x0000000419078211 */ /* 0x000fe400018f144b */
[----:B------:R-:W-:-:S03]  /*f700*/  ISETP.GE.AND P1, PT, R21, c[0x0][0x3c8], PT ;  /* 0x0000f20015007a0c */ /* 0x000fc60003f26270 */
[----:B------:R5:W-:Y:S01]  /*f710*/  @!P0 ST.E.64 [R6.64], R96 ;  /* 0x0000006006008985 */ /* 0x000be2000c101b06 */
[----:B------:R-:W-:Y:S02]  /*f720*/  ISETP.GE.AND P0, PT, R10, c[0x0][0x3c8], PT ;  /* 0x0000f2000a007a0c */ /* 0x000fe40003f06270 */
[----:B-1----:R-:W-:-:S04]  /*f730*/  @!P2 LEA R2, P3, R8, R0, 0x2 ;  /* 0x000000000802a211 */ /* 0x002fc800078610ff */
[----:B------:R-:W-:Y:S02]  /*f740*/  @!P2 LEA.HI.X R3, R8, R4, R9, 0x2, P3 ;  /* 0x000000040803a211 */ /* 0x000fe400018f1409 */
[----:B------:R-:W-:-:S03]  /*f750*/  @!P6 LEA R8, P3, R23, R0, 0x2 ;  /* 0x000000001708e211 */ /* 0x000fc600078610ff */
[----:B------:R1:W-:Y:S01]  /*f760*/  @!P2 ST.E.64 [R2.64], R104 ;  /* 0x000000680200a985 */ /* 0x0003e2000c101b06 */
[----:B------:R-:W-:Y:S02]  /*f770*/  @!P6 LEA.HI.X R9, R23, R4, R24, 0x2, P3 ;  /* 0x000000041709e211 */ /* 0x000fe400018f1418 */
[----:B------:R-:W-:Y:S02]  /*f780*/  ISETP.GE.AND P3, PT, R19, c[0x0][0x3c8], PT ;  /* 0x0000f20013007a0c */ /* 0x000fe40003f66270 */
[C---:B-----5:R-:W-:Y:S01]  /*f790*/  @!P1 LEA R6, P2, R21.reuse, R0, 0x2 ;  /* 0x0000000015069211 */ /* 0x060fe200078410ff */
[----:B------:R5:W-:Y:S03]  /*f7a0*/  @!P6 ST.E.64 [R8.64], R110 ;  /* 0x0000006e0800e985 */ /* 0x000be6000c101b06 */
        /* <DEDUP_REMOVED lines=9> */
[----:B-----5:R-:W-:-:S04]  /*f840*/  @!P2 LEA R8, P6, R17, R0, 0x2 ;  /* 0x000000001108a211 */ /* 0x020fc800078c10ff */
[----:B------:R-:W-:Y:S02]  /*f850*/  @!P2 LEA.HI.X R9, R17, R4, R18, 0x2, P6 ;  /* 0x000000041109a211 */ /* 0x000fe400030f1412 */
[----:B------:R-:W-:Y:S01]  /*f860*/  @!P1 LEA R6, P6, R15, R0, 0x2 ;  /* 0x000000000f069211 */ /* 0x000fe200078c10ff */
[----:B------:R1:W-:Y:S04]  /*f870*/  @!P3 ST.E.64 [R10.64], R146 ;  /* 0x000000920a00b985 */ /* 0x0003e8000c101b06 */
[----:B------:R1:W-:Y:S01]  /*f880*/  @!P2 ST.E.64 [R8.64], R142 ;  /* 0x0000008e0800a985 */ /* 0x0003e2000c101b06 */
[----:B--2---:R-:W-:Y:S02]  /*f890*/  ISETP.GE.AND P0, PT, R5, c[0x0][0x3c8], PT ;  /* 0x0000f20005007a0c */ /* 0x004fe40003f06270 */
[----:B---3--:R-:W-:-:S11]  /*f8a0*/  @!P1 LEA.HI.X R7, R15, R4, R16, 0x2, P6 ;  /* 0x000000040f079211 */ /* 0x008fd600030f1410 */
[----:B-1----:R-:W-:-:S04]  /*f8b0*/  @!P0 LEA R2, P6, R5, R0, 0x2 ;  /* 0x0000000005028211 */ /* 0x002fc800078c10ff */
[----:B----4-:R-:W-:Y:S01]  /*f8c0*/  @!P0 LEA.HI.X R3, R5, R4, R14, 0x2, P6 ;  /* 0x0000000405038211 */ /* 0x010fe200030f140e */
[----:B------:R1:W-:Y:S04]  /*f8d0*/  @!P1 ST.E.64 [R6.64], R82 ;  /* 0x0000005206009985 */ /* 0x0003e8000c101b06 */
[----:B------:R1:W-:Y:S04]  /*f8e0*/  @!P0 ST.E.64 [R2.64], R80 ;  /* 0x0000005002008985 */ /* 0x0003e8000c101b06 */
.L_x_1114:
[----:B------:R-:W-:Y:S05]  /*f8f0*/  BSYNC B0 ;  /* 0x0000000000007941 */ /* 0x000fea0003800000 */
.L_x_1113:
[----:B------:R-:W-:Y:S05]  /*f900*/  BRA.DIV ~URZ, `(.L_x_1115) ;  /* 0x000036d27f007947 */ /* 0x000fea000b800000 */
[----:B-1----:R1:W2:Y:S02]  /*f910*/  SHFL.IDX PT, R4, R12, 0x2, 0x1c1f ;  /* 0x005c1f000c047f89 */ /* 0x0022a400000e0000 */
.L_x_1178:
[----:B------:R-:W-:Y:S05]  /*f920*/  BRA.DIV ~URZ, `(.L_x_1116) ;  /* 0x000037227f007947 */ /* 0x000fea000b800000 */
[----:B----4-:R4:W1:Y:S02]  /*f930*/  SHFL.IDX PT, R0, R13, 0x2, 0x1c1f ;  /* 0x005c1f000d007f89 */ /* 0x01086400000e0000 */
.L_x_1179:
        /* <DEDUP_REMOVED lines=24> */
[----:B-----5:R-:W-:-:S13]  /*fac0*/  ISETP.GE.AND P0, PT, R11, c[0x0][0x3c8], PT ;  /* 0x0000f2000b007a0c */ /* 0x020fda0003f06270 */
[----:B-1----:R-:W-:-:S04]  /*fad0*/  @!P0 LEA R2, P6, R11, R0, 0x2 ;  /* 0x000000000b028211 */ /* 0x002fc800078c10ff */
[----:B---3--:R-:W-:Y:S02]  /*fae0*/  @!P0 LEA.HI.X R3, R11, R4, R14, 0x2, P6 ;  /* 0x000000040b038211 */ /* 0x008fe400030f140e */
[----:B------:R-:W3:Y:S04]  /*faf0*/  LDL R11, [R1+0x98] ;  /* 0x00009800010b7983 */ /* 0x000ee80000100800 */
[----:B------:R-:W5:Y:S01]  /*fb00*/  LDL R14, [R1+0x88] ;  /* 0x00008800010e7983 */ /* 0x000f620000100800 */
[----:B----4-:R-:W-:Y:S02]  /*fb10*/  ISETP.GE.AND P1, PT, R6, c[0x0][0x3c8], PT ;  /* 0x0000f20006007a0c */ /* 0x010fe40003f26270 */
[----:B--2---:R-:W-:Y:S02]  /*fb20*/  ISETP.GE.AND P2, PT, R78, c[0x0][0x3c8], PT ;  /* 0x0000f2004e007a0c */ /* 0x004fe40003f46270 */
[----:B------:R-:W-:Y:S01]  /*fb30*/  ISETP.GE.AND P4, PT, R76, c[0x0][0x3c8], PT ;  /* 0x0000f2004c007a0c */ /* 0x000fe20003f86270 */
[----:B------:R1:W-:Y:S08]  /*fb40*/  @!P0 ST.E.64 [R2.64], R36 ;  /* 0x0000002402008985 */ /* 0x0003f0000c101b06 */
[----:B------:R-:W-:-:S04]  /*fb50*/  @!P1 LEA R8, P3, R6, R0, 0x2 ;  /* 0x0000000006089211 */ /* 0x000fc800078610ff */
[----:B------:R-:W-:Y:S02]  /*fb60*/  @!P1 LEA.HI.X R9, R6, R4, R7, 0x2, P3 ;  /* 0x0000000406099211 */ /* 0x000fe400018f1407 */
[----:B------:R-:W-:Y:S02]  /*fb70*/  ISETP.GE.AND P3, PT, R25, c[0x0][0x3c8], PT ;  /* 0x0000f20019007a0c */ /* 0x000fe40003f66270 */
[C---:B------:R-:W-:Y:S01]  /*fb80*/  @!P2 LEA R6, P0, R78.reuse, R0, 0x2 ;  /* 0x000000004e06a211 */ /* 0x040fe200078010ff */
[----:B------:R2:W-:Y:S01]  /*fb90*/  @!P1 ST.E.64 [R8.64], R38 ;  /* 0x0000002608009985 */ /* 0x0005e2000c101b06 */
[----:B------:R-:W-:Y:S02]  /*fba0*/  ISETP.GE.AND P1, PT, R23, c[0x0][0x3c8], PT ;  /* 0x0000f20017007a0c */ /* 0x000fe40003f26270 */
[----:B------:R-:W-:Y:S02]  /*fbb0*/  @!P2 LEA.HI.X R7, R78, R4, R79, 0x2, P0 ;  /* 0x000000044e07a211 */ /* 0x000fe400000f144f */
[----:B------:R-:W-:-:S02]  /*fbc0*/  ISETP.GE.AND P0, PT, R21, c[0x0][0x3c8], PT ;  /* 0x0000f20015007a0c */ /* 0x000fc40003f06270 */
[----:B-1----:R-:W-:-:S04]  /*fbd0*/  @!P4 LEA R2, P6, R76, R0, 0x2 ;  /* 0x000000004c02c211 */ /* 0x002fc800078c10ff */
[----:B------:R-:W-:Y:S01]  /*fbe0*/  @!P4 LEA.HI.X R3, R76, R4, R77, 0x2, P6 ;  /* 0x000000044c03c211 */ /* 0x000fe200030f144d */
[----:B------:R1:W-:Y:S04]  /*fbf0*/  @!P2 ST.E.64 [R6.64], R40 ;  /* 0x000000280600a985 */ /* 0x0003e8000c101b06 */
[----:B------:R4:W-:Y:S01]  /*fc00*/  @!P4 ST.E.64 [R2.64], R42 ;  /* 0x0000002a0200c985 */ /* 0x0009e2000c101b06 */
[----:B------:R-:W-:Y:S02]  /*fc10*/  ISETP.GE.AND P4, PT, R10, c[0x0][0x3c8], PT ;  /* 0x0000f2000a007a0c */ /* 0x000fe40003f86270 */
[----:B--2---:R-:W-:-:S04]  /*fc20*/  @!P3 LEA R8, P2, R25, R0, 0x2 ;  /* 0x000000001908b211 */ /* 0x004fc800078410ff */
[----:B------:R-:W-:-:S05]  /*fc30*/  @!P3 LEA.HI.X R9, R25, R4, R75, 0x2, P2 ;  /* 0x000000041909b211 */ /* 0x000fca00010f144b */
[----:B------:R-:W-:Y:S01]  /*fc40*/  @!P3 ST.E.64 [R8.64], R66 ;  /* 0x000000420800b985 */ /* 0x000fe2000c101b06 */
[----:B------:R-:W-:Y:S02]  /*fc50*/  ISETP.GE.AND P3, PT, R19, c[0x0][0x3c8], PT ;  /* 0x0000f20013007a0c */ /* 0x000fe40003f66270 */
[-C--:B-1----:R-:W-:Y:S02]  /*fc60*/  @!P0 LEA R6, P2, R21, R0.reuse, 0x2 ;  /* 0x0000000015068211 */ /* 0x082fe400078410ff */
[----:B----4-:R-:W-:Y:S02]  /*fc70*/  @!P1 LEA R2, P6, R23, R0, 0x2 ;  /* 0x0000000017029211 */ /* 0x010fe400078c10ff */
[-C--:B------:R-:W-:Y:S02]  /*fc80*/  @!P0 LEA.HI.X R7, R21, R4.reuse, R22, 0x2, P2 ;  /* 0x0000000415078211 */ /* 0x080fe400010f1416 */
[----:B------:R-:W-:Y:S02]  /*fc90*/  @!P1 LEA.HI.X R3, R23, R4, R24, 0x2, P6 ;  /* 0x0000000417039211 */ /* 0x000fe400030f1418 */
[----:B------:R-:W-:-:S03]  /*fca0*/  ISETP.GE.AND P2, PT, R17, c[0x0][0x3c8], PT ;  /* 0x0000f20011007a0c */ /* 0x000fc60003f46270 */
[----:B------:R1:W-:Y:S01]  /*fcb0*/  @!P1 ST.E.64 [R2.64], R44 ;  /* 0x0000002c02009985 */ /* 0x0003e2000c101b06 */
[----:B------:R-:W-:-:S03]  /*fcc0*/  ISETP.GE.AND P1, PT, R15, c[0x0][0x3c8], PT ;  /* 0x0000f2000f007a0c */ /* 0x000fc60003f26270 */
[----:B------:R2:W-:Y:S01]  /*fcd0*/  @!P0 ST.E.64 [R6.64], R48 ;  /* 0x0000003006008985 */ /* 0x0005e2000c101b06 */
[----:B------:R-:W-:Y:S02]  /*fce0*/  ISETP.GE.AND P0, PT, R5, c[0x0][0x3c8], PT ;  /* 0x0000f20005007a0c */ /* 0x000fe40003f06270 */
        /* <DEDUP_REMOVED lines=8> */
[----:B------:R-:W-:Y:S01]  /*fd70*/  @!P1 LEA.HI.X R7, R15, R4, R16, 0x2, P6 ;  /* 0x000000040f079211 */ /* 0x000fe200030f1410 */
[----:B------:R2:W-:Y:S04]  /*fd80*/  @!P3 ST.E.64 [R10.64], R72 ;  /* 0x000000480a00b985 */ /* 0x0005e8000c101b06 */
[----:B------:R2:W-:Y:S04]  /*fd90*/  @!P2 ST.E.64 [R8.64], R68 ;  /* 0x000000440800a985 */ /* 0x0005e8000c101b06 */
[----:B------:R2:W-:Y:S01]  /*fda0*/  @!P1 ST.E.64 [R6.64], R56 ;  /* 0x0000003806009985 */ /* 0x0005e2000c101b06 */
[----:B-1----:R-:W-:-:S04]  /*fdb0*/  @!P0 LEA R2, P4, R5, R0, 0x2 ;  /* 0x0000000005028211 */ /* 0x002fc800078810ff */
[----:B-----5:R-:W-:-:S05]  /*fdc0*/  @!P0 LEA.HI.X R3, R5, R4, R14, 0x2, P4 ;  /* 0x0000000405038211 */ /* 0x020fca00020f140e */
[----:B------:R2:W-:Y:S04]  /*fdd0*/  @!P0 ST.E.64 [R2.64], R28 ;  /* 0x0000001c02008985 */ /* 0x0005e8000c101b06 */
.L_x_1118:
[----:B------:R-:W-:Y:S05]  /*fde0*/  BSYNC B0 ;  /* 0x0000000000007941 */ /* 0x000fea0003800000 */
.L_x_1117:
[----:B------:R-:W-:Y:S05]  /*fdf0*/  BRA.DIV ~URZ, `(.L_x_1119) ;  /* 0x000032b27f007947 */ /* 0x000fea000b800000 */
[----:B--2---:R2:W3:Y:S04]  /*fe00*/  SHFL.IDX PT, R4, R12, 0x3, 0x1c1f ;  /* 0x007c1f000c047f89 */ /* 0x0044e800000e0000 */
[----:B-1----:R2:W1:Y:S02]  /*fe10*/  SHFL.IDX PT, R0, R13, 0x3, 0x1c1f ;  /* 0x007c1f000d007f89 */ /* 0x00246400000e0000 */
.L_x_1180:
[----:B------:R-:W-:Y:S05]  /*fe20*/  @P5 BRA `(.L_x_1107) ;  /* 0x0000128000005947 */ /* 0x000fea0003800000 */
[----:B------:R-:W5:Y:S04]  /*fe30*/  LDL R9, [R1+0x24] ;  /* 0x0000240001097983 */ /* 0x000f680000100800 */
[----:B--2---:R-:W2:Y:S04]  /*fe40*/  LDL R5, [R1+0x6c] ;  /* 0x00006c0001057983 */ /* 0x004ea80000100800 */
[----:B---34-:R-:W3:Y:S04]  /*fe50*/  LDL R13, [R1+0xb4] ;  /* 0x0000b400010d7983 */ /* 0x018ee80000100800 */
[----:B------:R-:W4:Y:S04]  /*fe60*/  LDL R8, [R1+0xb0] ;  /* 0x0000b00001087983 */ /* 0x000f280000100800 */
        /* <DEDUP_REMOVED lines=19> */
[----:B-1----:R-:W-:-:S04]  /*ffa0*/  @!P4 LEA R6, P6, R9, R0, 0x2 ;  /* 0x000000000906c211 */ /* 0x002fc800078c10ff */
[----:B---3--:R-:W-:Y:S02]  /*ffb0*/  @!P4 LEA.HI.X R7, R9, R4, R13, 0x2, P6 ;  /* 0x000000040907c211 */ /* 0x008fe400030f140d */
[----:B------:R-:W2:Y:S01]  /*ffc0*/  LDL R13, [R1+0x8c] ;  /* 0x00008c00010d7983 */ /* 0x000ea20000100800 */
[----:B------:R-:W-:-:S04]  /*ffd0*/  @!P3 LEA R2, P5, R5, R0, 0x2 ;  /* 0x000000000502b211 */ /* 0x000fc800078a10ff */
[----:B----4-:R-:W-:Y:S02]  /*ffe0*/  @!P3 LEA.HI.X R3, R5, R4, R8, 0x2, P5 ;  /* 0x000000040503b211 */ /* 0x010fe400028f1408 */
[----:B------:R-:W3:Y:S01]  /*fff0*/  LDL R5, [R1+0x44] ;  /* 0x0000440001057983 */ /* 0x000ee20000100800 */
[----:B------:R-:W-:Y:S02]  /*10000*/  ISETP.GE.AND P2, PT, R28, c[0x0][0x3c8], PT ;  /* 0x0000f2001c007a0c */ /* 0x000fe40003f46270 */
[----:B------:R-:W-:Y:S02]  /*10010*/  ISETP.GE.AND P1, PT, R24, c[0x0][0x3c8], PT ;  /* 0x0000f20018007a0c */ /* 0x000fe40003f26270 */
[----:B------:R-:W-:Y:S01]  /*10020*/  ISETP.GE.AND P0, PT, R22, c[0x0][0x3c8], PT ;  /* 0x0000f20016007a0c */ /* 0x000fe20003f06270 */
[----:B------:R1:W-:Y:S01]  /*10030*/  @!P4 ST.E.64 [R6.64], R60 ;  /* 0x0000003c0600c985 */ /* 0x0003e2000c101b06 */
[----:B------:R-:W-:-:S03]  /*10040*/  ISETP.GE.AND P4, PT, R20, c[0x0][0x3c8], PT ;  /* 0x0000f20014007a0c */ /* 0x000fc60003f86270 */
[----:B------:R4:W-:Y:S04]  /*10050*/  @!P3 ST.E.64 [R2.64], R34 ;  /* 0x000000220200b985 */ /* 0x0009e8000c101b06 */
[----:B------:R-:W-:-:S04]  /*10060*/  @!P2 LEA R8, P5, R28, R0, 0x2 ;  /* 0x000000001c08a211 */ /* 0x000fc800078a10ff */
[----:B------:R-:W-:Y:S02]  /*10070*/  @!P2 LEA.HI.X R9, R28, R4, R29, 0x2, P5 ;  /* 0x000000041c09a211 */ /* 0x000fe400028f141d */
[----:B------:R-:W-:-:S03]  /*10080*/  ISETP.GE.AND P5, PT, R10, c[0x0][0x3c8], PT ;  /* 0x0000f2000a007a0c */ /* 0x000fc60003fa6270 */
[----:B------:R-:W-:Y:S01]  /*10090*/  @!P2 ST.E.64 [R8.64], R70 ;  /* 0x000000460800a985 */ /* 0x000fe2000c101b06 */
[-C--:B-1----:R-:W-:Y:S02]  /*100a0*/  @!P1 LEA R6, P6, R24, R0.reuse, 0x2 ;  /* 0x0000000018069211 */ /* 0x082fe400078c10ff */
[----:B----4-:R-:W-:Y:S02]  /*100b0*/  @!P0 LEA R2, P3, R22, R0, 0x2 ;  /* 0x0000000016028211 */ /* 0x010fe400078610ff */
[-C--:B------:R-:W-:Y:S02]  /*100c0*/  @!P1 LEA.HI.X R7, R24, R4.reuse, R25, 0x2, P6 ;  /* 0x0000000418079211 */ /* 0x080fe400030f1419 */
[----:B------:R-:W-:-:S03]  /*100d0*/  @!P0 LEA.HI.X R3, R22, R4, R23, 0x2, P3 ;  /* 0x0000000416038211 */ /* 0x000fc600018f1417 */
[----:B------:R1:W-:Y:S01]  /*100e0*/  @!P1 ST.E.64 [R6.64], R64 ;  /* 0x0000004006009985 */ /* 0x0003e2000c101b06 */
[----:B------:R-:W-:-:S03]  /*100f0*/  ISETP.GE.AND P3, PT, R18, c[0x0][0x3c8], PT ;  /* 0x0000f20012007a0c */ /* 0x000fc60003f66270 */
[----:B------:R4:W-:Y:S01]  /*10100*/  @!P0 ST.E.64 [R2.64], R30 ;  /* 0x0000001e02008985 */ /* 0x0009e2000c101b06 */
[----:B------:R-:W-:Y:S02]  /*10110*/  ISETP.GE.AND P2, PT, R16, c[0x0][0x3c8], PT ;  /* 0x0000f20010007a0c */ /* 0x000fe40003f46270 */
[----:B------:R-:W-:Y:S02]  /*10120*/  ISETP.GE.AND P1, PT, R14, c[0x0][0x3c8], PT ;  /* 0x0000f2000e007a0c */ /* 0x000fe40003f26270 */
[----:B-1----:R-:W-:-:S04]  /*10130*/  @!P4 LEA R6, P0, R20, R0, 0x2 ;  /* 0x000000001406c211 */ /* 0x002fc800078010ff */
[----:B------:R-:W-:Y:S02]  /*10140*/  @!P4 LEA.HI.X R7, R20, R4, R21, 0x2, P0 ;  /* 0x000000041407c211 */ /* 0x000fe400000f1415 */
[----:B------:R-:W-:Y:S02]  /*10150*/  ISETP.GE.AND P0, PT, R12, c[0x0][0x3c8], PT ;  /* 0x0000f2000c007a0c */ /* 0x000fe40003f06270 */
[C---:B----4-:R-:W-:Y:S01]  /*10160*/  @!P5 LEA R2, P6, R10.reuse, R0, 0x2 ;  /* 0x000000000a02d211 */ /* 0x050fe200078c10ff */
[----:B------:R1:W-:Y:S03]  /*10170*/  @!P4 ST.E.64 [R6.64], R46 ;  /* 0x0000002e0600c985 */ /* 0x0003e6000c101b06 */
[----:B------:R-:W-:Y:S02]  /*10180*/  @!P5 LEA.HI.X R3, R10, R4, R11, 0x2, P6 ;  /* 0x000000040a03d211 */ /* 0x000fe400030f140b */
[----:B------:R-:W-:-:S02]  /*10190*/  @!P3 LEA R10, P4, R18, R0, 0x2 ;  /* 0x00000000120ab211 */ /* 0x000fc400078810ff */
[----:B------:R-:W-:Y:S01]  /*101a0*/  @!P2 LEA R8, P6, R16, R0, 0x2 ;  /* 0x000000001008a211 */ /* 0x000fe200078c10ff */
[----:B------:R4:W-:Y:S01]  /*101b0*/  @!P5 ST.E.64 [R2.64], R50 ;  /* 0x000000320200d985 */ /* 0x0009e2000c101b06 */
[-C--:B------:R-:W-:Y:S02]  /*101c0*/  @!P3 LEA.HI.X R11, R18, R4.reuse, R19, 0x2, P4 ;  /* 0x00000004120bb211 */ /* 0x080fe400020f1413 */
[----:B------:R-:W-:-:S03]  /*101d0*/  @!P2 LEA.HI.X R9, R16, R4, R17, 0x2, P6 ;  /* 0x000000041009a211 */ /* 0x000fc600030f1411 */
[----:B------:R2:W-:Y:S04]  /*101e0*/  @!P3 ST.E.64 [R10.64], R62 ;  /* 0x0000003e0a00b985 */ /* 0x0005e8000c101b06 */
[----:B------:R2:W-:Y:S01]  /*101f0*/  @!P2 ST.E.64 [R8.64], R58 ;  /* 0x0000003a0800a985 */ /* 0x0005e2000c101b06 */
[----:B-1----:R-:W-:-:S04]  /*10200*/  @!P1 LEA R6, P5, R14, R0, 0x2 ;  /* 0x000000000e069211 */ /* 0x002fc800078a10ff */
[----:B------:R-:W-:Y:S02]  /*10210*/  @!P1 LEA.HI.X R7, R14, R4, R15, 0x2, P5 ;  /* 0x000000040e079211 */ /* 0x000fe400028f140f */
[----:B----4-:R-:W-:-:S03]  /*10220*/  @!P0 LEA R2, P4, R12, R0, 0x2 ;  /* 0x000000000c028211 */ /* 0x010fc600078810ff */
[----:B------:R1:W-:Y:S01]  /*10230*/  @!P1 ST.E.64 [R6.64], R54 ;  /* 0x0000003606009985 */ /* 0x0003e2000c101b06 */
[----:B--2---:R-:W-:-:S05]  /*10240*/  @!P0 LEA.HI.X R3, R12, R4, R13, 0x2, P4 ;  /* 0x000000040c038211 */ /* 0x004fca00020f140d */
[----:B------:R1:W-:Y:S01]  /*10250*/  @!P0 ST.E.64 [R2.64], R32 ;  /* 0x0000002002008985 */ /* 0x0003e2000c101b06 */
[----:B---3--:R-:W-:-:S13]  /*10260*/  ISETP.GE.AND P0, PT, R5, c[0x0][0x3c8], PT ;  /* 0x0000f20005007a0c */ /* 0x008fda0003f06270 */
[----:B------:R-:W-:Y:S05]  /*10270*/  @P0 BRA `(.L_x_1107) ;  /* 0x00000e3000000947 */ /* 0x000fea0003800000 */
[----:B------:R-:W2:Y:S01]  /*10280*/  LDL R12, [R1+0x88] ;  /* 0x00008800010c7983 */ /* 0x000ea20000100800 */
[----:B-1----:R-:W-:-:S04]  /*10290*/  LEA R2, P0, R5, R0, 0x2 ;  /* 0x0000000005027211 */ /* 0x002fc800078010ff */
[----:B--2---:R-:W-:-:S05]  /*102a0*/  LEA.HI.X R3, R5, R4, R12, 0x2, P0 ;  /* 0x0000000405037211 */ /* 0x004fca00000f140c */
[----:B------:R1:W-:Y:S01]  /*102b0*/  ST.E.64 [R2.64], R26 ;  /* 0x0000001a02007985 */ /* 0x0003e2000c101b06 */
[----:B------:R-:W-:Y:S05]  /*102c0*/  BRA `(.L_x_1107) ;  /* 0x00000de000007947 */ /* 0x000fea0003800000 */
.L_x_1092:
        /* <DEDUP_REMOVED lines=22> */
.L_x_1120:
        /* <DEDUP_REMOVED lines=57> */
.L_x_1122:
[----:B------:R-:W-:Y:S05]  /*107c0*/  BSYNC B0 ;  /* 0x0000000000007941 */ /* 0x000fea0003800000 */
.L_x_1121:
        /* <DEDUP_REMOVED lines=12> */
[----:B------:R-:W-:Y:S02]  /*10890*/  IADD3 R11, R250, R8, RZ ;  /* 0x00000008fa0b7210 */ /* 0x000fe40007ffe0ff */
[----:B------:R-:W-:Y:S01]  /*108a0*/  ISETP.NE.AND P0, PT, R2, 0x1, PT ;  /* 0x000000010200780c */ /* 0x000fe20003f05270 */
[----:B------:R-:W-:-:S04]  /*108b0*/  IMAD.WIDE.U32 R2, R0, c[0x0][0x3a0], RZ ;  /* 0x0000e80000027a25 */ /* 0x000fc800078e00ff */
[----:B------:R-:W-:Y:S01]  /*108c0*/  IMAD R0, R0, c[0x0][0x3a4], R4 ;  /* 0x0000e90000007a24 */ /* 0x000fe200078e0204 */
[----:B------:R-:W-:Y:S01]  /*108d0*/  LEA R4, R5, R250, 0x5 ;  /* 0x000000fa05047211 */ /* 0x000fe200078e28ff */
[----:B------:R-:W-:Y:S02]  /*108e0*/  IMAD R5, R20, c[0x0][0x3f0], RZ ;  /* 0x0000fc0014057a24 */ /* 0x000fe400078e02ff */
[----:B------:R-:W-:Y:S01]  /*108f0*/  IMAD.IADD R3, R3, 0x1, R0 ;  /* 0x0000000103037824 */ /* 0x000fe200078e0200 */
[----:B------:R-:W-:-:S03]  /*10900*/  IADD3 R4, R8, R4, RZ ;  /* 0x0000000408047210 */ /* 0x000fc60007ffe0ff */
        /* <DEDUP_REMOVED lines=24> */
.L_x_1181:
[----:B------:R-:W-:Y:S05]  /*10a90*/  BRA.DIV ~URZ, `(.L_x_1124) ;  /* 0x000027427f007947 */ /* 0x000fea000b800000 */
[----:B------:R3:W4:Y:S02]  /*10aa0*/  SHFL.IDX PT, R0, R12, RZ, 0x1c1f ;  /* 0x001c1fff0c007589 */ /* 0x00072400000e0000 */
.L_x_1182:
        /* <DEDUP_REMOVED lines=21> */
.L_x_1126:
[----:B------:R-:W-:Y:S05]  /*10c00*/  BSYNC B0 ;  /* 0x0000000000007941 */ /* 0x000fea0003800000 */
.L_x_1125:
[----:B------:R-:W-:Y:S05]  /*10c10*/  BRA.DIV ~URZ, `(.L_x_1127) ;  /* 0x000026227f007947 */ /* 0x000fea000b800000 */
[----:B--2---:R2:W1:Y:S04]  /*10c20*/  SHFL.IDX PT, R8, R9, 0x1, 0x1c1f ;  /* 0x003c1f0009087f89 */ /* 0x00446800000e0000 */
[----:B----4-:R2:W4:Y:S02]  /*10c30*/  SHFL.IDX PT, R0, R12, 0x1, 0x1c1f ;  /* 0x003c1f000c007f89 */ /* 0x01052400000e0000 */
.L_x_1183:
        /* <DEDUP_REMOVED lines=21> */
.L_x_1129:
[----:B------:R-:W-:Y:S05]  /*10d90*/  BSYNC B0 ;  /* 0x0000000000007941 */ /* 0x000fea0003800000 */
.L_x_1128:
[----:B------:R-:W-:Y:S05]  /*10da0*/  BRA.DIV ~URZ, `(.L_x_1130) ;  /* 0x000025527f007947 */ /* 0x000fea000b800000 */
[----:B-1----:R1:W2:Y:S02]  /*10db0*/  SHFL.IDX PT, R8, R9, 0x2, 0x1c1f ;  /* 0x005c1f0009087f89 */ /* 0x0022a400000e0000 */
.L_x_1184:
[----:B------:R-:W-:Y:S05]  /*10dc0*/  BRA.DIV ~URZ, `(.L_x_1131) ;  /* 0x000025a27f007947 */ /* 0x000fea000b800000 */
[----:B----4-:R4:W1:Y:S02]  /*10dd0*/  SHFL.IDX PT, R0, R12, 0x2, 0x1c1f ;  /* 0x005c1f000c007f89 */ /* 0x01086400000e0000 */
.L_x_1185:
        /* <DEDUP_REMOVED lines=21> */
.L_x_1133:
[----:B------:R-:W-:Y:S05]  /*10f30*/  BSYNC B0 ;  /* 0x0000000000007941 */ /* 0x000fea0003800000 */
.L_x_1132:
[----:B------:R-:W-:Y:S05]  /*10f40*/  BRA.DIV ~URZ, `(.L_x_1134) ;  /* 0x000024827f007947 */ /* 0x000fea000b800000 */
[----:B--2---:R2:W3:Y:S04]  /*10f50*/  SHFL.IDX PT, R8, R9, 0x3, 0x1c1f ;  /* 0x007c1f0009087f89 */ /* 0x0044e800000e0000 */
[----:B-1----:R2:W1:Y:S02]  /*10f60*/  SHFL.IDX PT, R0, R12, 0x3, 0x1c1f ;  /* 0x007c1f000c007f89 */ /* 0x00246400000e0000 */
.L_x_1186:
        /* <DEDUP_REMOVED lines=20> */
.L_x_1107:
[----:B------:R-:W-:Y:S05]  /*110b0*/  BSYNC B1 ;  /* 0x0000000000017941 */ /* 0x000fea0003800000 */
.L_x_1091:
[----:B-1--4-:R-:W4:Y:S02]  /*110c0*/  LDL R0, [R1+0xbc] ;  /* 0x0000bc0001007983 */ /* 0x012f240000100800 */
[----:B----4-:R-:W-:-:S13]  /*110d0*/  ISETP.NE.AND P0, PT, R0, RZ, PT ;  /* 0x000000ff0000720c */ /* 0x010fda0003f05270 */
[----:B------:R-:W-:Y:S01]  /*110e0*/  @P0 WARPSYNC 0xffffffff ;  /* 0xffffffff00000948 */ /* 0x000fe20003800000 */
[----:B------:R-:W-:Y:S06]  /*110f0*/  @P0 BAR.SYNC.DEFER_BLOCKING 0x5, 0x80 ;  /* 0x0142000000000b1d */ /* 0x000fec0000010000 */
[----:B---3--:R-:W1:Y:S04]  /*11100*/  @P0 LDS.128 R4, [0xc080] ;  /* 0x00c08000ff040984 */ /* 0x008e680000000c00 */
[----:B-1----:R1:W-:Y:S04]  /*11110*/  @P0 STL.64 [R1], R4 ;  /* 0x0000000401000387 */ /* 0x0023e80000100a00 */
        /* <DEDUP_REMOVED lines=9> */
.L_x_1187:
[----:B------:R-:W-:Y:S05]  /*111b0*/  BRA.DIV ~URZ, `(.L_x_1137) ;  /* 0x000023427f007947 */ /* 0x000fea000b800000 */
[----:B------:R3:W4:Y:S02]  /*111c0*/  SHFL.IDX PT, R8, R74, 0x1, 0x1f ;  /* 0x00201f004a087f89 */ /* 0x00072400000e0000 */
.L_x_1188:
        /* <DEDUP_REMOVED lines=19> */
.L_x_1189:
        /* <DEDUP_REMOVED lines=16> */
.L_x_1190:
[----:B---3--:R-:W-:Y:S01]  /*11400*/  IMAD R0, R0, c[0x0][0x538], RZ ;  /* 0x00014e0000007a24 */ /* 0x008fe200078e02ff */
[----:B------:R-:W-:Y:S04]  /*11410*/  BSSY B1, `(.L_x_1140) ;  /* 0x00000ce000017945 */ /* 0x000fe80003800000 */
[----:B----4-:R-:W-:-:S04]  /*11420*/  IADD3 R8, R0, R8, RZ ;  /* 0x0000000800087210 */ /* 0x010fc80007ffe0ff */
[----:B--2---:R-:W-:-:S13]  /*11430*/  ISETP.GT.AND P6, PT, R8, R9, PT ;  /* 0x000000090800720c */ /* 0x004fda0003fc4270 */
[----:B------:R-:W-:Y:S05]  /*11440*/  @P6 BRA `(.L_x_1141) ;  /* 0x0000025000006947 */ /* 0x000fea0003800000 */
.L_x_1145:
        /* <DEDUP_REMOVED lines=17> */
.L_x_1191:
        /* <DEDUP_REMOVED lines=16> */
.L_x_1192:
[----:B--2---:R-:W-:-:S05]  /*11660*/  IMAD R0, R0, c[0x0][0x538], RZ ;  /* 0x00014e0000007a24 */ /* 0x004fca00078e02ff */
[----:B------:R-:W-:-:S04]  /*11670*/  IADD3 R8, R0, R8, RZ ;  /* 0x0000000800087210 */ /* 0x000fc80007ffe0ff */
[----:B------:R-:W-:-:S13]  /*11680*/  ISETP.GT.AND P6, PT, R8, R9, PT ;  /* 0x000000090800720c */ /* 0x000fda0003fc4270 */
[----:B-1----:R-:W-:Y:S05]  /*11690*/  @!P6 BRA `(.L_x_1145) ;  /* 0xfffffdb00000e947 */ /* 0x002fea000383ffff */
.L_x_1141:
[----:B------:R-:W-:-:S05]  /*116a0*/  IADD3 R11, -R0, R8, RZ ;  /* 0x00000008000b7210 */ /* 0x000fca0007ffe1ff */
[----:B------:R-:W-:-:S05]  /*116b0*/  IMAD R0, R4, c[0x0][0x538], R11 ;  /* 0x00014e0004007a24 */ /* 0x000fca00078e020b */
[----:B------:R-:W-:Y:S01]  /*116c0*/  ISETP.GT.AND P0, PT, R0, R9, PT ;  /* 0x000000090000720c */ /* 0x000fe20003f04270 */
[----:B------:R-:W-:-:S12]  /*116d0*/  BRA.DIV ~URZ, `(.L_x_1146) ;  /* 0x000022627f007947 */ /* 0x000fd8000b800000 */
[----:B------:R-:W-:-:S03]  /*116e0*/  VOTE.ANY R10, PT, !P0 ;  /* 0x00000000000a7806 */ /* 0x000fc600040e0100 */
.L_x_1193:
[----:B------:R-:W2:Y:S01]  /*116f0*/  LDL.LU R0, [R1+0xc] ;  /* 0x00000c0001007983 */ /* 0x000ea20000300800 */
[----:B------:R-:W2:Y:S02]  /*11700*/  POPC R8, R10 ;  /* 0x0000000a00087309 */ /* 0x000ea40000000000 */
[----:B--2---:R-:W-:-:S05]  /*11710*/  IADD3 R0, R8, R0, RZ ;  /* 0x0000000008007210 */ /* 0x004fca0007ffe0ff */
[----:B------:R2:W-:Y:S01]  /*11720*/  STL [R1+0xc], R0 ;  /* 0x00000c0001007387 */ /* 0x0005e20000100800 */
[----:B------:R-:W-:Y:S05]  /*11730*/  BRA.DIV ~URZ, `(.L_x_1147) ;  /* 0x000022527f007947 */ /* 0x000fea000b800000 */
[----:B------:R3:W4:Y:S04]  /*11740*/  SHFL.IDX PT, R12, R6, R8, 0x1f ;  /* 0x00001f08060c7589 */ /* 0x00072800000e0000 */
[----:B------:R3:W1:Y:S02]  /*11750*/  SHFL.IDX PT, R7, R7, R8, 0x1f ;  /* 0x00001f0807077589 */ /* 0x00066400000e0000 */
.L_x_1194:
[----:B------:R-:W-:Y:S01]  /*11760*/  ISETP.NE.AND P0, PT, R10, RZ, PT ;  /* 0x000000ff0a00720c */ /* 0x000fe20003f05270 */
[----:B------:R-:W-:-:S12]  /*11770*/  BSSY B0, `(.L_x_1148) ;  /* 0x0000005000007945 */ /* 0x000fd80003800000 */
[----:B------:R-:W-:Y:S05]  /*11780*/  @!P0 BRA `(.L_x_1149) ;  /* 0x0000003000008947 */ /* 0x000fea0003800000 */
[----:B------:R-:W-:Y:S01]  /*11790*/  IADD3 R3, R8, -0x1, RZ ;  /* 0xffffffff08037810 */ /* 0x000fe20007ffe0ff */
[----:B------:R-:W-:Y:S05]  /*117a0*/  BRA.DIV ~URZ, `(.L_x_1150) ;  /* 0x000022b27f007947 */ /* 0x000fea000b800000 */
[----:B------:R2:W3:Y:S02]  /*117b0*/  SHFL.IDX PT, R13, R4, R3, 0x1f ;  /* 0x00001f03040d7589 */ /* 0x0004e400000e0000 */
.L_x_1149:
[----:B------:R-:W-:Y:S05]  /*117c0*/  BSYNC B0 ;  /* 0x0000000000007941 */ /* 0x000fea0003800000 */
.L_x_1148:
[----:B--23--:R-:W-:Y:S01]  /*117d0*/  IMAD R0, R13, c[0x0][0x538], R11 ;  /* 0x00014e000d007a24 */ /* 0x00cfe200078e020b */
[----:B-1----:R-:W-:Y:S01]  /*117e0*/  ISETP.NE.AND P0, PT, R7, 0x1, PT ;  /* 0x000000010700780c */ /* 0x002fe20003f05270 */
[----:B------:R-:W-:Y:S03]  /*117f0*/  BSSY B0, `(.L_x_1151) ;  /* 0x0000086000007945 */ /* 0x000fe60003800000 */
[----:B------:R1:W-:Y:S01]  /*11800*/  STL [R1], R0 ;  /* 0x0000000001007387 */ /* 0x0003e20000100800 */
        /* <DEDUP_REMOVED lines=64> */
.L_x_1152:
        /* <DEDUP_REMOVED lines=68> */
.L_x_1153:
[----:B------:R-:W-:Y:S05]  /*12050*/  BSYNC B0 ;  /* 0x0000000000007941 */ /* 0x000fea0003800000 */
.L_x_1151:
[----:B------:R-:W-:-:S04]  /*12060*/  LOP3.LUT R2, RZ, R2, RZ, 0x33, !PT ;  /* 0x00000002ff027212 */ /* 0x000fc800078e33ff */
[----:B-1----:R-:W-:-:S05]  /*12070*/  IADD3 R0, R2, R12, RZ ;  /* 0x0000000c02007210 */ /* 0x002fca0007ffe0ff */
[----:B------:R1:W-:Y:S01]  /*12080*/  STL [R1+0x4], R0 ;  /* 0x0000040001007387 */ /* 0x0003e20000100800 */
[----:B------:R-:W-:Y:S05]  /*12090*/  BRA `(.L_x_1154) ;  /* 0x0000005000007947 */ /* 0x000fea0003800000 */
.L_x_1142:
[----:B------:R-:W-:Y:S01]  /*120a0*/  MOV R0, c[0x0][0x53c] ;  /* 0x00014f0000007a02 */ /* 0x000fe20000000f00 */
[----:B------:R2:W-:Y:S04]  /*120b0*/  STL [R1], R9 ;  /* 0x0000000901007387 */ /* 0x0005e80000100800 */
[----:B------:R2:W-:Y:S04]  /*120c0*/  STL [R1+0x4], RZ ;  /* 0x000004ff01007387 */ /* 0x0005e80000100800 */
[----:B------:R2:W-:Y:S04]  /*120d0*/  STL [R1+0x8], RZ ;  /* 0x000008ff01007387 */ /* 0x0005e80000100800 */
[----:B------:R2:W-:Y:S02]  /*120e0*/  STL [R1+0xc], R0 ;  /* 0x00000c0001007387 */ /* 0x0005e40000100800 */
.L_x_1154:
[----:B------:R-:W-:Y:S05]  /*120f0*/  BSYNC B1 ;  /* 0x0000000000017941 */ /* 0x000fea0003800000 */
.L_x_1140:
[----:B-1----:R-:W3:Y:S04]  /*12100*/  LDL R4, [R1] ;  /* 0x0000000001047983 */ /* 0x002ee80000100800 */
        /* <DEDUP_REMOVED lines=8> */
.L_x_1135:
[----:B--2---:R-:W2:Y:S02]  /*12190*/  LDL R0, [R1+0xc] ;  /* 0x00000c0001007983 */ /* 0x004ea40000100800 */
[----:B--2---:R-:W-:-:S13]  /*121a0*/  ISETP.GE.AND P0, PT, R0, c[0x0][0x53c], PT ;  /* 0x00014f0000007a0c */ /* 0x004fda0003f06270 */
[----:B-1----:R-:W-:Y:S01]  /*121b0*/  @P0 CALL.REL.NOINC `(.L_x_1155) ;  /* 0x0000001000000944 */ /* 0x002fe20003c00000 */
[----:B------:R-:W-:Y:S05]  /*121c0*/  BRA `(.L_x_1156) ;  /* 0xfffefb1000007947 */ /* 0x000fea000383ffff */
.L_x_1155:
[----:B------:R-:W-:Y:S05]  /*121d0*/  EXIT ;  /* 0x000000000000794d */ /* 0x000fea0003800000 */
.L_x_1045:
[----:B------:R-:W-:Y:S01]  /*121e0*/  IMAD.MOV.U32 R0, RZ, RZ, R5 ;  /* 0x000000ffff007224 */ /* 0x000fe200078e0005 */
[----:B------:R-:W-:Y:S02]  /*121f0*/  MOV R2, 0x1 ;  /* 0x0000000100027802 */ /* 0x000fe40000000f00 */
[----:B------:R-:W-:Y:S02]  /*12200*/  MOV R3, 0x12220 ;  /* 0x0001222000037802 */ /* 0x000fe40000000f00 */
[----:B------:R-:W-:Y:S05]  /*12210*/  CALL.REL.NOINC `($__internal_20_$__cuda_sm70_shflsync_up_p) ;  /* 0x0000193000007944 */ /* 0x000fea0003c00000 */
[----:B------:R-:W-:Y:S01]  /*12220*/  MOV R0, R4 ;  /* 0x0000000400007202 */ /* 0x000fe20000000f00 */
[----:B------:R-:W-:Y:S05]  /*12230*/  BRA `(.L_x_1157) ;  /* 0xfffee22000007947 */ /* 0x000fea000383ffff */
.L_x_1046:
[----:B------:R-:W-:Y:S01]  /*12240*/  IMAD.MOV.U32 R0, RZ, RZ, R5 ;  /* 0x000000ffff007224 */ /* 0x000fe200078e0005 */
[----:B------:R-:W-:Y:S02]  /*12250*/  MOV R2, 0x2 ;  /* 0x0000000200027802 */ /* 0x000fe40000000f00 */
[----:B------:R-:W-:Y:S02]  /*12260*/  MOV R3, 0x12280 ;  /* 0x0001228000037802 */ /* 0x000fe40000000f00 */
[----:B------:R-:W-:Y:S05]  /*12270*/  CALL.REL.NOINC `($__internal_20_$__cuda_sm70_shflsync_up_p) ;  /* 0x000018d000007944 */ /* 0x000fea0003c00000 */
[----:B------:R-:W-:Y:S01]  /*12280*/  SEL R0, R4, RZ, P4 ;  /* 0x000000ff04007207 */ /* 0x000fe20002000000 */
[----:B------:R-:W-:Y:S01]  /*12290*/  IMAD.MOV.U32 R2, RZ, RZ, 0x4 ;  /* 0x00000004ff027424 */ /* 0x000fe200078e00ff */
[----:B------:R-:W-:-:S03]  /*122a0*/  MOV R3, 0x122d0 ;  /* 0x000122d000037802 */ /* 0x000fc60000000f00 */
[----:B------:R-:W-:Y:S02]  /*122b0*/  IMAD.IADD R0, R5, 0x1, R0 ;  /* 0x0000000105007824 */ /* 0x000fe400078e0200 */
        /* <DEDUP_REMOVED lines=14> */
[----:B------:R-:W-:Y:S01]  /*123a0*/  IMAD.IADD R4, R0, 0x1, R4 ;  /* 0x0000000100047824 */ /* 0x000fe200078e0204 */
[----:B------:R-:W-:-:S03]  /*123b0*/  MOV R0, 0x1f ;  /* 0x0000001f00007802 */ /* 0x000fc60000000f00 */
[----:B------:R-:W-:Y:S02]  /*123c0*/  IMAD.MOV.U32 R5, RZ, RZ, R4 ;  /* 0x000000ffff057224 */ /* 0x000fe400078e0004 */
[----:B------:R-:W-:Y:S05]  /*123d0*/  CALL.REL.NOINC `($__internal_19_$__cuda_sm70_shflsync_idx_p) ;  /* 0x0000172000007944 */ /* 0x000fea0003c00000 */
[----:B------:R-:W-:Y:S05]  /*123e0*/  BRA `(.L_x_1158) ;  /* 0xfffee17000007947 */ /* 0x000fea000383ffff */
.L_x_1048:
[----:B------:R-:W-:Y:S02]  /*123f0*/  SEL R0, RZ, 0x1, P0 ;  /* 0x00000001ff007807 */ /* 0x000fe40000000000 */
[----:B------:R-:W-:Y:S02]  /*12400*/  MOV R2, 0x12420 ;  /* 0x0001242000027802 */ /* 0x000fe40000000f00 */
[----:B------:R-:W-:Y:S05]  /*12410*/  CALL.REL.NOINC `($__internal_21_$__cuda_sm70_votesync_ballot) ;  /* 0x000017a000007944 */ /* 0x000fea0003c00000 */
[----:B------:R-:W-:Y:S01]  /*12420*/  MOV R10, R0 ;  /* 0x00000000000a7202 */ /* 0x000fe20000000f00 */
[----:B------:R-:W-:Y:S05]  /*12430*/  BRA `(.L_x_1159) ;  /* 0xfffee1b000007947 */ /* 0x000fea000383ffff */
.L_x_1049:
[----:B------:R-:W-:Y:S01]  /*12440*/  IMAD.MOV.U32 R5, RZ, RZ, R9 ;  /* 0x000000ffff057224 */ /* 0x000fe200078e0009 */
[----:B------:R-:W-:Y:S01]  /*12450*/  MOV R3, R6 ;  /* 0x0000000600037202 */ /* 0x000fe20000000f00 */
[----:B-1----:R-:W-:Y:S01]  /*12460*/  IMAD.MOV.U32 R0, RZ, RZ, 0x1f ;  /* 0x0000001fff007424 */ /* 0x002fe200078e00ff */
[----:B------:R-:W-:Y:S02]  /*12470*/  MOV R2, 0x12490 ;  /* 0x0001249000027802 */ /* 0x000fe40000000f00 */
[----:B------:R-:W-:Y:S05]  /*12480*/  CALL.REL.NOINC `($__internal_19_$__cuda_sm70_shflsync_idx_p) ;  /* 0x0000167000007944 */ /* 0x000fea0003c00000 */
[----:B------:R-:W-:Y:S01]  /*12490*/  IMAD.MOV.U32 R12, RZ, RZ, R0 ;  /* 0x000000ffff0c7224 */ /* 0x000fe200078e0000 */
[----:B------:R-:W-:Y:S01]  /*124a0*/  MOV R5, R8 ;  /* 0x0000000800057202 */ /* 0x000fe20000000f00 */
[----:B------:R-:W-:Y:S01]  /*124b0*/  IMAD.MOV.U32 R7, RZ, RZ, RZ ;  /* 0x000000ffff077224 */ /* 0x000fe200078e00ff */
[----:B------:R-:W-:Y:S01]  /*124c0*/  MOV R3, R6 ;  /* 0x0000000600037202 */ /* 0x000fe20000000f00 */
[----:B------:R-:W-:Y:S01]  /*124d0*/  IMAD.MOV.U32 R0, RZ, RZ, 0x1f ;  /* 0x0000001fff007424 */ /* 0x000fe200078e00ff */
[----:B------:R-:W-:-:S02]  /*124e0*/  MOV R2, 0x12500 ;  /* 0x0001250000027802 */ /* 0x000fc40000000f00 */
[----:B------:R-:W-:Y:S05]  /*124f0*/  CALL.REL.NOINC `($__internal_19_$__cuda_sm70_shflsync_idx_p) ;  /* 0x0000160000007944 */ /* 0x000fea0003c00000 */
[----:B------:R-:W-:Y:S01]  /*12500*/  MOV R9, R0 ;  /* 0x0000000000097202 */ /* 0x000fe20000000f00 */
[----:B------:R-:W-:Y:S05]  /*12510*/  BRA `(.L_x_1160) ;  /* 0xfffee14000007947 */ /* 0x000fea000383ffff */
.L_x_1052:
[----:B------:R-:W-:Y:S01]  /*12520*/  IMAD.MOV.U32 R5, RZ, RZ, R4 ;  /* 0x000000ffff057224 */ /* 0x000fe200078e0004 */
[----:B-1----:R-:W-:-:S02]  /*12530*/  MOV R0, 0x1f ;  /* 0x0000001f00007802 */ /* 0x002fc40000000f00 */
[----:B------:R-:W-:Y:S02]  /*12540*/  MOV R2, 0x12560 ;  /* 0x0001256000027802 */ /* 0x000fe40000000f00 */
[----:B--234-:R-:W-:Y:S05]  /*12550*/  CALL.REL.NOINC `($__internal_19_$__cuda_sm70_shflsync_idx_p) ;  /* 0x000015a000007944 */ /* 0x01cfea0003c00000 */
[----:B------:R-:W-:Y:S01]  /*12560*/  MOV R7, R0 ;  /* 0x0000000000077202 */ /* 0x000fe20000000f00 */
[----:B------:R-:W-:Y:S05]  /*12570*/  BRA `(.L_x_1051) ;  /* 0xfffee14000007947 */ /* 0x000fea000383ffff */
.L_x_1063:
[----:B-1----:R-:W-:Y:S01]  /*12580*/  IMAD.MOV.U32 R5, RZ, RZ, R11 ;  /* 0x000000ffff057224 */ /* 0x002fe200078e000b */
[----:B------:R-:W-:Y:S01]  /*12590*/  MOV R3, RZ ;  /* 0x000000ff00037202 */ /* 0x000fe20000000f00 */
[----:B------:R-:W-:Y:S01]  /*125a0*/  IMAD.MOV.U32 R0, RZ, RZ, 0x1c1f ;  /* 0x00001c1fff007424 */ /* 0x000fe200078e00ff */
[----:B------:R-:W-:Y:S02]  /*125b0*/  MOV R2, 0x125d0 ;  /* 0x000125d000027802 */ /* 0x000fe40000000f00 */
[----:B------:R-:W-:Y:S05]  /*125c0*/  CALL.REL.NOINC `($__internal_19_$__cuda_sm70_shflsync_idx_p) ;  /* 0x0000153000007944 */ /* 0x000fea0003c00000 */
[----:B------:R-:W-:Y:S01]  /*125d0*/  MOV R8, R0 ;  /* 0x0000000000087202 */ /* 0x000fe20000000f00 */
[----:B------:R-:W-:Y:S05]  /*125e0*/  BRA `(.L_x_1161) ;  /* 0xffff081000007947 */ /* 0x000fea000383ffff */
.L_x_1064:
[----:B------:R-:W-:Y:S01]  /*125f0*/  IMAD.MOV.U32 R5, RZ, RZ, R12 ;  /* 0x000000ffff057224 */ /* 0x000fe200078e000c */
[----:B------:R-:W-:Y:S01]  /*12600*/  MOV R3, RZ ;  /* 0x000000ff00037202 */ /* 0x000fe20000000f00 */
[----:B------:R-:W-:Y:S01]  /*12610*/  IMAD.MOV.U32 R0, RZ, RZ, 0x1c1f ;  /* 0x00001c1fff007424 */ /* 0x000fe200078e00ff */
[----:B------:R-:W-:Y:S02]  /*12620*/  MOV R2, 0x12640 ;  /* 0x0001264000027802 */ /* 0x000fe40000000f00 */
[----:B-12---:R-:W-:Y:S05]  /*12630*/  CALL.REL.NOINC `($__internal_19_$__cuda_sm70_shflsync_idx_p) ;  /* 0x000014c000007944 */ /* 0x006fea0003c00000 */
[----:B------:R-:W-:Y:S05]  /*12640*/  BRA `(.L_x_1162) ;  /* 0xffff07d000007947 */ /* 0x000fea000383ffff */
.L_x_1067:
[----:B--2---:R-:W-:Y:S01]  /*12650*/  IMAD.MOV.U32 R5, RZ, RZ, R11 ;  /* 0x000000ffff057224 */ /* 0x004fe200078e000b */
[----:B------:R-:W-:Y:S01]  /*12660*/  MOV R3, 0x1 ;  /* 0x0000000100037802 */ /* 0x000fe20000000f00 */
[----:B----4-:R-:W-:Y:S01]  /*12670*/  IMAD.MOV.U32 R0, RZ, RZ, 0x1c1f ;  /* 0x00001c1fff007424 */ /* 0x010fe200078e00ff */
[----:B------:R-:W-:-:S02]  /*12680*/  MOV R2, 0x126a0 ;  /* 0x000126a000027802 */ /* 0x000fc40000000f00 */
[----:B-1-3--:R-:W-:Y:S05]  /*12690*/  CALL.REL.NOINC `($__internal_19_$__cuda_sm70_shflsync_idx_p) ;  /* 0x0000146000007944 */ /* 0x00afea0003c00000 */
[----:B------:R-:W-:Y:S01]  /*126a0*/  IMAD.MOV.U32 R8, RZ, RZ, R0 ;  /* 0x000000ffff087224 */ /* 0x000fe200078e0000 */
[----:B------:R-:W-:Y:S01]  /*126b0*/  MOV R3, 0x1 ;  /* 0x0000000100037802 */ /* 0x000fe20000000f00 */
[----:B------:R-:W-:Y:S01]  /*126c0*/  IMAD.MOV.U32 R5, RZ, RZ, R12 ;  /* 0x000000ffff057224 */ /* 0x000fe200078e000c */
[----:B------:R-:W-:-:S02]  /*126d0*/  MOV R0, 0x1c1f ;  /* 0x00001c1f00007802 */ /* 0x000fc40000000f00 */
[----:B------:R-:W-:Y:S02]  /*126e0*/  MOV R2, 0x12700 ;  /* 0x0001270000027802 */ /* 0x000fe40000000f00 */
[----:B------:R-:W-:Y:S05]  /*126f0*/  CALL.REL.NOINC `($__internal_19_$__cuda_sm70_shflsync_idx_p) ;  /* 0x0000140000007944 */ /* 0x000fea0003c00000 */
[----:B------:R-:W-:Y:S05]  /*12700*/  BRA `(.L_x_1163) ;  /* 0xffff090000007947 */ /* 0x000fea000383ffff */
.L_x_1070:
[----:B-1----:R-:W-:Y:S01]  /*12710*/  IMAD.MOV.U32 R5, RZ, RZ, R11 ;  /* 0x000000ffff057224 */ /* 0x002fe200078e000b */
[----:B------:R-:W-:Y:S01]  /*12720*/  MOV R3, 0x2 ;  /* 0x0000000200037802 */ /* 0x000fe20000000f00 */
[----:B----4-:R-:W-:Y:S01]  /*12730*/  IMAD.MOV.U32 R0, RZ, RZ, 0x1c1f ;  /* 0x00001c1fff007424 */ /* 0x010fe200078e00ff */
[----:B------:R-:W-:Y:S02]  /*12740*/  MOV R2, 0x12760 ;  /* 0x0001276000027802 */ /* 0x000fe40000000f00 */
[----:B--23--:R-:W-:Y:S05]  /*12750*/  CALL.REL.NOINC `($__internal_19_$__cuda_sm70_shflsync_idx_p) ;  /* 0x000013a000007944 */ /* 0x00cfea0003c00000 */
[----:B------:R-:W-:Y:S01]  /*12760*/  MOV R8, R0 ;  /* 0x0000000000087202 */ /* 0x000fe20000000f00 */
[----:B------:R-:W-:Y:S05]  /*12770*/  BRA `(.L_x_1164) ;  /* 0xffff0a6000007947 */ /* 0x000fea000383ffff */
.L_x_1071:
[----:B------:R-:W-:Y:S01]  /*12780*/  IMAD.MOV.U32 R5, RZ, RZ, R12 ;  /* 0x000000ffff057224 */ /* 0x000fe200078e000c */
[----:B------:R-:W-:Y:S01]  /*12790*/  MOV R3, 0x2 ;  /* 0x0000000200037802 */ /* 0x000fe20000000f00 */
[----:B----4-:R-:W-:Y:S01]  /*127a0*/  IMAD.MOV.U32 R0, RZ, RZ, 0x1c1f ;  /* 0x00001c1fff007424 */ /* 0x010fe200078e00ff */
[----:B------:R-:W-:Y:S02]  /*127b0*/  MOV R2, 0x127d0 ;  /* 0x000127d000027802 */ /* 0x000fe40000000f00 */
[----:B-123--:R-:W-:Y:S05]  /*127c0*/  CALL.REL.NOINC `($__internal_19_$__cuda_sm70_shflsync_idx_p) ;  /* 0x0000133000007944 */ /* 0x00efea0003c00000 */
[----:B------:R-:W-:Y:S05]  /*127d0*/  BRA `(.L_x_1165) ;  /* 0xffff0a2000007947 */ /* 0x000fea000383ffff */
.L_x_1074:
[----:B-1----:R-:W-:Y:S01]  /*127e0*/  IMAD.MOV.U32 R5, RZ, RZ, R11 ;  /* 0x000000ffff057224 */ /* 0x002fe200078e000b */
[----:B------:R-:W-:Y:S01]  /*127f0*/  MOV R3, 0x3 ;  /* 0x0000000300037802 */ /* 0x000fe20000000f00 */
[----:B------:R-:W-:Y:S01]  /*12800*/  IMAD.MOV.U32 R0, RZ, RZ, 0x1c1f ;  /* 0x00001c1fff007424 */ /* 0x000fe200078e00ff */
[----:B------:R-:W-:-:S02]  /*12810*/  MOV R2, 0x12830 ;  /* 0x0001283000027802 */ /* 0x000fc40000000f00 */
[----:B--234-:R-:W-:Y:S05]  /*12820*/  CALL.REL.NOINC `($__internal_19_$__cuda_sm70_shflsync_idx_p) ;  /* 0x000012d000007944 */ /* 0x01cfea0003c00000 */
[----:B------:R-:W-:Y:S01]  /*12830*/  IMAD.MOV.U32 R6, RZ, RZ, R0 ;  /* 0x000000ffff067224 */ /* 0x000fe200078e0000 */
[----:B------:R-:W-:Y:S01]  /*12840*/  MOV R3, 0x3 ;  /* 0x0000000300037802 */ /* 0x000fe20000000f00 */
[----:B------:R-:W-:Y:S01]  /*12850*/  IMAD.MOV.U32 R5, RZ, RZ, R12 ;  /* 0x000000ffff057224 */ /* 0x000fe200078e000c */
[----:B------:R-:W-:-:S02]  /*12860*/  MOV R0, 0x1c1f ;  /* 0x00001c1f00007802 */ /* 0x000fc40000000f00 */
[----:B------:R-:W-:Y:S02]  /*12870*/  MOV R2, 0x12890 ;  /* 0x0001289000027802 */ /* 0x000fe40000000f00 */
[----:B------:R-:W-:Y:S05]  /*12880*/  CALL.REL.NOINC `($__internal_19_$__cuda_sm70_shflsync_idx_p) ;  /* 0x0000127000007944 */ /* 0x000fea0003c00000 */
[----:B------:R-:W-:Y:S05]  /*12890*/  BRA `(.L_x_1166) ;  /* 0xffff0b4000007947 */ /* 0x000fea000383ffff */
.L_x_1087:
[----:B------:R-:W-:Y:S01]  /*128a0*/  IMAD.MOV.U32 R0, RZ, RZ, R244 ;  /* 0x000000ffff007224 */ /* 0x000fe200078e00f4 */
[----:B------:R-:W-:Y:S02]  /*128b0*/  MOV R3, 0x2 ;  /* 0x0000000200037802 */ /* 0x000fe40000000f00 */
[----:B------:R-:W-:Y:S02]  /*128c0*/  MOV R2, 0x128e0 ;  /* 0x000128e000027802 */ /* 0x000fe40000000f00 */
[----:B------:R-:W-:Y:S05]  /*128d0*/  CALL.REL.NOINC `($__internal_18_$__cuda_sm70_shflsync_bfly_p) ;  /* 0x000011e000007944 */ /* 0x000fea0003c00000 */
[----:B------:R-:W-:Y:S05]  /*128e0*/  BRA `(.L_x_1167) ;  /* 0xffffa2c000007947 */ /* 0x000fea000383ffff */
.L_x_1088:
[----:B------:R-:W-:Y:S01]  /*128f0*/  IMAD.MOV.U32 R0, RZ, RZ, R5 ;  /* 0x000000ffff007224 */ /* 0x000fe200078e0005 */
[----:B------:R-:W-:Y:S02]  /*12900*/  MOV R3, 0x1 ;  /* 0x0000000100037802 */ /* 0x000fe40000000f00 */
[----:B------:R-:W-:Y:S02]  /*12910*/  MOV R2, 0x12930 ;  /* 0x0001293000027802 */ /* 0x000fe40000000f00 */
[----:B-1----:R-:W-:Y:S05]  /*12920*/  CALL.REL.NOINC `($__internal_18_$__cuda_sm70_shflsync_bfly_p) ;  /* 0x0000119000007944 */ /* 0x002fea0003c00000 */
[----:B------:R-:W-:Y:S01]  /*12930*/  FADD.FTZ R5, R5, R0 ;  /* 0x0000000005057221 */ /* 0x000fe20000010000 */
[----:B------:R-:W-:Y:S02]  /*12940*/  MOV R0, R246 ;  /* 0x000000f600007202 */ /* 0x000fe40000000f00 */
[----:B------:R-:W-:Y:S02]  /*12950*/  MOV R3, 0x2 ;  /* 0x0000000200037802 */ /* 0x000fe40000000f00 */
[----:B------:R-:W-:-:S02]  /*12960*/  MOV R2, 0x12980 ;  /* 0x0001298000027802 */ /* 0x000fc40000000f00 */
[----:B------:R-:W-:Y:S05]  /*12970*/  CALL.REL.NOINC `($__internal_18_$__cuda_sm70_shflsync_bfly_p) ;  /* 0x0000114000007944 */ /* 0x000fea0003c00000 */
[----:B------:R-:W-:Y:S01]  /*12980*/  FADD.FTZ R7, R246, R0 ;  /* 0x00000000f6077221 */ /* 0x000fe20000010000 */
[----:B------:R-:W-:-:S02]  /*12990*/  MOV R3, 0x1 ;  /* 0x0000000100037802 */ /* 0x000fc40000000f00 */
[----:B------:R-:W-:Y:S02]  /*129a0*/  MOV R2, 0x129d0 ;  /* 0x000129d000027802 */ /* 0x000fe40000000f00 */
[----:B------:R-:W-:Y:S02]  /*129b0*/  MOV R0, R7 ;  /* 0x0000000700007202 */ /* 0x000fe40000000f00 */
[----:B------:R-:W-:Y:S05]  /*129c0*/  CALL.REL.NOINC `($__internal_18_$__cuda_sm70_shflsync_bfly_p) ;  /* 0x000010f000007944 */ /* 0x000fea0003c00000 */
[----:B------:R-:W-:Y:S01]  /*129d0*/  FADD.FTZ R4, R7, R0 ;  /* 0x0000000007047221 */ /* 0x000fe20000010000 */
[----:B------:R-:W-:Y:S02]  /*129e0*/  MOV R0, R245 ;  /* 0x000000f500007202 */ /* 0x000fe40000000f00 */
[----:B------:R-:W-:Y:S02]  /*129f0*/  MOV R3, 0x2 ;  /* 0x0000000200037802 */ /* 0x000fe40000000f00 */
[----:B------:R-:W-:Y:S02]  /*12a00*/  MOV R2, 0x12a20 ;  /* 0x00012a2000027802 */ /* 0x000fe40000000f00 */
[----:B------:R-:W-:Y:S05]  /*12a10*/  CALL.REL.NOINC `($__internal_18_$__cuda_sm70_shflsync_bfly_p) ;  /* 0x000010a000007944 */ /* 0x000fea0003c00000 */
[----:B------:R-:W-:Y:S01]  /*12a20*/  FADD.FTZ R7, R245, R0 ;  /* 0x00000000f5077221 */ /* 0x000fe20000010000 */
[----:B------:R-:W-:Y:S02]  /*12a30*/  MOV R3, 0x1 ;  /* 0x0000000100037802 */ /* 0x000fe40000000f00 */
[----:B------:R-:W-:-:S02]  /*12a40*/  MOV R2, 0x12a70 ;  /* 0x00012a7000027802 */ /* 0x000fc40000000f00 */
        /* <DEDUP_REMOVED lines=9> */
[----:B------:R-:W-:Y:S02]  /*12ae0*/  MOV R2, 0x12b10 ;  /* 0x00012b1000027802 */ /* 0x000fe40000000f00 */
[----:B------:R-:W-:-:S02]  /*12af0*/  MOV R0, R6 ;  /* 0x0000000600007202 */ /* 0x000fc40000000f00 */
[----:B------:R-:W-:Y:S05]  /*12b00*/  CALL.REL.NOINC `($__internal_18_$__cuda_sm70_shflsync_bfly_p) ;  /* 0x00000fb000007944 */ /* 0x000fea0003c00000 */
[----:B------:R-:W-:Y:S01]  /*12b10*/  MOV R8, R0 ;  /* 0x0000000000087202 */ /* 0x000fe20000000f00 */
[----:B------:R-:W-:Y:S05]  /*12b20*/  BRA `(.L_x_1168) ;  /* 0xffffa17000007947 */ /* 0x000fea000383ffff */
.L_x_1095:
[----:B-1234-:R-:W-:Y:S01]  /*12b30*/  IMAD.MOV.U32 R5, RZ, RZ, R12 ;  /* 0x000000ffff057224 */ /* 0x01efe200078e000c */
[----:B------:R-:W-:Y:S01]  /*12b40*/  MOV R3, RZ ;  /* 0x000000ff00037202 */ /* 0x000fe20000000f00 */
[----:B------:R-:W-:Y:S01]  /*12b50*/  IMAD.MOV.U32 R0, RZ, RZ, 0x1c1f ;  /* 0x00001c1fff007424 */ /* 0x000fe200078e00ff */
[----:B------:R-:W-:-:S02]  /*12b60*/  MOV R2, 0x12b80 ;  /* 0x00012b8000027802 */ /* 0x000fc40000000f00 */
[----:B------:R-:W-:Y:S05]  /*12b70*/  CALL.REL.NOINC `($__internal_19_$__cuda_sm70_shflsync_idx_p) ;  /* 0x00000f8000007944 */ /* 0x000fea0003c00000 */
[----:B------:R-:W-:Y:S01]  /*12b80*/  MOV R10, R0 ;  /* 0x00000000000a7202 */ /* 0x000fe20000000f00 */
[----:B------:R-:W-:Y:S05]  /*12b90*/  BRA `(.L_x_1169) ;  /* 0xffffbb5000007947 */ /* 0x000fea000383ffff */
.L_x_1096:
[----:B------:R-:W-:Y:S01]  /*12ba0*/  IMAD.MOV.U32 R5, RZ, RZ, R13 ;  /* 0x000000ffff057224 */ /* 0x000fe200078e000d */
[----:B------:R-:W-:Y:S01]  /*12bb0*/  MOV R3, RZ ;  /* 0x000000ff00037202 */ /* 0x000fe20000000f00 */
[----:B------:R-:W-:Y:S01]  /*12bc0*/  IMAD.MOV.U32 R0, RZ, RZ, 0x1c1f ;  /* 0x00001c1fff007424 */ /* 0x000fe200078e00ff */
[----:B------:R-:W-:-:S02]  /*12bd0*/  MOV R2, 0x12bf0 ;  /* 0x00012bf000027802 */ /* 0x000fc40000000f00 */
[----:B-12---:R-:W-:Y:S05]  /*12be0*/  CALL.REL.NOINC `($__internal_19_$__cuda_sm70_shflsync_idx_p) ;  /* 0x00000f1000007944 */ /* 0x006fea0003c00000 */
[----:B------:R-:W-:Y:S05]  /*12bf0*/  BRA `(.L_x_1170) ;  /* 0xffffbb1000007947 */ /* 0x000fea000383ffff */
.L_x_1099:
[----:B------:R-:W-:Y:S01]  /*12c00*/  IMAD.MOV.U32 R5, RZ, RZ, R12 ;  /* 0x000000ffff057224 */ /* 0x000fe200078e000c */
[----:B--2---:R-:W-:Y:S01]  /*12c10*/  MOV R3, 0x1 ;  /* 0x0000000100037802 */ /* 0x004fe20000000f00 */
        /* <DEDUP_REMOVED lines=10> */
.L_x_1102:
[----:B------:R-:W-:Y:S01]  /*12cc0*/  IMAD.MOV.U32 R5, RZ, RZ, R12 ;  /* 0x000000ffff057224 */ /* 0x000fe200078e000c */
[----:B-1----:R-:W-:Y:S01]  /*12cd0*/  MOV R3, 0x2 ;  /* 0x0000000200037802 */ /* 0x002fe20000000f00 */
[----:B----4-:R-:W-:Y:S01]  /*12ce0*/  IMAD.MOV.U32 R0, RZ, RZ, 0x1c1f ;  /* 0x00001c1fff007424 */ /* 0x010fe200078e00ff */
[----:B------:R-:W-:Y:S02]  /*12cf0*/  MOV R2, 0x12d10 ;  /* 0x00012d1000027802 */ /* 0x000fe40000000f00 */
[----:B--23--:R-:W-:Y:S05]  /*12d00*/  CALL.REL.NOINC `($__internal_19_$__cuda_sm70_shflsync_idx_p) ;  /* 0x00000df000007944 */ /* 0x00cfea0003c00000 */
[----:B------:R-:W-:Y:S01]  /*12d10*/  MOV R10, R0 ;  /* 0x00000000000a7202 */ /* 0x000fe20000000f00 */
[----:B------:R-:W-:Y:S05]  /*12d20*/  BRA `(.L_x_1172) ;  /* 0xffffbce000007947 */ /* 0x000fea000383ffff */
.L_x_1103:
[----:B------:R-:W-:Y:S01]  /*12d30*/  IMAD.MOV.U32 R5, RZ, RZ, R13 ;  /* 0x000000ffff057224 */ /* 0x000fe200078e000d */
[----:B------:R-:W-:Y:S01]  /*12d40*/  MOV R3, 0x2 ;  /* 0x0000000200037802 */ /* 0x000fe20000000f00 */
[----:B----4-:R-:W-:Y:S01]  /*12d50*/  IMAD.MOV.U32 R0, RZ, RZ, 0x1c1f ;  /* 0x00001c1fff007424 */ /* 0x010fe200078e00ff */
[----:B------:R-:W-:Y:S02]  /*12d60*/  MOV R2, 0x12d80 ;  /* 0x00012d8000027802 */ /* 0x000fe40000000f00 */
[----:B-123--:R-:W-:Y:S05]  /*12d70*/  CALL.REL.NOINC `($__internal_19_$__cuda_sm70_shflsync_idx_p) ;  /* 0x00000d8000007944 */ /* 0x00efea0003c00000 */
[----:B------:R-:W-:Y:S05]  /*12d80*/  BRA `(.L_x_1173) ;  /* 0xffffbca000007947 */ /* 0x000fea000383ffff */
.L_x_1106:
[----:B------:R-:W-:Y:S01]  /*12d90*/  IMAD.MOV.U32 R5, RZ, RZ, R12 ;  /* 0x000000ffff057224 */ /* 0x000fe200078e000c */
[----:B-1----:R-:W-:Y:S01]  /*12da0*/  MOV R3, 0x3 ;  /* 0x0000000300037802 */ /* 0x002fe20000000f00 */
        /* <DEDUP_REMOVED lines=10> */
.L_x_1108:
[----:B------:R-:W-:Y:S01]  /*12e50*/  IMAD.MOV.U32 R5, RZ, RZ, R12 ;  /* 0x000000ffff057224 */ /* 0x000fe200078e000c */
[----:B------:R-:W-:Y:S01]  /*12e60*/  MOV R3, RZ ;  /* 0x000000ff00037202 */ /* 0x000fe20000000f00 */
[----:B------:R-:W-:Y:S01]  /*12e70*/  IMAD.MOV.U32 R0, RZ, RZ, 0x1c1f ;  /* 0x00001c1fff007424 */ /* 0x000fe200078e00ff */
[----:B------:R-:W-:Y:S02]  /*12e80*/  MOV R2, 0x12ea0 ;  /* 0x00012ea000027802 */ /* 0x000fe40000000f00 */
[----:B------:R-:W-:Y:S05]  /*12e90*/  CALL.REL.NOINC `($__internal_19_$__cuda_sm70_shflsync_idx_p) ;  /* 0x00000c6000007944 */ /* 0x000fea0003c00000 */
[----:B------:R-:W-:Y:S01]  /*12ea0*/  MOV R4, R0 ;  /* 0x0000000000047202 */ /* 0x000fe20000000f00 */
[----:B------:R-:W-:Y:S05]  /*12eb0*/  BRA `(.L_x_1175) ;  /* 0xffffc09000007947 */ /* 0x000fea000383ffff */
.L_x_1109:
[----:B------:R-:W-:Y:S01]  /*12ec0*/  IMAD.MOV.U32 R5, RZ, RZ, R13 ;  /* 0x000000ffff057224 */ /* 0x000fe200078e000d */
[----:B------:R-:W-:Y:S01]  /*12ed0*/  MOV R3, RZ ;  /* 0x000000ff00037202 */ /* 0x000fe20000000f00 */
[----:B------:R-:W-:Y:S01]  /*12ee0*/  IMAD.MOV.U32 R0, RZ, RZ, 0x1c1f ;  /* 0x00001c1fff007424 */ /* 0x000fe200078e00ff */
[----:B------:R-:W-:Y:S02]  /*12ef0*/  MOV R2, 0x12f10 ;  /* 0x00012f1000027802 */ /* 0x000fe40000000f00 */
[----:B-12---:R-:W-:Y:S05]  /*12f00*/  CALL.REL.NOINC `($__internal_19_$__cuda_sm70_shflsync_idx_p) ;  /* 0x00000bf000007944 */ /* 0x006fea0003c00000 */
[----:B------:R-:W-:Y:S05]  /*12f10*/  BRA `(.L_x_1176) ;  /* 0xffffc05000007947 */ /* 0x000fea000383ffff */
.L_x_1112:
[----:B------:R-:W-:Y:S01]  /*12f20*/  IMAD.MOV.U32 R5, RZ, RZ, R12 ;  /* 0x000000ffff057224 */ /* 0x000fe200078e000c */
[----:B-1----:R-:W-:Y:S01]  /*12f30*/  MOV R3, 0x1 ;  /* 0x0000000100037802 */ /* 0x002fe20000000f00 */
[----:B----4-:R-:W-:Y:S01]  /*12f40*/  IMAD.MOV.U32 R0, RZ, RZ, 0x1c1f ;  /* 0x00001c1fff007424 */ /* 0x010fe200078e00ff */
[----:B------:R-:W-:-:S02]  /*12f50*/  MOV R2, 0x12f70 ;  /* 0x00012f7000027802 */ /* 0x000fc40000000f00 */
[----:B--23--:R-:W-:Y:S05]  /*12f60*/  CALL.REL.NOINC `($__internal_19_$__cuda_sm70_shflsync_idx_p) ;  /* 0x00000b9000007944 */ /* 0x00cfea0003c00000 */
[----:B------:R-:W-:Y:S01]  /*12f70*/  IMAD.MOV.U32 R4, RZ, RZ, R0 ;  /* 0x000000ffff047224 */ /* 0x000fe200078e0000 */
[----:B------:R-:W-:Y:S01]  /*12f80*/  MOV R3, 0x1 ;  /* 0x0000000100037802 */ /* 0x000fe20000000f00 */
[----:B------:R-:W-:Y:S01]  /*12f90*/  IMAD.MOV.U32 R5, RZ, RZ, R13 ;  /* 0x000000ffff057224 */ /* 0x000fe200078e000d */
[----:B------:R-:W-:-:S02]  /*12fa0*/  MOV R0, 0x1c1f ;  /* 0x00001c1f00007802 */ /* 0x000fc40000000f00 */
[----:B------:R-:W-:Y:S02]  /*12fb0*/  MOV R2, 0x12fd0 ;  /* 0x00012fd000027802 */ /* 0x000fe40000000f00 */
[----:B------:R-:W-:Y:S05]  /*12fc0*/  CALL.REL.NOINC `($__internal_19_$__cuda_sm70_shflsync_idx_p) ;  /* 0x00000b3000007944 */ /* 0x000fea0003c00000 */
[----:B------:R-:W-:Y:S05]  /*12fd0*/  BRA `(.L_x_1177) ;  /* 0xffffc47000007947 */ /* 0x000fea000383ffff */
.L_x_1115:
[----:B------:R-:W-:Y:S01]  /*12fe0*/  IMAD.MOV.U32 R5, RZ, RZ, R12 ;  /* 0x000000ffff057224 */ /* 0x000fe200078e000c */
[----:B-1----:R-:W-:Y:S01]  /*12ff0*/  MOV R3, 0x2 ;  /* 0x0000000200037802 */ /* 0x002fe20000000f00 */
[----:B----4-:R-:W-:Y:S01]  /*13000*/  IMAD.MOV.U32 R0, RZ, RZ, 0x1c1f ;  /* 0x00001c1fff007424 */ /* 0x010fe200078e00ff */
[----:B------:R-:W-:Y:S02]  /*13010*/  MOV R2, 0x13030 ;  /* 0x0001303000027802 */ /* 0x000fe40000000f00 */
[----:B--23--:R-:W-:Y:S05]  /*13020*/  CALL.REL.NOINC `($__internal_19_$__cuda_sm70_shflsync_idx_p) ;  /* 0x00000ad000007944 */ /* 0x00cfea0003c00000 */
[----:B------:R-:W-:Y:S01]  /*13030*/  MOV R4, R0 ;  /* 0x0000000000047202 */ /* 0x000fe20000000f00 */
[----:B------:R-:W-:Y:S05]  /*13040*/  BRA `(.L_x_1178) ;  /* 0xffffc8d000007947 */ /* 0x000fea000383ffff */
.L_x_1116:
[----:B------:R-:W-:Y:S01]  /*13050*/  IMAD.MOV.U32 R5, RZ, RZ, R13 ;  /* 0x000000ffff057224 */ /* 0x000fe200078e000d */
[----:B------:R-:W-:Y:S01]  /*13060*/  MOV R3, 0x2 ;  /* 0x0000000200037802 */ /* 0x000fe20000000f00 */
[----:B----4-:R-:W-:Y:S01]  /*13070*/  IMAD.MOV.U32 R0, RZ, RZ, 0x1c1f ;  /* 0x00001c1fff007424 */ /* 0x010fe200078e00ff */
[----:B------:R-:W-:Y:S02]  /*13080*/  MOV R2, 0x130a0 ;  /* 0x000130a000027802 */ /* 0x000fe40000000f00 */
[----:B-123--:R-:W-:Y:S05]  /*13090*/  CALL.REL.NOINC `($__internal_19_$__cuda_sm70_shflsync_idx_p) ;  /* 0x00000a6000007944 */ /* 0x00efea0003c00000 */
[----:B------:R-:W-:Y:S05]  /*130a0*/  BRA `(.L_x_1179) ;  /* 0xffffc89000007947 */ /* 0x000fea000383ffff */
.L_x_1119:
[----:B------:R-:W-:Y:S01]  /*130b0*/  IMAD.MOV.U32 R5, RZ, RZ, R12 ;  /* 0x000000ffff057224 */ /* 0x000fe200078e000c */
[----:B--2---:R-:W-:Y:S01]  /*130c0*/  MOV R3, 0x3 ;  /* 0x0000000300037802 */ /* 0x004fe20000000f00 */
[----:B-1----:R-:W-:Y:S01]  /*130d0*/  IMAD.MOV.U32 R0, RZ, RZ, 0x1c1f ;  /* 0x00001c1fff007424 */ /* 0x002fe200078e00ff */
[----:B------:R-:W-:-:S02]  /*130e0*/  MOV R2, 0x13100 ;  /* 0x0001310000027802 */ /* 0x000fc40000000f00 */
[----:B---34-:R-:W-:Y:S05]  /*130f0*/  CALL.REL.NOINC `($__internal_19_$__cuda_sm70_shflsync_idx_p) ;  /* 0x00000a0000007944 */ /* 0x018fea0003c00000 */
[----:B------:R-:W-:Y:S01]  /*13100*/  IMAD.MOV.U32 R4, RZ, RZ, R0 ;  /* 0x000000ffff047224 */ /* 0x000fe200078e0000 */
[----:B------:R-:W-:Y:S01]  /*13110*/  MOV R3, 0x3 ;  /* 0x0000000300037802 */ /* 0x000fe20000000f00 */
[----:B------:R-:W-:Y:S01]  /*13120*/  IMAD.MOV.U32 R5, RZ, RZ, R13 ;  /* 0x000000ffff057224 */ /* 0x000fe200078e000d */
[----:B------:R-:W-:-:S02]  /*13130*/  MOV R0, 0x1c1f ;  /* 0x00001c1f00007802 */ /* 0x000fc40000000f00 */
[----:B------:R-:W-:Y:S02]  /*13140*/  MOV R2, 0x13160 ;  /* 0x0001316000027802 */ /* 0x000fe40000000f00 */
[----:B------:R-:W-:Y:S05]  /*13150*/  CALL.REL.NOINC `($__internal_19_$__cuda_sm70_shflsync_idx_p) ;  /* 0x000009a000007944 */ /* 0x000fea0003c00000 */
[----:B------:R-:W-:Y:S05]  /*13160*/  BRA `(.L_x_1180) ;  /* 0xffffccb000007947 */ /* 0x000fea000383ffff */
.L_x_1123:
[----:B------:R-:W-:Y:S01]  /*13170*/  IMAD.MOV.U32 R5, RZ, RZ, R9 ;  /* 0x000000ffff057224 */ /* 0x000fe200078e0009 */
[----:B------:R-:W-:Y:S01]  /*13180*/  MOV R3, RZ ;  /* 0x000000ff00037202 */ /* 0x000fe20000000f00 */
[----:B------:R-:W-:Y:S01]  /*13190*/  IMAD.MOV.U32 R0, RZ, RZ, 0x1c1f ;  /* 0x00001c1fff007424 */ /* 0x000fe200078e00ff */
[----:B------:R-:W-:Y:S02]  /*131a0*/  MOV R2, 0x131c0 ;  /* 0x000131c000027802 */ /* 0x000fe40000000f00 */
[----:B------:R-:W-:Y:S05]  /*131b0*/  CALL.REL.NOINC `($__internal_19_$__cuda_sm70_shflsync_idx_p) ;  /* 0x0000094000007944 */ /* 0x000fea0003c00000 */
[----:B------:R-:W-:Y:S01]  /*131c0*/  MOV R8, R0 ;  /* 0x0000000000087202 */ /* 0x000fe20000000f00 */
[----:B------:R-:W-:Y:S05]  /*131d0*/  BRA `(.L_x_1181) ;  /* 0xffffd8b000007947 */ /* 0x000fea000383ffff */
.L_x_1124:
[----:B------:R-:W-:Y:S01]  /*131e0*/  IMAD.MOV.U32 R5, RZ, RZ, R12 ;  /* 0x000000ffff057224 */ /* 0x000fe200078e000c */
[----:B------:R-:W-:Y:S01]  /*131f0*/  MOV R3, RZ ;  /* 0x000000ff00037202 */ /* 0x000fe20000000f00 */
[----:B------:R-:W-:Y:S01]  /*13200*/  IMAD.MOV.U32 R0, RZ, RZ, 0x1c1f ;  /* 0x00001c1fff007424 */ /* 0x000fe200078e00ff */
[----:B------:R-:W-:Y:S02]  /*13210*/  MOV R2, 0x13230 ;  /* 0x0001323000027802 */ /* 0x000fe40000000f00 */
[----:B-12---:R-:W-:Y:S05]  /*13220*/  CALL.REL.NOINC `($__internal_19_$__cuda_sm70_shflsync_idx_p) ;  /* 0x000008d000007944 */ /* 0x006fea0003c00000 */
[----:B------:R-:W-:Y:S05]  /*13230*/  BRA `(.L_x_1182) ;  /* 0xffffd87000007947 */ /* 0x000fea000383ffff */
.L_x_1127:
        /* <DEDUP_REMOVED lines=12> */
.L_x_1130:
[----:B-1----:R-:W-:Y:S01]  /*13300*/  IMAD.MOV.U32 R5, RZ, RZ, R9 ;  /* 0x000000ffff057224 */ /* 0x002fe200078e0009 */
[----:B------:R-:W-:Y:S01]  /*13310*/  MOV R3, 0x2 ;  /* 0x0000000200037802 */ /* 0x000fe20000000f00 */
[----:B----4-:R-:W-:Y:S01]  /*13320*/  IMAD.MOV.U32 R0, RZ, RZ, 0x1c1f ;  /* 0x00001c1fff007424 */ /* 0x010fe200078e00ff */
[----:B------:R-:W-:Y:S02]  /*13330*/  MOV R2, 0x13350 ;  /* 0x0001335000027802 */ /* 0x000fe40000000f00 */
[----:B--23--:R-:W-:Y:S05]  /*13340*/  CALL.REL.NOINC `($__internal_19_$__cuda_sm70_shflsync_idx_p) ;  /* 0x000007b000007944 */ /* 0x00cfea0003c00000 */
[----:B------:R-:W-:Y:S01]  /*13350*/  MOV R8, R0 ;  /* 0x0000000000087202 */ /* 0x000fe20000000f00 */
[----:B------:R-:W-:Y:S05]  /*13360*/  BRA `(.L_x_1184) ;  /* 0xffffda5000007947 */ /* 0x000fea000383ffff */
.L_x_1131:
[----:B------:R-:W-:Y:S01]  /*13370*/  IMAD.MOV.U32 R5, RZ, RZ, R12 ;  /* 0x000000ffff057224 */ /* 0x000fe200078e000c */
[----:B------:R-:W-:Y:S01]  /*13380*/  MOV R3, 0x2 ;  /* 0x0000000200037802 */ /* 0x000fe20000000f00 */
[----:B----4-:R-:W-:Y:S01]  /*13390*/  IMAD.MOV.U32 R0, RZ, RZ, 0x1c1f ;  /* 0x00001c1fff007424 */ /* 0x010fe200078e00ff */
[----:B------:R-:W-:Y:S02]  /*133a0*/  MOV R2, 0x133c0 ;  /* 0x000133c000027802 */ /* 0x000fe40000000f00 */
[----:B-123--:R-:W-:Y:S05]  /*133b0*/  CALL.REL.NOINC `($__internal_19_$__cuda_sm70_shflsync_idx_p) ;  /* 0x0000074000007944 */ /* 0x00efea0003c00000 */
[----:B------:R-:W-:Y:S05]  /*133c0*/  BRA `(.L_x_1185) ;  /* 0xffffda1000007947 */ /* 0x000fea000383ffff */
.L_x_1134:
        /* <DEDUP_REMOVED lines=12> */
.L_x_1136:
[----:B------:R-:W-:Y:S01]  /*13490*/  IMAD.MOV.U32 R5, RZ, RZ, R74 ;  /* 0x000000ffff057224 */ /* 0x000fe200078e004a */
[----:B------:R-:W-:Y:S01]  /*134a0*/  MOV R3, RZ ;  /* 0x000000ff00037202 */ /* 0x000fe20000000f00 */
[----:B------:R-:W-:Y:S01]  /*134b0*/  IMAD.MOV.U32 R0, RZ, RZ, 0x1f ;  /* 0x0000001fff007424 */ /* 0x000fe200078e00ff */
[----:B------:R-:W-:Y:S02]  /*134c0*/  MOV R2, 0x134e0 ;  /* 0x000134e000027802 */ /* 0x000fe40000000f00 */
[----:B--2---:R-:W-:Y:S05]  /*134d0*/  CALL.REL.NOINC `($__internal_19_$__cuda_sm70_shflsync_idx_p) ;  /* 0x0000062000007944 */ /* 0x004fea0003c00000 */
[----:B------:R-:W-:Y:S01]  /*134e0*/  MOV R9, R0 ;  /* 0x0000000000097202 */ /* 0x000fe20000000f00 */
[----:B------:R-:W-:Y:S05]  /*134f0*/  BRA `(.L_x_1187) ;  /* 0xffffdcb000007947 */ /* 0x000fea000383ffff */
.L_x_1137:
[----:B------:R-:W-:Y:S01]  /*13500*/  IMAD.MOV.U32 R5, RZ, RZ, R74 ;  /* 0x000000ffff057224 */ /* 0x000fe200078e004a */
[----:B------:R-:W-:Y:S01]  /*13510*/  MOV R3, 0x1 ;  /* 0x0000000100037802 */ /* 0x000fe20000000f00 */
[----:B------:R-:W-:Y:S01]  /*13520*/  IMAD.MOV.U32 R0, RZ, RZ, 0x1f ;  /* 0x0000001fff007424 */ /* 0x000fe200078e00ff */
[----:B------:R-:W-:Y:S02]  /*13530*/  MOV R2, 0x13550 ;  /* 0x0001355000027802 */ /* 0x000fe40000000f00 */
[----:B-12---:R-:W-:Y:S05]  /*13540*/  CALL.REL.NOINC `($__internal_19_$__cuda_sm70_shflsync_idx_p) ;  /* 0x000005b000007944 */ /* 0x006fea0003c00000 */
[----:B------:R-:W-:Y:S01]  /*13550*/  MOV R8, R0 ;  /* 0x0000000000087202 */ /* 0x000fe20000000f00 */
[----:B------:R-:W-:Y:S05]  /*13560*/  BRA `(.L_x_1188) ;  /* 0xffffdc6000007947 */ /* 0x000fea000383ffff */
.L_x_1138:
[----:B------:R-:W-:Y:S02]  /*13570*/  MOV R2, 0x1 ;  /* 0x0000000100027802 */ /* 0x000fe40000000f00 */
[----:B------:R-:W-:-:S02]  /*13580*/  MOV R3, 0x135a0 ;  /* 0x000135a000037802 */ /* 0x000fc40000000f00 */
[----:B-1234-:R-:W-:Y:S05]  /*13590*/  CALL.REL.NOINC `($__internal_20_$__cuda_sm70_shflsync_up_p) ;  /* 0x000005b000007944 */ /* 0x01efea0003c00000 */
[----:B------:R-:W-:Y:S05]  /*135a0*/  BRA `(.L_x_1189) ;  /* 0xffffdd5000007947 */ /* 0x000fea000383ffff */
.L_x_1139:
[----:B------:R-:W-:Y:S02]  /*135b0*/  MOV R2, 0x2 ;  /* 0x0000000200027802 */ /* 0x000fe40000000f00 */
[----:B------:R-:W-:-:S02]  /*135c0*/  MOV R3, 0x135e0 ;  /* 0x000135e000037802 */ /* 0x000fc40000000f00 */
[----:B--2-4-:R-:W-:Y:S05]  /*135d0*/  CALL.REL.NOINC `($__internal_20_$__cuda_sm70_shflsync_up_p) ;  /* 0x0000057000007944 */ /* 0x014fea0003c00000 */
        /* <DEDUP_REMOVED lines=23> */
.L_x_1143:
[----:B------:R-:W-:Y:S02]  /*13750*/  MOV R2, 0x1 ;  /* 0x0000000100027802 */ /* 0x000fe40000000f00 */
[----:B------:R-:W-:Y:S02]  /*13760*/  MOV R3, 0x13780 ;  /* 0x0001378000037802 */ /* 0x000fe40000000f00 */
[----:B------:R-:W-:Y:S05]  /*13770*/  CALL.REL.NOINC `($__internal_20_$__cuda_sm70_shflsync_up_p) ;  /* 0x000003d000007944 */ /* 0x000fea0003c00000 */
[----:B------:R-:W-:Y:S01]  /*13780*/  MOV R2, R4 ;  /* 0x0000000400027202 */ /* 0x000fe20000000f00 */
[----:B------:R-:W-:Y:S05]  /*13790*/  BRA `(.L_x_1191) ;  /* 0xffffddc000007947 */ /* 0x000fea000383ffff */
.L_x_1144:
        /* <DEDUP_REMOVED lines=26> */
.L_x_1146:
[----:B------:R-:W-:Y:S02]  /*13940*/  SEL R0, RZ, 0x1, P0 ;  /* 0x00000001ff007807 */ /* 0x000fe40000000000 */
[----:B------:R-:W-:Y:S02]  /*13950*/  MOV R2, 0x13970 ;  /* 0x0001397000027802 */ /* 0x000fe40000000f00 */
[----:B-1----:R-:W-:Y:S05]  /*13960*/  CALL.REL.NOINC `($__internal_21_$__cuda_sm70_votesync_ballot) ;  /* 0x0000025000007944 */ /* 0x002fea0003c00000 */
[----:B------:R-:W-:Y:S01]  /*13970*/  MOV R10, R0 ;  /* 0x00000000000a7202 */ /* 0x000fe20000000f00 */
[----:B------:R-:W-:Y:S05]  /*13980*/  BRA `(.L_x_1193) ;  /* 0xffffdd6000007947 */ /* 0x000fea000383ffff */
.L_x_1147:
[----:B------:R-:W-:Y:S01]  /*13990*/  IMAD.MOV.U32 R5, RZ, RZ, R6 ;  /* 0x000000ffff057224 */ /* 0x000fe200078e0006 */
[----:B------:R-:W-:Y:S01]  /*139a0*/  MOV R3, R8 ;  /* 0x0000000800037202 */ /* 0x000fe20000000f00 */
[----:B--2---:R-:W-:Y:S01]  /*139b0*/  IMAD.MOV.U32 R0, RZ, RZ, 0x1f ;  /* 0x0000001fff007424 */ /* 0x004fe200078e00ff */
[----:B------:R-:W-:Y:S02]  /*139c0*/  MOV R2, 0x139e0 ;  /* 0x000139e000027802 */ /* 0x000fe40000000f00 */
[----:B-1----:R-:W-:Y:S05]  /*139d0*/  CALL.REL.NOINC `($__internal_19_$__cuda_sm70_shflsync_idx_p) ;  /* 0x0000012000007944 */ /* 0x002fea0003c00000 */
[----:B------:R-:W-:Y:S01]  /*139e0*/  IMAD.MOV.U32 R12, RZ, RZ, R0 ;  /* 0x000000ffff0c7224 */ /* 0x000fe200078e0000 */
[----:B------:R-:W-:Y:S01]  /*139f0*/  MOV R3, R8 ;  /* 0x0000000800037202 */ /* 0x000fe20000000f00 */
[----:B------:R-:W-:Y:S01]  /*13a00*/  IMAD.MOV.U32 R5, RZ, RZ, R7 ;  /* 0x000000ffff057224 */ /* 0x000fe200078e0007 */
[----:B------:R-:W-:Y:S02]  /*13a10*/  MOV R0, 0x1f ;  /* 0x0000001f00007802 */ /* 0x000fe40000000f00 */
[----:B------:R-:W-:-:S02]  /*13a20*/  MOV R2, 0x13a40 ;  /* 0x00013a4000027802 */ /* 0x000fc40000000f00 */
[----:B------:R-:W-:Y:S05]  /*13a30*/  CALL.REL.NOINC `($__internal_19_$__cuda_sm70_shflsync_idx_p) ;  /* 0x000000c000007944 */ /* 0x000fea0003c00000 */
[----:B------:R-:W-:Y:S01]  /*13a40*/  MOV R7, R0 ;  /* 0x0000000000077202 */ /* 0x000fe20000000f00 */
[----:B------:R-:W-:Y:S05]  /*13a50*/  BRA `(.L_x_1194) ;  /* 0xffffdd0000007947 */ /* 0x000fea000383ffff */
.L_x_1150:
[----:B------:R-:W-:Y:S01]  /*13a60*/  IMAD.MOV.U32 R5, RZ, RZ, R4 ;  /* 0x000000ffff057224 */ /* 0x000fe200078e0004 */
[----:B--2---:R-:W-:-:S02]  /*13a70*/  MOV R0, 0x1f ;  /* 0x0000001f00007802 */ /* 0x004fc40000000f00 */
[----:B------:R-:W-:Y:S02]  /*13a80*/  MOV R2, 0x13aa0 ;  /* 0x00013aa000027802 */ /* 0x000fe40000000f00 */
[----:B-1-34-:R-:W-:Y:S05]  /*13a90*/  CALL.REL.NOINC `($__internal_19_$__cuda_sm70_shflsync_idx_p) ;  /* 0x0000006000007944 */ /* 0x01afea0003c00000 */
[----:B------:R-:W-:Y:S01]  /*13aa0*/  MOV R13, R0 ;  /* 0x00000000000d7202 */ /* 0x000fe20000000f00 */
[----:B------:R-:W-:Y:S05]  /*13ab0*/  BRA `(.L_x_1149) ;  /* 0xffffdd0000007947 */ /* 0x000fea000383ffff */
        .weak           $__internal_18_$__cuda_sm70_shflsync_bfly_p
        .type           $__internal_18_$__cuda_sm70_shflsync_bfly_p,@function
        .size           $__internal_18_$__cuda_sm70_shflsync_bfly_p,($__internal_19_$__cuda_sm70_shflsync_idx_p - $__internal_18_$__cuda_sm70_shflsync_bfly_p)
$__internal_18_$__cuda_sm70_shflsync_bfly_p:
[----:B------:R-:W-:Y:S04]  /*13ac0*/  WARPSYNC R8 ;  /* 0x0000000800007348 */ /* 0x000fe80003800000 */
[----:B------:R1:W2:Y:S02]  /*13ad0*/  SHFL.BFLY PT, R0, R0, R3, R9 ;  /* 0x0c00000300007389 */ /* 0x0002a400000e0009 */
[----:B-1----:R-:W-:-:S04]  /*13ae0*/  MOV R3, 0x0 ;  /* 0x0000000000037802 */ /* 0x002fc80000000f00 */
[----:B--2---:R-:W-:Y:S05]  /*13af0*/  RET.REL.NODEC R2 `(_ZN7cutlass13device_kernelIN5flash19enable_sm80_to_sm89INS1_16FlashAttnFwdSm80INS1_25CollectiveMainloopFwdSm80ILi4ELi1ELb0EN4cute5tupleIJNS5_1CILi128EEENS7_ILi48EEENS7_ILi96EEEEEELi96ENS_6half_tEfNS_4arch4Sm80ELb1ELb0ELb1ELb1ELb0ELb0ELb1ELb1EEENS1_21CollectiveEpilogueFwdINS6_IJS8_SA_S9_EEENS6_IJNS7_ILi1EEESI_SI_EEESC_SE_Li128ELb1ELb1ELb1ELb0EEENS1_36VarlenDynamicPersistentTileSchedulerILi128ELi48ELi128ELi128ELb1ELb1ELb0ELb1ELb1ELb1EEEEEEEEEvNT_6ParamsE) ;  /* 0xfffec50002007950 */ /* 0x004fea0003c3ffff */
        .weak           $__internal_19_$__cuda_sm70_shflsync_idx_p
        .type           $__internal_19_$__cuda_sm70_shflsync_idx_p,@function
        .size           $__internal_19_$__cuda_sm70_shflsync_idx_p,($__internal_20_$__cuda_sm70_shflsync_up_p - $__internal_19_$__cuda_sm70_shflsync_idx_p)
$__internal_19_$__cuda_sm70_shflsync_idx_p:
[----:B------:R-:W-:-:S04]  /*13b00*/  MOV R15, 0xffffffff ;  /* 0xffffffff000f7802 */ /* 0x000fc80000000f00 */
[----:B------:R-:W-:Y:S04]  /*13b10*/  WARPSYNC R15 ;  /* 0x0000000f00007348 */ /* 0x000fe80003800000 */
[----:B------:R1:W2:Y:S02]  /*13b20*/  SHFL.IDX PT, R0, R5, R3, R0 ;  /* 0x0000000305007389 */ /* 0x0002a400000e0000 */
[----:B-1----:R-:W-:-:S04]  /*13b30*/  MOV R3, 0x0 ;  /* 0x0000000000037802 */ /* 0x002fc80000000f00 */
[----:B--2---:R-:W-:Y:S05]  /*13b40*/  RET.REL.NODEC R2 `(_ZN7cutlass13device_kernelIN5flash19enable_sm80_to_sm89INS1_16FlashAttnFwdSm80INS1_25CollectiveMainloopFwdSm80ILi4ELi1ELb0EN4cute5tupleIJNS5_1CILi128EEENS7_ILi48EEENS7_ILi96EEEEEELi96ENS_6half_tEfNS_4arch4Sm80ELb1ELb0ELb1ELb1ELb0ELb0ELb1ELb1EEENS1_21CollectiveEpilogueFwdINS6_IJS8_SA_S9_EEENS6_IJNS7_ILi1EEESI_SI_EEESC_SE_Li128ELb1ELb1ELb1ELb0EEENS1_36VarlenDynamicPersistentTileSchedulerILi128ELi48ELi128ELi128ELb1ELb1ELb0ELb1ELb1ELb1EEEEEEEEEvNT_6ParamsE) ;  /* 0xfffec4b002007950 */ /* 0x004fea0003c3ffff */
        .weak           $__internal_20_$__cuda_sm70_shflsync_up_p
        .type           $__internal_20_$__cuda_sm70_shflsync_up_p,@function
        .size           $__internal_20_$__cuda_sm70_shflsync_up_p,($__internal_21_$__cuda_sm70_votesync_ballot - $__internal_20_$__cuda_sm70_shflsync_up_p)
$__internal_20_$__cuda_sm70_shflsync_up_p:
[----:B------:R-:W-:Y:S02]  /*13b50*/  IMAD.MOV.U32 R4, RZ, RZ, RZ ;  /* 0x000000ffff047224 */ /* 0x000fe400078e00ff */
[----:B------:R-:W-:-:S04]  /*13b60*/  IMAD.MOV.U32 R10, RZ, RZ, -0x1 ;  /* 0xffffffffff0a7424 */ /* 0x000fc800078e00ff */
[----:B------:R-:W-:Y:S04]  /*13b70*/  WARPSYNC R10 ;  /* 0x0000000a00007348 */ /* 0x000fe80003800000 */
[----:B------:R1:W2:Y:S02]  /*13b80*/  SHFL.UP PT, R4, R0, R2, R4 ;  /* 0x0400000200047389 */ /* 0x0002a400000e0004 */
[----:B-1----:R-:W-:Y:S02]  /*13b90*/  MOV R2, R3 ;  /* 0x0000000300027202 */ /* 0x002fe40000000f00 */
[----:B------:R-:W-:-:S04]  /*13ba0*/  MOV R3, 0x0 ;  /* 0x0000000000037802 */ /* 0x000fc80000000f00 */
[----:B--2---:R-:W-:Y:S05]  /*13bb0*/  RET.REL.NODEC R2 `(_ZN7cutlass13device_kernelIN5flash19enable_sm80_to_sm89INS1_16FlashAttnFwdSm80INS1_25CollectiveMainloopFwdSm80ILi4ELi1ELb0EN4cute5tupleIJNS5_1CILi128EEENS7_ILi48EEENS7_ILi96EEEEEELi96ENS_6half_tEfNS_4arch4Sm80ELb1ELb0ELb1ELb1ELb0ELb0ELb1ELb1EEENS1_21CollectiveEpilogueFwdINS6_IJS8_SA_S9_EEENS6_IJNS7_ILi1EEESI_SI_EEESC_SE_Li128ELb1ELb1ELb1ELb0EEENS1_36VarlenDynamicPersistentTileSchedulerILi128ELi48ELi128ELi128ELb1ELb1ELb0ELb1ELb1ELb1EEEEEEEEEvNT_6ParamsE) ;  /* 0xfffec44002007950 */ /* 0x004fea0003c3ffff */
        .weak           $__internal_21_$__cuda_sm70_votesync_ballot
        .type           $__internal_21_$__cuda_sm70_votesync_ballot,@function
        .size           $__internal_21_$__cuda_sm70_votesync_ballot,(.L_x_1449 - $__internal_21_$__cuda_sm70_votesync_ballot)
$__internal_21_$__cuda_sm70_votesync_ballot:
[----:B------:R-:W-:Y:S01]  /*13bc0*/  ISETP.NE.U32.AND P0, PT, R0, 0x1, PT ;  /* 0x000000010000780c */ /* 0x000fe20003f05070 */
[----:B------:R-:W-:-:S04]  /*13bd0*/  IMAD.MOV.U32 R3, RZ, RZ, -0x1 ;  /* 0xffffffffff037424 */ /* 0x000fc800078e00ff */
[----:B------:R-:W-:Y:S08]  /*13be0*/  WARPSYNC R3 ;  /* 0x0000000300007348 */ /* 0x000ff00003800000 */
[----:B------:R-:W-:-:S04]  /*13bf0*/  VOTE.ANY R0, PT, !P0 ;  /* 0x0000000000007806 */ /* 0x000fc800040e0100 */
[----:B------:R-:W-:Y:S01]  /*13c00*/  LOP3.LUT R0, R0, R3, RZ, 0xc0, !PT ;  /* 0x0000000300007212 */ /* 0x000fe200078ec0ff */
[----:B------:R-:W-:-:S04]  /*13c10*/  IMAD.MOV.U32 R3, RZ, RZ, 0x0 ;  /* 0x00000000ff037424 */ /* 0x000fc800078e00ff */
[----:B------:R-:W-:Y:S05]  /*13c20*/  RET.REL.NODEC R2 `(_ZN7cutlass13device_kernelIN5flash19enable_sm80_to_sm89INS1_16FlashAttnFwdSm80INS1_25CollectiveMainloopFwdSm80ILi4ELi1ELb0EN4cute5tupleIJNS5_1CILi128EEENS7_ILi48EEENS7_ILi96EEEEEELi96ENS_6half_tEfNS_4arch4Sm80ELb1ELb0ELb1ELb1ELb0ELb0ELb1ELb1EEENS1_21CollectiveEpilogueFwdINS6_IJS8_SA_S9_EEENS6_IJNS7_ILi1EEESI_SI_EEESC_SE_Li128ELb1ELb1ELb1ELb0EEENS1_36VarlenDynamicPersistentTileSchedulerILi128ELi48ELi128ELi128ELb1ELb1ELb0ELb1ELb1ELb1EEEEEEEEEvNT_6ParamsE) ;  /* 0xfffec3d002007950 */ /* 0x000fea0003c3ffff */
.L_x_1195:
        /* <DEDUP_REMOVED lines=13> */
.L_x_1449:


//--------------------- .text._ZN7cutlass13device_kernelIN5flash19enable_sm80_to_sm89INS1_16FlashAttnFwdSm80INS1_25CollectiveMainloopFwdSm80ILi4ELi1ELb0EN4cute5tupleIJNS5_1CILi128EEENS7_ILi48EEENS7_ILi96EEEEEELi96ENS_6half_tEfNS_4arch4Sm80ELb1ELb0ELb1ELb1ELb0ELb1ELb1ELb1EEENS1_21CollectiveEpilogueFwdINS6_IJS8_SA_S9_EEENS6_IJNS7_ILi1EEESI_SI_EEESC_SE_Li128ELb1ELb1ELb1ELb0EEENS1_36VarlenDynamicPersistentTileSchedulerILi128ELi48ELi128ELi128ELb1ELb1ELb0ELb1ELb1ELb1EEEEEEEEEvNT_6ParamsE --------------------------
	.section	.text._ZN7cutlass13device_kernelIN5flash19enable_sm80_to_sm89INS1_16FlashAttnFwdSm80INS1_25CollectiveMainloopFwdSm80ILi4ELi1ELb0EN4cute5tupleIJNS5_1CILi128EEENS7_ILi48EEENS7_ILi96EEEEEELi96ENS_6half_tEfNS_4arch4Sm80ELb1ELb0ELb1ELb1ELb0ELb1ELb1ELb1EEENS1_21CollectiveEpilogueFwdINS6_IJS8_SA_S9_EEENS6_IJNS7_ILi1EEESI_SI_EEESC_SE_Li128ELb1ELb1ELb1ELb0EEENS1_36VarlenDynamicPersistentTileSchedulerILi128ELi48ELi128ELi128ELb1ELb1ELb0ELb1ELb1ELb1EEEEEEEEEvNT_6ParamsE,"ax",@progbits
	.sectioninfo	@"SHI_REGISTERS=255"
	.align	128
.text._ZN7cutlass13device_kernelIN5flash19enable_sm80_to_sm89INS1_16FlashAttnFwdSm80INS1_25CollectiveMainloopFwdSm80ILi4ELi1ELb0EN4cute5tupleIJNS5_1CILi128EEENS7_ILi48EEENS7_ILi96EEEEEELi96ENS_6half_tEfNS_4arch4Sm80ELb1ELb0ELb1ELb1ELb0ELb1ELb1ELb1EEENS1_21CollectiveEpilogueFwdINS6_IJS8_SA_S9_EEENS6_IJNS7_ILi1EEESI_SI_EEESC_SE_Li128ELb1ELb1ELb1ELb0EEENS1_36VarlenDynamicPersistentTileSchedulerILi128ELi48ELi128ELi128ELb1ELb1ELb0ELb1ELb1ELb1EEEEEEEEEvNT_6ParamsE:
        .type           _ZN7cutlass13device_kernelIN5flash19enable_sm80_to_sm89INS1_16FlashAttnFwdSm80INS1_25CollectiveMainloopFwdSm80ILi4ELi1ELb0EN4cute5tupleIJNS5_1CILi128EEENS7_ILi48EEENS7_ILi96EEEEEELi96ENS_6half_tEfNS_4arch4Sm80ELb1ELb0ELb1ELb1ELb0ELb1ELb1ELb1EEENS1_21CollectiveEpilogueFwdINS6_IJS8_SA_S9_EEENS6_IJNS7_ILi1EEESI_SI_EEESC_SE_Li128ELb1ELb1ELb1ELb0EEENS1_36VarlenDynamicPersistentTileSchedulerILi128ELi48ELi128ELi128ELb1ELb1ELb0ELb1ELb1ELb1EEEEEEEEEvNT_6ParamsE,@function
        .size           _ZN7cutlass13device_kernelIN5flash19enable_sm80_to_sm89INS1_16FlashAttnFwdSm80INS1_25CollectiveMainloopFwdSm80ILi4ELi1ELb0EN4cute5tupleIJNS5_1CILi128EEENS7_ILi48EEENS7_ILi96EEEEEELi96ENS_6half_tEfNS_4arch4Sm80ELb1ELb0ELb1ELb1ELb0ELb1ELb1ELb1EEENS1_21CollectiveEpilogueFwdINS6_IJS8_SA_S9_EEENS6_IJNS7_ILi1EEESI_SI_EEESC_SE_Li128ELb1ELb1ELb1ELb0EEENS1_36VarlenDynamicPersistentTileSchedulerILi128ELi48ELi128ELi128ELb1ELb1ELb0ELb1ELb1ELb1EEEEEEEEEvNT_6ParamsE,(.L_x_1454 - _ZN7cutlass13device_kernelIN5flash19enable_sm80_to_sm89INS1_16FlashAttnFwdSm80INS1_25CollectiveMainloopFwdSm80ILi4ELi1ELb0EN4cute5tupleIJNS5_1CILi128EEENS7_ILi48EEENS7_ILi96EEEEEELi96ENS_6half_tEfNS_4arch4Sm80ELb1ELb0ELb1ELb1ELb0ELb1ELb1ELb1EEENS1_21CollectiveEpilogueFwdINS6_IJS8_SA_S9_EEENS6_IJNS7_ILi1EEESI_SI_EEESC_SE_Li128ELb1ELb1ELb1ELb0EEENS1_36VarlenDynamicPersistentTileSchedulerILi128ELi48ELi128ELi128ELb1ELb1ELb0ELb1ELb1ELb1EEEEEEEEEvNT_6ParamsE)
        .other          _ZN7cutlass13device_kernelIN5flash19enable_sm80_to_sm89INS1_16FlashAttnFwdSm80INS1_25CollectiveMainloopFwdSm80ILi4ELi1ELb0EN4cute5tupleIJNS5_1CILi128EEENS7_ILi48EEENS7_ILi96EEEEEELi96ENS_6half_tEfNS_4arch4Sm80ELb1ELb0ELb1ELb1ELb0ELb1ELb1ELb1EEENS1_21CollectiveEpilogueFwdINS6_IJS8_SA_S9_EEENS6_IJNS7_ILi1EEESI_SI_EEESC_SE_Li128ELb1ELb1ELb1ELb0EEENS1_36VarlenDynamicPersistentTileSchedulerILi128ELi48ELi128ELi128ELb1ELb1ELb0ELb1ELb1ELb1EEEEEEEEEvNT_6ParamsE,@"STO_CUDA_ENTRY STV_DEFAULT"
_ZN7cutlass13device_kernelIN5flash19enable_sm80_to_sm89INS1_16FlashAttnFwdSm80INS1_25CollectiveMainloopFwdSm80ILi4ELi1ELb0EN4cute5tupleIJNS5_1CILi128EEENS7_ILi48EEENS7_ILi96EEEEEELi96ENS_6half_tEfNS_4arch4Sm80ELb1ELb0ELb1ELb1ELb0ELb1ELb1ELb1EEENS1_21CollectiveEpilogueFwdINS6_IJS8_SA_S9_EEENS6_IJNS7_ILi1EEESI_SI_EEESC_SE_Li128ELb1ELb1ELb1ELb0EEENS1_36VarlenDynamicPersistentTileSchedulerILi128ELi48ELi128ELi128ELb1ELb1ELb0ELb1ELb1ELb1EEEEEEEEEvNT_6ParamsE:
        /* <DEDUP_REMOVED lines=54> */
.L_x_1201:
        /* <DEDUP_REMOVED lines=16> */
.L_x_1385:
        /* <DEDUP_REMOVED lines=16> */
.L_x_1386:
[----:B--2---:R-:W-:-:S05]  /*0560*/  IMAD R0, R0, c[0x0][0x538], RZ ;  /* 0x00014e0000007a24 */ /* 0x004fca00078e02ff */
[----:B------:R-:W-:-:S04]  /*0570*/  IADD3 R7, R0, R7, RZ ;  /* 0x0000000700077210 */ /* 0x000fc80007ffe0ff */
[----:B------:R-:W-:-:S13]  /*0580*/  ISETP.GT.AND P0, PT, R7, UR4, PT ;  /* 0x0000000407007c0c */ /* 0x000fda000bf04270 */
[----:B-1----:R-:W-:Y:S05]  /*0590*/  @!P0 BRA `(.L_x_1201) ;  /* 0xfffffdc000008947 */ /* 0x002fea000383ffff */
.L_x_1197:
[----:B------:R-:W-:-:S05]  /*05a0*/  IADD3 R11, -R0, R7, RZ ;  /* 0x00000007000b7210 */ /* 0x000fca0007ffe1ff */
[----:B------:R-:W-:-:S05]  /*05b0*/  IMAD R0, R4, c[0x0][0x538], R11 ;  /* 0x00014e0004007a24 */ /* 0x000fca00078e020b */
[----:B------:R-:W-:Y:S01]  /*05c0*/  ISETP.GT.AND P0, PT, R0, UR4, PT ;  /* 0x0000000400007c0c */ /* 0x000fe2000bf04270 */
[----:B------:R-:W-:-:S12]  /*05d0*/  BRA.DIV ~URZ, `(.L_x_1202) ;  /* 0x0001e1527f007947 */ /* 0x000fd8000b800000 */
[----:B------:R-:W-:-:S04]  /*05e0*/  VOTE.ANY R10, PT, !P0 ;  /* 0x00000000000a7806 */ /* 0x000fc800040e0100 */
.L_x_1387:
[----:B------:R-:W1:Y:S02]  /*05f0*/  POPC R7, R10 ;  /* 0x0000000a00077309 */ /* 0x000e640000000000 */
[----:B-1----:R-:W-:-:S05]  /*0600*/  IADD3 R0, R7, R6, RZ ;  /* 0x0000000607007210 */ /* 0x002fca0007ffe0ff */
[----:B------:R1:W-:Y:S01]  /*0610*/  STL [R1+0x44], R0 ;  /* 0x0000440001007387 */ /* 0x0003e20000100800 */
[----:B------:R-:W-:Y:S05]  /*0620*/  BRA.DIV ~URZ, `(.L_x_1203) ;  /* 0x0001e1527f007947 */ /* 0x000fea000b800000 */
[----:B------:R2:W3:Y:S01]  /*0630*/  SHFL.IDX PT, R12, R9, R7, 0x1f ;  /* 0x00001f07090c7589 */ /* 0x0004e200000e0000 */
[----:B------:R-:W-:-:S03]  /*0640*/  MOV R6, RZ ;  /* 0x000000ff00067202 */ /* 0x000fc60000000f00 */
[----:B------:R2:W4:Y:S04]  /*0650*/  SHFL.IDX PT, R9, R8, R7, 0x1f ;  /* 0x00001f0708097589 */ /* 0x00052800000e0000 */
.L_x_1388:
[----:B------:R-:W-:Y:S01]  /*0660*/  ISETP.NE.AND P0, PT, R10, RZ, PT ;  /* 0x000000ff0a00720c */ /* 0x000fe20003f05270 */
[----:B------:R-:W-:-:S12]  /*0670*/  BSSY B0, `(.L_x_1204) ;  /* 0x0000005000007945 */ /* 0x000fd80003800000 */
[----:B------:R-:W-:Y:S05]  /*0680*/  @!P0 BRA `(.L_x_1205) ;  /* 0x0000003000008947 */ /* 0x000fea0003800000 */
[----:B------:R-:W-:Y:S01]  /*0690*/  IADD3 R3, R7, -0x1, RZ ;  /* 0xffffffff07037810 */ /* 0x000fe20007ffe0ff */
[----:B------:R-:W-:Y:S05]  /*06a0*/  BRA.DIV ~URZ, `(.L_x_1206) ;  /* 0x0001e1b27f007947 */ /* 0x000fea000b800000 */
[----:B------:R1:W2:Y:S02]  /*06b0*/  SHFL.IDX PT, R6, R4, R3, 0x1f ;  /* 0x00001f0304067589 */ /* 0x0002a400000e0000 */
.L_x_1205:
[----:B------:R-:W-:Y:S05]  /*06c0*/  BSYNC B0 ;  /* 0x0000000000007941 */ /* 0x000fea0003800000 */
.L_x_1204:
        /* <DEDUP_REMOVED lines=69> */
.L_x_1208:
        /* <DEDUP_REMOVED lines=70> */
.L_x_1209:
[----:B------:R-:W-:Y:S05]  /*0f80*/  BSYNC B0 ;  /* 0x0000000000007941 */ /* 0x000fea0003800000 */
.L_x_1207:
[----:B------:R-:W-:-:S04]  /*0f90*/  LOP3.LUT R0, RZ, R0, RZ, 0x33, !PT ;  /* 0x00000000ff007212 */ /* 0x000fc800078e33ff */
[----:B------:R-:W-:-:S05]  /*0fa0*/  IADD3 R0, R0, R12, RZ ;  /* 0x0000000c00007210 */ /* 0x000fca0007ffe0ff */
[----:B------:R2:W-:Y:S01]  /*0fb0*/  STL [R1+0x3c], R0 ;  /* 0x00003c0001007387 */ /* 0x0005e20000100800 */
[----:B------:R-:W-:Y:S05]  /*0fc0*/  BRA `(.L_x_1210) ;  /* 0x0000006000007947 */ /* 0x000fea0003800000 */
.L_x_1198:
[----:B------:R-:W-:Y:S01]  /*0fd0*/  MOV R0, UR4 ;  /* 0x0000000400007c02 */ /* 0x000fe20008000f00 */
[----:B------:R-:W-:Y:S04]  /*0fe0*/  STL [R1+0x3c], RZ ;  /* 0x00003cff01007387 */ /* 0x000fe80000100800 */
[----:B------:R-:W-:Y:S04]  /*0ff0*/  STL [R1+0x40], RZ ;  /* 0x000040ff01007387 */ /* 0x000fe80000100800 */
[----:B------:R1:W-:Y:S02]  /*1000*/  STL [R1+0x38], R0 ;  /* 0x0000380001007387 */ /* 0x0003e40000100800 */
[----:B-1----:R-:W-:-:S05]  /*1010*/  MOV R0, c[0x0][0x53c] ;  /* 0x00014f0000007a02 */ /* 0x002fca0000000f00 */
[----:B------:R1:W-:Y:S02]  /*1020*/  STL [R1+0x44], R0 ;  /* 0x0000440001007387 */ /* 0x0003e40000100800 */
.L_x_1210:
        /* <DEDUP_REMOVED lines=8> */
.L_x_1196:
        /* <DEDUP_REMOVED lines=9> */
[----:B------:R-:W-:Y:S02]  /*1140*/  SHF.R.S32.HI R2, RZ, 0x3, R16 ;  /* 0x00000003ff027819 */ /* 0x000fe40000011410 */
[CC--:B------:R-:W-:Y:S01]  /*1150*/  LEA.HI R11, R7.reuse, R24.reuse, RZ, 0x5 ;  /* 0x00000018070b7211 */ /* 0x0c0fe200078f28ff */
[----:B------:R-:W-:Y:S01]  /*1160*/  IMAD.IADD R3, R24, 0x1, -R0 ;  /* 0x0000000118037824 */ /* 0x000fe200078e0a00 */
[----:B------:R-:W-:Y:S01]  /*1170*/  LOP3.LUT R4, R12, 0xfffffffc, RZ, 0xc0, !PT ;  /* 0xfffffffc0c047812 */ /* 0x000fe200078ec0ff */
[----:B------:R-:W-:Y:S01]  /*1180*/  IMAD.SHL.U32 R0, R2, 0x40, RZ ;  /* 0x0000004002007824 */ /* 0x000fe200078e00ff */
[----:B------:R-:W-:Y:S02]  /*1190*/  LEA.HI R7, R7, R24, RZ, 0x4 ;  /* 0x0000001807077211 */ /* 0x000fe400078f20ff */
[----:B------:R-:W-:Y:S01]  /*11a0*/  SHF.R.S32.HI R14, RZ, 0x1, R15 ;  /* 0x00000001ff0e7819 */ /* 0x000fe2000001140f */
[----:B------:R-:W-:Y:S01]  /*11b0*/  IMAD.IADD R25, R24, 0x1, -R4 ;  /* 0x0000000118197824 */ /* 0x000fe200078e0a04 */
[----:B------:R-:W-:-:S02]  /*11c0*/  SHF.R.S32.HI R8, RZ, 0x4, R7 ;  /* 0x00000004ff087819 */ /* 0x000fc40000011407 */
[----:B------:R-:W-:Y:S01]  /*11d0*/  LEA.HI R5, R15, R14, RZ, 0x1 ;  /* 0x0000000e0f057211 */ /* 0x000fe200078f08ff */
[----:B------:R-:W-:Y:S01]  /*11e0*/  IMAD.SHL.U32 R30, R25, 0x8, RZ ;  /* 0x00000008191e7824 */ /* 0x000fe200078e00ff */
[----:B------:R-:W-:Y:S02]  /*11f0*/  LEA.HI R10, R3, R3, RZ, 0x1 ;  /* 0x00000003030a7211 */ /* 0x000fe400078f08ff */
[----:B------:R-:W-:Y:S02]  /*1200*/  LEA.HI R6, R7, R8, RZ, 0x1 ;  /* 0x0000000807067211 */ /* 0x000fe400078f08ff */
[----:B------:R-:W-:Y:S02]  /*1210*/  LOP3.LUT R2, R5, 0x7fffffe, RZ, 0xc0, !PT ;  /* 0x07fffffe05027812 */ /* 0x000fe400078ec0ff */
[----:B------:R-:W-:Y:S02]  /*1220*/  LOP3.LUT R0, R0, 0xc0, RZ, 0xc0, !PT ;  /* 0x000000c000007812 */ /* 0x000fe400078ec0ff */
[----:B------:R-:W-:Y:S01]  /*1230*/  LOP3.LUT R4, R10, 0x3fffffe, RZ, 0xc0, !PT ;  /* 0x03fffffe0a047812 */ /* 0x000fe200078ec0ff */
[----:B------:R-:W-:Y:S01]  /*1240*/  IMAD.IADD R2, R14, 0x1, -R2 ;  /* 0x000000010e027824 */ /* 0x000fe200078e0a02 */
[----:B------:R-:W-:-:S02]  /*1250*/  LOP3.LUT R6, R6, 0xfffffffe, RZ, 0xc0, !PT ;  /* 0xfffffffe06067812 */ /* 0x000fc400078ec0ff */
[----:B------:R-:W-:Y:S01]  /*1260*/  SHF.R.U32.HI R5, RZ, 0x3, R0 ;  /* 0x00000003ff057819 */ /* 0x000fe20000011600 */
[----:B------:R-:W-:Y:S01]  /*1270*/  IMAD.IADD R18, R3, 0x1, -R4 ;  /* 0x0000000103127824 */ /* 0x000fe200078e0a04 */
[----:B------:R-:W-:Y:S01]  /*1280*/  LOP3.LUT R0, R0, 0x18, R30, 0xf8, !PT ;  /* 0x0000001800007812 */ /* 0x000fe200078ef81e */
[C---:B------:R-:W-:Y:S01]  /*1290*/  IMAD.IADD R17, R8.reuse, 0x1, -R6 ;  /* 0x0000000108117824 */ /* 0x040fe200078e0a06 */
[----:B------:R-:W-:Y:S01]  /*12a0*/  SHF.R.S32.HI R23, RZ, 0x2, R12 ;  /* 0x00000002ff177819 */ /* 0x000fe2000001140c */
[----:B------:R-:W-:Y:S01]  /*12b0*/  IMAD R20, R8, 0x8, R2 ;  /* 0x0000000808147824 */ /* 0x000fe200078e0202 */
[----:B------:R-:W-:Y:S02]  /*12c0*/  LOP3.LUT R9, R0, R5, RZ, 0x3c, !PT ;  /* 0x0000000500097212 */ /* 0x000fe400078e3cff */
[----:B------:R-:W-:Y:S01]  /*12d0*/  LOP3.LUT R3, R11, 0xffffffe0, RZ, 0xc0, !PT ;  /* 0xffffffe00b037812 */ /* 0x000fe200078ec0ff */
[----:B------:R-:W-:Y:S01]  /*12e0*/  IMAD.SHL.U32 R20, R20, 0x20, RZ ;  /* 0x0000002014147824 */ /* 0x000fe200078e00ff */
[----:B------:R-:W-:-:S02]  /*12f0*/  SHF.R.S32.HI R8, RZ, 0x5, R11 ;  /* 0x00000005ff087819 */ /* 0x000fc4000001140b */
[----:B------:R-:W-:Y:S01]  /*1300*/  SHF.R.S32.HI R0, RZ, 0x1f, R11 ;  /* 0x0000001fff007819 */ /* 0x000fe2000001140b */
[----:B------:R-:W-:Y:S01]  /*1310*/  IMAD.IADD R28, R24, 0x1, -R3 ;  /* 0x00000001181c7824 */ /* 0x000fe200078e0a03 */
[----:B------:R-:W-:Y:S02]  /*1320*/  LOP3.LUT R2, R7, 0xfffffff0, RZ, 0xc0, !PT ;  /* 0xfffffff007027812 */ /* 0x000fe400078ec0ff */
[----:B------:R-:W-:Y:S02]  /*1330*/  LEA.HI R5, R12, R23, RZ, 0x1 ;  /* 0x000000170c057211 */ /* 0x000fe400078f08ff */
[----:B------:R-:W-:Y:S01]  /*1340*/  LEA.HI R4, R0, R8, RZ, 0x2 ;  /* 0x0000000800047211 */ /* 0x000fe200078f10ff */
[----:B------:R-:W-:Y:S01]  /*1350*/  IMAD.IADD R0, R24, 0x1, -R2 ;  /* 0x0000000118007824 */ /* 0x000fe200078e0a02 */
[----:B------:R-:W-:Y:S02]  /*1360*/  LOP3.LUT R2, R5, 0x7fffffe, RZ, 0xc0, !PT ;  /* 0x07fffffe05027812 */ /* 0x000fe400078ec0ff */
[----:B------:R-:W-:-:S02]  /*1370*/  SHF.R.S32.HI R5, RZ, 0x1f, R28 ;  /* 0x0000001fff057819 */ /* 0x000fc4000001141c */
[----:B------:R-:W-:Y:S01]  /*1380*/  LEA.HI R6, R0, R0, RZ, 0x1 ;  /* 0x0000000000067211 */ /* 0x000fe200078f08ff */
[----:B------:R-:W-:Y:S01]  /*1390*/  IMAD.IADD R2, R23, 0x1, -R2 ;  /* 0x0000000117027824 */ /* 0x000fe200078e0a02 */
[----:B------:R-:W-:Y:S02]  /*13a0*/  LEA.HI R19, R5, R28, RZ, 0x2 ;  /* 0x0000001c05137211 */ /* 0x000fe400078f10ff */
[----:B------:R-:W-:Y:S01]  /*13b0*/  LOP3.LUT R5, R6, 0x7fffffe, RZ, 0xc0, !PT ;  /* 0x07fffffe06057812 */ /* 0x000fe200078ec0ff */
[----:B------:R-:W-:Y:S01]  /*13c0*/  IMAD R2, R8, 0x8, R2 ;  /* 0x0000000808027824 */ /* 0x000fe200078e0202 */
[----:B------:R-:W-:Y:S02]  /*13d0*/  SHF.R.S32.HI R13, RZ, 0x1f, R0 ;  /* 0x0000001fff0d7819 */ /* 0x000fe40000011400 */
[----:B------:R-:W-:Y:S01]  /*13e0*/  LOP3.LUT R3, R4, 0xffffffc, RZ, 0xc0, !PT ;  /* 0x0ffffffc04037812 */ /* 0x000fe200078ec0ff */
[----:B------:R-:W-:Y:S01]  /*13f0*/  IMAD.IADD R11, R0, 0x1, -R5 ;  /* 0x00000001000b7824 */ /* 0x000fe200078e0a05 */
[----:B------:R-:W-:Y:S01]  /*1400*/  LEA.HI R13, R13, R0, RZ, 0x3 ;  /* 0x000000000d0d7211 */ /* 0x000fe200078f18ff */
[----:B------:R-:W-:Y:S01]  /*1410*/  IMAD.U32 R0, R2, 0x20, R9 ;  /* 0x0000002002007824 */ /* 0x000fe200078e0009 */
[----:B------:R-:W-:Y:S01]  /*1420*/  LEA.HI R4, R25, R25, RZ, 0x1 ;  /* 0x0000001919047211 */ /* 0x000fe200078f08ff */
[----:B------:R-:W-:Y:S01]  /*1430*/  IMAD.IADD R7, R8, 0x1, -R3 ;  /* 0x0000000108077824 */ /* 0x000fe200078e0a03 */
[----:B------:R-:W-:-:S02]  /*1440*/  IADD3 R22, R14, 0x40, RZ ;  /* 0x000000400e167810 */ /* 0x000fc40007ffe0ff */
[----:B------:R1:W-:Y:S01]  /*1450*/  STL [R1+0x18], R0 ;  /* 0x0000180001007387 */ /* 0x0003e20000100800 */
[----:B------:R-:W-:Y:S02]  /*1460*/  LOP3.LUT R2, R4, 0x1ffffffe, RZ, 0xc0, !PT ;  /* 0x1ffffffe04027812 */ /* 0x000fe400078ec0ff */
[----:B------:R-:W-:Y:S02]  /*1470*/  SHF.R.S32.HI R3, RZ, 0x2, R19 ;  /* 0x00000002ff037819 */ /* 0x000fe40000011413 */
[----:B------:R-:W-:Y:S01]  /*1480*/  SHF.R.S32.HI R9, RZ, 0x1f, R12 ;  /* 0x0000001fff097819 */ /* 0x000fe2000001140c */
[----:B------:R-:W-:Y:S01]  /*1490*/  IMAD.IADD R2, R25, 0x1, -R2 ;  /* 0x0000000119027824 */ /* 0x000fe200078e0a02 */
[----:B------:R-:W-:Y:S01]  /*14a0*/  LEA.HI R14, R22, R22, RZ, 0x1 ;  /* 0x00000016160e7211 */ /* 0x000fe200078f08ff */
[----:B------:R-:W-:Y:S01]  /*14b0*/  IMAD R26, R7, 0x10, R3 ;  /* 0x00000010071a7824 */ /* 0x000fe200078e0203 */
[----:B------:R-:W-:Y:S02]  /*14c0*/  LEA.HI R3, R9, R23, RZ, 0x3 ;  /* 0x0000001709037211 */ /* 0x000fe400078f18ff */
[----:B------:R-:W-:-:S02]  /*14d0*/  SHF.R.S32.HI R5, RZ, 0x1, R6 ;  /* 0x00000001ff057819 */ /* 0x000fc40000011406 */
[----:B------:R-:W-:Y:S01]  /*14e0*/  LOP3.LUT R3, R3, 0xfffffff8, RZ, 0xc0, !PT ;  /* 0xfffffff803037812 */ /* 0x000fe200078ec0ff */
[----:B------:R-:W-:Y:S01]  /*14f0*/  STL [R1+0xb8], R26 ;  /* 0x0000b81a01007387 */ /* 0x000fe20000100800 */
[----:B------:R-:W-:Y:S02]  /*1500*/  LOP3.LUT R12, R14, 0x7fffffe, RZ, 0xc0, !PT ;  /* 0x07fffffe0e0c7812 */ /* 0x000fe400078ec0ff */
[----:B------:R-:W-:Y:S01]  /*1510*/  SHF.R.S32.HI R31, RZ, 0x1f, R30 ;  /* 0x0000001fff1f7819 */ /* 0x000fe2000001141e */
        /* <DEDUP_REMOVED lines=9> */
[----:B------:R-:W-:Y:S01]  /*15b0*/  LOP3.LUT P3, RZ, R2, 0x2, RZ, 0xc0, !PT ;  /* 0x0000000202ff7812 */ /* 0x000fe2000786c0ff */
[----:B------:R-:W-:Y:S01]  /*15c0*/  IMAD.IADD R6, R22, 0x1, -R12 ;  /* 0x0000000116067824 */ /* 0x000fe200078e0a0c */
[----:B------:R-:W-:Y:S02]  /*15d0*/  LEA.HI R4, R4, R5, RZ, 0x2 ;  /* 0x0000000504047211 */ /* 0x000fe400078f10ff */
[----:B------:R-:W-:Y:S01]  /*15e0*/  LOP3.LUT R3, R0, 0xffffff00, RZ, 0xc0, !PT ;  /* 0xffffff0000037812 */ /* 0x000fe200078ec0ff */
[----:B------:R-:W-:Y:S01]  /*15f0*/  IMAD.SHL.U32 R0, R2, 0x40, RZ ;  /* 0x0000004002007824 */ /* 0x000fe200078e00ff */
[----:B------:R-:W-:-:S03]  /*1600*/  LOP3.LUT R2, R4, 0xfffffffc, RZ, 0xc0, !PT ;  /* 0xfffffffc04027812 */ /* 0x000fc600078ec0ff */
[----:B------:R-:W-:Y:S01]  /*1610*/  IMAD R22, R6, 0x20, R3 ;  /* 0x0000002006167824 */ /* 0x000fe200078e0203 */
[----:B------:R-:W-:Y:S01]  /*1620*/  LOP3.LUT R0, R0, 0xc0, RZ, 0xc0, !PT ;  /* 0x000000c000007812 */ /* 0x000fe200078ec0ff */
[----:B------:R-:W-:Y:S01]  /*1630*/  IMAD.IADD R12, R5, 0x1, -R2 ;  /* 0x00000001050c7824 */ /* 0x000fe200078e0a02 */
[----:B------:R-:W-:Y:S01]  /*1640*/  LEA.HI R6, R7, R7, RZ, 0x1 ;  /* 0x0000000707067211 */ /* 0x000fe200078f08ff */
[----:B------:R-:W-:Y:S01]  /*1650*/  IMAD.SHL.U32 R2, R13, 0x20, RZ ;  /* 0x000000200d027824 */ /* 0x000fe200078e00ff */
[----:B------:R-:W-:Y:S01]  /*1660*/  LOP3.LUT R5, R0, 0x8, R16, 0xf8, !PT ;  /* 0x0000000800057812 */ /* 0x000fe200078ef810 */
[----:B------:R-:W-:Y:S01]  /*1670*/  STL [R1+0x94], R22 ;  /* 0x0000941601007387 */ /* 0x000fe20000100800 */
[----:B------:R-:W-:Y:S01]  /*1680*/  SHF.R.U32.HI R3, RZ, 0x3, R0 ;  /* 0x00000003ff037819 */ /* 0x000fe20000011600 */
[----:B------:R-:W-:Y:S01]  /*1690*/  IMAD.SHL.U32 R0, R8, 0x200, RZ ;  /* 0x0000020008007824 */ /* 0x000fe200078e00ff */
[----:B------:R-:W-:Y:S01]  /*16a0*/  LOP3.LUT R4, R6, 0x3fffffe, RZ, 0xc0, !PT ;  /* 0x03fffffe06047812 */ /* 0x000fe200078ec0ff */
[----:B------:R-:W-:Y:S01]  /*16b0*/  STL [R1+0x7c], R20 ;  /* 0x00007c1401007387 */ /* 0x000fe20000100800 */
[----:B------:R-:W-:-:S02]  /*16c0*/  LOP3.LUT R8, R5, R3, RZ, 0x3c, !PT ;  /* 0x0000000305087212 */ /* 0x000fc400078e3cff */
[----:B------:R-:W-:Y:S01]  /*16d0*/  LOP3.LUT R3, R15, 0xfffffffe, RZ, 0xc0, !PT ;  /* 0xfffffffe0f037812 */ /* 0x000fe200078ec0ff */
[----:B------:R-:W-:Y:S01]  /*16e0*/  IMAD.IADD R7, R7, 0x1, -R4 ;  /* 0x0000000107077824 */ /* 0x000fe200078e0a04 */
[----:B------:R-:W-:Y:S02]  /*16f0*/  LOP3.LUT R2, R2, 0xffffff00, RZ, 0xc0, !PT ;  /* 0xffffff0002027812 */ /* 0x000fe400078ec0ff */
[----:B------:R-:W-:Y:S01]  /*1700*/  SHF.R.S32.HI R5, RZ, 0x1, R6 ;  /* 0x00000001ff057819 */ /* 0x000fe20000011406 */
[----:B------:R-:W-:Y:S01]  /*1710*/  IMAD.IADD R29, R24, 0x1, -R3 ;  /* 0x00000001181d7824 */ /* 0x000fe200078e0a03 */
[----:B------:R-:W-:Y:S01]  /*1720*/  LOP3.LUT P4, RZ, R12, 0x2, RZ, 0xc0, !PT ;  /* 0x000000020cff7812 */ /* 0x000fe2000788c0ff */
[----:B------:R-:W-:Y:S01]  /*1730*/  IMAD.IADD R4, R2, 0x1, R0 ;  /* 0x0000000102047824 */ /* 0x000fe200078e0200 */
[----:B------:R-:W-:Y:S01]  /*1740*/  LOP3.LUT R3, R5, 0x1, RZ, 0xc0, !PT ;  /* 0x0000000105037812 */ /* 0x000fe200078ec0ff */
[----:B------:R-:W-:Y:S01]  /*1750*/  IMAD R16, R11, 0x20, R2 ;  /* 0x000000200b107824 */ /* 0x000fe200078e0202 */
[----:B------:R-:W-:Y:S01]  /*1760*/  LEA.HI R2, R9, R23, RZ, 0x2 ;  /* 0x0000001709027211 */ /* 0x000fe200078f10ff */
[----:B------:R-:W-:Y:S01]  /*1770*/  IMAD.SHL.U32 R114, R29, 0x4, RZ ;  /* 0x000000041d727824 */ /* 0x000fe200078e00ff */
[----:B------:R-:W-:Y:S01]  /*1780*/  ISETP.NE.U32.AND P2, PT, R3, 0x1, PT ;  /* 0x000000010300780c */ /* 0x000fe20003f45070 */
[----:B------:R-:W-:Y:S01]  /*1790*/  IMAD R0, R25, 0x2, R0 ;  /* 0x0000000219007824 */ /* 0x000fe200078e0200 */
[----:B------:R-:W-:Y:S01]  /*17a0*/  LOP3.LUT R2, R2, 0xfffffffc, RZ, 0xc0, !PT ;  /* 0xfffffffc02027812 */ /* 0x000fe200078ec0ff */
[----:B------:R-:W-:Y:S01]  /*17b0*/  IMAD R15, R11, 0x20, R4 ;  /* 0x000000200b0f7824 */ /* 0x000fe200078e0204 */
[C---:B------:R-:W-:Y:S01]  /*17c0*/  IADD3 R164, R114.reuse, 0x10, RZ ;  /* 0x0000001072a47810 */ /* 0x040fe20007ffe0ff */
[----:B------:R-:W-:Y:S01]  /*17d0*/  IMAD R7, R7, 0x20, R0 ;  /* 0x0000002007077824 */ /* 0x000fe200078e0200 */
[----:B------:R-:W-:Y:S01]  /*17e0*/  SHF.R.S32.HI R3, RZ, 0x1, R14 ;  /* 0x00000001ff037819 */ /* 0x000fe2000001140e */
[----:B------:R-:W-:Y:S01]  /*17f0*/  IMAD.IADD R2, R23, 0x1, -R2 ;  /* 0x0000000117027824 */ /* 0x000fe200078e0a02 */
[----:B------:R-:W-:Y:S01]  /*1800*/  LOP3.LUT P1, RZ, R5, 0x2, RZ, 0xc0, !PT ;  /* 0x0000000205ff7812 */ /* 0x000fe2000782c0ff */
[C---:B------:R-:W-:Y:S01]  /*1810*/  IMAD.IADD R112, R114.reuse, 0x1, R164 ;  /* 0x0000000172707824 */ /* 0x040fe200078e02a4 */
[----:B------:R-:W-:Y:S01]  /*1820*/  IADD3 R113, R114, 0x20, RZ ;  /* 0x0000002072717810 */ /* 0x000fe20007ffe0ff */
[----:B------:R-:W-:Y:S01]  /*1830*/  IMAD.SHL.U32 R4, R3, 0x40, RZ ;  /* 0x0000004003047824 */ /* 0x000fe200078e00ff */
[----:B------:R-:W-:Y:S01]  /*1840*/  LOP3.LUT P0, RZ, R2, 0x2, RZ, 0xc0, !PT ;  /* 0x0000000202ff7812 */ /* 0x000fe2000780c0ff */
[----:B------:R-:W-:-:S02]  /*1850*/  IMAD R0, R17, 0x8, R18 ;  /* 0x0000000811007824 */ /* 0x000fc400078e0212 */
[----:B------:R-:W-:Y:S01]  /*1860*/  IMAD.SHL.U32 R3, R2, 0x40, RZ ;  /* 0x0000004002037824 */ /* 0x000fe200078e00ff */
[----:B------:R-:W-:Y:S01]  /*1870*/  SHF.R.S32.HI R2, RZ, 0x1f, R112 ;  /* 0x0000001fff027819 */ /* 0x000fe20000011470 */
[----:B------:R-:W-:Y:S01]  /*1880*/  IMAD.U32 R0, R0, 0x20, R8 ;  /* 0x0000002000007824 */ /* 0x000fe200078e0008 */
[----:B------:R-:W-:Y:S01]  /*1890*/  LOP3.LUT R27, R4, 0xc0, RZ, 0xc0, !PT ;  /* 0x000000c0041b7812 */ /* 0x000fe200078ec0ff */
[----:B------:R-:W-:Y:S01]  /*18a0*/  IMAD.SHL.U32 R5, R5, 0x40, RZ ;  /* 0x0000004005057824 */ /* 0x000fe200078e00ff */
[-C--:B------:R-:W-:Y:S01]  /*18b0*/  LEA.HI R8, R2, R112.reuse, RZ, 0x3 ;  /* 0x0000007002087211 */ /* 0x080fe200078f18ff */
[----:B------:R-:W-:Y:S01]  /*18c0*/  IMAD.IADD R111, R114, 0x1, R113 ;  /* 0x00000001726f7824 */ /* 0x000fe200078e0271 */
[----:B------:R-:W-:Y:S01]  /*18d0*/  LEA.HI R2, R2, R112, RZ, 0x5 ;  /* 0x0000007002027211 */ /* 0x000fe200078f28ff */
[----:B------:R-:W-:Y:S01]  /*18e0*/  STL [R1+0x8c], R27 ;  /* 0x00008c1b01007387 */ /* 0x000fe20000100800 */
        /* <DEDUP_REMOVED lines=13> */
[----:B------:R-:W-:Y:S02]  /*19c0*/  LOP3.LUT R3, R6, R24, RZ, 0x3c, !PT ;  /* 0x0000001806037212 */ /* 0x000fe400078e3cff */
[----:B------:R-:W-:-:S02]  /*19d0*/  LEA.HI R5, R5, R5, RZ, 0x1d ;  /* 0x0000000505057211 */ /* 0x000fc400078fe8ff */
[----:B------:R-:W-:Y:S02]  /*19e0*/  IADD3 R13, R4, R2, R20 ;  /* 0x00000002040d7210 */ /* 0x000fe40007ffe014 */
[----:B------:R-:W-:Y:S01]  /*19f0*/  IADD3 R11, R3, R22, R2 ;  /* 0x00000016030b7210 */ /* 0x000fe20007ffe002 */
[----:B------:R-:W-:Y:S01]  /*1a00*/  IMAD.IADD R10, R5, 0x1, R7 ;  /* 0x00000001050a7824 */ /* 0x000fe200078e0207 */
[----:B------:R-:W-:Y:S01]  /*1a10*/  SHF.R.S32.HI R2, RZ, 0x1f, R111 ;  /* 0x0000001fff027819 */ /* 0x000fe2000001146f */
[----:B------:R-:W-:Y:S01]  /*1a20*/  IMAD.SHL.U32 R3, R12, 0x40, RZ ;  /* 0x000000400c037824 */ /* 0x000fe200078e00ff */
[----:B------:R-:W-:Y:S01]  /*1a30*/  SHF.R.S32.HI R8, RZ, 0x3, R8 ;  /* 0x00000003ff087819 */ /* 0x000fe20000011408 */
[----:B------:R-:W-:Y:S01]  /*1a40*/  IMAD.SHL.U32 R7, R17, 0x8, RZ ;  /* 0x0000000811077824 */ /* 0x000fe200078e00ff */
[-C--:B------:R-:W-:Y:S01]  /*1a50*/  LEA.HI R5, R2, R111.reuse, RZ, 0x5 ;  /* 0x0000006f02057211 */ /* 0x080fe200078f28ff */
[----:B------:R-:W-:Y:S01]  /*1a60*/  IMAD.SHL.U32 R18, R10, 0x2, RZ ;  /* 0x000000020a127824 */ /* 0x000fe200078e00ff */
[----:B------:R-:W-:Y:S01]  /*1a70*/  LEA.HI R4, R2, R111, RZ, 0x3 ;  /* 0x0000006f02047211 */ /* 0x000fe200078f18ff */
[----:B------:R-:W-:Y:S01]  /*1a80*/  IMAD.MOV.U32 R12, RZ, RZ, 0x20 ;  /* 0x00000020ff0c7424 */ /* 0x000fe200078e00ff */
[----:B------:R-:W-:Y:S01]  /*1a90*/  LOP3.LUT R2, R3, 0xc0, RZ, 0xc0, !PT ;  /* 0x000000c003027812 */ /* 0x000fe200078ec0ff */
[----:B------:R-:W-:Y:S01]  /*1aa0*/  IMAD.SHL.U32 R3, R5, 0x80, RZ ;  /* 0x0000008005037824 */ /* 0x000fe200078e00ff */
[----:B------:R-:W-:Y:S01]  /*1ab0*/  LOP3.LUT R6, R25, 0x18, R4, 0xf8, !PT ;  /* 0x0000001819067812 */ /* 0x000fe200078ef804 */
[----:B------:R-:W-:Y:S01]  /*1ac0*/  STL [R1+0x5c], R18 ;  /* 0x00005c1201007387 */ /* 0x000fe20000100800 */
[----:B------:R-:W-:-:S02]  /*1ad0*/  LOP3.LUT R7, R2, 0x8, R7, 0xf8, !PT ;  /* 0x0000000802077812 */ /* 0x000fc400078ef807 */
[----:B------:R-:W-:Y:S02]  /*1ae0*/  SHF.R.U32.HI R5, RZ, 0x3, R2 ;  /* 0x00000003ff057819 */ /* 0x000fe40000011602 */
[----:B------:R-:W-:Y:S02]  /*1af0*/  LOP3.LUT R2, R3, 0xfffff000, RZ, 0xc0, !PT ;  /* 0xfffff00003027812 */ /* 0x000fe400078ec0ff */
[----:B------:R-:W-:Y:S02]  /*1b00*/  LOP3.LUT R6, R6, R23, RZ, 0x3c, !PT ;  /* 0x0000001706067212 */ /* 0x000fe400078e3cff */
[----:B------:R-:W-:Y:S02]  /*1b10*/  LOP3.LUT R9, R27, 0x18, R4, 0xf8, !PT ;  /* 0x000000181b097812 */ /* 0x000fe400078ef804 */
[----:B------:R-:W-:Y:S02]  /*1b20*/  IADD3 R10, R6, R2, R20 ;  /* 0x00000002060a7210 */ /* 0x000fe40007ffe014 */
[----:B------:R-:W-:-:S02]  /*1b30*/  LOP3.LUT R3, R7, R5, RZ, 0x3c, !PT ;  /* 0x0000000507037212 */ /* 0x000fc400078e3cff */
[C---:B------:R-:W-:Y:S02]  /*1b40*/  IADD3 R6, R18.reuse, 0x80, RZ ;  /* 0x0000008012067810 */ /* 0x040fe40007ffe0ff */
[----:B------:R-:W-:Y:S02]  /*1b50*/  LOP3.LUT R5, R9, R24, RZ, 0x3c, !PT ;  /* 0x0000001809057212 */ /* 0x000fe400078e3cff */
[----:B------:R-:W-:Y:S02]  /*1b60*/  IADD3 R14, R18, 0x70, RZ ;  /* 0x00000070120e7810 */ /* 0x000fe40007ffe0ff */
[----:B------:R-:W-:Y:S02]  /*1b70*/  @P2 IADD3 R14, R6, 0x10, RZ ;  /* 0x00000010060e2810 */ /* 0x000fe40007ffe0ff */
[----:B------:R-:W-:Y:S01]  /*1b80*/  IADD3 R9, R5, R22, R2 ;  /* 0x0000001605097210 */ /* 0x000fe20007ffe002 */
[----:B------:R-:W-:Y:S01]  /*1b90*/  IMAD.IADD R2, R3, 0x1, R15 ;  /* 0x0000000103027824 */ /* 0x000fe200078e020f */
[C---:B------:R-:W-:Y:S01]  /*1ba0*/  IADD3 R7, R30.reuse, 0x20, RZ ;  /* 0x000000201e077810 */ /* 0x040fe20007ffe0ff */
[----:B------:R-:W-:Y:S01]  /*1bb0*/  STL [R1+0x60], R14 ;  /* 0x0000600e01007387 */ /* 0x000fe20000100800 */
[----:B------:R-:W-:Y:S01]  /*1bc0*/  LOP3.LUT R5, R19, 0x7ffffffc, RZ, 0xc0, !PT ;  /* 0x7ffffffc13057812 */ /* 0x000fe200078ec0ff */
[----:B------:R-:W-:Y:S01]  /*1bd0*/  IMAD.IADD R3, R3, 0x1, R16 ;  /* 0x0000000103037824 */ /* 0x000fe200078e0210 */
[----:B------:R-:W-:Y:S01]  /*1be0*/  IADD3 R6, R30, 0x40, RZ ;  /* 0x000000401e067810 */ /* 0x000fe20007ffe0ff */
[----:B------:R1:W-:Y:S01]  /*1bf0*/  STL [R1+0x30], R7 ;  /* 0x0000300701007387 */ /* 0x0003e20000100800 */
[----:B------:R-:W-:Y:S01]  /*1c00*/  SHF.R.S32.HI R15, RZ, 0x1f, R7 ;  /* 0x0000001fff0f7819 */ /* 0x000fe20000011407 */
[----:B------:R-:W-:Y:S01]  /*1c10*/  IMAD.IADD R5, R28, 0x1, -R5 ;  /* 0x000000011c057824 */ /* 0x000fe200078e0a05 */
[----:B------:R-:W-:Y:S01]  /*1c20*/  LEA R165, R0, 0x3c80, 0x1 ;  /* 0x00003c8000a57811 */ /* 0x000fe200078e08ff */
[----:B------:R-:W-:Y:S01]  /*1c30*/  STL.64 [R1+0x28], R30 ;  /* 0x0000281e01007387 */ /* 0x000fe20000100a00 */
[----:B------:R-:W-:Y:S01]  /*1c40*/  LEA R0, R11, 0x6080, 0x1 ;  /* 0x000060800b007811 */ /* 0x000fe200078e08ff */
[----:B------:R-:W-:Y:S01]  /*1c50*/  IMAD.SHL.U32 R5, R5, 0x2, RZ ;  /* 0x0000000205057824 */ /* 0x000fe200078e00ff */
[----:B------:R-:W-:Y:S01]  /*1c60*/  IADD3 R194, R165, 0x20, RZ ;  /* 0x00000020a5c27810 */ /* 0x000fe20007ffe0ff */
[----:B------:R2:W-:Y:S01]  /*1c70*/  STL [R1+0x34], R6 ;  /* 0x0000340601007387 */ /* 0x0005e20000100800 */
[----:B------:R-:W-:-:S02]  /*1c80*/  LEA R192, R2, 0x6080, 0x1 ;  /* 0x0000608002c07811 */ /* 0x000fc400078e08ff */
[----:B------:R-:W-:Y:S01]  /*1c90*/  LEA R166, R3, 0x1880, 0x1 ;  /* 0x0000188003a67811 */ /* 0x000fe200078e08ff */
[----:B------:R-:W-:Y:S01]  /*1ca0*/  STL [R1+0x70], R15 ;  /* 0x0000700f01007387 */ /* 0x000fe20000100800 */
[----:B------:R-:W-:-:S04]  /*1cb0*/  @P3 IADD3 R194, R165, -0x20, RZ ;  /* 0xffffffe0a5c23810 */ /* 0x000fc80007ffe0ff */
        /* <DEDUP_REMOVED lines=8> */
[C---:B------:R-:W-:Y:S02]  /*1d40*/  IADD3 R196, R194.reuse, 0x1c00, RZ ;  /* 0x00001c00c2c47810 */ /* 0x040fe40007ffe0ff */
[--C-:B--2---:R-:W-:Y:S01]  /*1d50*/  LOP3.LUT R6, R27, 0x18, R104.reuse, 0xf8, !PT ;  /* 0x000000181b067812 */ /* 0x104fe200078ef868 */
[----:B------:R2:W-:Y:S01]  /*1d60*/  STL [R1+0x24], R5 ;  /* 0x0000240501007387 */ /* 0x0005e20000100800 */
[----:B------:R-:W-:Y:S02]  /*1d70*/  IADD3 R195, R194, 0x2000, RZ ;  /* 0x00002000c2c37810 */ /* 0x000fe40007ffe0ff */
[----:B------:R-:W-:Y:S01]  /*1d80*/  LOP3.LUT R6, R6, R24, RZ, 0x3c, !PT ;  /* 0x0000001806067212 */ /* 0x000fe200078e3cff */
[----:B-1----:R-:W-:Y:S01]  /*1d90*/  IMAD.IADD R7, R26, 0x1, R21 ;  /* 0x000000011a077824 */ /* 0x002fe200078e0215 */
[----:B--2---:R-:W-:-:S04]  /*1da0*/  LOP3.LUT R5, R25, 0x8, R104, 0xf8, !PT ;  /* 0x0000000819057812 */ /* 0x004fc800078ef868 */
[----:B------:R1:W-:Y:S04]  /*1db0*/  STL [R1+0x98], R7 ;  /* 0x0000980701007387 */ /* 0x0003e80000100800 */
[----:B------:R2:W-:Y:S01]  /*1dc0*/  STL [R1+0x88], R8 ;  /* 0x0000880801007387 */ /* 0x0005e20000100800 */
[----:B-1----:R-:W-:Y:S02]  /*1dd0*/  LOP3.LUT R7, R25, 0x18, R104, 0xf8, !PT ;  /* 0x0000001819077812 */ /* 0x002fe400078ef868 */
[----:B--2---:R-:W-:Y:S02]  /*1de0*/  SHF.R.S32.HI R8, RZ, 0x3, R4 ;  /* 0x00000003ff087819 */ /* 0x004fe40000011404 */
[-C--:B------:R-:W-:Y:S01]  /*1df0*/  LOP3.LUT R4, R5, R23.reuse, RZ, 0x3c, !PT ;  /* 0x0000001705047212 */ /* 0x080fe200078e3cff */
[----:B------:R-:W-:Y:S01]  /*1e00*/  IMAD.IADD R5, R22, 0x1, R6 ;  /* 0x0000000116057824 */ /* 0x000fe200078e0206 */
[----:B------:R-:W-:Y:S01]  /*1e10*/  LOP3.LUT R7, R7, R23, RZ, 0x3c, !PT ;  /* 0x0000001707077212 */ /* 0x000fe200078e3cff */
[----:B------:R1:W-:Y:S01]  /*1e20*/  STL [R1+0x84], R8 ;  /* 0x0000840801007387 */ /* 0x0003e20000100800 */
[----:B------:R-:W-:Y:S01]  /*1e30*/  SEL R6, R12, 0xffffffe0, !P1 ;  /* 0xffffffe00c067807 */ /* 0x000fe20004800000 */
[----:B------:R-:W-:Y:S01]  /*1e40*/  IMAD.IADD R252, R20, 0x1, R4 ;  /* 0x0000000114fc7824 */ /* 0x000fe200078e0204 */
[----:B------:R-:W-:Y:S01]  /*1e50*/  SEL R4, R12, 0xffffffe0, !P4 ;  /* 0xffffffe00c047807 */ /* 0x000fe20006000000 */
[----:B------:R-:W-:-:S03]  /*1e60*/  IMAD.IADD R7, R20, 0x1, R7 ;  /* 0x0000000114077824 */ /* 0x000fc600078e0207 */
[----:B------:R-:W-:Y:S01]  /*1e70*/  LEA R252, R252, 0x1880, 0x1 ;  /* 0x00001880fcfc7811 */ /* 0x000fe200078e08ff */
[----:B------:R-:W-:Y:S02]  /*1e80*/  IMAD.IADD R193, R192, 0x1, R4 ;  /* 0x00000001c0c17824 */ /* 0x000fe400078e0204 */
[----:B------:R-:W-:Y:S01]  /*1e90*/  IMAD.IADD R167, R4, 0x1, R166 ;  /* 0x0000000104a77824 */ /* 0x000fe200078e02a6 */
[----:B-1----:R-:W-:Y:S02]  /*1ea0*/  LEA R8, R5, 0x6080, 0x1 ;  /* 0x0000608005087811 */ /* 0x002fe400078e08ff */
[----:B------:R-:W-:-:S03]  /*1eb0*/  LEA R5, R13, 0x6080, 0x1 ;  /* 0x000060800d057811 */ /* 0x000fc600078e08ff */
[----:B------:R1:W-:Y:S04]  /*1ec0*/  STL [R1+0xb0], R8 ;  /* 0x0000b00801007387 */ /* 0x0003e80000100800 */
[----:B------:R2:W-:Y:S04]  /*1ed0*/  STL [R1+0xac], R5 ;  /* 0x0000ac0501007387 */ /* 0x0005e80000100800 */
[----:B------:R3:W-:Y:S01]  /*1ee0*/  STL [R1+0xa8], R0 ;  /* 0x0000a80001007387 */ /* 0x0007e20000100800 */
[----:B-1----:R-:W-:Y:S02]  /*1ef0*/  LEA R8, R9, 0x6080, 0x1 ;  /* 0x0000608009087811 */ /* 0x002fe400078e08ff */
[----:B--2---:R-:W-:-:S02]  /*1f00*/  LEA R5, R10, 0x6080, 0x1 ;  /* 0x000060800a057811 */ /* 0x004fc400078e08ff */
[----:B---3--:R-:W-:-:S03]  /*1f10*/  IADD3 R0, R252, 0x20, RZ ;  /* 0x00000020fc007810 */ /* 0x008fc60007ffe0ff */
[----:B------:R1:W-:Y:S01]  /*1f20*/  STL [R1+0xa4], R5 ;  /* 0x0000a40501007387 */ /* 0x0003e20000100800 */
[----:B------:R-:W-:-:S03]  /*1f30*/  @P0 IADD3 R0, R252, -0x20, RZ ;  /* 0xffffffe0fc000810 */ /* 0x000fc60007ffe0ff */
[----:B------:R-:W-:Y:S01]  /*1f40*/  STL [R1+0xa0], R8 ;  /* 0x0000a00801007387 */ /* 0x000fe20000100800 */
[----:B-1----:R-:W-:-:S05]  /*1f50*/  LEA R5, R7, 0x6080, 0x1 ;  /* 0x0000608007057811 */ /* 0x002fca00078e08ff */
[----:B------:R-:W-:Y:S04]  /*1f60*/  STL [R1+0x9c], R5 ;  /* 0x00009c0501007387 */ /* 0x000fe80000100800 */
[----:B------:R1:W-:Y:S02]  /*1f70*/  STL [R1], R0 ;  /* 0x0000000001007387 */ /* 0x0003e40000100800 */
[----:B-1----:R-:W-:-:S05]  /*1f80*/  IMAD.IADD R0, R18, 0x1, R6 ;  /* 0x0000000112007824 */ /* 0x002fca00078e0206 */
[----:B------:R1:W-:Y:S02]  /*1f90*/  STL [R1+0x68], R0 ;  /* 0x0000680001007387 */ /* 0x0003e40000100800 */
[----:B-1----:R-:W-:-:S05]  /*1fa0*/  IMAD.IADD R0, R6, 0x1, R14 ;  /* 0x0000000106007824 */ /* 0x002fca00078e020e */
[----:B------:R1:W-:Y:S02]  /*1fb0*/  STL [R1+0x64], R0 ;  /* 0x0000640001007387 */ /* 0x0003e40000100800 */
.L_x_1384:
        /* <DEDUP_REMOVED lines=14> */
[----:B------:R-:W-:-:S02]  /*20a0*/  IMAD.MOV.U32 R141, RZ, RZ, RZ ;  /* 0x000000ffff8d7224 */ /* 0x000fc400078e00ff */
[----:B------:R-:W-:Y:S01]  /*20b0*/  IMAD.MOV.U32 R13, RZ, RZ, RZ ;  /* 0x000000ffff0d7224 */ /* 0x000fe200078e00ff */
[----:B--2---:R-:W-:Y:S01]  /*20c0*/  SHF.R.S32.HI R20, RZ, 0x1f, R18 ;  /* 0x0000001fff147819 */ /* 0x004fe20000011412 */
[----:B------:R1:W-:Y:S01]  /*20d0*/  STL [R1+0x48], R18 ;  /* 0x0000481201007387 */ /* 0x0003e20000100800 */
[C---:B------:R-:W-:Y:S02]  /*20e0*/  @P4 LEA R2, P0, R18.reuse, c[0x0][0x360], 0x2 ;  /* 0x0000d80012024a11 */ /* 0x040fe400078010ff */
[C---:B------:R-:W-:Y:S01]  /*20f0*/  @P2 LEA R4, P1, R18.reuse, c[0x0][0x370], 0x2 ;  /* 0x0000dc0012042a11 */ /* 0x040fe200078210ff */
[----:B------:R1:W-:Y:S01]  /*2100*/  STL [R1+0x58], R20 ;  /* 0x0000581401007387 */ /* 0x0003e20000100800 */
[C-C-:B------:R-:W-:Y:S02]  /*2110*/  @P4 LEA.HI.X R3, R18.reuse, c[0x0][0x364], R20.reuse, 0x2, P0 ;  /* 0x0000d90012034a11 */ /* 0x140fe400000f1414 */
[----:B------:R-:W-:-:S03]  /*2120*/  @P2 LEA.HI.X R5, R18, c[0x0][0x374], R20, 0x2, P1 ;  /* 0x0000dd0012052a11 */ /* 0x000fc600008f1414 */
[----:B------:R2:W4:Y:S01]  /*2130*/  @P4 LDG.E R0, [R2.64] ;  /* 0x0000000602004981 */ /* 0x000522000c1e1900 */
[----:B------:R-:W-:-:S03]  /*2140*/  ISETP.NE.U32.AND P0, PT, RZ, c[0x0][0x350], PT ;  /* 0x0000d400ff007a0c */ /* 0x000fc60003f05070 */
[----:B------:R1:W5:Y:S01]  /*2150*/  @P2 LDG.E R151, [R4.64] ;  /* 0x0000000604972981 */ /* 0x000362000c1e1900 */
[----:B------:R-:W-:Y:S02]  /*2160*/  ISETP.NE.AND.EX P6, PT, RZ, c[0x0][0x354], PT, P0 ;  /* 0x0000d500ff007a0c */ /* 0x000fe40003fc5300 */
[----:B------:R-:W-:-:S04]  /*2170*/  LEA R6, P2, R18, c[0x0][0x348], 0x2 ;  /* 0x0000d20012067a11 */ /* 0x000fc800078410ff */
[----:B------:R-:W-:-:S05]  /*2180*/  LEA.HI.X R7, R18, c[0x0][0x34c], R20, 0x2, P2 ;  /* 0x0000d30012077a11 */ /* 0x000fca00010f1414 */
[----:B------:R3:W5:Y:S01]  /*2190*/  @P3 LDG.E R141, [R6.64] ;  /* 0x00000006068d3981 */ /* 0x000762000c1e1900 */
[C---:B--2---:R-:W-:Y:S02]  /*21a0*/  LEA R2, P0, R18.reuse, c[0x0][0x358], 0x2 ;  /* 0x0000d60012027a11 */ /* 0x044fe400078010ff */
[C---:B-1----:R-:W-:Y:S02]  /*21b0*/  LEA R4, P1, R18.reuse, c[0x0][0x350], 0x2 ;  /* 0x0000d40012047a11 */ /* 0x042fe400078210ff */
[C-C-:B------:R-:W-:Y:S02]  /*21c0*/  LEA.HI.X R3, R18.reuse, c[0x0][0x35c], R20.reuse, 0x2, P0 ;  /* 0x0000d70012037a11 */ /* 0x140fe400000f1414 */
[----:B------:R-:W-:-:S03]  /*21d0*/  LEA.HI.X R5, R18, c[0x0][0x354], R20, 0x2, P1 ;  /* 0x0000d50012057a11 */ /* 0x000fc600008f1414 */
[----:B------:R1:W5:Y:S04]  /*21e0*/  @P5 LDG.E R13, [R2.64] ;  /* 0x00000006020d5981 */ /* 0x000368000c1e1900 */
[----:B------:R1:W5:Y:S01]  /*21f0*/  @P6 LDG.E R150, [R4.64] ;  /* 0x0000000604966981 */ /* 0x000362000c1e1900 */
[----:B---3--:R-:W-:-:S05]  /*2200*/  LOP3.LUT R22, R9, 0xffff, RZ, 0xc0, !PT ;  /* 0x0000ffff09167812 */ /* 0x008fca00078ec0ff */
[----:B------:R1:W-:Y:S01]  /*2210*/  STL [R1+0x50], R22 ;  /* 0x0000501601007387 */ /* 0x0003e20000100800 */
[----:B------:R-:W-:Y:S01]  /*2220*/  YIELD ;  /* 0x0000000000007946 */ /* 0x000fe20003800000 */
[----:B------:R-:W-:Y:S02]  /*2230*/  P2R R14, PR, RZ, 0x40 ;  /* 0x00000040ff0e7803 */ /* 0x000fe40000000000 */
        /* <DEDUP_REMOVED lines=9> */
.L_x_1211:
[----:B------:R-:W-:-:S04]  /*22d0*/  ISETP.NE.U32.AND P0, PT, RZ, c[0x0][0x368], PT ;  /* 0x0000da00ff007a0c */ /* 0x000fc80003f05070 */
[----:B------:R-:W-:-:S13]  /*22e0*/  ISETP.NE.AND.EX P0, PT, RZ, c[0x0][0x36c], PT, P0 ;  /* 0x0000db00ff007a0c */ /* 0x000fda0003f05300 */
[----:B------:R-:W-:Y:S05]  /*22f0*/  @!P0 BRA `(.L_x_1212) ;  /* 0x0000004000008947 */ /* 0x000fea0003800000 */
[----:B-1----:R-:W-:-:S04]  /*2300*/  LEA R4, P0, R18, c[0x0][0x368], 0x2 ;  /* 0x0000da0012047a11 */ /* 0x002fc800078010ff */
[----:B------:R-:W-:-:S05]  /*2310*/  LEA.HI.X R5, R18, c[0x0][0x36c], R20, 0x2, P0 ;  /* 0x0000db0012057a11 */ /* 0x000fca00000f1414 */
[----:B------:R1:W5:Y:S01]  /*2320*/  LDG.E R12, [R4.64] ;  /* 0x00000006040c7981 */ /* 0x000362000c1e1900 */
[----:B------:R-:W-:Y:S05]  /*2330*/  BRA `(.L_x_1213) ;  /* 0x0000005000007947 */ /* 0x000fea0003800000 */
.L_x_1212:
[----:B------:R-:W-:Y:S01]  /*2340*/  MOV R12, c[0x0][0x1d0] ;  /* 0x00007400000c7a02 */ /* 0x000fe20000000f00 */
[----:B------:R-:W-:Y:S05]  /*2350*/  @!P6 BRA `(.L_x_1213) ;  /* 0x000000300000e947 */ /* 0x000fea0003800000 */
[----:B------:R-:W2:Y:S04]  /*2360*/  LDG.E R6, [R4.64] ;  /* 0x0000000604067981 */ /* 0x000ea8000c1e1900 */
[----:B-1----:R-:W2:Y:S02]  /*2370*/  LDG.E R0, [R4.64+0x4] ;  /* 0x0000040604007981 */ /* 0x002ea4000c1e1900 */
[----:B--2---:R-:W-:Y:S02]  /*2380*/  IADD3 R12, -R6, R0, RZ ;  /* 0x00000000060c7210 */ /* 0x004fe40007ffe1ff */
.L_x_1213:
[----:B-1----:R-:W2:Y:S04]  /*2390*/  LDL R4, [R1+0x4c] ;  /* 0x00004c0001047983 */ /* 0x002ea80000100800 */
[----:B------:R-:W3:Y:S04]  /*23a0*/  LDL.LU R0, [R1+0x3c] ;  /* 0x00003c0001007983 */ /* 0x000ee80000300800 */
[----:B------:R-:W4:Y:S04]  /*23b0*/  LDL.LU R6, [R1+0x20] ;  /* 0x0000200001067983 */ /* 0x000f280000300800 */
[----:B------:R1:W3:Y:S01]  /*23c0*/  @P5 LDG.E R5, [R2.64] ;  /* 0x0000000602055981 */ /* 0x0002e2000c1e1900 */
[----:B------:R-:W-:-:S04]  /*23d0*/  ISETP.NE.U32.AND P0, PT, RZ, c[0x0][0x378], PT ;  /* 0x0000de00ff007a0c */ /* 0x000fc80003f05070 */
[----:B------:R-:W-:Y:S01]  /*23e0*/  ISETP.NE.AND.EX P1, PT, RZ, c[0x0][0x37c], PT, P0 ;  /* 0x0000df00ff007a0c */ /* 0x000fe20003f25300 */
[----:B------:R-:W-:Y:S02]  /*23f0*/  IMAD.MOV.U32 R7, RZ, RZ, c[0x0][0x2c4] ;  /* 0x0000b100ff077624 */ /* 0x000fe400078e00ff */
[----:B--2---:R-:W-:Y:S02]  /*2400*/  IMAD.MOV.U32 R8, RZ, RZ, R4 ;  /* 0x000000ffff087224 */ /* 0x004fe400078e0004 */
[----:B------:R1:W2:Y:S01]  /*2410*/  @P5 LDG.E R4, [R2.64+0x4] ;  /* 0x0000040602045981 */ /* 0x0002a2000c1e1900 */
[----:B------:R-:W-:Y:S01]  /*2420*/  ISETP.NE.AND P2, PT, R7, 0x1, PT ;  /* 0x000000010700780c */ /* 0x000fe20003f45270 */
[----:B-----5:R-:W-:Y:S01]  /*2430*/  IMAD.MOV.U32 R140, RZ, RZ, R12 ;  /* 0x000000ffff8c7224 */ /* 0x020fe200078e000c */
[----:B----4-:R-:W-:Y:S01]  /*2440*/  LOP3.LUT R6, R6, 0xfffffffb, RZ, 0xc0, !PT ;  /* 0xfffffffb06067812 */ /* 0x010fe200078ec0ff */
[----:B------:R-:W-:-:S04]  /*2450*/  IMAD.IADD R7, R12, 0x1, -R151 ;  /* 0x000000010c077824 */ /* 0x000fc800078e0a97 */
[----:B-1----:R-:W-:-:S04]  /*2460*/  @P1 LEA R2, P0, R18, c[0x0][0x378], 0x2 ;  /* 0x0000de0012021a11 */ /* 0x002fc800078010ff */
[----:B------:R-:W-:-:S05]  /*2470*/  @P1 LEA.HI.X R3, R18, c[0x0][0x37c], R20, 0x2, P0 ;  /* 0x0000df0012031a11 */ /* 0x000fca00000f1414 */
[----:B------:R3:W5:Y:S01]  /*2480*/  @P1 LDG.E R140, [R2.64] ;  /* 0x00000006028c1981 */ /* 0x000762000c1e1900 */
[----:B------:R-:W-:Y:S01]  /*2490*/  @P2 LOP3.LUT R6, R6, 0x4, RZ, 0xfc, !PT ;  /* 0x0000000406062812 */ /* 0x000fe200078efcff */
[----:B---3--:R-:W-:Y:S02]  /*24a0*/  IMAD.SHL.U32 R2, R0, 0x80, RZ ;  /* 0x0000008000027824 */ /* 0x008fe400078e00ff */
[----:B------:R-:W-:-:S03]  /*24b0*/  IMAD.MOV.U32 R0, RZ, RZ, c[0x0][0x228] ;  /* 0x00008a00ff007624 */ /* 0x000fc600078e00ff */
[----:B------:R1:W-:Y:S04]  /*24c0*/  STL [R1+0x54], R2 ;  /* 0x0000540201007387 */ /* 0x0003e80000100800 */
[----:B------:R3:W-:Y:S01]  /*24d0*/  STL [R1+0x20], R6 ;  /* 0x0000200601007387 */ /* 0x0007e20000100800 */
[----:B-1----:R-:W-:-:S05]  /*24e0*/  IADD3 R2, R2, 0x7f, RZ ;  /* 0x0000007f02027810 */ /* 0x002fca0007ffe0ff */
[----:B------:R-:W-:-:S05]  /*24f0*/  @P2 IMAD.HI.U32 R3, R2, c[0x0][0x2c8], RZ ;  /* 0x0000b20002032a27 */ /* 0x000fca00078e00ff */
[----:B------:R-:W-:Y:S01]  /*2500*/  @P2 SHF.R.U32.HI R2, RZ, c[0x0][0x2cc], R3 ;  /* 0x0000b300ff022a19 */ /* 0x000fe20000011603 */
[----:B------:R-:W-:Y:S01]  /*2510*/  BSSY B0, `(.L_x_1214) ;  /* 0x0000037000007945 */ /* 0x000fe20003800000 */
[----:B--2---:R-:W-:-:S04]  /*2520*/  @P5 IMAD.IADD R0, R4, 0x1, -R5 ;  /* 0x0000000104005824 */ /* 0x004fc800078e0a05 */
[----:B---3--:R-:W-:-:S05]  /*2530*/  IMAD.IADD R6, R7, 0x1, R0 ;  /* 0x0000000107067824 */ /* 0x008fca00078e0200 */
[C---:B------:R-:W-:Y:S02]  /*2540*/  IADD3 R156, R6.reuse, 0x30, -R8 ;  /* 0x00000030069c7810 */ /* 0x040fe40007ffe808 */
[----:B------:R-:W-:Y:S02]  /*2550*/  IADD3 R4, R6, 0x2f, RZ ;  /* 0x0000002f06047810 */ /* 0x000fe40007ffe0ff */
[----:B------:R-:W-:Y:S01]  /*2560*/  LOP3.LUT R5, R9, 0xff000000, RZ, 0xc0, !PT ;  /* 0xff00000009057812 */ /* 0x000fe200078ec0ff */
[----:B------:R-:W-:Y:S01]  /*2570*/  IMAD.IADD R3, R156, 0x1, R2 ;  /* 0x000000019c037824 */ /* 0x000fe200078e0202 */
[----:B------:R1:W-:Y:S01]  /*2580*/  STL [R1+0x3c], R6 ;  /* 0x00003c0601007387 */ /* 0x0003e20000100800 */
[----:B------:R-:W-:Y:S01]  /*2590*/  IMAD.HI R2, R4, 0x2aaaaaab, RZ ;  /* 0x2aaaaaab04027827 */ /* 0x000fe200078e02ff */
[----:B------:R-:W-:-:S04]  /*25a0*/  SHF.R.U32.HI R8, RZ, 0x8, R5 ;  /* 0x00000008ff087819 */ /* 0x000fc80000011605 */
[----:B------:R-:W-:-:S04]  /*25b0*/  SHF.R.U32.HI R4, RZ, 0x1f, R2 ;  /* 0x0000001fff047819 */ /* 0x000fc80000011602 */
[----:B------:R-:W-:Y:S01]  /*25c0*/  LEA.HI.SX32 R155, R2, R4, 0x1d ;  /* 0x00000004029b7211 */ /* 0x000fe200078feaff */
[----:B-1----:R-:W-:Y:S01]  /*25d0*/  IMAD.HI R6, R3, 0x2aaaaaab, RZ ;  /* 0x2aaaaaab03067827 */ /* 0x002fe200078e02ff */
[----:B------:R-:W-:-:S04]  /*25e0*/  LOP3.LUT R3, R9, 0xff0000, RZ, 0xc0, !PT ;  /* 0x00ff000009037812 */ /* 0x000fc800078ec0ff */
[----:B------:R-:W-:Y:S02]  /*25f0*/  LEA.HI R3, R3, R8, RZ, 0x10 ;  /* 0x0000000803037211 */ /* 0x000fe400078f80ff */
[----:B------:R-:W-:Y:S02]  /*2600*/  SHF.R.U32.HI R5, RZ, 0x1f, R6 ;  /* 0x0000001fff057819 */ /* 0x000fe40000011606 */
[----:B------:R-:W-:Y:S02]  /*2610*/  SHF.R.U32.HI R9, RZ, 0x10, R3 ;  /* 0x00000010ff097819 */ /* 0x000fe40000011603 */
[----:B------:R-:W-:Y:S02]  /*2620*/  LOP3.LUT R16, R3, 0xff, RZ, 0xc0, !PT ;  /* 0x000000ff03107812 */ /* 0x000fe400078ec0ff */
[----:B------:R-:W-:Y:S01]  /*2630*/  LEA.HI.SX32 R2, R6, R5, 0x1d ;  /* 0x0000000506027211 */ /* 0x000fe200078feaff */
[----:B------:R1:W-:Y:S03]  /*2640*/  STL [R1+0x40], R9 ;  /* 0x0000400901007387 */ /* 0x0003e60000100800 */
[----:B------:R-:W-:Y:S01]  /*2650*/  IMNMX R6, R155, R2, PT ;  /* 0x000000029b067217 */ /* 0x000fe20003800200 */
[----:B------:R1:W-:Y:S03]  /*2660*/  STL [R1+0x80], R16 ;  /* 0x0000801001007387 */ /* 0x0003e60000100800 */
[----:B------:R-:W-:-:S02]  /*2670*/  ISETP.GE.AND P0, PT, R6, 0x1, PT ;  /* 0x000000010600780c */ /* 0x000fc40003f06270 */
[----:B------:R-:W-:Y:S01]  /*2680*/  ISETP.NE.AND P1, PT, R9, RZ, PT ;  /* 0x000000ff0900720c */ /* 0x000fe20003f25270 */
[----:B------:R-:W-:-:S03]  /*2690*/  IMAD.MOV.U32 R2, RZ, RZ, RZ ;  /* 0x000000ffff027224 */ /* 0x000fc600078e00ff */
[----:B------:R-:W-:-:S07]  /*26a0*/  SEL R139, R9, c[0x0][0x338], P1 ;  /* 0x0000ce00098b7a07 */ /* 0x000fce0000800000 */
[----:B------:R-:W-:Y:S05]  /*26b0*/  @!P0 BRA `(.L_x_1215) ;  /* 0x000001c000008947 */ /* 0x000fea0003800000 */
[----:B------:R-:W-:Y:S02]  /*26c0*/  IABS R3, R139 ;  /* 0x0000008b00037213 */ /* 0x000fe40000000000 */
[----:B------:R-:W-:Y:S02]  /*26d0*/  IADD3 R8, R139, -0x1, R6 ;  /* 0xffffffff8b087810 */ /* 0x000fe40007ffe006 */
[----:B------:R-:W2:Y:S02]  /*26e0*/  I2F.RP R2, R3 ;  /* 0x0000000300027306 */ /* 0x000ea40000209400 */
[----:B------:R-:W-:-:S06]  /*26f0*/  IABS R11, R8 ;  /* 0x00000008000b7213 */ /* 0x000fcc0000000000 */
[----:B--2---:R-:W2:Y:S02]  /*2700*/  MUFU.RCP R2, R2 ;  /* 0x0000000200027308 */ /* 0x004ea40000001000 */
[----:B--2---:R-:W-:-:S06]  /*2710*/  IADD3 R2, R2, 0xffffffe, RZ ;  /* 0x0ffffffe02027810 */ /* 0x004fcc0007ffe0ff */
[----:B------:R-:W2:Y:S02]  /*2720*/  F2I.FTZ.U32.TRUNC.NTZ R5, R2 ;  /* 0x0000000200057305 */ /* 0x000ea4000021f000 */
[----:B--2---:R-:W-:-:S04]  /*2730*/  IMAD.MOV R2, RZ, RZ, -R5 ;  /* 0x000000ffff027224 */ /* 0x004fc800078e0a05 */
[----:B------:R-:W-:Y:S01]  /*2740*/  IMAD.MOV.U32 R4, RZ, RZ, R2 ;  /* 0x000000ffff047224 */ /* 0x000fe200078e0002 */
[----:B------:R-:W-:-:S03]  /*2750*/  IABS R2, R139 ;  /* 0x0000008b00027213 */ /* 0x000fc60000000000 */
[----:B-1----:R-:W-:Y:S02]  /*2760*/  IMAD R9, R4, R3, RZ ;  /* 0x0000000304097224 */ /* 0x002fe400078e02ff */
        /* <DEDUP_REMOVED lines=17> */
.L_x_1215:
[----:B------:R-:W-:Y:S05]  /*2880*/  BSYNC B0 ;  /* 0x0000000000007941 */ /* 0x000fea0003800000 */
.L_x_1214:
[----:B------:R-:W-:Y:S01]  /*2890*/  IMAD R3, R16, R2, RZ ;  /* 0x0000000210037224 */ /* 0x000fe200078e02ff */
        /* <DEDUP_REMOVED lines=21> */
[----:B------:R-:W3:Y:S04]  /*29f0*/  LDL R9, [R1+0x30] ;  /* 0x0000300001097983 */ /* 0x000ee80000100800 */
[----:B------:R-:W4:Y:S04]  /*2a00*/  LDL R8, [R1+0x34] ;  /* 0x0000340001087983 */ /* 0x000f280000100800 */
[----:B------:R-:W3:Y:S04]  /*2a10*/  LDL R21, [R1+0x18] ;  /* 0x0000180001157983 */ /* 0x000ee80000100800 */
[----:B------:R-:W1:Y:S01]  /*2a20*/  S2R R11, SR_TID.X ;  /* 0x00000000000b7919 */ /* 0x000e620000002100 */
[----:B------:R-:W-:-:S02]  /*2a30*/  SHF.R.S32.HI R3, RZ, 0x1f, R13 ;  /* 0x0000001fff037819 */ /* 0x000fc4000001140d */
[----:B-1----:R-:W-:-:S04]  /*2a40*/  SHF.R.S32.HI R10, RZ, 0x1f, R11 ;  /* 0x0000001fff0a7819 */ /* 0x002fc8000001140b */
[----:B------:R-:W-:-:S04]  /*2a50*/  LEA.HI R10, R10, R11, RZ, 0x2 ;  /* 0x0000000b0a0a7211 */ /* 0x000fc800078f10ff */
[----:B------:R-:W-:-:S04]  /*2a60*/  SHF.R.S32.HI R10, RZ, 0x2, R10 ;  /* 0x00000002ff0a7819 */ /* 0x000fc8000001140a */
[----:B------:R-:W-:-:S04]  /*2a70*/  IADD3 R133, P0, R10, R13, RZ ;  /* 0x0000000d0a857210 */ /* 0x000fc80007f1e0ff */
[----:B------:R-:W-:-:S05]  /*2a80*/  LEA.HI.X.SX32 R136, R10, R3, 0x1, P0 ;  /* 0x000000030a887211 */ /* 0x000fca00000f0eff */
[----:B------:R-:W-:Y:S01]  /*2a90*/  IMAD R3, R136, c[0x0][0x238], RZ ;  /* 0x00008e0088037a24 */ /* 0x000fe200078e02ff */
[----:B------:R-:W-:-:S03]  /*2aa0*/  IADD3 R33, R2, -0x1, RZ ;  /* 0xffffffff02217810 */ /* 0x000fc60007ffe0ff */
[----:B------:R-:W-:Y:S01]  /*2ab0*/  IMAD R3, R133, c[0x0][0x23c], R3 ;  /* 0x00008f0085037a24 */ /* 0x000fe200078e0203 */
[----:B------:R-:W-:Y:S02]  /*2ac0*/  ISETP.NE.AND P3, PT, R14, RZ, PT ;  /* 0x000000ff0e00720c */ /* 0x000fe40003f65270 */
[----:B------:R-:W-:Y:S01]  /*2ad0*/  SEL R14, R20, RZ, !P5 ;  /* 0x000000ff140e7207 */ /* 0x000fe20006800000 */
[----:B------:R-:W-:Y:S01]  /*2ae0*/  IMAD.MOV.U32 R142, RZ, RZ, 0x30 ;  /* 0x00000030ff8e7424 */ /* 0x000fe200078e00ff */
[----:B------:R-:W-:-:S03]  /*2af0*/  SEL R13, R18, RZ, !P5 ;  /* 0x000000ff120d7207 */ /* 0x000fc60006800000 */
[C---:B------:R-:W-:Y:S02]  /*2b00*/  IMAD R158, R142.reuse, c[0x0][0x23c], RZ ;  /* 0x00008f008e9e7a24 */ /* 0x040fe400078e02ff */
[----:B------:R-:W-:-:S04]  /*2b10*/  IMAD.WIDE.U32 R148, R142, c[0x0][0x238], RZ ;  /* 0x00008e008e947a25 */ /* 0x000fc800078e00ff */
[----:B------:R-:W-:Y:S01]  /*2b20*/  IMAD.IADD R158, R149, 0x1, R158 ;  /* 0x00000001959e7824 */ /* 0x000fe200078e029e */
[----:B------:R-:W-:Y:S01]  /*2b30*/  MOV R159, c[0x0][0x238] ;  /* 0x00008e00009f7a02 */ /* 0x000fe20000000f00 */
[----:B------:R-:W-:-:S05]  /*2b40*/  IMAD.MOV.U32 R157, RZ, RZ, 0x5 ;  /* 0x00000005ff9d7424 */ /* 0x000fca00078e00ff */
[C---:B------:R-:W-:Y:S02]  /*2b50*/  SHF.L.U64.HI R157, R159.reuse, R157, c[0x0][0x23c] ;  /* 0x00008f009f9d7619 */ /* 0x040fe4000001029d */
[----:B------:R-:W-:Y:S01]  /*2b60*/  SHF.L.U32 R159, R159, 0x5, RZ ;  /* 0x000000059f9f7819 */ /* 0x000fe200000006ff */
[----:B--2---:R-:W-:-:S04]  /*2b70*/  IMAD.WIDE.U32 R4, R133, c[0x0][0x238], R16 ;  /* 0x00008e0085047a25 */ /* 0x004fc800078e0010 */
[----:B------:R-:W-:Y:S01]  /*2b80*/  IMAD.IADD R3, R5, 0x1, R3 ;  /* 0x0000000105037824 */ /* 0x000fe200078e0203 */
[----:B------:R-:W-:Y:S01]  /*2b90*/  MOV R2, R4 ;  /* 0x0000000400027202 */ /* 0x000fe20000000f00 */
[----:B------:R-:W-:-:S04]  /*2ba0*/  IMAD R5, R33, -0x30, R0 ;  /* 0xffffffd021057824 */ /* 0x000fc800078e0200 */
[----:B------:R-:W-:Y:S01]  /*2bb0*/  IMAD.WIDE.U32 R2, R22, c[0x0][0x240], R2 ;  /* 0x0000900016027a25 */ /* 0x000fe200078e0002 */
[----:B------:R-:W-:-:S03]  /*2bc0*/  IMNMX R5, R5, 0x30, PT ;  /* 0x0000003005057817 */ /* 0x000fc60003800200 */
[----:B------:R-:W-:Y:S02]  /*2bd0*/  IMAD R3, R22, c[0x0][0x244], R3 ;  /* 0x0000910016037a24 */ /* 0x000fe400078e0203 */
[----:B------:R-:W-:Y:S02]  /*2be0*/  IMAD R4, R14, c[0x0][0x248], RZ ;  /* 0x000092000e047a24 */ /* 0x000fe400078e02ff */
[----:B------:R-:W-:Y:S02]  /*2bf0*/  IMAD.IADD R7, R5, 0x1, -R10 ;  /* 0x0000000105077824 */ /* 0x000fe400078e0a0a */
[C---:B------:R-:W-:Y:S02]  /*2c00*/  IMAD R4, R13.reuse, c[0x0][0x24c], R4 ;  /* 0x000093000d047a24 */ /* 0x040fe400078e0204 */
[----:B------:R-:W-:Y:S01]  /*2c10*/  IMAD.WIDE.U32 R100, R13, c[0x0][0x248], R2 ;  /* 0x000092000d647a25 */ /* 0x000fe200078e0002 */
[----:B------:R-:W-:Y:S02]  /*2c20*/  ISETP.GE.AND P1, PT, R7, 0x1, PT ;  /* 0x000000010700780c */ /* 0x000fe40003f26270 */
[----:B------:R-:W-:Y:S01]  /*2c30*/  SHF.R.S32.HI R3, RZ, 0x1f, R33 ;  /* 0x0000001fff037819 */ /* 0x000fe20000011421 */
[----:B------:R-:W-:Y:S01]  /*2c40*/  IMAD R2, R158, R33, RZ ;  /* 0x000000219e027224 */ /* 0x000fe200078e02ff */
[----:B------:R-:W-:Y:S01]  /*2c50*/  IADD3 R91, R101, R4, RZ ;  /* 0x00000004655b7210 */ /* 0x000fe20007ffe0ff */
[----:B------:R-:W-:-:S02]  /*2c60*/  IMAD.MOV.U32 R90, RZ, RZ, R100 ;  /* 0x000000ffff5a7224 */ /* 0x000fc400078e0064 */
[-C--:B------:R-:W-:Y:S02]  /*2c70*/  IMAD R2, R3, R148.reuse, R2 ;  /* 0x0000009403027224 */ /* 0x080fe400078e0202 */
[----:B------:R-:W-:Y:S01]  /*2c80*/  IMAD.WIDE.U32 R4, R33, R148, R90 ;  /* 0x0000009421047225 */ /* 0x000fe200078e005a */
[----:B------:R-:W-:-:S03]  /*2c90*/  ISETP.GE.AND P6, PT, R16, c[0x0][0x1d4], PT ;  /* 0x0000750010007a0c */ /* 0x000fc60003fc6270 */
[----:B------:R-:W-:Y:S01]  /*2ca0*/  IMAD.IADD R6, R5, 0x1, R2 ;  /* 0x0000000105067824 */ /* 0x000fe200078e0202 */
[----:B------:R-:W-:Y:S02]  /*2cb0*/  @P1 LEA R2, P0, R4, c[0x0][0x220], 0x1 ;  /* 0x0000880004021a11 */ /* 0x000fe400078008ff */
[----:B---3--:R-:W-:Y:S02]  /*2cc0*/  ISETP.GE.AND P5, PT, R9, c[0x0][0x1d4], PT ;  /* 0x0000750009007a0c */ /* 0x008fe40003fa6270 */
[----:B----4-:R-:W-:Y:S02]  /*2cd0*/  ISETP.GE.AND P4, PT, R8, c[0x0][0x1d4], PT ;  /* 0x0000750008007a0c */ /* 0x010fe40003f86270 */
[----:B------:R-:W-:Y:S02]  /*2ce0*/  @P1 LEA.HI.X R3, R4, c[0x0][0x224], R6, 0x1, P0 ;  /* 0x0000890004031a11 */ /* 0x000fe400000f0c06 */
[----:B------:R-:W-:Y:S01]  /*2cf0*/  ISETP.GT.AND P0, PT, R7, 0x20, PT ;  /* 0x000000200700780c */ /* 0x000fe20003f04270 */
[----:B------:R-:W-:-:S05]  /*2d00*/  @P1 IMAD.SHL.U32 R5, R21, 0x2, RZ ;  /* 0x0000000215051824 */ /* 0x000fca00078e00ff */
[----:B------:R-:W-:Y:S01]  /*2d10*/  @!PT LDS RZ, [RZ] ;  /* 0x00000000fffff984 */ /* 0x000fe20000000800 */
[----:B------:R-:W-:Y:S01]  /*2d20*/  @!PT LDS RZ, [RZ] ;  /* 0x00000000fffff984 */ /* 0x000fe20000000800 */
[----:B------:R-:W-:Y:S01]  /*2d30*/  @!PT LDS RZ, [RZ] ;  /* 0x00000000fffff984 */ /* 0x000fe20000000800 */
[----:B------:R1:W-:Y:S04]  /*2d40*/  @P1 LDGSTS.E.BYPASS.LTC128B.128 [R5+0x3c80], [R2.64], !P6 ;  /* 0x03c8000002051fae */ /* 0x0003e8000f101d46 */
[----:B------:R1:W-:Y:S04]  /*2d50*/  @P1 LDGSTS.E.BYPASS.LTC128B.128 [R5+0x4880], [R2.64+0x40], !P5 ;  /* 0x0488004002051fae */ /* 0x0003e8000e901d46 */
[----:B------:R1:W-:Y:S02]  /*2d60*/  @P1 LDGSTS.E.BYPASS.LTC128B.128 [R5+0x5480], [R2.64+0x80], !P4 ;  /* 0x0548008002051fae */ /* 0x0003e4000e101d46 */
[----:B-1----:R-:W-:-:S05]  /*2d70*/  @P0 IADD3 R3, P1, R159, R4, RZ ;  /* 0x000000049f030210 */ /* 0x002fca0007f3e0ff */
[----:B------:R-:W-:Y:S01]  /*2d80*/  @P0 IMAD.X R6, R6, 0x1, R157, P1 ;  /* 0x0000000106060824 */ /* 0x000fe200008e069d */
[----:B------:R-:W-:-:S04]  /*2d90*/  @P0 LEA R2, P1, R3, c[0x0][0x220], 0x1 ;  /* 0x0000880003020a11 */ /* 0x000fc800078208ff */
[----:B------:R-:W-:Y:S02]  /*2da0*/  @P0 LEA.HI.X R3, R3, c[0x0][0x224], R6, 0x1, P1 ;  /* 0x0000890003030a11 */ /* 0x000fe400008f0c06 */
[----:B------:R-:W-:-:S04]  /*2db0*/  ISETP.NE.U32.AND P1, PT, RZ, c[0x0][0x340], PT ;  /* 0x0000d000ff007a0c */ /* 0x000fc80003f25070 */
[----:B------:R-:W-:-:S13]  /*2dc0*/  ISETP.NE.AND.EX P1, PT, RZ, c[0x0][0x344], PT, P1 ;  /* 0x0000d100ff007a0c */ /* 0x000fda0003f25310 */
[----:B------:R-:W-:-:S06]  /*2dd0*/  @P1 IMAD.WIDE R6, R18, R15, c[0x0][0x340] ;  /* 0x0000d00012061625 */ /* 0x000fcc00078e020f */
[----:B------:R1:W2:Y:S04]  /*2de0*/  @P1 LDG.E R6, [R6.64] ;  /* 0x0000000606061981 */ /* 0x0002a8000c1e1900 */
[----:B------:R-:W3:Y:S01]  /*2df0*/  S2R R19, SR_TID.X ;  /* 0x0000000000137919 */ /* 0x000ee20000002100 */
[----:B-1----:R-:W-:-:S05]  /*2e00*/  IMAD.IADD R7, R12, 0x1, R150 ;  /* 0x000000010c077824 */ /* 0x002fca00078e0296 */
[----:B------:R-:W-:Y:S01]  /*2e10*/  SHF.R.S32.HI R11, RZ, 0x1f, R7 ;  /* 0x0000001fff0b7819 */ /* 0x000fe20000011407 */
[----:B------:R-:W-:-:S04]  /*2e20*/  IMAD.WIDE.U32 R4, R7, c[0x0][0x1e0], RZ ;  /* 0x0000780007047a25 */ /* 0x000fc800078e00ff */
[----:B------:R-:W-:-:S04]  /*2e30*/  IMAD R8, R11, c[0x0][0x1e0], RZ ;  /* 0x000078000b087a24 */ /* 0x000fc800078e02ff */
[----:B------:R-:W-:-:S05]  /*2e40*/  IMAD R8, R7, c[0x0][0x1e4], R8 ;  /* 0x0000790007087a24 */ /* 0x000fca00078e0208 */
[----:B------:R-:W-:-:S05]  /*2e50*/  IADD3 R5, R5, R8, RZ ;  /* 0x0000000805057210 */ /* 0x000fca0007ffe0ff */
[----:B------:R-:W-:-:S04]  /*2e60*/  IMAD.WIDE.U32 R8, R22, c[0x0][0x1e8], R4 ;  /* 0x00007a0016087a25 */ /* 0x000fc800078e0004 */
[----:B------:R-:W-:Y:S02]  /*2e70*/  @P0 IMAD.SHL.U32 R4, R21, 0x2, RZ ;  /* 0x0000000215040824 */ /* 0x000fe400078e00ff */
[----:B------:R-:W-:-:S03]  /*2e80*/  IMAD R5, R22, c[0x0][0x1ec], R9 ;  /* 0x00007b0016057a24 */ /* 0x000fc600078e0209 */
[----:B------:R1:W-:Y:S04]  /*2e90*/  @P0 LDGSTS.E.BYPASS.LTC128B.128 [R4+0x4480], [R2.64], !P6 ;  /* 0x0448000002040fae */ /* 0x0003e8000f101d46 */
[----:B------:R1:W-:Y:S04]  /*2ea0*/  @P0 LDGSTS.E.BYPASS.LTC128B.128 [R4+0x5080], [R2.64+0x40], !P5 ;  /* 0x0508004002040fae */ /* 0x0003e8000e901d46 */
[----:B------:R1:W-:Y:S01]  /*2eb0*/  @P0 LDGSTS.E.BYPASS.LTC128B.128 [R4+0x5c80], [R2.64+0x80], !P4 ;  /* 0x05c8008002040fae */ /* 0x0003e2000e101d46 */
[----:B------:R-:W-:-:S03]  /*2ec0*/  IMAD.MOV.U32 R162, RZ, RZ, c[0x0][0x27c] ;  /* 0x00009f00ffa27624 */ /* 0x000fc600078e00ff */
[----:B------:R-:W0:Y:S01]  /*2ed0*/  LDGDEPBAR ;  /* 0x00000000000079af */ /* 0x000e220000000000 */
[----:B------:R-:W-:Y:S01]  /*2ee0*/  WARPSYNC 0xffffffff ;  /* 0xffffffff00007948 */ /* 0x000fe20003800000 */
[----:B------:R-:W-:Y:S02]  /*2ef0*/  ISETP.GE.AND P2, PT, R104, c[0x0][0x27c], PT ;  /* 0x00009f0068007a0c */ /* 0x000fe40003f46270 */
[----:B------:R-:W-:Y:S02]  /*2f00*/  SHF.R.S32.HI R115, RZ, 0x1f, R114 ;  /* 0x0000001fff737819 */ /* 0x000fe40000011472 */
[----:B-----5:R-:W-:Y:S01]  /*2f10*/  SHF.R.S32.HI R25, RZ, 0x1f, R140 ;  /* 0x0000001fff197819 */ /* 0x020fe2000001148c */
[----:B-1----:R-:W-:Y:S01]  /*2f20*/  IMAD.MOV.U32 R4, RZ, RZ, R8 ;  /* 0x000000ffff047224 */ /* 0x002fe200078e0008 */
[----:B--2---:R-:W-:Y:S01]  /*2f30*/  @P1 SHF.R.S32.HI R10, RZ, 0x1f, R6 ;  /* 0x0000001fff0a1819 */ /* 0x004fe20000011406 */
[----:B------:R-:W-:Y:S01]  /*2f40*/  @!P1 IMAD.MOV.U32 R10, RZ, RZ, R20 ;  /* 0x000000ffff0a9224 */ /* 0x000fe200078e0014 */
[----:B---3--:R-:W-:-:S04]  /*2f50*/  LEA.HI R20, R19, R19, RZ, 0x1 ;  /* 0x0000001313147211 */ /* 0x008fc800078f08ff */
[----:B------:R-:W-:Y:S02]  /*2f60*/  SHF.R.S32.HI R20, RZ, 0x1, R20 ;  /* 0x00000001ff147819 */ /* 0x000fe40000011414 */
[----:B------:R-:W-:Y:S02]  /*2f70*/  @!P1 MOV R6, R18 ;  /* 0x0000001200069202 */ /* 0x000fe40000000f00 */
[----:B------:R-:W-:Y:S02]  /*2f80*/  SEL R21, R10, RZ, !P3 ;  /* 0x000000ff0a157207 */ /* 0x000fe40005800000 */
[----:B------:R-:W-:Y:S02]  /*2f90*/  SHF.R.S32.HI R9, RZ, 0x1f, R20 ;  /* 0x0000001fff097819 */ /* 0x000fe40000011414 */
[----:B------:R-:W-:Y:S01]  /*2fa0*/  SEL R15, R6, RZ, !P3 ;  /* 0x000000ff060f7207 */ /* 0x000fe20005800000 */
[----:B------:R-:W-:Y:S02]  /*2fb0*/  IMAD R2, R21, c[0x0][0x1f0], RZ ;  /* 0x00007c0015027a24 */ /* 0x000fe400078e02ff */
[----:B------:R-:W-:-:S02]  /*2fc0*/  IMAD R3, R9, c[0x0][0x1e0], RZ ;  /* 0x0000780009037a24 */ /* 0x000fc400078e02ff */
[C---:B------:R-:W-:Y:S02]  /*2fd0*/  IMAD R2, R15.reuse, c[0x0][0x1f4], R2 ;  /* 0x00007d000f027a24 */ /* 0x040fe400078e0202 */
[----:B------:R-:W-:-:S04]  /*2fe0*/  IMAD.WIDE.U32 R80, R15, c[0x0][0x1f0], R4 ;  /* 0x00007c000f507a25 */ /* 0x000fc800078e0004 */
[----:B------:R-:W-:-:S04]  /*2ff0*/  IMAD.WIDE.U32 R160, R20, c[0x0][0x1e0], RZ ;  /* 0x0000780014a07a25 */ /* 0x000fc800078e00ff */
[----:B------:R-:W-:Y:S01]  /*3000*/  IMAD R3, R20, c[0x0][0x1e4], R3 ;  /* 0x0000790014037a24 */ /* 0x000fe200078e0203 */
[----:B------:R-:W-:Y:S02]  /*3010*/  SHF.L.U32 R6, R162, 0x1, RZ ;  /* 0x00000001a2067819 */ /* 0x000fe400000006ff */
[----:B------:R-:W-:Y:S01]  /*3020*/  IADD3 R79, R81, R2, RZ ;  /* 0x00000002514f7210 */ /* 0x000fe20007ffe0ff */
[----:B------:R-:W-:Y:S02]  /*3030*/  IMAD.IADD R135, R161, 0x1, R3 ;  /* 0x00000001a1877824 */ /* 0x000fe400078e0203 */
[----:B------:R-:W2:Y:S01]  /*3040*/  LDL R35, [R1+0x74] ;  /* 0x0000740001237983 */ /* 0x000ea20000100800 */
[----:B------:R-:W-:Y:S01]  /*3050*/  IMAD.WIDE.U32 R2, R22, c[0x0][0x260], R16 ;  /* 0x0000980016027a25 */ /* 0x000fe200078e0010 */
[----:B------:R-:W-:Y:S02]  /*3060*/  IADD3 R138, P0, R20, R7, RZ ;  /* 0x00000007148a7210 */ /* 0x000fe40007f1e0ff */
[----:B------:R-:W3:Y:S01]  /*3070*/  LDL R29, [R1+0x78] ;  /* 0x00007800011d7983 */ /* 0x000ee20000100800 */
[----:B------:R-:W-:Y:S01]  /*3080*/  IMAD R4, R14, c[0x0][0x268], RZ ;  /* 0x00009a000e047a24 */ /* 0x000fe200078e02ff */
[----:B------:R-:W-:Y:S01]  /*3090*/  SEL R16, RZ, c[0x0][0x27c], !P2 ;  /* 0x00009f00ff107a07 */ /* 0x000fe20005000000 */
[----:B------:R-:W-:Y:S01]  /*30a0*/  IMAD R3, R22, c[0x0][0x264], R3 ;  /* 0x0000990016037a24 */ /* 0x000fe200078e0203 */
[----:B------:R-:W4:Y:S01]  /*30b0*/  LDL R34, [R1+0x7c] ;  /* 0x00007c0001227983 */ /* 0x000f220000100800 */
[----:B------:R-:W-:Y:S01]  /*30c0*/  IMAD R8, R9, c[0x0][0x280], RZ ;  /* 0x0000a00009087a24 */ /* 0x000fe200078e02ff */
[----:B------:R-:W-:Y:S01]  /*30d0*/  ISETP.GE.AND P1, PT, R112, c[0x0][0x27c], PT ;  /* 0x00009f0070007a0c */ /* 0x000fe20003f26270 */
[----:B------:R-:W-:Y:S01]  /*30e0*/  IMAD.X R137, R11, 0x1, R9, P0 ;  /* 0x000000010b897824 */ /* 0x000fe200000e0609 */
[C---:B------:R-:W-:Y:S01]  /*30f0*/  IADD3 R19, -R6.reuse, c[0x0][0x1d4], RZ ;  /* 0x0000750006137a10 */ /* 0x040fe20007ffe1ff */
[----:B------:R-:W-:Y:S01]  /*3100*/  IMAD R28, R13, c[0x0][0x26c], R4 ;  /* 0x00009b000d1c7a24 */ /* 0x000fe200078e0204 */
[----:B------:R-:W-:Y:S01]  /*3110*/  ISETP.GE.AND P0, PT, R111, c[0x0][0x27c], PT ;  /* 0x00009f006f007a0c */ /* 0x000fe20003f06270 */
[----:B------:R-:W-:Y:S01]  /*3120*/  IMAD R9, R9, c[0x0][0x290], RZ ;  /* 0x0000a40009097a24 */ /* 0x000fe200078e02ff */
[CC--:B------:R-:W-:Y:S01]  /*3130*/  SEL R18, R6.reuse, R19.reuse, !P2 ;  /* 0x0000001306127207 */ /* 0x0c0fe20005000000 */
[----:B------:R-:W-:Y:S01]  /*3140*/  IMAD.WIDE.U32 R84, R13, c[0x0][0x268], R2 ;  /* 0x00009a000d547a25 */ /* 0x000fe200078e0002 */
[----:B------:R-:W-:-:S02]  /*3150*/  SEL R17, R6, R19, !P1 ;  /* 0x0000001306117207 */ /* 0x000fc40004800000 */
[----:B------:R-:W-:Y:S01]  /*3160*/  SEL R19, R6, R19, !P0 ;  /* 0x0000001306137207 */ /* 0x000fe20004000000 */
[----:B------:R-:W-:Y:S01]  /*3170*/  IMAD.WIDE.U32 R4, R20, c[0x0][0x280], R114 ;  /* 0x0000a00014047a25 */ /* 0x000fe200078e0072 */
[----:B------:R-:W-:Y:S01]  /*3180*/  ULDC.U8 UR4, c[0x0][0x298] ;  /* 0x0000a60000047ab9 */ /* 0x000fe20000000000 */
[----:B------:R-:W-:Y:S02]  /*3190*/  ISETP.GE.AND P2, PT, R162, 0x1, PT ;  /* 0x00000001a200780c */ /* 0x000fe40003f46270 */
[C---:B------:R-:W-:Y:S02]  /*31a0*/  IMAD R8, R20.reuse, c[0x0][0x284], R8 ;  /* 0x0000a10014087a24 */ /* 0x040fe400078e0208 */
[----:B------:R-:W-:-:S04]  /*31b0*/  IMAD.WIDE.U32 R12, R20, c[0x0][0x280], R104 ;  /* 0x0000a000140c7a25 */ /* 0x000fc800078e0068 */
[----:B------:R-:W-:Y:S02]  /*31c0*/  IMAD R14, R20, c[0x0][0x294], R9 ;  /* 0x0000a500140e7a24 */ /* 0x000fe400078e0209 */
[----:B------:R-:W-:Y:S02]  /*31d0*/  IMAD.IADD R9, R5, 0x1, R8 ;  /* 0x0000000105097824 */ /* 0x000fe400078e0208 */
[----:B------:R-:W-:Y:S02]  /*31e0*/  IMAD.IADD R5, R8, 0x1, R13 ;  /* 0x0000000108057824 */ /* 0x000fe400078e020d */
[----:B------:R-:W-:Y:S02]  /*31f0*/  IMAD.IADD R13, R104, 0x1, R16 ;  /* 0x00000001680d7824 */ /* 0x000fe400078e0210 */
[----:B------:R-:W-:-:S04]  /*3200*/  IMAD.WIDE.U32 R2, R22, c[0x0][0x210], R104 ;  /* 0x0000840016027a25 */ /* 0x000fc800078e0068 */
[----:B------:R-:W-:Y:S02]  /*3210*/  IMAD.MOV.U32 R8, RZ, RZ, R4 ;  /* 0x000000ffff087224 */ /* 0x000fe400078e0004 */
[----:B------:R-:W-:Y:S01]  /*3220*/  IMAD.MOV.U32 R4, RZ, RZ, R12 ;  /* 0x000000ffff047224 */ /* 0x000fe200078e000c */
[----:B------:R-:W-:Y:S01]  /*3230*/  SHF.R.S32.HI R12, RZ, 0x1f, R13 ;  /* 0x0000001fff0c7819 */ /* 0x000fe2000001140d */
[----:B------:R-:W-:Y:S02]  /*3240*/  IMAD R11, R22, c[0x0][0x214], R3 ;  /* 0x00008500160b7a24 */ /* 0x000fe400078e0203 */
[----:B------:R-:W-:Y:S01]  /*3250*/  IMAD.MOV.U32 R10, RZ, RZ, R2 ;  /* 0x000000ffff0a7224 */ /* 0x000fe200078e0002 */
[-C--:B------:R-:W-:Y:S01]  /*3260*/  LEA.HI R16, R12, R13.reuse, RZ, 0x3 ;  /* 0x0000000d0c107211 */ /* 0x080fe200078f18ff */
[----:B------:R-:W-:Y:S01]  /*3270*/  IMAD.WIDE.U32 R6, R20, c[0x0][0x290], R114 ;  /* 0x0000a40014067a25 */ /* 0x000fe200078e0072 */
[----:B------:R-:W-:-:S03]  /*3280*/  LEA.HI R22, R12, R13, RZ, 0x5 ;  /* 0x0000000d0c167211 */ /* 0x000fc600078f28ff */
[----:B------:R-:W-:Y:S01]  /*3290*/  IMAD.WIDE.U32 R2, R20, c[0x0][0x290], R104 ;  /* 0x0000a40014027a25 */ /* 0x000fe200078e0068 */
[----:B------:R-:W-:-:S03]  /*32a0*/  SEL R12, RZ, c[0x0][0x27c], !P1 ;  /* 0x00009f00ff0c7a07 */ /* 0x000fc60004800000 */
[----:B------:R-:W-:Y:S02]  /*32b0*/  IMAD.IADD R7, R7, 0x1, R14 ;  /* 0x0000000107077824 */ /* 0x000fe400078e020e */
[----:B------:R-:W-:Y:S01]  /*32c0*/  IMAD.IADD R3, R14, 0x1, R3 ;  /* 0x000000010e037824 */ /* 0x000fe200078e0203 */
[----:B------:R-:W-:Y:S01]  /*32d0*/  SHF.R.S32.HI R14, RZ, 0x1f, R17 ;  /* 0x0000001fff0e7819 */ /* 0x000fe20000011411 */
[----:B------:R-:W-:Y:S01]  /*32e0*/  IMAD.IADD R12, R112, 0x1, R12 ;  /* 0x00000001700c7824 */ /* 0x000fe200078e020c */
[----:B------:R-:W-:Y:S02]  /*32f0*/  SHF.R.S32.HI R13, RZ, 0x1f, R19 ;  /* 0x0000001fff0d7819 */ /* 0x000fe40000011413 */
[----:B------:R-:W-:Y:S01]  /*3300*/  LEA.HI R23, R14, R17, RZ, 0x4 ;  /* 0x000000110e177211 */ /* 0x000fe200078f20ff */
[----:B------:R-:W-:Y:S01]  /*3310*/  IMAD R14, R21, c[0x0][0x218], RZ ;  /* 0x00008600150e7a24 */ /* 0x000fe200078e02ff */
[----:B------:R-:W-:Y:S02]  /*3320*/  LEA.HI R21, R13, R19, RZ, 0x4 ;  /* 0x000000130d157211 */ /* 0x000fe400078f20ff */
[----:B------:R-:W-:Y:S01]  /*3330*/  SHF.R.S32.HI R13, RZ, 0x1f, R12 ;  /* 0x0000001fff0d7819 */ /* 0x000fe2000001140c */
[----:B------:R-:W-:Y:S01]  /*3340*/  IMAD.WIDE.U32 R102, R15, c[0x0][0x218], R10 ;  /* 0x000086000f667a25 */ /* 0x000fe200078e000a */
[----:B------:R-:W-:-:S02]  /*3350*/  SHF.R.S32.HI R20, RZ, 0x1f, R18 ;  /* 0x0000001fff147819 */ /* 0x000fc40000011412 */
[----:B------:R-:W-:Y:S01]  /*3360*/  SEL R17, RZ, c[0x0][0x27c], !P0 ;  /* 0x00009f00ff117a07 */ /* 0x000fe20004000000 */
[----:B------:R-:W-:Y:S01]  /*3370*/  IMAD R27, R15, c[0x0][0x21c], R14 ;  /* 0x000087000f1b7a24 */ /* 0x000fe200078e020e */
[CC--:B------:R-:W-:Y:S02]  /*3380*/  LEA.HI R11, R13.reuse, R12.reuse, RZ, 0x5 ;  /* 0x0000000c0d0b7211 */ /* 0x0c0fe400078f28ff */
[----:B------:R-:W-:Y:S01]  /*3390*/  LEA.HI R15, R13, R12, RZ, 0x3 ;  /* 0x0000000c0d0f7211 */ /* 0x000fe200078f18ff */
[----:B------:R-:W-:Y:S01]  /*33a0*/  IMAD.IADD R14, R111, 0x1, R17 ;  /* 0x000000016f0e7824 */ /* 0x000fe200078e0211 */
[----:B------:R-:W-:Y:S02]  /*33b0*/  LEA.HI R24, R20, R18, RZ, 0x4 ;  /* 0x0000001214187211 */ /* 0x000fe400078f20ff */
[----:B------:R-:W-:Y:S02]  /*33c0*/  SHF.R.S32.HI R11, RZ, 0x5, R11 ;  /* 0x00000005ff0b7819 */ /* 0x000fe4000001140b */
[----:B------:R-:W-:-:S02]  /*33d0*/  SHF.R.S32.HI R17, RZ, 0x5, R22 ;  /* 0x00000005ff117819 */ /* 0x000fc40000011416 */
[----:B------:R-:W-:-:S04]  /*33e0*/  SHF.R.S32.HI R10, RZ, 0x1f, R14 ;  /* 0x0000001fff0a7819 */ /* 0x000fc8000001140e */
[----:B------:R-:W-:Y:S02]  /*33f0*/  LEA.HI R13, R10, R14, RZ, 0x3 ;  /* 0x0000000e0a0d7211 */ /* 0x000fe400078f18ff */
[----:B------:R-:W-:Y:S01]  /*3400*/  IADD3 R132, P1, P0, R80, R160, R104 ;  /* 0x000000a050847210 */ /* 0x000fe2000783e068 */
[----:B------:R-:W-:Y:S01]  /*3410*/  IMAD R152, R142, c[0x0][0x1e4], RZ ;  /* 0x000079008e987a24 */ /* 0x000fe200078e02ff */
[----:B------:R-:W-:Y:S01]  /*3420*/  LOP3.LUT R107, R16, 0xfffffff8, RZ, 0xc0, !PT ;  /* 0xfffffff8106b7812 */ /* 0x000fe200078ec0ff */
[C---:B------:R-:W-:Y:S01]  /*3430*/  IMAD R153, R142.reuse, c[0x0][0x284], RZ ;  /* 0x0000a1008e997a24 */ /* 0x040fe200078e02ff */
[----:B------:R-:W-:Y:S01]  /*3440*/  IADD3.X R131, R79, R135, R105, P1, P0 ;  /* 0x000000874f837210 */ /* 0x000fe20000fe0469 */
[C---:B------:R-:W-:Y:S01]  /*3450*/  IMAD R154, R142.reuse, c[0x0][0x294], RZ ;  /* 0x0000a5008e9a7a24 */ /* 0x040fe200078e02ff */
[----:B------:R-:W-:Y:S01]  /*3460*/  ISETP.NE.AND P0, PT, RZ, UR4, PT ;  /* 0x00000004ff007c0c */ /* 0x000fe2000bf05270 */
[----:B------:R-:W-:Y:S01]  /*3470*/  IMAD.WIDE.U32 R146, R142, c[0x0][0x1e0], RZ ;  /* 0x000078008e927a25 */ /* 0x000fe200078e00ff */
[----:B------:R-:W-:-:S02]  /*3480*/  LOP3.LUT R106, R15, 0xfffffff8, RZ, 0xc0, !PT ;  /* 0xfffffff80f6a7812 */ /* 0x000fc400078ec0ff */
[----:B------:R-:W-:Y:S01]  /*3490*/  LOP3.LUT R89, R13, 0xfffffff8, RZ, 0xc0, !PT ;  /* 0xfffffff80d597812 */ /* 0x000fe200078ec0ff */
        /* <DEDUP_REMOVED lines=26> */
[----:B------:R-:W-:Y:S02]  /*3640*/  LEA.HI.SX32 R12, R16, R10, 0x1d ;  /* 0x0000000a100c7211 */ /* 0x000fe400078feaff */
[----:B------:R-:W-:Y:S02]  /*3650*/  SHF.R.S32.HI R18, RZ, 0x5, R17 ;  /* 0x00000005ff127819 */ /* 0x000fe40000011411 */
[----:B------:R-:W-:Y:S02]  /*3660*/  LEA.HI.SX32 R11, R15, R11, 0x1d ;  /* 0x0000000b0f0b7211 */ /* 0x000fe400078feaff */
[----:B------:R-:W-:Y:S01]  /*3670*/  LEA.HI.SX32 R10, R13, R14, 0x1d ;  /* 0x0000000e0d0a7211 */ /* 0x000fe200078feaff */
[----:B------:R-:W-:Y:S01]  /*3680*/  IMAD R22, R18, 0x600, R34 ;  /* 0x0000060012167824 */ /* 0x000fe200078e0222 */
[----:B------:R-:W-:-:S02]  /*3690*/  SHF.R.S32.HI R17, RZ, 0x1f, R12 ;  /* 0x0000001fff117819 */ /* 0x000fc4000001140c */
[----:B------:R-:W-:Y:S02]  /*36a0*/  SHF.R.S32.HI R14, RZ, 0x1f, R11 ;  /* 0x0000001fff0e7819 */ /* 0x000fe4000001140b */
[----:B------:R-:W-:Y:S02]  /*36b0*/  SHF.R.S32.HI R18, RZ, 0x1f, R10 ;  /* 0x0000001fff127819 */ /* 0x000fe4000001140a */
[----:B------:R-:W-:Y:S01]  /*36c0*/  IADD3 R26, R20, R19, RZ ;  /* 0x00000013141a7210 */ /* 0x000fe20007ffe0ff */
[----:B------:R-:W-:Y:S01]  /*36d0*/  IMAD.SHL.U32 R83, R11, 0x8, RZ ;  /* 0x000000080b537824 */ /* 0x000fe200078e00ff */
[----:B------:R-:W-:Y:S01]  /*36e0*/  LEA.HI R19, R17, R12, RZ, 0x2 ;  /* 0x0000000c11137211 */ /* 0x000fe200078f10ff */
[----:B------:R-:W-:Y:S01]  /*36f0*/  IMAD.SHL.U32 R86, R12, 0x8, RZ ;  /* 0x000000080c567824 */ /* 0x000fe200078e00ff */
[----:B------:R-:W-:Y:S01]  /*3700*/  LEA.HI R17, R14, R11, RZ, 0x2 ;  /* 0x0000000b0e117211 */ /* 0x000fe200078f10ff */
[----:B------:R-:W-:Y:S01]  /*3710*/  IMAD.SHL.U32 R87, R10, 0x8, RZ ;  /* 0x000000080a577824 */ /* 0x000fe200078e00ff */
[----:B------:R-:W-:-:S02]  /*3720*/  LEA.HI R11, R18, R10, RZ, 0x2 ;  /* 0x0000000a120b7211 */ /* 0x000fc400078f10ff */
[C---:B------:R-:W-:Y:S02]  /*3730*/  LOP3.LUT R20, R35.reuse, 0x18, R13, 0xf8, !PT ;  /* 0x0000001823147812 */ /* 0x040fe400078ef80d */
        /* <DEDUP_REMOVED lines=14> */
[C---:B------:R-:W-:Y:S02]  /*3820*/  IMAD R10, R25.reuse, c[0x0][0x290], RZ ;  /* 0x0000a400190a7a24 */ /* 0x040fe400078e02ff */
        /* <DEDUP_REMOVED lines=20> */
.L_x_1243:
        /* <DEDUP_REMOVED lines=8> */
[----:B------:R-:W-:Y:S01]  /*39f0*/  IMAD R3, R82, R146, R2 ;  /* 0x0000009252037224 */ /* 0x000fe200078e0202 */
[----:B------:R-:W-:Y:S03]  /*3a00*/  IADD3 R2, P0, R132, R10, RZ ;  /* 0x0000000a84027210 */ /* 0x000fe60007f1e0ff */
[----:B------:R-:W-:Y:S04]  /*3a10*/  IMAD.IADD R16, R11, 0x1, R3 ;  /* 0x000000010b107824 */ /* 0x000fe800078e0203 */
[----:B------:R-:W-:Y:S01]  /*3a20*/  IMAD.X R3, R16, 0x1, R131, P0 ;  /* 0x0000000110037824 */ /* 0x000fe200000e0683 */
[----:B------:R-:W-:Y:S02]  /*3a30*/  LEA R54, P0, R2, c[0x0][0x1c8], 0x1 ;  /* 0x0000720002367a11 */ /* 0x000fe400078008ff */
[----:B-1----:R-:W-:Y:S02]  /*3a40*/  LEA.HI R163, R168, R168, RZ, 0x1 ;  /* 0x000000a8a8a37211 */ /* 0x002fe400078f08ff */
[----:B------:R-:W-:Y:S02]  /*3a50*/  LEA.HI.X R55, R2, c[0x0][0x1cc], R3, 0x1, P0 ;  /* 0x0000730002377a11 */ /* 0x000fe400000f0c03 */
[----:B------:R-:W-:Y:S01]  /*3a60*/  SHF.R.S32.HI R163, RZ, 0x1, R163 ;  /* 0x00000001ffa37819 */ /* 0x000fe200000114a3 */
        /* <DEDUP_REMOVED lines=73> */
.L_x_1221:
[----:B------:R-:W-:Y:S05]  /*3f00*/  BSYNC B0 ;  /* 0x0000000000007941 */ /* 0x000fea0003800000 */
.L_x_1220:
        /* <DEDUP_REMOVED lines=89> */
.L_x_1224:
[----:B------:R-:W-:Y:S05]  /*44a0*/  BSYNC B0 ;  /* 0x0000000000007941 */ /* 0x000fea0003800000 */
.L_x_1223:
[----:B------:R-:W-:Y:S01]  /*44b0*/  ISETP.GE.AND P0, PT, R112, c[0x0][0x1d4], PT ;  /* 0x0000750070007a0c */ /* 0x000fe20003f06270 */
[----:B------:R-:W-:Y:S01]  /*44c0*/  @!UPT UIADD3 URZ, URZ, URZ, URZ ;  /* 0x0000003f3f3ff290 */ /* 0x000fe2000fffe03f */
[----:B------:R-:W-:Y:S11]  /*44d0*/  BSSY B0, `(.L_x_1225) ;  /* 0x0000037000007945 */ /* 0x000ff60003800000 */
[----:B------:R-:W-:-:S05]  /*44e0*/  @P0 BRA `(.L_x_1226) ;  /* 0x0000035000000947 */ /* 0x000fca0003800000 */
[----:B------:R-:W-:Y:S01]  /*44f0*/  ISETP.GE.AND P0, PT, R32, c[0x0][0x27c], PT ;  /* 0x00009f0020007a0c */ /* 0x000fe20003f06270 */
[----:B------:R-:W2:Y:S11]  /*4500*/  LDL R2, [R1] ;  /* 0x0000000001027983 */ /* 0x000eb60000100800 */
        /* <DEDUP_REMOVED lines=51> */
.L_x_1226:
[----:B------:R-:W-:Y:S05]  /*4840*/  BSYNC B0 ;  /* 0x0000000000007941 */ /* 0x000fea0003800000 */
.L_x_1225:
        /* <DEDUP_REMOVED lines=56> */
.L_x_1228:
[----:B------:R-:W-:Y:S05]  /*4bd0*/  BSYNC B0 ;  /* 0x0000000000007941 */ /* 0x000fea0003800000 */
.L_x_1227:
[----:B------:R-:W-:Y:S01]  /*4be0*/  IADD3 R2, R104, 0x30, RZ ;  /* 0x0000003068027810 */ /* 0x000fe20007ffe0ff */
[----:B------:R-:W-:Y:S03]  /*4bf0*/  BSSY B0, `(.L_x_1229) ;  /* 0x0000039000007945 */ /* 0x000fe60003800000 */
[----:B------:R-:W-:Y:S11]  /*4c00*/  ISETP.GE.AND P0, PT, R2, c[0x0][0x1d4], PT ;  /* 0x0000750002007a0c */ /* 0x000ff60003f06270 */
[----:B------:R-:W-:Y:S02]  /*4c10*/  @!UPT UIADD3 URZ, URZ, URZ, URZ ;  /* 0x0000003f3f3ff290 */ /* 0x000fe4000fffe03f */
[----:B------:R-:W-:-:S05]  /*4c20*/  @P0 BRA `(.L_x_1230) ;  /* 0x0000035000000947 */ /* 0x000fca0003800000 */
[----:B------:R-:W-:Y:S01]  /*4c30*/  ISETP.GE.AND P0, PT, R31, c[0x0][0x27c], PT ;  /* 0x00009f001f007a0c */ /* 0x000fe20003f06270 */
[----:B------:R-:W2:Y:S11]  /*4c40*/  LDL R3, [R1] ;  /* 0x0000000001037983 */ /* 0x000eb60000100800 */
        /* <DEDUP_REMOVED lines=51> */
.L_x_1230:
[----:B------:R-:W-:Y:S05]  /*4f80*/  BSYNC B0 ;  /* 0x0000000000007941 */ /* 0x000fea0003800000 */
.L_x_1229:
        /* <DEDUP_REMOVED lines=57> */
.L_x_1232:
[----:B------:R-:W-:Y:S05]  /*5320*/  BSYNC B0 ;  /* 0x0000000000007941 */ /* 0x000fea0003800000 */
.L_x_1231:
[----:B------:R-:W-:Y:S04]  /*5330*/  IADD3 R2, R104, 0x50, RZ ;  /* 0x0000005068027810 */ /* 0x000fe80007ffe0ff */
        /* <DEDUP_REMOVED lines=57> */
.L_x_1219:
        /* <DEDUP_REMOVED lines=47> */
.L_x_1234:
[----:B------:R-:W-:Y:S05]  /*59c0*/  BSYNC B0 ;  /* 0x0000000000007941 */ /* 0x000fea0003800000 */
.L_x_1233:
        /* <DEDUP_REMOVED lines=149> */
.L_x_1236:
[----:B------:R-:W-:Y:S05]  /*6320*/  BSYNC B0 ;  /* 0x0000000000007941 */ /* 0x000fea0003800000 */
.L_x_1235:
        /* <DEDUP_REMOVED lines=115> */
.L_x_1238:
[----:B------:R-:W-:Y:S05]  /*6a60*/  BSYNC B0 ;  /* 0x0000000000007941 */ /* 0x000fea0003800000 */
.L_x_1237:
[----:B------:R-:W-:Y:S11]  /*6a70*/  ISETP.GE.AND P0, PT, R111, c[0x0][0x1d4], PT ;  /* 0x000075006f007a0c */ /* 0x000ff60003f06270 */
[----:B------:R-:W-:Y:S02]  /*6a80*/  @!UPT UIADD3 URZ, URZ, URZ, URZ ;  /* 0x0000003f3f3ff290 */ /* 0x000fe4000fffe03f */
[----:B------:R-:W-:-:S05]  /*6a90*/  @P0 BRA `(.L_x_1222) ;  /* 0x0000090000000947 */ /* 0x000fca0003800000 */
[----:B-1----:R-:W-:Y:S01]  /*6aa0*/  LDS.128 R40, [R108+0x3c80] ;  /* 0x003c80006c287984 */ /* 0x002fe20000000c00 */
[----:B------:R-:W-:Y:S04]  /*6ab0*/  IADD3 R2, P1, P0, R80, R71, R89 ;  /* 0x0000004750027210 */ /* 0x000fe8000783e059 */
[----:B------:R-:W-:Y:S02]  /*6ac0*/  IADD3.X R3, R79, R70, R121, P1, P0 ;  /* 0x000000464f037210 */ /* 0x000fe40000fe0479 */
[C---:B------:R-:W-:Y:S01]  /*6ad0*/  LEA R46, P0, R2.reuse, c[0x0][0x1c8], 0x1 ;  /* 0x00007200022e7a11 */ /* 0x040fe200078008ff */
[----:B------:R-:W1:Y:S03]  /*6ae0*/  LDS.128 R12, [R116+0x3c80] ;  /* 0x003c8000740c7984 */ /* 0x000e660000000c00 */
[----:B------:R-:W-:Y:S02]  /*6af0*/  LEA.HI.X R47, R2, c[0x0][0x1cc], R3, 0x1, P0 ;  /* 0x00007300022f7a11 */ /* 0x000fe400000f0c03 */
[----:B------:R-:W-:Y:S11]  /*6b00*/  ISETP.GE.AND P0, PT, R111, c[0x0][0x27c], PT ;  /* 0x00009f006f007a0c */ /* 0x000ff60003f06270 */
[----:B------:R-:W-:Y:S02]  /*6b10*/  @!UPT UIADD3 URZ, URZ, URZ, URZ ;  /* 0x0000003f3f3ff290 */ /* 0x000fe4000fffe03f */
[----:B------:R-:W-:Y:S01]  /*6b20*/  @!P0 HADD2.F32 R2, -RZ, R28.H0_H0 ;  /* 0x2000001cff028230 */ /* 0x000fe20000004100 */
[----:B------:R-:W-:Y:S01]  /*6b30*/  @!P0 SHF.R.U64 R11, R22, 0x10, R23 ;  /* 0x00000010160b8819 */ /* 0x000fe20000001217 */
[--C-:B------:R-:W-:Y:S01]  /*6b40*/  @!P0 HADD2.F32 R22, -RZ, R63.reuse.H0_H0 ;  /* 0x2000003fff168230 */ /* 0x100fe20000004100 */
[----:B------:R-:W-:Y:S01]  /*6b50*/  @!P0 SHF.R.U32.HI R6, RZ, 0x10, R21 ;  /* 0x00000010ff068819 */ /* 0x000fe20000011615 */
[----:B------:R-:W-:Y:S01]  /*6b60*/  @!P0 HADD2.F32 R19, -RZ, R63.H1_H1 ;  /* 0x3000003fff138230 */ /* 0x000fe20000004100 */
[----:B------:R-:W-:Y:S01]  /*6b70*/  @!P0 SHF.R.U32.HI R18, RZ, 0x10, R57 ;  /* 0x00000010ff128819 */ /* 0x000fe20000011639 */
[----:B------:R-:W-:Y:S01]  /*6b80*/  @!P0 HADD2.F32 R27, -RZ, R64.H0_H0 ;  /* 0x20000040ff1b8230 */ /* 0x000fe20000004100 */
[----:B------:R-:W-:Y:S01]  /*6b90*/  @!P0 SHF.R.U32.HI R17, RZ, 0x10, R23 ;  /* 0x00000010ff118819 */ /* 0x000fe20000011617 */
[----:B------:R-:W-:Y:S01]  /*6ba0*/  @!P0 HADD2.F32 R8, -RZ, R6.H0_H0 ;  /* 0x20000006ff088230 */ /* 0x000fe20000004100 */
[----:B------:R-:W-:Y:S01]  /*6bb0*/  @!P0 SHF.R.U64 R10, R20, 0x10, R21 ;  /* 0x00000010140a8819 */ /* 0x000fe20000001215 */
[----:B------:R-:W-:Y:S01]  /*6bc0*/  @!P0 HADD2.F32 R25, -RZ, R18.H0_H0 ;  /* 0x20000012ff198230 */ /* 0x000fe20000004100 */
[----:B------:R-:W-:Y:S01]  /*6bd0*/  @!P0 SHF.R.U64 R21, R56, 0x10, R57 ;  /* 0x0000001038158819 */ /* 0x000fe20000001239 */
[----:B------:R-:W-:Y:S01]  /*6be0*/  @!P0 HADD2.F32 R17, -RZ, R17.H0_H0 ;  /* 0x20000011ff118230 */ /* 0x000fe20000004100 */
[--C-:B------:R-:W-:Y:S01]  /*6bf0*/  @!P0 SHF.R.U64 R34, R58, 0x10, R59.reuse ;  /* 0x000000103a228819 */ /* 0x100fe2000000123b */
[----:B------:R-:W-:Y:S01]  /*6c00*/  @!P0 HADD2.F32 R35, -RZ, R64.H1_H1 ;  /* 0x30000040ff238230 */ /* 0x000fe20000004100 */
[----:B------:R-:W-:Y:S01]  /*6c10*/  @!P0 SHF.R.U32.HI R37, RZ, 0x10, R59 ;  /* 0x00000010ff258819 */ /* 0x000fe2000001163b */
[----:B------:R-:W-:Y:S04]  /*6c20*/  @!P0 HADD2.F32 R21, -RZ, R21.H0_H0 ;  /* 0x20000015ff158230 */ /* 0x000fe80000004100 */
[----:B------:R-:W-:Y:S01]  /*6c30*/  @!P0 HADD2.F32 R37, -RZ, R37.H0_H0 ;  /* 0x20000025ff258230 */ /* 0x000fe20000004100 */
[----:B-1----:R-:W-:Y:S02]  /*6c40*/  @!P0 MOV R5, R13 ;  /* 0x0000000d00058202 */ /* 0x002fe40000000f00 */
[----:B------:R-:W-:Y:S02]  /*6c50*/  @!P0 MOV R9, R41 ;  /* 0x0000002900098202 */ /* 0x000fe40000000f00 */
[----:B------:R-:W-:Y:S01]  /*6c60*/  @!P0 MOV R16, R40 ;  /* 0x0000002800108202 */ /* 0x000fe20000000f00 */
[----:B------:R-:W-:Y:S02]  /*6c70*/  @!P0 HADD2.F32 R3, -RZ, R5.H0_H0 ;  /* 0x20000005ff038230 */ /* 0x000fe40000004100 */
[--C-:B------:R-:W-:Y:S02]  /*6c80*/  @!P0 HADD2.F32 R24, -RZ, R9.reuse.H0_H0 ;  /* 0x20000009ff188230 */ /* 0x100fe40000004100 */
[----:B------:R-:W-:Y:S01]  /*6c90*/  @!P0 HADD2.F32 R23, -RZ, R9.H1_H1 ;  /* 0x30000009ff178230 */ /* 0x000fe20000004100 */
[-C--:B------:R-:W-:Y:S01]  /*6ca0*/  @!P0 FMUL.FTZ R4, R3, R2.reuse ;  /* 0x0000000203048220 */ /* 0x080fe20000410000 */
[----:B------:R-:W-:Y:S01]  /*6cb0*/  @!P0 HADD2.F32 R18, -RZ, R16.H0_H0 ;  /* 0x20000010ff128230 */ /* 0x000fe20000004100 */
[----:B------:R-:W-:Y:S01]  /*6cc0*/  @!P0 FMUL.FTZ R7, R24, R2 ;  /* 0x0000000218078220 */ /* 0x000fe20000410000 */
[----:B------:R-:W-:Y:S01]  /*6cd0*/  @!P0 HADD2.F32 R2, -RZ, R28.H1_H1 ;  /* 0x3000001cff028230 */ /* 0x000fe20000004100 */
[----:B------:R-:W-:Y:S02]  /*6ce0*/  @!P0 FMUL.FTZ R9, R23, R8 ;  /* 0x0000000817098220 */ /* 0x000fe40000410000 */
[----:B------:R-:W-:Y:S01]  /*6cf0*/  @!P0 FFMA.FTZ R52, R3, R22, -R7 ;  /* 0x0000001603348223 */ /* 0x000fe20000010807 */
[----:B------:R-:W-:Y:S01]  /*6d00*/  @!P0 MOV R7, R12 ;  /* 0x0000000c00078202 */ /* 0x000fe20000000f00 */
[----:B------:R-:W-:Y:S01]  /*6d10*/  @!P0 IMAD.MOV.U32 R28, RZ, RZ, R42 ;  /* 0x000000ffff1c8224 */ /* 0x000fe200078e002a */
[----:B------:R-:W-:Y:S01]  /*6d20*/  @!P0 HADD2.F32 R3, -RZ, R5.H1_H1 ;  /* 0x30000005ff038230 */ /* 0x000fe20000004100 */
[----:B------:R-:W-:Y:S02]  /*6d30*/  @!P0 FMUL.FTZ R20, R18, R2 ;  /* 0x0000000212148220 */ /* 0x000fe40000410000 */
[--C-:B------:R-:W-:Y:S02]  /*6d40*/  @!P0 HADD2.F32 R6, -RZ, R7.reuse.H0_H0 ;  /* 0x20000007ff068230 */ /* 0x100fe40000004100 */
[C---:B------:R-:W-:Y:S01]  /*6d50*/  @!P0 FFMA.FTZ R51, R3.reuse, R25, -R9 ;  /* 0x0000001903338223 */ /* 0x040fe20000010809 */
[----:B------:R-:W-:Y:S01]  /*6d60*/  @!P0 MOV R9, R14 ;  /* 0x0000000e00098202 */ /* 0x000fe20000000f00 */
[----:B------:R-:W-:Y:S01]  /*6d70*/  @!P0 FMUL.FTZ R5, R3, R8 ;  /* 0x0000000803058220 */ /* 0x000fe20000410000 */
[----:B------:R-:W-:Y:S01]  /*6d80*/  @!P0 HADD2.F32 R7, -RZ, R7.H1_H1 ;  /* 0x30000007ff078230 */ /* 0x000fe20000004100 */
[C---:B------:R-:W-:Y:S01]  /*6d90*/  @!P0 FMUL.FTZ R2, R6.reuse, R2 ;  /* 0x0000000206028220 */ /* 0x040fe20000410000 */
[----:B------:R-:W-:Y:S01]  /*6da0*/  @!P0 HADD2.F32 R3, -RZ, R10.H0_H0 ;  /* 0x2000000aff038230 */ /* 0x000fe20000004100 */
[-C--:B------:R-:W-:Y:S01]  /*6db0*/  @!P0 FFMA.FTZ R50, R6, R19.reuse, -R20 ;  /* 0x0000001306328223 */ /* 0x080fe20000010814 */
[----:B------:R-:W-:Y:S01]  /*6dc0*/  @!P0 HADD2.F32 R6, -RZ, R29.H0_H0 ;  /* 0x2000001dff068230 */ /* 0x000fe20000004100 */
[----:B------:R-:W-:Y:S01]  /*6dd0*/  @!P0 FFMA.FTZ R2, R18, R19, R2 ;  /* 0x0000001312028223 */ /* 0x000fe20000010002 */
[----:B------:R-:W-:Y:S02]  /*6de0*/  @!P0 HADD2.F32 R26, -RZ, R28.H0_H0 ;  /* 0x2000001cff1a8230 */ /* 0x000fe40000004100 */
[----:B------:R-:W-:Y:S02]  /*6df0*/  @!P0 HADD2.F32 R8, -RZ, R9.H0_H0 ;  /* 0x20000009ff088230 */ /* 0x000fe40000004100 */
[----:B------:R-:W-:Y:S01]  /*6e00*/  @!P0 HADD2.F32 R20, -RZ, R16.H1_H1 ;  /* 0x30000010ff148230 */ /* 0x000fe20000004100 */
[-C--:B------:R-:W-:Y:S01]  /*6e10*/  @!P0 FMUL.FTZ R10, R26, R6.reuse ;  /* 0x000000061a0a8220 */ /* 0x080fe20000410000 */
[----:B------:R-:W-:Y:S01]  /*6e20*/  @!P0 HADD2.F32 R28, -RZ, R28.H1_H1 ;  /* 0x3000001cff1c8230 */ /* 0x000fe20000004100 */
[----:B------:R-:W-:Y:S02]  /*6e30*/  @!P0 FMUL.FTZ R6, R8, R6 ;  /* 0x0000000608068220 */ /* 0x000fe40000410000 */
[----:B------:R-:W-:Y:S02]  /*6e40*/  @!P0 FMUL.FTZ R16, R20, R3 ;  /* 0x0000000314108220 */ /* 0x000fe40000410000 */
[----:B------:R-:W-:Y:S01]  /*6e50*/  @!P0 FFMA.FTZ R48, R8, R27, -R10 ;  /* 0x0000001b08308223 */ /* 0x000fe2000001080a */
[----:B------:R-:W-:Y:S01]  /*6e60*/  @!P0 MOV R10, R43 ;  /* 0x0000002b000a8202 */ /* 0x000fe20000000f00 */
        /* <DEDUP_REMOVED lines=9> */
[--C-:B------:R-:W-:Y:S01]  /*6f00*/  @!P0 HADD2.F32 R34, -RZ, R10.reuse.H0_H0 ;  /* 0x2000000aff228230 */ /* 0x100fe20000004100 */
[----:B------:R-:W-:Y:S01]  /*6f10*/  @!P0 FMUL.FTZ R44, R28, R16 ;  /* 0x000000101c2c8220 */ /* 0x000fe20000410000 */
[----:B------:R-:W-:Y:S01]  /*6f20*/  @!P0 HADD2.F32 R36, -RZ, R10.H1_H1 ;  /* 0x3000000aff248230 */ /* 0x000fe20000004100 */
[----:B------:R-:W-:Y:S01]  /*6f30*/  @!P0 FFMA.FTZ R6, R26, R27, R6 ;  /* 0x0000001b1a068223 */ /* 0x000fe20000010006 */
[----:B------:R-:W-:Y:S01]  /*6f40*/  @!P0 F2FP.PACK_AB R4, R5, R4 ;  /* 0x000000040504823e */ /* 0x000fe200000000ff */
[----:B------:R-:W-:Y:S01]  /*6f50*/  @!P0 HADD2.F32 R11, -RZ, R9.H1_H1 ;  /* 0x30000009ff0b8230 */ /* 0x000fe20000004100 */
[----:B------:R-:W-:Y:S01]  /*6f60*/  @!P0 FMUL.FTZ R39, R34, R8 ;  /* 0x0000000822278220 */ /* 0x000fe20000410000 */
[--C-:B------:R-:W-:Y:S01]  /*6f70*/  @!P0 HADD2.F32 R10, -RZ, R7.reuse.H0_H0 ;  /* 0x20000007ff0a8230 */ /* 0x100fe20000004100 */
[----:B------:R-:W-:Y:S01]  /*6f80*/  @!P0 MOV R41, R4 ;  /* 0x0000000400298202 */ /* 0x000fe20000000f00 */
[----:B------:R-:W-:Y:S01]  /*6f90*/  @!P0 HADD2.F32 R9, -RZ, R7.H1_H1 ;  /* 0x30000007ff098230 */ /* 0x000fe20000004100 */
[----:B------:R-:W-:Y:S02]  /*6fa0*/  @!P0 FMUL.FTZ R38, R36, R17 ;  /* 0x0000001124268220 */ /* 0x000fe40000410000 */
[C---:B------:R-:W-:Y:S02]  /*6fb0*/  @!P0 FFMA.FTZ R39, R10.reuse, R35, -R39 ;  /* 0x000000230a278223 */ /* 0x040fe40000010827 */
[----:B------:R-:W-:Y:S01]  /*6fc0*/  @!P0 FFMA.FTZ R45, R9, R37, -R38 ;  /* 0x00000025092d8223 */ /* 0x000fe20000010826 */
[----:B------:R-:W-:Y:S01]  /*6fd0*/  @!P0 F2FP.PACK_AB R38, R51, R52 ;  /* 0x000000343326823e */ /* 0x000fe200000000ff */
[C---:B------:R-:W-:Y:S02]  /*6fe0*/  @!P0 FFMA.FTZ R44, R11.reuse, R29, -R44 ;  /* 0x0000001d0b2c8223 */ /* 0x040fe4000001082c */
[----:B------:R-:W-:Y:S01]  /*6ff0*/  @!P0 FMUL.FTZ R7, R11, R16 ;  /* 0x000000100b078220 */ /* 0x000fe20000410000 */
[----:B------:R-:W-:Y:S01]  /*7000*/  @!P0 F2FP.PACK_AB R16, R49, R50 ;  /* 0x000000323110823e */ /* 0x000fe200000000ff */
[----:B------:R-:W-:Y:S01]  /*7010*/  @!P0 FMUL.FTZ R8, R10, R8 ;  /* 0x000000080a088220 */ /* 0x000fe20000410000 */
[----:B------:R-:W-:Y:S01]  /*7020*/  @!P0 F2FP.PACK_AB R11, R45, R39 ;  /* 0x000000272d0b823e */ /* 0x000fe200000000ff */
[----:B------:R-:W-:Y:S01]  /*7030*/  @!P0 FMUL.FTZ R9, R9, R17 ;  /* 0x0000001109098220 */ /* 0x000fe20000410000 */
[----:B------:R-:W-:Y:S01]  /*7040*/  @!P0 F2FP.PACK_AB R10, R44, R48 ;  /* 0x000000302c0a823e */ /* 0x000fe200000000ff */
[----:B------:R-:W-:Y:S01]  /*7050*/  @!P0 FFMA.FTZ R7, R28, R29, R7 ;  /* 0x0000001d1c078223 */ /* 0x000fe20000010007 */
[----:B------:R-:W-:Y:S01]  /*7060*/  @!P0 MOV R13, R38 ;  /* 0x00000026000d8202 */ /* 0x000fe20000000f00 */
[----:B------:R-:W-:Y:S01]  /*7070*/  @!P0 FFMA.FTZ R8, R34, R35, R8 ;  /* 0x0000002322088223 */ /* 0x000fe20000010008 */
[----:B------:R-:W-:Y:S01]  /*7080*/  @!P0 MOV R14, R10 ;  /* 0x0000000a000e8202 */ /* 0x000fe20000000f00 */
[----:B------:R-:W-:Y:S01]  /*7090*/  @!P0 IMAD.MOV.U32 R12, RZ, RZ, R16 ;  /* 0x000000ffff0c8224 */ /* 0x000fe200078e0010 */
[----:B------:R-:W-:Y:S01]  /*70a0*/  @!P0 MOV R15, R11 ;  /* 0x0000000b000f8202 */ /* 0x000fe20000000f00 */
[----:B------:R-:W-:Y:S01]  /*70b0*/  @!P0 FFMA.FTZ R9, R36, R37, R9 ;  /* 0x0000002524098223 */ /* 0x000fe20000010009 */
[----:B------:R-:W-:Y:S02]  /*70c0*/  @!P0 F2FP.PACK_AB R10, R3, R2 ;  /* 0x00000002030a823e */ /* 0x000fe400000000ff */
[----:B------:R-:W-:Y:S01]  /*70d0*/  @!P0 F2FP.PACK_AB R3, R7, R6 ;  /* 0x000000060703823e */ /* 0x000fe200000000ff */
[----:B------:R1:W-:Y:S01]  /*70e0*/  STG.E.128 [R46.64], R12 ;  /* 0x0000000c2e007986 */ /* 0x0003e2000c101d06 */
[----:B------:R-:W-:Y:S01]  /*70f0*/  @!P0 F2FP.PACK_AB R2, R9, R8 ;  /* 0x000000080902823e */ /* 0x000fe200000000ff */
[----:B------:R-:W-:Y:S01]  /*7100*/  @!P0 IMAD.MOV.U32 R40, RZ, RZ, R10 ;  /* 0x000000ffff288224 */ /* 0x000fe200078e000a */
        /* <DEDUP_REMOVED lines=11> */
.L_x_1218:
[----:B------:R-:W-:Y:S05]  /*71c0*/  IMAD R2, R33, -0x30, R0 ;  /* 0xffffffd021027824 */ /* 0x000fea00078e0200 */
[----:B------:R-:W-:Y:S04]  /*71d0*/  IMNMX R78, R2, 0x30, PT ;  /* 0x00000030024e7817 */ /* 0x000fe80003800200 */
[----:B------:R-:W-:Y:S11]  /*71e0*/  ISETP.GE.AND P0, PT, R163, R78, PT ;  /* 0x0000004ea300720c */ /* 0x000ff60003f06270 */
[----:B------:R-:W-:Y:S02]  /*71f0*/  @!UPT UIADD3 URZ, URZ, URZ, URZ ;  /* 0x0000003f3f3ff290 */ /* 0x000fe4000fffe03f */
[----:B------:R-:W-:-:S05]  /*7200*/  @P0 BRA `(.L_x_1222) ;  /* 0x0000019000000947 */ /* 0x000fca0003800000 */
[----:B------:R-:W2:Y:S01]  /*7210*/  LDL R3, [R1] ;  /* 0x0000000001037983 */ /* 0x000ea20000100800 */
[C---:B------:R-:W-:Y:S02]  /*7220*/  ISETP.GE.AND P0, PT, R104.reuse, c[0x0][0x1d4], PT ;  /* 0x0000750068007a0c */ /* 0x040fe40003f06270 */
[----:B------:R-:W-:Y:S11]  /*7230*/  IADD3 R2, R104, 0x30, RZ ;  /* 0x0000003068027810 */ /* 0x000ff60007ffe0ff */
[----:B------:R-:W1:Y:S04]  /*7240*/  @!P0 LDS.128 R4, [R252+0x2400] ;  /* 0x00240000fc048984 */ /* 0x000e680000000c00 */
[----:B-1----:R-:W-:Y:S01]  /*7250*/  @!P0 STG.E.128 [R54.64], R4 ;  /* 0x0000000436008986 */ /* 0x002fe2000c101d06 */
[----:B------:R-:W-:Y:S11]  /*7260*/  ISETP.GE.AND P0, PT, R112, c[0x0][0x1d4], PT ;  /* 0x0000750070007a0c */ /* 0x000ff60003f06270 */
[----:B------:R-:W-:Y:S02]  /*7270*/  @!UPT UIADD3 URZ, URZ, URZ, URZ ;  /* 0x0000003f3f3ff290 */ /* 0x000fe4000fffe03f */
[----:B--2---:R-:W1:Y:S04]  /*7280*/  @!P0 LDS.128 R4, [R3+0x2400] ;  /* 0x0024000003048984 */ /* 0x004e680000000c00 */
        /* <DEDUP_REMOVED lines=17> */
.L_x_1222:
[----:B------:R-:W-:Y:S05]  /*73a0*/  BSYNC B1 ;  /* 0x0000000000017941 */ /* 0x000fea0003800000 */
.L_x_1217:
[----:B-12--5:R-:W-:Y:S01]  /*73b0*/  IMAD R2, R82, 0x30, RZ ;  /* 0x0000003052027824 */ /* 0x026fe200078e02ff */
[----:B------:R-:W2:Y:S01]  /*73c0*/  LDL R16, [R1+0x18] ;  /* 0x0000180001107983 */ /* 0x000ea20000100800 */
[----:B------:R-:W-:Y:S01]  /*73d0*/  SHF.R.S32.HI R17, RZ, 0x1f, R168 ;  /* 0x0000001fff117819 */ /* 0x000fe200000114a8 */
[----:B------:R-:W-:Y:S01]  /*73e0*/  IMAD.WIDE.U32 R10, R33, 0x30, RZ ;  /* 0x00000030210a7825 */ /* 0x000fe200078e00ff */
[----:B------:R-:W-:Y:S02]  /*73f0*/  BSSY B0, `(.L_x_1239) ;  /* 0x0000053000007945 */ /* 0x000fe40003800000 */
[----:B------:R-:W-:Y:S01]  /*7400*/  LEA.HI R17, R17, R168, RZ, 0x2 ;  /* 0x000000a811117211 */ /* 0x000fe200078f10ff */
[----:B------:R-:W-:Y:S01]  /*7410*/  IMAD.IADD R9, R11, 0x1, R2 ;  /* 0x000000010b097824 */ /* 0x000fe200078e0202 */
[----:B------:R-:W-:Y:S02]  /*7420*/  IADD3 R4, P0, R133, R10, RZ ;  /* 0x0000000a85047210 */ /* 0x000fe40007f1e0ff */
[----:B------:R-:W-:Y:S02]  /*7430*/  SHF.R.S32.HI R17, RZ, 0x2, R17 ;  /* 0x00000002ff117819 */ /* 0x000fe40000011411 */
[----:B------:R-:W-:Y:S03]  /*7440*/  IADD3.X R2, R9, R136, RZ, P0, !PT ;  /* 0x0000008809027210 */ /* 0x000fe600007fe4ff */
[----:B------:R-:W-:Y:S05]  /*7450*/  IMAD.IADD R3, R78, 0x1, -R17 ;  /* 0x000000014e037824 */ /* 0x000fea00078e0a11 */
        /* <DEDUP_REMOVED lines=22> */
[C---:B--2---:R-:W-:Y:S05]  /*75c0*/  @P1 IMAD.SHL.U32 R6, R16.reuse, 0x2, RZ ;  /* 0x0000000210061824 */ /* 0x044fea00078e00ff */
        /* <DEDUP_REMOVED lines=15> */
[----:B-1----:R-:W2:Y:S01]  /*76c0*/  LDL R18, [R1] ;  /* 0x0000000001127983 */ /* 0x002ea20000100800 */
[----:B------:R-:W-:Y:S01]  /*76d0*/  IADD3 R2, P0, R138, R10, RZ ;  /* 0x0000000a8a027210 */ /* 0x000fe20007f1e0ff */
[----:B------:R-:W-:Y:S01]  /*76e0*/  IMAD.MOV.U32 R4, RZ, RZ, R102 ;  /* 0x000000ffff047224 */ /* 0x000fe200078e0066 */
[----:B------:R-:W-:Y:S01]  /*76f0*/  IADD3 R8, R104, 0x30, RZ ;  /* 0x0000003068087810 */ /* 0x000fe20007ffe0ff */
[----:B------:R-:W-:Y:S02]  /*7700*/  IMAD.MOV.U32 R5, RZ, RZ, R129 ;  /* 0x000000ffff057224 */ /* 0x000fe400078e0081 */
[----:B------:R-:W-:Y:S02]  /*7710*/  IMAD.X R3, R9, 0x1, R137, P0 ;  /* 0x0000000109037824 */ /* 0x000fe400000e0689 */
[C---:B------:R-:W-:Y:S04]  /*7720*/  IMAD.WIDE.U32 R4, R2.reuse, c[0x0][0x208], R4 ;  /* 0x0000820002047a25 */ /* 0x040fe800078e0004 */
[----:B------:R-:W-:Y:S04]  /*7730*/  IMAD R3, R3, c[0x0][0x208], RZ ;  /* 0x0000820003037a24 */ /* 0x000fe800078e02ff */
[----:B------:R-:W-:Y:S01]  /*7740*/  IMAD R3, R2, c[0x0][0x20c], R3 ;  /* 0x0000830002037a24 */ /* 0x000fe200078e0203 */
[C---:B------:R-:W-:Y:S03]  /*7750*/  LEA R2, P0, R4.reuse, c[0x0][0x1f8], 0x1 ;  /* 0x00007e0004027a11 */ /* 0x040fe600078008ff */
[----:B------:R-:W-:Y:S05]  /*7760*/  IMAD.IADD R3, R5, 0x1, R3 ;  /* 0x0000000105037824 */ /* 0x000fea00078e0203 */
[----:B------:R-:W-:Y:S02]  /*7770*/  LEA.HI.X R3, R4, c[0x0][0x1fc], R3, 0x1, P0 ;  /* 0x00007f0004037a11 */ /* 0x000fe400000f0c03 */
[----:B------:R-:W-:Y:S11]  /*7780*/  ISETP.GE.AND P0, PT, R104, c[0x0][0x1d4], PT ;  /* 0x0000750068007a0c */ /* 0x000ff60003f06270 */
[----:B------:R-:W-:Y:S02]  /*7790*/  @!UPT UIADD3 URZ, URZ, URZ, URZ ;  /* 0x0000003f3f3ff290 */ /* 0x000fe4000fffe03f */
[----:B------:R-:W1:Y:S04]  /*77a0*/  @!P0 LDS.128 R12, [R252] ;  /* 0x00000000fc0c8984 */ /* 0x000e680000000c00 */
[----:B-1----:R-:W-:Y:S01]  /*77b0*/  @!P0 STG.E.128 [R2.64], R12 ;  /* 0x0000000c02008986 */ /* 0x002fe2000c101d06 */
[----:B------:R-:W-:Y:S11]  /*77c0*/  ISETP.GE.AND P0, PT, R112, c[0x0][0x1d4], PT ;  /* 0x0000750070007a0c */ /* 0x000ff60003f06270 */
[----:B------:R-:W-:Y:S02]  /*77d0*/  @!UPT UIADD3 URZ, URZ, URZ, URZ ;  /* 0x0000003f3f3ff290 */ /* 0x000fe4000fffe03f */
[----:B--2---:R-:W1:Y:S04]  /*77e0*/  @!P0 LDS.128 R4, [R18] ;  /* 0x0000000012048984 */ /* 0x004e680000000c00 */
[----:B-1----:R-:W-:Y:S01]  /*77f0*/  @!P0 STG.E.128 [R2.64+0x20], R4 ;  /* 0x0000200402008986 */ /* 0x002fe2000c101d06 */
[----:B------:R-:W-:Y:S11]  /*7800*/  ISETP.GE.AND P0, PT, R111, c[0x0][0x1d4], PT ;  /* 0x000075006f007a0c */ /* 0x000ff60003f06270 */
[----:B------:R-:W-:Y:S02]  /*7810*/  @!UPT UIADD3 URZ, URZ, URZ, URZ ;  /* 0x0000003f3f3ff290 */ /* 0x000fe4000fffe03f */
[----:B------:R-:W1:Y:S04]  /*7820*/  @!P0 LDS.128 R4, [R252+0xc00] ;  /* 0x000c0000fc048984 */ /* 0x000e680000000c00 */
[----:B-1----:R1:W-:Y:S01]  /*7830*/  @!P0 STG.E.128 [R2.64+0x40], R4 ;  /* 0x0000400402008986 */ /* 0x0023e2000c101d06 */
[----:B------:R-:W-:Y:S11]  /*7840*/  ISETP.GE.AND P0, PT, R8, c[0x0][0x1d4], PT ;  /* 0x0000750008007a0c */ /* 0x000ff60003f06270 */
[----:B------:R-:W-:Y:S02]  /*7850*/  @!UPT UIADD3 URZ, URZ, URZ, URZ ;  /* 0x0000003f3f3ff290 */ /* 0x000fe4000fffe03f */
[----:B------:R-:W2:Y:S01]  /*7860*/  @!P0 LDS.128 R8, [R18+0xc00] ;  /* 0x000c000012088984 */ /* 0x000ea20000000c00 */
[----:B-1----:R-:W-:Y:S03]  /*7870*/  IADD3 R4, R104, 0x40, RZ ;  /* 0x0000004068047810 */ /* 0x002fe60007ffe0ff */
[----:B--2---:R1:W-:Y:S01]  /*7880*/  @!P0 STG.E.128 [R2.64+0x60], R8 ;  /* 0x0000600802008986 */ /* 0x0043e2000c101d06 */
[----:B------:R-:W-:Y:S11]  /*7890*/  ISETP.GE.AND P0, PT, R4, c[0x0][0x1d4], PT ;  /* 0x0000750004007a0c */ /* 0x000ff60003f06270 */
[----:B------:R-:W-:Y:S02]  /*78a0*/  @!UPT UIADD3 URZ, URZ, URZ, URZ ;  /* 0x0000003f3f3ff290 */ /* 0x000fe4000fffe03f */
[----:B------:R-:W2:Y:S01]  /*78b0*/  @!P0 LDS.128 R4, [R252+0x1800] ;  /* 0x00180000fc048984 */ /* 0x000ea20000000c00 */
[----:B-1----:R-:W-:Y:S03]  /*78c0*/  IADD3 R8, R104, 0x50, RZ ;  /* 0x0000005068087810 */ /* 0x002fe60007ffe0ff */
[----:B--2---:R-:W-:Y:S01]  /*78d0*/  @!P0 STG.E.128 [R2.64+0x80], R4 ;  /* 0x0000800402008986 */ /* 0x004fe2000c101d06 */
[----:B------:R-:W-:Y:S11]  /*78e0*/  ISETP.GE.AND P0, PT, R8, c[0x0][0x1d4], PT ;  /* 0x0000750008007a0c */ /* 0x000ff60003f06270 */
[----:B------:R-:W-:Y:S02]  /*78f0*/  @!UPT UIADD3 URZ, URZ, URZ, URZ ;  /* 0x0000003f3f3ff290 */ /* 0x000fe4000fffe03f */
[----:B------:R-:W1:Y:S04]  /*7900*/  @!P0 LDS.128 R4, [R18+0x1800] ;  /* 0x0018000012048984 */ /* 0x000e680000000c00 */
[----:B-1----:R1:W-:Y:S02]  /*7910*/  @!P0 STG.E.128 [R2.64+0xa0], R4 ;  /* 0x0000a00402008986 */ /* 0x0023e4000c101d06 */
.L_x_1240:
[----:B-1----:R-:W-:Y:S05]  /*7920*/  BSYNC B0 ;  /* 0x0000000000007941 */ /* 0x002fea0003800000 */
.L_x_1239:
        /* <DEDUP_REMOVED lines=34> */
.L_x_1242:
[----:B------:R-:W-:Y:S05]  /*7b50*/  BSYNC B0 ;  /* 0x0000000000007941 */ /* 0x000fea0003800000 */
.L_x_1241:
[----:B------:R-:W0:Y:S01]  /*7b60*/  LDGDEPBAR ;  /* 0x00000000000079af */ /* 0x000e220000000000 */
[----:B------:R-:W-:Y:S01]  /*7b70*/  IADD3 R33, R33, -0x1, RZ ;  /* 0xffffffff21217810 */ /* 0x000fe20007ffe0ff */
[----:B------:R-:W-:-:S05]  /*7b80*/  @P3 BRA `(.L_x_1243) ;  /* 0xffffbde000003947 */ /* 0x000fca000383ffff */
[----:B------:R-:W-:Y:S01]  /*7b90*/  WARPSYNC 0xffffffff ;  /* 0xffffffff00007948 */ /* 0x000fe20003800000 */
[----:B------:R-:W-:Y:S06]  /*7ba0*/  BAR.SYNC.DEFER_BLOCKING 0x0 ;  /* 0x0000000000007b1d */ /* 0x000fec0000010000 */
.L_x_1216:
[----:B------:R-:W2:Y:S01]  /*7bb0*/  LDL R17, [R1+0x54] ;  /* 0x0000540001117983 */ /* 0x000ea20000100800 */
[----:B------:R-:W-:-:S05]  /*7bc0*/  IMAD.MOV.U32 R0, RZ, RZ, c[0x0][0x2c4] ;  /* 0x0000b100ff007624 */ /* 0x000fca00078e00ff */
[----:B------:R-:W-:Y:S01]  /*7bd0*/  ISETP.NE.AND P3, PT, R0, 0x1, PT ;  /* 0x000000010000780c */ /* 0x000fe20003f65270 */
[----:B------:R-:W-:Y:S01]  /*7be0*/  BSSY B0, `(.L_x_1244) ;  /* 0x0000029000007945 */ /* 0x000fe20003800000 */
[----:B------:R-:W-:Y:S01]  /*7bf0*/  IMAD.IADD R12, R150, 0x1, R151 ;  /* 0x00000001960c7824 */ /* 0x000fe200078e0297 */
[----:B--2---:R-:W-:-:S10]  /*7c00*/  IADD3 R0, R17, 0x7f, RZ ;  /* 0x0000007f11007810 */ /* 0x004fd40007ffe0ff */
[----:B-1----:R-:W-:-:S05]  /*7c10*/  @P3 IMAD.HI.U32 R2, R0, c[0x0][0x2c8], RZ ;  /* 0x0000b20000023a27 */ /* 0x002fca00078e00ff */
[----:B------:R-:W-:-:S05]  /*7c20*/  @P3 SHF.R.U32.HI R0, RZ, c[0x0][0x2cc], R2 ;  /* 0x0000b300ff003a19 */ /* 0x000fca0000011602 */
[----:B------:R-:W-:-:S04]  /*7c30*/  IMAD.IADD R0, R156, 0x1, R0 ;  /* 0x000000019c007824 */ /* 0x000fc800078e0200 */
[----:B------:R-:W-:-:S05]  /*7c40*/  IMAD.HI R0, R0, 0x2aaaaaab, RZ ;  /* 0x2aaaaaab00007827 */ /* 0x000fca00078e02ff */
[----:B------:R-:W-:-:S04]  /*7c50*/  SHF.R.U32.HI R2, RZ, 0x1f, R0 ;  /* 0x0000001fff027819 */ /* 0x000fc80000011600 */
[----:B------:R-:W-:-:S04]  /*7c60*/  LEA.HI.SX32 R0, R0, R2, 0x1d ;  /* 0x0000000200007211 */ /* 0x000fc800078feaff */
[----:B------:R-:W-:-:S04]  /*7c70*/  IMNMX R6, R155, R0, PT ;  /* 0x000000009b067217 */ /* 0x000fc80003800200 */
[----:B------:R-:W-:Y:S01]  /*7c80*/  ISETP.GE.AND P0, PT, R6, 0x1, PT ;  /* 0x000000010600780c */ /* 0x000fe20003f06270 */
[----:B------:R-:W-:-:S12]  /*7c90*/  IMAD.MOV.U32 R0, RZ, RZ, RZ ;  /* 0x000000ffff007224 */ /* 0x000fd800078e00ff */
[----:B------:R-:W-:Y:S05]  /*7ca0*/  @!P0 BRA `(.L_x_1245) ;  /* 0x000001c000008947 */ /* 0x000fea0003800000 */
[----:B------:R-:W-:Y:S01]  /*7cb0*/  IABS R2, R139 ;  /* 0x0000008b00027213 */ /* 0x000fe20000000000 */
        /* <DEDUP_REMOVED lines=27> */
.L_x_1245:
[----:B------:R-:W-:Y:S05]  /*7e70*/  BSYNC B0 ;  /* 0x0000000000007941 */ /* 0x000fea0003800000 */
.L_x_1244:
        /* <DEDUP_REMOVED lines=58> */
[----:B------:R-:W2:Y:S04]  /*8220*/  LDL R26, [R1+0x48] ;  /* 0x00004800011a7983 */ /* 0x000ea80000100800 */
[----:B------:R-:W3:Y:S04]  /*8230*/  LDL R28, [R1+0x50] ;  /* 0x00005000011c7983 */ /* 0x000ee80000100800 */
[----:B------:R-:W4:Y:S04]  /*8240*/  LDL R27, [R1+0x58] ;  /* 0x00005800011b7983 */ /* 0x000f280000100800 */
[----:B------:R-:W3:Y:S01]  /*8250*/  LDL.64 R24, [R1+0x28] ;  /* 0x0000280001187983 */ /* 0x000ee20000100a00 */
[----:B------:R-:W-:-:S03]  /*8260*/  ISETP.NE.U32.AND P0, PT, RZ, c[0x0][0x340], PT ;  /* 0x0000d000ff007a0c */ /* 0x000fc60003f05070 */
[----:B------:R-:W3:Y:S01]  /*8270*/  LDL.LU R20, [R1+0x20] ;  /* 0x0000200001147983 */ /* 0x000ee20000300800 */
[----:B------:R-:W-:-:S03]  /*8280*/  ISETP.NE.AND.EX P2, PT, RZ, c[0x0][0x344], PT, P0 ;  /* 0x0000d100ff007a0c */ /* 0x000fc60003f45300 */
[----:B------:R-:W3:Y:S04]  /*8290*/  LDL R19, [R1+0x30] ;  /* 0x0000300001137983 */ /* 0x000ee80000100800 */
[----:B------:R-:W3:Y:S06]  /*82a0*/  LDL R18, [R1+0x34] ;  /* 0x0000340001127983 */ /* 0x000eec0000100800 */
[----:B------:R-:W-:Y:S01]  /*82b0*/  @P2 IMAD.MOV.U32 R2, RZ, RZ, 0x4 ;  /* 0x00000004ff022424 */ /* 0x000fe200078e00ff */
[----:B------:R-:W1:Y:S01]  /*82c0*/  S2R R5, SR_TID.X ;  /* 0x0000000000057919 */ /* 0x000e620000002100 */
[----:B------:R-:W-:-:S05]  /*82d0*/  SHF.R.S32.HI R0, RZ, 0x1f, R141 ;  /* 0x0000001fff007819 */ /* 0x000fca000001148d */
[----:B------:R-:W-:-:S04]  /*82e0*/  IMAD R0, R0, c[0x0][0x178], RZ ;  /* 0x00005e0000007a24 */ /* 0x000fc800078e02ff */
[----:B------:R-:W-:Y:S01]  /*82f0*/  IMAD R0, R141, c[0x0][0x17c], R0 ;  /* 0x00005f008d007a24 */ /* 0x000fe200078e0200 */
[--C-:B-1----:R-:W-:Y:S02]  /*8300*/  SHF.R.S32.HI R4, RZ, 0x1f, R5.reuse ;  /* 0x0000001fff047819 */ /* 0x102fe40000011405 */
[----:B------:R-:W-:Y:S01]  /*8310*/  SHF.R.S32.HI R16, RZ, 0x1f, R5 ;  /* 0x0000001fff107819 */ /* 0x000fe20000011405 */
[----:B--2---:R-:W-:-:S05]  /*8320*/  @P2 IMAD.WIDE R2, R26, R2, c[0x0][0x340] ;  /* 0x0000d0001a022625 */ /* 0x004fca00078e0202 */
[----:B------:R1:W2:Y:S01]  /*8330*/  @P2 LDG.E R14, [R2.64] ;  /* 0x00000006020e2981 */ /* 0x0002a2000c1e1900 */
[-C--:B------:R-:W-:Y:S02]  /*8340*/  LEA.HI R4, R4, R5.reuse, RZ, 0x2 ;  /* 0x0000000504047211 */ /* 0x080fe400078f10ff */
[----:B------:R-:W-:Y:S02]  /*8350*/  LEA.HI R16, R16, R5, RZ, 0x2 ;  /* 0x0000000510107211 */ /* 0x000fe400078f10ff */
[----:B------:R-:W-:Y:S02]  /*8360*/  LOP3.LUT R4, R4, 0xfffffffc, RZ, 0xc0, !PT ;  /* 0xfffffffc04047812 */ /* 0x000fe400078ec0ff */
[----:B------:R-:W-:-:S03]  /*8370*/  SHF.R.S32.HI R16, RZ, 0x2, R16 ;  /* 0x00000002ff107819 */ /* 0x000fc60000011410 */
[----:B------:R-:W-:Y:S01]  /*8380*/  IMAD.IADD R4, R5, 0x1, -R4 ;  /* 0x0000000105047824 */ /* 0x000fe200078e0a04 */
[----:B------:R-:W-:-:S04]  /*8390*/  ISETP.NE.U32.AND P1, PT, RZ, c[0x0][0x348], PT ;  /* 0x0000d200ff007a0c */ /* 0x000fc80003f25070 */
[----:B------:R-:W-:Y:S01]  /*83a0*/  ISETP.NE.AND.EX P1, PT, RZ, c[0x0][0x34c], PT, P1 ;  /* 0x0000d300ff007a0c */ /* 0x000fe20003f25310 */
[----:B-1----:R-:W-:-:S05]  /*83b0*/  IMAD.WIDE.U32 R2, R141, c[0x0][0x178], RZ ;  /* 0x00005e008d027a25 */ /* 0x002fca00078e00ff */
[----:B------:R-:W-:Y:S01]  /*83c0*/  IADD3 R3, R3, R0, RZ ;  /* 0x0000000003037210 */ /* 0x000fe20007ffe0ff */
[----:B------:R-:W-:Y:S01]  /*83d0*/  IMAD R0, R4, 0x20, R16 ;  /* 0x0000002004007824 */ /* 0x000fe200078e0210 */
[----:B----4-:R-:W-:-:S03]  /*83e0*/  SEL R6, R27, RZ, !P1 ;  /* 0x000000ff1b067207 */ /* 0x010fc60004800000 */
[----:B------:R-:W-:Y:S01]  /*83f0*/  IMAD.IADD R10, R17, 0x1, R0 ;  /* 0x00000001110a7824 */ /* 0x000fe200078e0200 */
[----:B------:R-:W-:Y:S01]  /*8400*/  SHF.R.S32.HI R11, RZ, 0x1f, R12 ;  /* 0x0000001fff0b7819 */ /* 0x000fe2000001140c */
[----:B---3--:R-:W-:Y:S01]  /*8410*/  IMAD.WIDE.U32 R4, R28, c[0x0][0x1b8], R2 ;  /* 0x00006e001c047a25 */ /* 0x008fe200078e0002 */
[----:B------:R-:W-:-:S03]  /*8420*/  IADD3 R2, P0, R16, R12, RZ ;  /* 0x0000000c10027210 */ /* 0x000fc60007f1e0ff */
[----:B------:R-:W-:Y:S01]  /*8430*/  @P3 IMAD.HI.U32 R7, R10, c[0x0][0x2c8], RZ ;  /* 0x0000b2000a073a27 */ /* 0x000fe200078e00ff */
[----:B------:R-:W-:Y:S02]  /*8440*/  SEL R3, R26, RZ, !P1 ;  /* 0x000000ff1a037207 */ /* 0x000fe40004800000 */
[----:B------:R-:W-:Y:S01]  /*8450*/  LEA.HI.X.SX32 R11, R16, R11, 0x1, P0 ;  /* 0x0000000b100b7211 */ /* 0x000fe200000f0eff */
[----:B------:R-:W-:Y:S01]  /*8460*/  IMAD R5, R28, c[0x0][0x1bc], R5 ;  /* 0x00006f001c057a24 */ /* 0x000fe200078e0205 */
[----:B------:R-:W-:Y:S01]  /*8470*/  MOV R0, R10 ;  /* 0x0000000a00007202 */ /* 0x000fe20000000f00 */
[----:B------:R-:W-:Y:S01]  /*8480*/  IMAD R6, R6, c[0x0][0x1c0], RZ ;  /* 0x0000700006067a24 */ /* 0x000fe200078e02ff */
[----:B------:R-:W-:Y:S01]  /*8490*/  @P3 SHF.R.U32.HI R0, RZ, c[0x0][0x2cc], R7 ;  /* 0x0000b300ff003a19 */ /* 0x000fe20000011607 */
[----:B------:R-:W-:-:S04]  /*84a0*/  IMAD.WIDE.U32 R4, R3, c[0x0][0x1c0], R4 ;  /* 0x0000700003047a25 */ /* 0x000fc800078e0004 */
[----:B------:R-:W-:Y:S01]  /*84b0*/  IMAD R12, R3, c[0x0][0x1c4], R6 ;  /* 0x00007100030c7a24 */ /* 0x000fe200078e0206 */
[----:B------:R-:W-:Y:S01]  /*84c0*/  SHF.R.S32.HI R13, RZ, 0x1f, R0 ;  /* 0x0000001fff0d7819 */ /* 0x000fe20000011400 */
[----:B------:R-:W-:Y:S02]  /*84d0*/  IMAD.MOV.U32 R6, RZ, RZ, R24 ;  /* 0x000000ffff067224 */ /* 0x000fe400078e0018 */
[----:B------:R-:W-:Y:S02]  /*84e0*/  IMAD.MOV.U32 R7, RZ, RZ, R25 ;  /* 0x000000ffff077224 */ /* 0x000fe400078e0019 */
[C---:B------:R-:W-:Y:S02]  /*84f0*/  IMAD R15, R11.reuse, c[0x0][0x1e0], RZ ;  /* 0x000078000b0f7a24 */ /* 0x040fe400078e02ff */
[----:B------:R-:W-:Y:S01]  /*8500*/  IMAD R11, R11, c[0x0][0x208], RZ ;  /* 0x000082000b0b7a24 */ /* 0x000fe200078e02ff */
[----:B------:R-:W-:Y:S01]  /*8510*/  IADD3 R3, R5, R12, RZ ;  /* 0x0000000c05037210 */ /* 0x000fe20007ffe0ff */
[----:B------:R-:W-:-:S04]  /*8520*/  IMAD.WIDE.U32 R8, R2, c[0x0][0x1e0], R6 ;  /* 0x0000780002087a25 */ /* 0x000fc800078e0006 */
[----:B------:R-:W-:-:S04]  /*8530*/  IMAD.WIDE.U32 R6, R2, c[0x0][0x208], R6 ;  /* 0x0000820002067a25 */ /* 0x000fc800078e0006 */
[C---:B------:R-:W-:Y:S02]  /*8540*/  IMAD R15, R2.reuse, c[0x0][0x1e4], R15 ;  /* 0x00007900020f7a24 */ /* 0x040fe400078e020f */
[----:B------:R-:W-:Y:S02]  /*8550*/  IMAD R12, R2, c[0x0][0x20c], R11 ;  /* 0x00008300020c7a24 */ /* 0x000fe400078e020b */
[----:B------:R-:W-:Y:S02]  /*8560*/  IMAD R5, R13, c[0x0][0x1b0], RZ ;  /* 0x00006c000d057a24 */ /* 0x000fe400078e02ff */
[----:B------:R-:W-:Y:S02]  /*8570*/  IMAD.MOV.U32 R2, RZ, RZ, R4 ;  /* 0x000000ffff027224 */ /* 0x000fe400078e0004 */
[----:B------:R-:W-:Y:S02]  /*8580*/  IMAD.MOV R4, RZ, RZ, -R0 ;  /* 0x000000ffff047224 */ /* 0x000fe400078e0a00 */
[----:B------:R-:W-:-:S02]  /*8590*/  IMAD R11, R0, c[0x0][0x1b4], R5 ;  /* 0x00006d00000b7a24 */ /* 0x000fc400078e0205 */
[----:B------:R-:W-:-:S04]  /*85a0*/  IMAD.WIDE.U32 R2, R0, c[0x0][0x1b0], R2 ;  /* 0x00006c0000027a25 */ /* 0x000fc800078e0002 */
[----:B------:R-:W-:Y:S01]  /*85b0*/  IMAD R0, R4, c[0x0][0x2c4], R10 ;  /* 0x0000b10004007a24 */ /* 0x000fe200078e020a */
[----:B------:R-:W-:Y:S01]  /*85c0*/  IADD3 R5, R9, R15, RZ ;  /* 0x0000000f09057210 */ /* 0x000fe20007ffe0ff */
[----:B------:R-:W-:Y:S01]  /*85d0*/  IMAD.MOV.U32 R4, RZ, RZ, R8 ;  /* 0x000000ffff047224 */ /* 0x000fe200078e0008 */
[----:B------:R-:W-:Y:S02]  /*85e0*/  IADD3 R3, R3, R11, RZ ;  /* 0x0000000b03037210 */ /* 0x000fe40007ffe0ff */
[----:B------:R-:W-:Y:S02]  /*85f0*/  SHF.R.S32.HI R11, RZ, 0x1f, R0 ;  /* 0x0000001fff0b7819 */ /* 0x000fe40000011400 */
[----:B------:R-:W-:Y:S01]  /*8600*/  ISETP.GE.AND P1, PT, R24, c[0x0][0x1d4], PT ;  /* 0x0000750018007a0c */ /* 0x000fe20003f26270 */
[----:B------:R-:W-:Y:S01]  /*8610*/  IMAD.WIDE.U32 R8, R28, c[0x0][0x1e8], R4 ;  /* 0x00007a001c087a25 */ /* 0x000fe200078e0004 */
[----:B------:R-:W-:-:S03]  /*8620*/  ISETP.GE.AND P6, PT, R19, c[0x0][0x1d4], PT ;  /* 0x0000750013007a0c */ /* 0x000fc60003fc6270 */
[----:B------:R-:W-:Y:S01]  /*8630*/  IMAD R4, R11, c[0x0][0x1a8], RZ ;  /* 0x00006a000b047a24 */ /* 0x000fe200078e02ff */
[----:B------:R-:W-:Y:S01]  /*8640*/  SEL R10, RZ, 0xffffffff, P6 ;  /* 0xffffffffff0a7807 */ /* 0x000fe20003000000 */
[----:B------:R-:W-:Y:S01]  /*8650*/  IMAD.WIDE.U32 R2, R0, c[0x0][0x1a8], R2 ;  /* 0x00006a0000027a25 */ /* 0x000fe200078e0002 */
[----:B------:R-:W-:-:S03]  /*8660*/  LOP3.LUT R20, R20, 0xfffffffe, RZ, 0xc0, !PT ;  /* 0xfffffffe14147812 */ /* 0x000fc600078ec0ff */
[----:B------:R-:W-:Y:S01]  /*8670*/  IMAD R11, R0, c[0x0][0x1ac], R4 ;  /* 0x00006b00000b7a24 */ /* 0x000fe200078e0204 */
[----:B------:R-:W-:Y:S01]  /*8680*/  SHF.L.U32 R10, R10, 0x1, RZ ;  /* 0x000000010a0a7819 */ /* 0x000fe200000006ff */
[----:B------:R-:W-:Y:S01]  /*8690*/  IMAD.IADD R7, R7, 0x1, R12 ;  /* 0x0000000107077824 */ /* 0x000fe200078e020c */
[----:B------:R-:W-:Y:S01]  /*86a0*/  SEL R12, RZ, 0x1, P1 ;  /* 0x00000001ff0c7807 */ /* 0x000fe20000800000 */
[----:B------:R-:W-:Y:S01]  /*86b0*/  IMAD.IADD R3, R3, 0x1, R11 ;  /* 0x0000000103037824 */ /* 0x000fe200078e020b */
[----:B------:R-:W-:Y:S02]  /*86c0*/  @P1 LOP3.LUT R20, R20, 0x1, RZ, 0xfc, !PT ;  /* 0x0000000114141812 */ /* 0x000fe400078efcff */
[----:B------:R-:W-:Y:S01]  /*86d0*/  LEA R11, P0, R2, c[0x0][0x160], 0x1 ;  /* 0x00005800020b7a11 */ /* 0x000fe200078008ff */
[----:B------:R-:W-:Y:S01]  /*86e0*/  IMAD.WIDE.U32 R4, R28, c[0x0][0x210], R6 ;  /* 0x000084001c047a25 */ /* 0x000fe200078e0006 */
[----:B------:R-:W-:Y:S02]  /*86f0*/  ISETP.NE.U32.AND P1, PT, RZ, c[0x0][0x350], PT ;  /* 0x0000d400ff007a0c */ /* 0x000fe40003f25070 */
[----:B------:R-:W-:-:S02]  /*8700*/  LOP3.LUT R6, R10, 0x2, R12, 0xe2, !PT ;  /* 0x000000020a067812 */ /* 0x000fc400078ee20c */
[----:B------:R-:W-:Y:S02]  /*8710*/  LEA.HI.X R10, R2, c[0x0][0x164], R3, 0x1, P0 ;  /* 0x00005900020a7a11 */ /* 0x000fe400000f0c03 */
[----:B------:R-:W-:Y:S01]  /*8720*/  ISETP.NE.AND.EX P0, PT, RZ, c[0x0][0x354], PT, P1 ;  /* 0x0000d500ff007a0c */ /* 0x000fe20003f05310 */
[C---:B------:R-:W-:Y:S01]  /*8730*/  IMAD R9, R28.reuse, c[0x0][0x1ec], R9 ;  /* 0x00007b001c097a24 */ /* 0x040fe200078e0209 */
[----:B------:R1:W-:Y:S01]  /*8740*/  STL [R1+0x20], R20 ;  /* 0x0000201401007387 */ /* 0x0003e20000100800 */
[----:B------:R-:W-:Y:S01]  /*8750*/  IMAD R5, R28, c[0x0][0x214], R5 ;  /* 0x000085001c057a24 */ /* 0x000fe200078e0205 */
[----:B------:R-:W-:-:S04]  /*8760*/  ISETP.GE.AND P5, PT, R18, c[0x0][0x1d4], PT ;  /* 0x0000750012007a0c */ /* 0x000fc80003fa6270 */
[----:B------:R-:W-:Y:S02]  /*8770*/  SEL R3, RZ, 0x4, P5 ;  /* 0x00000004ff037807 */ /* 0x000fe40002800000 */
[----:B------:R-:W-:Y:S02]  /*8780*/  ISETP.GE.AND P3, PT, R24, c[0x0][0x198], PT ;  /* 0x0000660018007a0c */ /* 0x000fe40003f66270 */
[----:B------:R-:W-:Y:S02]  /*8790*/  ISETP.GE.AND P4, PT, R18, c[0x0][0x198], PT ;  /* 0x0000660012007a0c */ /* 0x000fe40003f86270 */
[----:B------:R-:W-:Y:S02]  /*87a0*/  LOP3.LUT R103, R6, R3, RZ, 0xfc, !PT ;  /* 0x0000000306677212 */ /* 0x000fe400078efcff */
[----:B------:R-:W-:Y:S02]  /*87b0*/  IADD3 R108, R215, -0x1, RZ ;  /* 0xffffffffd76c7810 */ /* 0x000fe40007ffe0ff */
[----:B--2---:R-:W-:-:S02]  /*87c0*/  @P2 SHF.R.S32.HI R0, RZ, 0x1f, R14 ;  /* 0x0000001fff002819 */ /* 0x004fc4000001140e */
[----:B------:R-:W-:Y:S01]  /*87d0*/  @!P2 MOV R0, R27 ;  /* 0x0000001b0000a202 */ /* 0x000fe20000000f00 */
[----:B------:R-:W-:-:S03]  /*87e0*/  @!P2 IMAD.MOV.U32 R14, RZ, RZ, R26 ;  /* 0x000000ffff0ea224 */ /* 0x000fc600078e001a */
[----:B------:R-:W-:Y:S02]  /*87f0*/  SEL R2, R0, RZ, !P0 ;  /* 0x000000ff00027207 */ /* 0x000fe40004000000 */
[----:B------:R-:W-:-:S03]  /*8800*/  SEL R0, R14, RZ, !P0 ;  /* 0x000000ff0e007207 */ /* 0x000fc60004000000 */
[C---:B------:R-:W-:Y:S02]  /*8810*/  IMAD R12, R2.reuse, c[0x0][0x1f0], RZ ;  /* 0x00007c00020c7a24 */ /* 0x040fe400078e02ff */
[----:B------:R-:W-:Y:S02]  /*8820*/  IMAD R7, R2, c[0x0][0x218], RZ ;  /* 0x0000860002077a24 */ /* 0x000fe400078e02ff */
[----:B------:R-:W-:-:S04]  /*8830*/  IMAD.WIDE.U32 R14, R0, c[0x0][0x1f0], R8 ;  /* 0x00007c00000e7a25 */ /* 0x000fc800078e0008 */
[----:B------:R-:W-:-:S04]  /*8840*/  IMAD R2, R0, c[0x0][0x1f4], R12 ;  /* 0x00007d0000027a24 */ /* 0x000fc800078e020c */
[----:B------:R-:W-:Y:S01]  /*8850*/  IMAD.IADD R2, R15, 0x1, R2 ;  /* 0x000000010f027824 */ /* 0x000fe200078e0202 */
[----:B------:R1:W-:Y:S04]  /*8860*/  STL.64 [R1+0x8], R14 ;  /* 0x0000080e01007387 */ /* 0x0003e80000100a00 */
[----:B------:R1:W-:Y:S01]  /*8870*/  STL [R1+0x4], R2 ;  /* 0x0000040201007387 */ /* 0x0003e20000100800 */
[----:B------:R-:W-:-:S04]  /*8880*/  IMAD.WIDE.U32 R244, R0, c[0x0][0x218], R4 ;  /* 0x0000860000f47a25 */ /* 0x000fc800078e0004 */
[----:B------:R-:W-:Y:S01]  /*8890*/  IMAD R0, R0, c[0x0][0x21c], R7 ;  /* 0x0000870000007a24 */ /* 0x000fe200078e0207 */
[----:B------:R-:W-:Y:S02]  /*88a0*/  ISETP.GE.AND P2, PT, R19, c[0x0][0x198], PT ;  /* 0x0000660013007a0c */ /* 0x000fe40003f46270 */
[----:B------:R-:W-:Y:S02]  /*88b0*/  IADD3 R9, R16, R17, RZ ;  /* 0x0000001110097210 */ /* 0x000fe40007ffe0ff */
[----:B------:R-:W-:Y:S01]  /*88c0*/  IADD3 R249, R245, R0, RZ ;  /* 0x00000000f5f97210 */ /* 0x000fe20007ffe0ff */
[----:B------:R-:W-:Y:S06]  /*88d0*/  BRA.DIV ~URZ, `(.L_x_1247) ;  /* 0x00015fe27f007947 */ /* 0x000fec000b800000 */
[----:B------:R2:W3:Y:S02]  /*88e0*/  SHFL.IDX PT, R8, R10, RZ, 0x1c1f ;  /* 0x001c1fff0a087589 */ /* 0x0004e400000e0000 */
.L_x_1389:
[----:B------:R-:W-:Y:S05]  /*88f0*/  BRA.DIV ~URZ, `(.L_x_1248) ;  /* 0x000160327f007947 */ /* 0x000fea000b800000 */
[----:B------:R4:W1:Y:S02]  /*8900*/  SHFL.IDX PT, R0, R11, RZ, 0x1c1f ;  /* 0x001c1fff0b007589 */ /* 0x00086400000e0000 */
.L_x_1390:
[----:B-12---:R-:W2:Y:S01]  /*8910*/  LDL R2, [R1+0x4c] ;  /* 0x00004c0001027983 */ /* 0x006ea20000100800 */
[----:B------:R-:W-:Y:S01]  /*8920*/  BSSY B0, `(.L_x_1249) ;  /* 0x0000017000007945 */ /* 0x000fe20003800000 */
[----:B--2---:R-:W-:-:S05]  /*8930*/  IMAD R23, R2, c[0x0][0x2c4], RZ ;  /* 0x0000b10002177a24 */ /* 0x004fca00078e02ff */
[----:B------:R-:W-:-:S13]  /*8940*/  ISETP.GE.AND P0, PT, R9, R23, PT ;  /* 0x000000170900720c */ /* 0x000fda0003f06270 */
[----:B------:R-:W-:Y:S05]  /*8950*/  @P0 BRA `(.L_x_1250) ;  /* 0x0000013000000947 */ /* 0x000fea0003800000 */
[----:B------:R-:W2:Y:S04]  /*8960*/  LDL.64 R4, [R1+0x28] ;  /* 0x0000280001047983 */ /* 0x000ea80000100a00 */
[----:B----4-:R-:W4:Y:S04]  /*8970*/  LDL R2, [R1+0x30] ;  /* 0x0000300001027983 */ /* 0x010f280000100800 */
        /* <DEDUP_REMOVED lines=17> */
.L_x_1250:
[----:B------:R-:W-:Y:S05]  /*8a90*/  BSYNC B0 ;  /* 0x0000000000007941 */ /* 0x000fea0003800000 */
.L_x_1249:
[----:B------:R-:W-:Y:S05]  /*8aa0*/  BRA.DIV ~URZ, `(.L_x_1251) ;  /* 0x00015ee27f007947 */ /* 0x000fea000b800000 */
[----:B---3--:R2:W3:Y:S04]  /*8ab0*/  SHFL.IDX PT, R8, R10, 0x1, 0x1c1f ;  /* 0x003c1f000a087f89 */ /* 0x0084e800000e0000 */
[----:B-1----:R2:W1:Y:S02]  /*8ac0*/  SHFL.IDX PT, R0, R11, 0x1, 0x1c1f ;  /* 0x003c1f000b007f89 */ /* 0x00246400000e0000 */
.L_x_1391:
[----:B------:R-:W-:Y:S01]  /*8ad0*/  IADD3 R2, R9, 0x20, RZ ;  /* 0x0000002009027810 */ /* 0x000fe20007ffe0ff */
[----:B------:R-:W-:Y:S03]  /*8ae0*/  BSSY B0, `(.L_x_1252) ;  /* 0x0000016000007945 */ /* 0x000fe60003800000 */
[----:B------:R-:W-:-:S13]  /*8af0*/  ISETP.GE.AND P0, PT, R2, R23, PT ;  /* 0x000000170200720c */ /* 0x000fda0003f06270 */
[----:B------:R-:W-:Y:S05]  /*8b00*/  @P0 BRA `(.L_x_1253) ;  /* 0x0000013000000947 */ /* 0x000fea0003800000 */
[----:B--2---:R-:W2:Y:S04]  /*8b10*/  LDL.64 R4, [R1+0x28] ;  /* 0x0000280001047983 */ /* 0x004ea80000100a00 */
[----:B----4-:R-:W4:Y:S04]  /*8b20*/  LDL R3, [R1+0x30] ;  /* 0x0000300001037983 */ /* 0x010f280000100800 */
[----:B---3--:R-:W3:Y:S04]  /*8b30*/  LDL R15, [R1+0x70] ;  /* 0x00007000010f7983 */ /* 0x008ee80000100800 */
[----:B------:R-:W3:Y:S04]  /*8b40*/  LDL R13, [R1+0x34] ;  /* 0x00003400010d7983 */ /* 0x000ee80000100800 */
[----:B------:R-:W3:Y:S04]  /*8b50*/  LDL R12, [R1+0x18] ;  /* 0x00001800010c7983 */ /* 0x000ee80000100800 */
[----:B------:R-:W3:Y:S01]  /*8b60*/  LDL R14, [R1+0x6c] ;  /* 0x00006c00010e7983 */ /* 0x000ee20000100800 */
[----:B-12---:R-:W-:-:S04]  /*8b70*/  LEA R6, P0, R4, R0, 0x1 ;  /* 0x0000000004067211 */ /* 0x006fc800078008ff */
        /* <DEDUP_REMOVED lines=12> */
.L_x_1253:
[----:B------:R-:W-:Y:S05]  /*8c40*/  BSYNC B0 ;  /* 0x0000000000007941 */ /* 0x000fea0003800000 */
.L_x_1252:
[----:B------:R-:W-:Y:S05]  /*8c50*/  BRA.DIV ~URZ, `(.L_x_1254) ;  /* 0x00015df27f007947 */ /* 0x000fea000b800000 */
[----:B---3--:R3:W2:Y:S02]  /*8c60*/  SHFL.IDX PT, R8, R10, 0x2, 0x1c1f ;  /* 0x005c1f000a087f89 */ /* 0x0086a400000e0000 */
.L_x_1392:
[----:B------:R-:W-:Y:S05]  /*8c70*/  BRA.DIV ~URZ, `(.L_x_1255) ;  /* 0x00015e427f007947 */ /* 0x000fea000b800000 */
[----:B-1----:R1:W3:Y:S02]  /*8c80*/  SHFL.IDX PT, R0, R11, 0x2, 0x1c1f ;  /* 0x005c1f000b007f89 */ /* 0x0022e400000e0000 */
.L_x_1393:
        /* <DEDUP_REMOVED lines=23> */
.L_x_1257:
[----:B------:R-:W-:Y:S05]  /*8e00*/  BSYNC B0 ;  /* 0x0000000000007941 */ /* 0x000fea0003800000 */
.L_x_1256:
[----:B------:R-:W-:Y:S05]  /*8e10*/  BRA.DIV ~URZ, `(.L_x_1258) ;  /* 0x00015d027f007947 */ /* 0x000fea000b800000 */
[----:B--2---:R2:W1:Y:S04]  /*8e20*/  SHFL.IDX PT, R6, R10, 0x3, 0x1c1f ;  /* 0x007c1f000a067f89 */ /* 0x00446800000e0000 */
[----:B---3--:R2:W3:Y:S02]  /*8e30*/  SHFL.IDX PT, R0, R11, 0x3, 0x1c1f ;  /* 0x007c1f000b007f89 */ /* 0x0084e400000e0000 */
.L_x_1394:
[----:B--2---:R-:W2:Y:S04]  /*8e40*/  LDL.64 R12, [R1+0x28] ;  /* 0x00002800010c7983 */ /* 0x004ea80000100a00 */
[----:B----4-:R-:W4:Y:S04]  /*8e50*/  LDL R7, [R1+0x30] ;  /* 0x0000300001077983 */ /* 0x010f280000100800 */
[----:B---3--:R-:W3:Y:S04]  /*8e60*/  LDL R8, [R1+0x70] ;  /* 0x0000700001087983 */ /* 0x008ee80000100800 */
[----:B------:R-:W3:Y:S04]  /*8e70*/  LDL R109, [R1+0x18] ;  /* 0x00001800016d7983 */ /* 0x000ee80000100800 */
[----:B------:R-:W3:Y:S04]  /*8e80*/  LDL R247, [R1+0x3c] ;  /* 0x00003c0001f77983 */ /* 0x000ee80000100800 */
[----:B------:R-:W3:Y:S04]  /*8e90*/  LDL R10, [R1+0x34] ;  /* 0x00003400010a7983 */ /* 0x000ee80000100800 */
[----:B-1----:R-:W3:Y:S04]  /*8ea0*/  LDL R11, [R1+0x6c] ;  /* 0x00006c00010b7983 */ /* 0x002ee80000100800 */
[----:B------:R-:W3:Y:S04]  /*8eb0*/  LDL.64 R146, [R1+0x8] ;  /* 0x0000080001927983 */ /* 0x000ee80000100a00 */
[----:B------:R-:W3:Y:S04]  /*8ec0*/  LDL R145, [R1+0x4] ;  /* 0x0000040001917983 */ /* 0x000ee80000100800 */
[----:B------:R-:W3:Y:S04]  /*8ed0*/  LDL R155, [R1+0x20] ;  /* 0x00002000019b7983 */ /* 0x000ee80000100800 */
[----:B------:R1:W5:Y:S01]  /*8ee0*/  LDL R160, [R1+0x54] ;  /* 0x0000540001a07983 */ /* 0x0003620000100800 */
[----:B------:R-:W-:-:S03]  /*8ef0*/  IADD3 R2, R9, 0x60, RZ ;  /* 0x0000006009027810 */ /* 0x000fc60007ffe0ff */
[----:B------:R-:W1:Y:S01]  /*8f00*/  S2R R116, SR_TID.X ;  /* 0x0000000000747919 */ /* 0x000e620000002100 */
[----:B------:R-:W-:Y:S01]  /*8f10*/  ISETP.GE.AND P0, PT, R2, R23, PT ;  /* 0x000000170200720c */ /* 0x000fe20003f06270 */
[----:B------:R-:W-:-:S04]  /*8f20*/  IMAD.MOV.U32 R107, RZ, RZ, 0x30 ;  /* 0x00000030ff6b7424 */ /* 0x000fc800078e00ff */
[----:B------:R-:W-:Y:S01]  /*8f30*/  IMAD R107, R215, -0x30, R107 ;  /* 0xffffffd0d76b7824 */ /* 0x000fe200078e026b */
[----:B------:R-:W-:Y:S02]  /*8f40*/  SHF.R.S32.HI R106, RZ, 0x1f, R108 ;  /* 0x0000001fff6a7819 */ /* 0x000fe4000001146c */
[----:B-1----:R-:W-:-:S04]  /*8f50*/  SHF.R.S32.HI R154, RZ, 0x1f, R116 ;  /* 0x0000001fff9a7819 */ /* 0x002fc80000011474 */
[----:B------:R-:W-:-:S04]  /*8f60*/  LEA.HI R154, R154, R116, RZ, 0x2 ;  /* 0x000000749a9a7211 */ /* 0x000fc800078f10ff */
[----:B------:R-:W-:Y:S01]  /*8f70*/  SHF.R.S32.HI R154, RZ, 0x2, R154 ;  /* 0x00000002ff9a7819 */ /* 0x000fe2000001149a */
[----:B------:R-:W-:Y:S01]  /*8f80*/  IMAD.MOV.U32 R144, RZ, RZ, c[0x0][0x2c4] ;  /* 0x0000b100ff907624 */ /* 0x000fe200078e00ff */
[----:B--2---:R-:W-:-:S04]  /*8f90*/  @!P0 LEA R4, P1, R12, R0, 0x1 ;  /* 0x000000000c048211 */ /* 0x004fc800078208ff */
[----:B------:R-:W-:Y:S02]  /*8fa0*/  @!P0 LEA.HI.X R5, R12, R6, R13, 0x1, P1 ;  /* 0x000000060c058211 */ /* 0x000fe400008f0c0d */
[----:B----4-:R-:W-:-:S04]  /*8fb0*/  @!P0 LEA R2, P1, R7, R0, 0x1 ;  /* 0x0000000007028211 */ /* 0x010fc800078208ff */
[----:B---3--:R-:W-:Y:S01]  /*8fc0*/  @!P0 LEA.HI.X R3, R7, R6, R8, 0x1, P1 ;  /* 0x0000000607038211 */ /* 0x008fe200008f0c08 */
[----:B------:R-:W-:Y:S02]  /*8fd0*/  @!P0 IMAD.SHL.U32 R7, R109, 0x2, RZ ;  /* 0x000000026d078824 */ /* 0x000fe400078e00ff */
[----:B------:R-:W-:-:S03]  /*8fe0*/  IMAD.IADD R141, R247, 0x1, R107 ;  /* 0x00000001f78d7824 */ /* 0x000fc600078e026b */
[----:B------:R-:W-:Y:S01]  /*8ff0*/  @!PT LDS RZ, [RZ] ;  /* 0x00000000fffff984 */ /* 0x000fe20000000800 */
[----:B------:R-:W-:Y:S01]  /*9000*/  @!PT LDS RZ, [RZ] ;  /* 0x00000000fffff984 */ /* 0x000fe20000000800 */
[----:B------:R-:W-:Y:S01]  /*9010*/  @!PT LDS RZ, [RZ] ;  /* 0x00000000fffff984 */ /* 0x000fe20000000800 */
[----:B------:R1:W-:Y:S04]  /*9020*/  @!P0 LDGSTS.E.BYPASS.LTC128B.128 [R7+0x7880], [R4.64], !P3 ;  /* 0x0788000004078fae */ /* 0x0003e8000d901d46 */
[----:B------:R2:W-:Y:S01]  /*9030*/  @!P0 LDGSTS.E.BYPASS.LTC128B.128 [R7+0x9880], [R2.64], !P2 ;  /* 0x0988000002078fae */ /* 0x0005e2000d101d46 */
[----:B------:R-:W-:Y:S01]  /*9040*/  IMAD.MOV.U32 R142, RZ, RZ, R146 ;  /* 0x000000ffff8e7224 */ /* 0x000fe200078e0092 */
[----:B-1----:R-:W-:Y:S02]  /*9050*/  @!P0 LEA R4, P1, R10, R0, 0x1 ;  /* 0x000000000a048211 */ /* 0x002fe400078208ff */
[----:B------:R-:W-:Y:S01]  /*9060*/  IMNMX R0, R141, 0x30, PT ;  /* 0x000000308d007817 */ /* 0x000fe20003800200 */
[----:B------:R-:W-:-:S04]  /*9070*/  IMAD R5, R106, c[0x0][0x1e0], RZ ;  /* 0x000078006a057a24 */ /* 0x000fc800078e02ff */
[----:B------:R-:W-:Y:S02]  /*9080*/  IMAD.IADD R0, R0, 0x1, -R154 ;  /* 0x0000000100007824 */ /* 0x000fe400078e0a9a */
[----:B------:R-:W-:Y:S01]  /*9090*/  IMAD R8, R108, c[0x0][0x1e4], R5 ;  /* 0x000079006c087a24 */ /* 0x000fe200078e0205 */
[----:B------:R-:W-:Y:S01]  /*90a0*/  @!P0 LEA.HI.X R5, R10, R6, R11, 0x1, P1 ;  /* 0x000000060a058211 */ /* 0x000fe200008f0c0b */
[----:B--2---:R-:W-:Y:S01]  /*90b0*/  IMAD.WIDE.U32 R2, R108, c[0x0][0x1e0], RZ ;  /* 0x000078006c027a25 */ /* 0x004fe200078e00ff */
[----:B------:R-:W-:-:S03]  /*90c0*/  ISETP.GE.AND P1, PT, R0, 0x1, PT ;  /* 0x000000010000780c */ /* 0x000fc60003f26270 */
[----:B------:R1:W-:Y:S01]  /*90d0*/  @!P0 LDGSTS.E.BYPASS.LTC128B.128 [R7+0xb880], [R4.64], !P4 ;  /* 0x0b88000004078fae */ /* 0x0003e2000e101d46 */
[----:B------:R-:W-:Y:S01]  /*90e0*/  IMAD.IADD R6, R3, 0x1, R8 ;  /* 0x0000000103067824 */ /* 0x000fe200078e0208 */
[----:B------:R-:W-:Y:S01]  /*90f0*/  ISETP.GE.AND P0, PT, R0, 0x21, PT ;  /* 0x000000210000780c */ /* 0x000fe20003f06270 */
[----:B------:R-:W-:Y:S01]  /*9100*/  IMAD.MOV.U32 R143, RZ, RZ, R145 ;  /* 0x000000ffff8f7224 */ /* 0x000fe200078e0091 */
[----:B------:R-:W0:Y:S01]  /*9110*/  LDGDEPBAR ;  /* 0x00000000000079af */ /* 0x000e220000000000 */
[----:B------:R-:W-:Y:S01]  /*9120*/  WARPSYNC 0xffffffff ;  /* 0xffffffff00007948 */ /* 0x000fe20003800000 */
[----:B------:R-:W-:Y:S02]  /*9130*/  IMAD R0, R6, 0x30, RZ ;  /* 0x0000003006007824 */ /* 0x000fe400078e02ff */
[----:B------:R-:W-:-:S04]  /*9140*/  IMAD.WIDE.U32 R2, R2, 0x30, R142 ;  /* 0x0000003002027825 */ /* 0x000fc800078e008e */
[----:B------:R-:W-:Y:S02]  /*9150*/  IMAD.MOV.U32 R8, RZ, RZ, 0x20 ;  /* 0x00000020ff087424 */ /* 0x000fe400078e00ff */
[----:B------:R-:W-:Y:S01]  /*9160*/  IMAD.IADD R0, R3, 0x1, R0 ;  /* 0x0000000103007824 */ /* 0x000fe200078e0200 */
[----:B------:R-:W-:Y:S01]  /*9170*/  BAR.SYNC.DEFER_BLOCKING 0x0 ;  /* 0x0000000000007b1d */ /* 0x000fe20000010000 */
[----:B------:R-:W-:Y:S01]  /*9180*/  LOP3.LUT P3, RZ, R155, 0x1, RZ, 0xc0, !PT ;  /* 0x000000019bff7812 */ /* 0x000fe2000786c0ff */
[----:B-1----:R-:W-:Y:S01]  /*9190*/  IMAD.WIDE.U32 R6, R8, c[0x0][0x1e0], RZ ;  /* 0x0000780008067a25 */ /* 0x002fe200078e00ff */
[----:B------:R-:W-:-:S03]  /*91a0*/  @P1 LEA R4, P2, R2, c[0x0][0x1c8], 0x1 ;  /* 0x0000720002041a11 */ /* 0x000fc600078408ff */
[----:B------:R-:W-:Y:S01]  /*91b0*/  IMAD R8, R8, c[0x0][0x1e4], RZ ;  /* 0x0000790008087a24 */ /* 0x000fe200078e02ff */
[C---:B------:R-:W-:Y:S02]  /*91c0*/  @P1 LEA.HI.X R5, R2.reuse, c[0x0][0x1cc], R0, 0x1, P2 ;  /* 0x0000730002051a11 */ /* 0x040fe400010f0c00 */
[----:B------:R-:W-:Y:S01]  /*91d0*/  @P0 IADD3 R3, P2, R2, R6, RZ ;  /* 0x0000000602030210 */ /* 0x000fe20007f5e0ff */
[----:B------:R-:W-:-:S03]  /*91e0*/  @P1 IMAD.SHL.U32 R6, R109, 0x2, RZ ;  /* 0x000000026d061824 */ /* 0x000fc600078e00ff */
[----:B------:R-:W-:Y:S02]  /*91f0*/  @P0 IADD3.X R0, R0, R7, R8, P2, !PT ;  /* 0x0000000700000210 */ /* 0x000fe400017fe408 */
[C---:B------:R-:W-:Y:S01]  /*9200*/  @P0 LEA R2, P2, R3.reuse, c[0x0][0x1c8], 0x1 ;  /* 0x0000720003020a11 */ /* 0x040fe200078408ff */
[----:B------:R-:W-:Y:S01]  /*9210*/  @!PT LDS RZ, [RZ] ;  /* 0x00000000fffff984 */ /* 0x000fe20000000800 */
[----:B------:R-:W-:Y:S01]  /*9220*/  @!PT LDS RZ, [RZ] ;  /* 0x00000000fffff984 */ /* 0x000fe20000000800 */
[----:B------:R-:W-:Y:S01]  /*9230*/  @!PT LDS RZ, [RZ] ;  /* 0x00000000fffff984 */ /* 0x000fe20000000800 */
[----:B------:R1:W-:Y:S03]  /*9240*/  @P1 LDGSTS.E.BYPASS.LTC128B.128 [R6+0x3c80], [R4.64], !P3 ;  /* 0x03c8000004061fae */ /* 0x0003e6000d901d46 */
[----:B------:R-:W-:Y:S01]  /*9250*/  @P0 LEA.HI.X R3, R3, c[0x0][0x1cc], R0, 0x1, P2 ;  /* 0x0000730003030a11 */ /* 0x000fe200010f0c00 */
[----:B------:R-:W-:Y:S01]  /*9260*/  @P0 IMAD.SHL.U32 R0, R109, 0x2, RZ ;  /* 0x000000026d000824 */ /* 0x000fe200078e00ff */
[----:B------:R1:W-:Y:S04]  /*9270*/  @P1 LDGSTS.E.BYPASS.LTC128B.128 [R6+0x4880], [R4.64+0x40], !P6 ;  /* 0x0488004004061fae */ /* 0x0003e8000f101d46 */
[----:B------:R1:W-:Y:S04]  /*9280*/  @P1 LDGSTS.E.BYPASS.LTC128B.128 [R6+0x5480], [R4.64+0x80], !P5 ;  /* 0x0548008004061fae */ /* 0x0003e8000e901d46 */
[----:B------:R1:W-:Y:S04]  /*9290*/  @P0 LDGSTS.E.BYPASS.LTC128B.128 [R0+0x4480], [R2.64], !P3 ;  /* 0x0448000002000fae */ /* 0x0003e8000d901d46 */
[----:B------:R1:W-:Y:S04]  /*92a0*/  @P0 LDGSTS.E.BYPASS.LTC128B.128 [R0+0x5080], [R2.64+0x40], !P6 ;  /* 0x0508004002000fae */ /* 0x0003e8000f101d46 */
[----:B------:R1:W-:Y:S01]  /*92b0*/  @P0 LDGSTS.E.BYPASS.LTC128B.128 [R0+0x5c80], [R2.64+0x80], !P5 ;  /* 0x05c8008002000fae */ /* 0x0003e2000e901d46 */
[----:B------:R-:W-:-:S03]  /*92c0*/  ISETP.LT.AND P0, PT, RZ, c[0x0][0x27c], PT ;  /* 0x00009f00ff007a0c */ /* 0x000fc60003f01270 */
[----:B------:R-:W0:Y:S10]  /*92d0*/  LDGDEPBAR ;  /* 0x00000000000079af */ /* 0x000e340000000000 */
[----:B------:R-:W-:Y:S05]  /*92e0*/  @P0 BRA `(.L_x_1259) ;  /* 0x0000002000000947 */ /* 0x000fea0003800000 */
[----:B------:R-:W-:-:S04]  /*92f0*/  DEPBAR.LE SB0, 0x1 ;  /* 0x000080400000791a */ /* 0x000fc80000000000 */
[----:B------:R-:W-:Y:S05]  /*9300*/  BRA `(.L_x_1260) ;  /* 0x000069a000007947 */ /* 0x000fea0003800000 */
.L_x_1259:
        /* <DEDUP_REMOVED lines=21> */
[----:B------:R-:W-:Y:S01]  /*9460*/  ISETP.NE.AND P1, PT, R144, 0x1, PT ;  /* 0x000000019000780c */ /* 0x000fe20003f25270 */
[----:B------:R-:W-:Y:S01]  /*9470*/  IMAD.MOV.U32 R5, RZ, RZ, R7 ;  /* 0x000000ffff057224 */ /* 0x000fe200078e0007 */
[----:B------:R-:W-:Y:S01]  /*9480*/  BSSY B0, `(.L_x_1262) ;  /* 0x0000068000007945 */ /* 0x000fe20003800000 */
[----:B------:R-:W-:Y:S01]  /*9490*/  IMAD.MOV.U32 R7, RZ, RZ, R6 ;  /* 0x000000ffff077224 */ /* 0x000fe200078e0006 */
[----:B------:R-:W-:Y:S01]  /*94a0*/  SHF.R.S32.HI R52, RZ, 0x1f, R31 ;  /* 0x0000001fff347819 */ /* 0x000fe2000001141f */
[----:B------:R-:W-:Y:S01]  /*94b0*/  IMAD.MOV.U32 R6, RZ, RZ, R2 ;  /* 0x000000ffff067224 */ /* 0x000fe200078e0002 */
[----:B------:R-:W-:Y:S01]  /*94c0*/  SHF.R.S32.HI R37, RZ, 0x1f, R32 ;  /* 0x0000001fff257819 */ /* 0x000fe20000011420 */
[----:B------:R-:W-:Y:S01]  /*94d0*/  CS2R R74, SRZ ;  /* 0x00000000004a7805 */ /* 0x000fe2000001ff00 */
[----:B------:R-:W-:Y:S01]  /*94e0*/  SHF.R.S32.HI R53, RZ, 0x1f, R113 ;  /* 0x0000001fff357819 */ /* 0x000fe20000011471 */
[----:B------:R-:W-:Y:S01]  /*94f0*/  CS2R R48, SRZ ;  /* 0x0000000000307805 */ /* 0x000fe2000001ff00 */
[----:B------:R-:W-:Y:S01]  /*9500*/  SHF.R.S32.HI R54, RZ, 0x1f, R30 ;  /* 0x0000001fff367819 */ /* 0x000fe2000001141e */
[----:B------:R-:W-:Y:S01]  /*9510*/  CS2R R38, SRZ ;  /* 0x0000000000267805 */ /* 0x000fe2000001ff00 */
[----:B------:R-:W-:Y:S01]  /*9520*/  SHF.R.S32.HI R43, RZ, 0x1f, R164 ;  /* 0x0000001fff2b7819 */ /* 0x000fe200000114a4 */
[----:B------:R-:W-:Y:S01]  /*9530*/  @P1 IMAD.HI.U32 R3, R0, c[0x0][0x2c8], RZ ;  /* 0x0000b20000031a27 */ /* 0x000fe200078e00ff */
[----:B------:R-:W-:Y:S01]  /*9540*/  CS2R R28, SRZ ;  /* 0x00000000001c7805 */ /* 0x000fe2000001ff00 */
[----:B------:R-:W-:Y:S01]  /*9550*/  CS2R R24, SRZ ;  /* 0x0000000000187805 */ /* 0x000fe2000001ff00 */
[----:B------:R-:W-:Y:S01]  /*9560*/  CS2R R20, SRZ ;  /* 0x0000000000147805 */ /* 0x000fe2000001ff00 */
[----:B------:R-:W-:Y:S01]  /*9570*/  CS2R R50, SRZ ;  /* 0x0000000000327805 */ /* 0x000fe2000001ff00 */
[----:B------:R-:W-:Y:S01]  /*9580*/  @P1 SHF.R.U32.HI R0, RZ, c[0x0][0x2cc], R3 ;  /* 0x0000b300ff001a19 */ /* 0x000fe20000011603 */
[----:B------:R-:W-:Y:S01]  /*9590*/  CS2R R40, SRZ ;  /* 0x0000000000287805 */ /* 0x000fe2000001ff00 */
[----:B------:R-:W-:Y:S01]  /*95a0*/  CS2R R34, SRZ ;  /* 0x0000000000227805 */ /* 0x000fe2000001ff00 */
[----:B------:R-:W-:Y:S01]  /*95b0*/  CS2R R26, SRZ ;  /* 0x00000000001a7805 */ /* 0x000fe2000001ff00 */
[----:B------:R-:W-:Y:S01]  /*95c0*/  SHF.R.S32.HI R3, RZ, 0x1f, R0 ;  /* 0x0000001fff037819 */ /* 0x000fe20000011400 */
[----:B------:R-:W-:Y:S01]  /*95d0*/  IMAD.WIDE.U32 R4, R0, c[0x0][0x280], R4 ;  /* 0x0000a00000047a25 */ /* 0x000fe200078e0004 */
[----:B------:R-:W-:-:S03]  /*95e0*/  CS2R R18, SRZ ;  /* 0x0000000000127805 */ /* 0x000fc6000001ff00 */
[C---:B------:R-:W-:Y:S01]  /*95f0*/  IMAD R8, R3.reuse, c[0x0][0x280], RZ ;  /* 0x0000a00003087a24 */ /* 0x040fe200078e02ff */
[----:B------:R-:W-:Y:S01]  /*9600*/  LEA R42, P0, R4, c[0x0][0x270], 0x1 ;  /* 0x00009c00042a7a11 */ /* 0x000fe200078008ff */
[----:B------:R-:W-:Y:S02]  /*9610*/  IMAD R9, R3, c[0x0][0x290], RZ ;  /* 0x0000a40003097a24 */ /* 0x000fe400078e02ff */
[C---:B------:R-:W-:Y:S02]  /*9620*/  IMAD R8, R0.reuse, c[0x0][0x284], R8 ;  /* 0x0000a10000087a24 */ /* 0x040fe400078e0208 */
[----:B------:R-:W-:Y:S02]  /*9630*/  IMAD.WIDE.U32 R2, R0, c[0x0][0x290], R6 ;  /* 0x0000a40000027a25 */ /* 0x000fe400078e0006 */
[----:B------:R-:W-:Y:S02]  /*9640*/  CS2R R6, SRZ ;  /* 0x0000000000067805 */ /* 0x000fe4000001ff00 */
[----:B------:R-:W-:Y:S01]  /*9650*/  IMAD.IADD R5, R5, 0x1, R8 ;  /* 0x0000000105057824 */ /* 0x000fe200078e0208 */
[----:B------:R-:W-:Y:S01]  /*9660*/  LEA R44, P1, R2, c[0x0][0x288], 0x1 ;  /* 0x0000a200022c7a11 */ /* 0x000fe200078208ff */
[----:B------:R-:W-:-:S02]  /*9670*/  IMAD R0, R0, c[0x0][0x294], R9 ;  /* 0x0000a50000007a24 */ /* 0x000fc400078e0209 */
[----:B------:R-:W-:Y:S01]  /*9680*/  CS2R R8, SRZ ;  /* 0x0000000000087805 */ /* 0x000fe2000001ff00 */
[----:B------:R-:W-:Y:S01]  /*9690*/  LEA.HI.X R36, R4, c[0x0][0x274], R5, 0x1, P0 ;  /* 0x00009d0004247a11 */ /* 0x000fe200000f0c05 */
[----:B------:R-:W-:Y:S01]  /*96a0*/  IMAD.IADD R0, R3, 0x1, R0 ;  /* 0x0000000103007824 */ /* 0x000fe200078e0200 */
[----:B------:R-:W-:Y:S01]  /*96b0*/  ISETP.GE.AND P0, PT, R22, R23, PT ;  /* 0x000000171600720c */ /* 0x000fe20003f06270 */
[----:B------:R1:W2:Y:S03]  /*96c0*/  SHFL.IDX PT, R4, R42, RZ, 0x1e1f ;  /* 0x001e1fff2a047589 */ /* 0x0002a600000e0000 */
[----:B------:R-:W-:Y:S01]  /*96d0*/  LEA.HI.X R33, R2, c[0x0][0x28c], R0, 0x1, P1 ;  /* 0x0000a30002217a11 */ /* 0x000fe200008f0c00 */
[----:B------:R1:W3:Y:S04]  /*96e0*/  SHFL.IDX PT, R5, R36, RZ, 0x1e1f ;  /* 0x001e1fff24057589 */ /* 0x0002e800000e0000 */
[----:B------:R1:W4:Y:S04]  /*96f0*/  SHFL.IDX PT, R2, R44, RZ, 0x1e1f ;  /* 0x001e1fff2c027589 */ /* 0x00032800000e0000 */
[----:B------:R1:W1:Y:S01]  /*9700*/  SHFL.IDX PT, R3, R33, RZ, 0x1e1f ;  /* 0x001e1fff21037589 */ /* 0x00026200000e0000 */
[----:B------:R-:W-:Y:S05]  /*9710*/  @P0 BRA `(.L_x_1263) ;  /* 0x000003e000000947 */ /* 0x000fea0003800000 */
[----:B------:R-:W-:Y:S01]  /*9720*/  ISETP.GE.AND P0, PT, R32, c[0x0][0x27c], PT ;  /* 0x00009f0020007a0c */ /* 0x000fe20003f06270 */
[----:B------:R-:W-:Y:S01]  /*9730*/  CS2R R20, SRZ ;  /* 0x0000000000147805 */ /* 0x000fe2000001ff00 */
[----:B------:R-:W-:Y:S01]  /*9740*/  ISETP.GE.AND P2, PT, R164, c[0x0][0x27c], PT ;  /* 0x00009f00a4007a0c */ /* 0x000fe20003f46270 */
[----:B------:R-:W-:-:S10]  /*9750*/  CS2R R18, SRZ ;  /* 0x0000000000127805 */ /* 0x000fd4000001ff00 */
[C---:B------:R-:W-:Y:S01]  /*9760*/  @!P0 IMAD.SHL.U32 R0, R32.reuse, 0x2, RZ ;  /* 0x0000000220008824 */ /* 0x040fe200078e00ff */
[----:B------:R-:W-:-:S04]  /*9770*/  @!P0 SHF.L.U64.HI R7, R32, 0x1, R37 ;  /* 0x0000000120078819 */ /* 0x000fc80000010225 */
[----:B--2---:R-:W-:-:S05]  /*9780*/  @!P0 IADD3 R8, P1, R4, R0, RZ ;  /* 0x0000000004088210 */ /* 0x004fca0007f3e0ff */
[----:B---3--:R-:W-:Y:S01]  /*9790*/  @!P0 IMAD.X R9, R5, 0x1, R7, P1 ;  /* 0x0000000105098824 */ /* 0x008fe200008e0607 */
[----:B----4-:R-:W-:Y:S01]  /*97a0*/  @!P0 IADD3 R6, P1, R2, R0, RZ ;  /* 0x0000000002068210 */ /* 0x010fe20007f3e0ff */
[----:B------:R-:W-:-:S03]  /*97b0*/  @!P2 IMAD.SHL.U32 R10, R164, 0x2, RZ ;  /* 0x00000002a40aa824 */ /* 0x000fc600078e00ff */
[----:B------:R2:W5:Y:S01]  /*97c0*/  @!P0 LD.E.64 R20, [R8.64] ;  /* 0x0000000608148980 */ /* 0x000562000c101b00 */
[----:B-1----:R-:W-:Y:S01]  /*97d0*/  @!P0 IMAD.X R7, R3, 0x1, R7, P1 ;  /* 0x0000000103078824 */ /* 0x002fe200008e0607 */
[----:B------:R-:W-:-:S04]  /*97e0*/  @!P2 SHF.L.U64.HI R0, R164, 0x1, R43 ;  /* 0x00000001a400a819 */ /* 0x000fc8000001022b */
[----:B------:R1:W5:Y:S01]  /*97f0*/  @!P0 LD.E.64 R18, [R6.64] ;  /* 0x0000000606128980 */ /* 0x000362000c101b00 */
[----:B------:R-:W-:Y:S01]  /*9800*/  ISETP.GE.AND P0, PT, R31, c[0x0][0x27c], PT ;  /* 0x00009f001f007a0c */ /* 0x000fe20003f06270 */
[----:B------:R-:W-:Y:S01]  /*9810*/  CS2R R24, SRZ ;  /* 0x0000000000187805 */ /* 0x000fe2000001ff00 */
[----:B------:R-:W-:Y:S01]  /*9820*/  CS2R R26, SRZ ;  /* 0x00000000001a7805 */ /* 0x000fe2000001ff00 */
[----:B--2---:R-:W-:-:S05]  /*9830*/  @!P2 IADD3 R8, P1, R4, R10, RZ ;  /* 0x0000000a0408a210 */ /* 0x004fca0007f3e0ff */
[----:B------:R-:W-:Y:S01]  /*9840*/  @!P2 IMAD.X R9, R5, 0x1, R0, P1 ;  /* 0x000000010509a824 */ /* 0x000fe200008e0600 */
[----:B-1----:R-:W-:-:S04]  /*9850*/  @!P2 IADD3 R6, P1, R2, R10, RZ ;  /* 0x0000000a0206a210 */ /* 0x002fc80007f3e0ff */
[----:B------:R-:W-:Y:S01]  /*9860*/  @!P0 IMAD.SHL.U32 R10, R31, 0x2, RZ ;  /* 0x000000021f0a8824 */ /* 0x000fe200078e00ff */
[----:B------:R1:W5:Y:S01]  /*9870*/  @!P2 LD.E.64 R24, [R8.64] ;  /* 0x000000060818a980 */ /* 0x000362000c101b00 */
[----:B------:R-:W-:Y:S01]  /*9880*/  @!P2 IMAD.X R7, R3, 0x1, R0, P1 ;  /* 0x000000010307a824 */ /* 0x000fe200008e0600 */
[----:B------:R-:W-:Y:S02]  /*9890*/  ISETP.GE.AND P1, PT, R113, c[0x0][0x27c], PT ;  /* 0x00009f0071007a0c */ /* 0x000fe40003f26270 */
[----:B------:R-:W-:Y:S02]  /*98a0*/  @!P0 SHF.L.U64.HI R0, R31, 0x1, R52 ;  /* 0x000000011f008819 */ /* 0x000fe40000010234 */
[----:B------:R2:W5:Y:S01]  /*98b0*/  @!P2 LD.E.64 R26, [R6.64] ;  /* 0x00000006061aa980 */ /* 0x000562000c101b00 */
[----:B------:R-:W-:Y:S01]  /*98c0*/  CS2R R28, SRZ ;  /* 0x00000000001c7805 */ /* 0x000fe2000001ff00 */
[----:B------:R-:W-:Y:S01]  /*98d0*/  CS2R R34, SRZ ;  /* 0x0000000000227805 */ /* 0x000fe2000001ff00 */
[----:B-1----:R-:W-:-:S05]  /*98e0*/  @!P0 IADD3 R8, P2, R4, R10, RZ ;  /* 0x0000000a04088210 */ /* 0x002fca0007f5e0ff */
[----:B------:R-:W-:Y:S01]  /*98f0*/  @!P0 IMAD.X R9, R5, 0x1, R0, P2 ;  /* 0x0000000105098824 */ /* 0x000fe200010e0600 */
[----:B--2---:R-:W-:Y:S01]  /*9900*/  @!P0 IADD3 R6, P2, R2, R10, RZ ;  /* 0x0000000a02068210 */ /* 0x004fe20007f5e0ff */
[----:B------:R-:W-:-:S03]  /*9910*/  @!P1 IMAD.SHL.U32 R10, R113, 0x2, RZ ;  /* 0x00000002710a9824 */ /* 0x000fc600078e00ff */
[----:B------:R1:W5:Y:S01]  /*9920*/  @!P0 LD.E.64 R28, [R8.64] ;  /* 0x00000006081c8980 */ /* 0x000362000c101b00 */
[----:B------:R-:W-:Y:S01]  /*9930*/  @!P0 IMAD.X R7, R3, 0x1, R0, P2 ;  /* 0x0000000103078824 */ /* 0x000fe200010e0600 */
[-C--:B------:R-:W-:Y:S02]  /*9940*/  @!P1 IADD3 R12, P3, R4, R10.reuse, RZ ;  /* 0x0000000a040c9210 */ /* 0x080fe40007f7e0ff */
[----:B------:R-:W-:Y:S02]  /*9950*/  @!P1 SHF.L.U64.HI R0, R113, 0x1, R53 ;  /* 0x0000000171009819 */ /* 0x000fe40000010235 */
[----:B------:R2:W5:Y:S01]  /*9960*/  @!P0 LD.E.64 R34, [R6.64] ;  /* 0x0000000606228980 */ /* 0x000562000c101b00 */
[----:B------:R-:W-:Y:S02]  /*9970*/  @!P1 IADD3 R10, P0, R2, R10, RZ ;  /* 0x0000000a020a9210 */ /* 0x000fe40007f1e0ff */
[----:B------:R-:W-:-:S03]  /*9980*/  ISETP.GE.AND P2, PT, R114, c[0x0][0x27c], PT ;  /* 0x00009f0072007a0c */ /* 0x000fc60003f46270 */
[--C-:B------:R-:W-:Y:S01]  /*9990*/  @!P1 IMAD.X R11, R3, 0x1, R0.reuse, P0 ;  /* 0x00000001030b9824 */ /* 0x100fe200000e0600 */
[----:B------:R-:W-:Y:S01]  /*99a0*/  ISETP.GE.AND P0, PT, R30, c[0x0][0x27c], PT ;  /* 0x00009f001e007a0c */ /* 0x000fe20003f06270 */
[----:B------:R-:W-:-:S08]  /*99b0*/  @!P1 IMAD.X R13, R5, 0x1, R0, P3 ;  /* 0x00000001050d9824 */ /* 0x000fd000018e0600 */
[----:B------:R-:W-:Y:S01]  /*99c0*/  @!P2 IMAD.WIDE R16, R114, 0x2, R4 ;  /* 0x000000027210a825 */ /* 0x000fe200078e0204 */
[----:B-1----:R-:W-:-:S03]  /*99d0*/  CS2R R8, SRZ ;  /* 0x0000000000087805 */ /* 0x002fc6000001ff00 */
[----:B------:R-:W-:Y:S01]  /*99e0*/  @!P2 IMAD.WIDE R14, R114, 0x2, R2 ;  /* 0x00000002720ea825 */ /* 0x000fe200078e0202 */
[----:B--2---:R-:W-:-:S03]  /*99f0*/  CS2R R6, SRZ ;  /* 0x0000000000067805 */ /* 0x004fc6000001ff00 */
[----:B------:R-:W-:Y:S01]  /*9a00*/  @!P0 IMAD.SHL.U32 R0, R30, 0x2, RZ ;  /* 0x000000021e008824 */ /* 0x000fe200078e00ff */
[----:B------:R1:W5:Y:S04]  /*9a10*/  @!P2 LD.E.64 R8, [R16.64] ;  /* 0x000000061008a980 */ /* 0x000368000c101b00 */
[----:B------:R2:W5:Y:S01]  /*9a20*/  @!P2 LD.E.64 R6, [R14.64] ;  /* 0x000000060e06a980 */ /* 0x000562000c101b00 */
[----:B------:R-:W-:Y:S01]  /*9a30*/  @!P0 IADD3 R4, P2, R4, R0, RZ ;  /* 0x0000000004048210 */ /* 0x000fe20007f5e0ff */
[----:B------:R-:W-:Y:S01]  /*9a40*/  CS2R R38, SRZ ;  /* 0x0000000000267805 */ /* 0x000fe2000001ff00 */
[----:B------:R-:W-:Y:S01]  /*9a50*/  CS2R R40, SRZ ;  /* 0x0000000000287805 */ /* 0x000fe2000001ff00 */
[----:B------:R-:W-:Y:S01]  /*9a60*/  CS2R R48, SRZ ;  /* 0x0000000000307805 */ /* 0x000fe2000001ff00 */
[----:B------:R-:W-:-:S03]  /*9a70*/  CS2R R50, SRZ ;  /* 0x0000000000327805 */ /* 0x000fc6000001ff00 */
[----:B------:R1:W5:Y:S04]  /*9a80*/  @!P1 LD.E.64 R38, [R12.64] ;  /* 0x000000060c269980 */ /* 0x000368000c101b00 */
[----:B------:R1:W5:Y:S01]  /*9a90*/  @!P1 LD.E.64 R40, [R10.64] ;  /* 0x000000060a289980 */ /* 0x000362000c101b00 */
[----:B--2---:R-:W-:-:S05]  /*9aa0*/  @!P0 SHF.L.U64.HI R14, R30, 0x1, R54 ;  /* 0x000000011e0e8819 */ /* 0x004fca0000010236 */
[----:B------:R-:W-:Y:S01]  /*9ab0*/  @!P0 IMAD.X R5, R5, 0x1, R14, P2 ;  /* 0x0000000105058824 */ /* 0x000fe200010e060e */
[----:B------:R-:W-:-:S04]  /*9ac0*/  @!P0 IADD3 R2, P2, R2, R0, RZ ;  /* 0x0000000002028210 */ /* 0x000fc80007f5e0ff */
[----:B------:R1:W5:Y:S01]  /*9ad0*/  @!P0 LD.E.64 R48, [R4.64] ;  /* 0x0000000604308980 */ /* 0x000362000c101b00 */
[----:B------:R-:W-:-:S05]  /*9ae0*/  @!P0 IMAD.X R3, R3, 0x1, R14, P2 ;  /* 0x0000000103038824 */ /* 0x000fca00010e060e */
[----:B------:R1:W5:Y:S03]  /*9af0*/  @!P0 LD.E.64 R50, [R2.64] ;  /* 0x0000000602328980 */ /* 0x000366000c101b00 */
.L_x_1263:
[----:B------:R-:W-:Y:S05]  /*9b00*/  BSYNC B0 ;  /* 0x0000000000007941 */ /* 0x000fea0003800000 */
.L_x_1262:
        /* <DEDUP_REMOVED lines=48> */
[----:B------:R-:W-:Y:S01]  /*9e10*/  PRMT R22, R10, 0x5410, R0 ;  /* 0x000054100a167816 */ /* 0x000fe20000000000 */
[----:B------:R-:W4:Y:S01]  /*9e20*/  SHFL.IDX PT, R4, R42, 0x1, 0x1e1f ;  /* 0x003e1f002a047f89 */ /* 0x000f2200000e0000 */
[----:B------:R-:W-:-:S03]  /*9e30*/  CS2R R46, SRZ ;  /* 0x00000000002e7805 */ /* 0x000fc6000001ff00 */
[----:B------:R1:W3:Y:S01]  /*9e40*/  SHFL.IDX PT, R3, R33, 0x1, 0x1e1f ;  /* 0x003e1f0021037f89 */ /* 0x0002e200000e0000 */
[----:B--2---:R-:W-:Y:S01]  /*9e50*/  CS2R R44, SRZ ;  /* 0x00000000002c7805 */ /* 0x004fe2000001ff00 */
[----:B-1----:R-:W-:Y:S01]  /*9e60*/  PRMT R33, R12, 0x5410, R11 ;  /* 0x000054100c217816 */ /* 0x002fe2000000000b */
[----:B------:R-:W-:Y:S05]  /*9e70*/  @P0 BRA `(.L_x_1265) ;  /* 0x000003e000000947 */ /* 0x000fea0003800000 */
[----:B---34-:R-:W-:Y:S01]  /*9e80*/  ISETP.GE.AND P0, PT, R32, c[0x0][0x27c], PT ;  /* 0x00009f0020007a0c */ /* 0x018fe20003f06270 */
[----:B------:R-:W-:Y:S01]  /*9e90*/  CS2R R56, SRZ ;  /* 0x0000000000387805 */ /* 0x000fe2000001ff00 */
[----:B------:R-:W-:Y:S01]  /*9ea0*/  ISETP.GE.AND P2, PT, R164, c[0x0][0x27c], PT ;  /* 0x00009f00a4007a0c */ /* 0x000fe20003f46270 */
[----:B------:R-:W-:-:S10]  /*9eb0*/  CS2R R58, SRZ ;  /* 0x00000000003a7805 */ /* 0x000fd4000001ff00 */
[C---:B------:R-:W-:Y:S01]  /*9ec0*/  @!P0 IMAD.SHL.U32 R0, R32.reuse, 0x2, RZ ;  /* 0x0000000220008824 */ /* 0x040fe200078e00ff */
[----:B------:R-:W-:-:S04]  /*9ed0*/  @!P0 SHF.L.U64.HI R11, R32, 0x1, R37 ;  /* 0x00000001200b8819 */ /* 0x000fc80000010225 */
[----:B------:R-:W-:-:S05]  /*9ee0*/  @!P0 IADD3 R12, P1, R4, R0, RZ ;  /* 0x00000000040c8210 */ /* 0x000fca0007f3e0ff */
        /* <DEDUP_REMOVED lines=8> */
[----:B------:R-:W-:Y:S01]  /*9f70*/  CS2R R62, SRZ ;  /* 0x00000000003e7805 */ /* 0x000fe2000001ff00 */
[----:B-1----:R-:W-:Y:S02]  /*9f80*/  @!P2 IADD3 R12, P1, R4, R0, RZ ;  /* 0x00000000040ca210 */ /* 0x002fe40007f3e0ff */
[----:B--2---:R-:W-:-:S05]  /*9f90*/  @!P2 SHF.L.U64.HI R11, R164, 0x1, R43 ;  /* 0x00000001a40ba819 */ /* 0x004fca000001022b */
[--C-:B------:R-:W-:Y:S01]  /*9fa0*/  @!P2 IMAD.X R13, R5, 0x1, R11.reuse, P1 ;  /* 0x00000001050da824 */ /* 0x100fe200008e060b */
[----:B------:R-:W-:Y:S02]  /*9fb0*/  @!P2 IADD3 R10, P1, R2, R0, RZ ;  /* 0x00000000020aa210 */ /* 0x000fe40007f3e0ff */
[----:B------:R-:W-:Y:S02]  /*9fc0*/  @!P0 IMAD.SHL.U32 R0, R31, 0x2, RZ ;  /* 0x000000021f008824 */ /* 0x000fe400078e00ff */
[----:B------:R1:W5:Y:S01]  /*9fd0*/  @!P2 LD.E.64 R60, [R12.64] ;  /* 0x000000060c3ca980 */ /* 0x000362000c101b00 */
[----:B------:R-:W-:Y:S01]  /*9fe0*/  @!P2 IMAD.X R11, R3, 0x1, R11, P1 ;  /* 0x00000001030ba824 */ /* 0x000fe200008e060b */
[----:B------:R-:W-:-:S04]  /*9ff0*/  ISETP.GE.AND P1, PT, R113, c[0x0][0x27c], PT ;  /* 0x00009f0071007a0c */ /* 0x000fc80003f26270 */
[----:B------:R2:W5:Y:S01]  /*a000*/  @!P2 LD.E.64 R62, [R10.64] ;  /* 0x000000060a3ea980 */ /* 0x000562000c101b00 */
[----:B------:R-:W-:Y:S01]  /*a010*/  CS2R R64, SRZ ;  /* 0x0000000000407805 */ /* 0x000fe2000001ff00 */
[----:B------:R-:W-:Y:S01]  /*a020*/  CS2R R66, SRZ ;  /* 0x0000000000427805 */ /* 0x000fe2000001ff00 */
[----:B-1----:R-:W-:Y:S02]  /*a030*/  @!P0 IADD3 R12, P2, R4, R0, RZ ;  /* 0x00000000040c8210 */ /* 0x002fe40007f5e0ff */
[----:B--2---:R-:W-:-:S05]  /*a040*/  @!P0 SHF.L.U64.HI R11, R31, 0x1, R52 ;  /* 0x000000011f0b8819 */ /* 0x004fca0000010234 */
[----:B------:R-:W-:Y:S01]  /*a050*/  @!P0 IMAD.X R13, R5, 0x1, R11, P2 ;  /* 0x00000001050d8824 */ /* 0x000fe200010e060b */
[----:B------:R-:W-:Y:S01]  /*a060*/  @!P0 IADD3 R10, P2, R2, R0, RZ ;  /* 0x00000000020a8210 */ /* 0x000fe20007f5e0ff */
        /* <DEDUP_REMOVED lines=8> */
[----:B--2---:R-:W-:-:S05]  /*a0f0*/  @!P1 IADD3 R10, P0, R2, R14, RZ ;  /* 0x0000000e020a9210 */ /* 0x004fca0007f1e0ff */
[----:B------:R-:W-:Y:S01]  /*a100*/  @!P1 IMAD.X R11, R3, 0x1, R0, P0 ;  /* 0x00000001030b9824 */ /* 0x000fe200000e0600 */
[----:B------:R-:W-:Y:S02]  /*a110*/  ISETP.GE.AND P0, PT, R30, c[0x0][0x27c], PT ;  /* 0x00009f001e007a0c */ /* 0x000fe40003f06270 */
[----:B-1----:R-:W-:Y:S02]  /*a120*/  @!P1 IADD3 R12, P3, R4, R14, RZ ;  /* 0x0000000e040c9210 */ /* 0x002fe40007f7e0ff */
[----:B------:R-:W-:-:S04]  /*a130*/  @!P2 IMAD.WIDE R16, R114, 0x2, R4 ;  /* 0x000000027210a825 */ /* 0x000fc800078e0204 */
[----:B------:R-:W-:Y:S01]  /*a140*/  @!P1 IMAD.X R13, R5, 0x1, R0, P3 ;  /* 0x00000001050d9824 */ /* 0x000fe200018e0600 */
[----:B------:R1:W5:Y:S01]  /*a150*/  @!P2 LD.E.64 R44, [R16.64] ;  /* 0x00000006102ca980 */ /* 0x000362000c101b00 */
[----:B------:R-:W-:-:S04]  /*a160*/  @!P2 IMAD.WIDE R14, R114, 0x2, R2 ;  /* 0x00000002720ea825 */ /* 0x000fc800078e0202 */
[----:B------:R-:W-:Y:S01]  /*a170*/  @!P0 IMAD.SHL.U32 R0, R30, 0x2, RZ ;  /* 0x000000021e008824 */ /* 0x000fe200078e00ff */
[----:B------:R2:W5:Y:S04]  /*a180*/  @!P2 LD.E.64 R46, [R14.64] ;  /* 0x000000060e2ea980 */ /* 0x000568000c101b00 */
        /* <DEDUP_REMOVED lines=13> */
.L_x_1265:
[----:B---34-:R-:W-:Y:S05]  /*a260*/  BSYNC B0 ;  /* 0x0000000000007941 */ /* 0x018fea0003800000 */
.L_x_1264:
        /* <DEDUP_REMOVED lines=50> */
[----:B------:R-:W1:Y:S01]  /*a590*/  LDS.128 R12, [R252+0x4800] ;  /* 0x00480000fc0c7984 */ /* 0x000e620000000c00 */
[----:B------:R-:W-:Y:S02]  /*a5a0*/  SHF.R.U32.HI R0, RZ, 0x10, R7 ;  /* 0x00000010ff007819 */ /* 0x000fe40000011607 */
[----:B------:R-:W-:Y:S02]  /*a5b0*/  SHF.R.U64 R17, R8, 0x10, R9 ;  /* 0x0000001008117819 */ /* 0x000fe40000001209 */
[----:B------:R-:W-:Y:S02]  /*a5c0*/  SHF.R.U64 R16, R6, 0x10, R7 ;  /* 0x0000001006107819 */ /* 0x000fe40000001207 */
[----:B------:R-:W-:Y:S01]  /*a5d0*/  SHF.R.U32.HI R3, RZ, 0x10, R9 ;  /* 0x00000010ff037819 */ /* 0x000fe20000011609 */
[--C-:B-1----:R-:W-:Y:S02]  /*a5e0*/  HADD2.F32 R8, -RZ, R12.reuse.H0_H0 ;  /* 0x2000000cff087230 */ /* 0x102fe40000004100 */
[----:B------:R-:W-:-:S02]  /*a5f0*/  HADD2.F32 R7, -RZ, R12.H1_H1 ;  /* 0x3000000cff077230 */ /* 0x000fc40000004100 */
[--C-:B------:R-:W-:Y:S02]  /*a600*/  HADD2.F32 R2, -RZ, R15.reuse.H1_H1 ;  /* 0x3000000fff027230 */ /* 0x100fe40000004100 */
[----:B------:R-:W-:Y:S02]  /*a610*/  HADD2.F32 R12, -RZ, R0.H0_H0 ;  /* 0x20000000ff0c7230 */ /* 0x000fe40000004100 */
[----:B------:R-:W-:Y:S02]  /*a620*/  HADD2.F32 R0, -RZ, R22.H0_H0 ;  /* 0x20000016ff007230 */ /* 0x000fe40000004100 */
[----:B------:R-:W-:Y:S01]  /*a630*/  HADD2.F32 R9, -RZ, R15.H0_H0 ;  /* 0x2000000fff097230 */ /* 0x000fe20000004100 */
[-C--:B------:R-:W-:Y:S01]  /*a640*/  FMUL.FTZ R11, R2, R12.reuse ;  /* 0x0000000c020b7220 */ /* 0x080fe20000410000 */
[----:B------:R-:W-:Y:S02]  /*a650*/  HADD2.F32 R15, -RZ, R3.H0_H0 ;  /* 0x20000003ff0f7230 */ /* 0x000fe40000004100 */
[--C-:B------:R-:W-:Y:S01]  /*a660*/  HADD2.F32 R6, -RZ, R13.reuse.H0_H0 ;  /* 0x2000000dff067230 */ /* 0x100fe20000004100 */
[----:B------:R-:W-:Y:S01]  /*a670*/  FMUL.FTZ R12, R9, R12 ;  /* 0x0000000c090c7220 */ /* 0x000fe20000410000 */
[----:B------:R-:W-:Y:S01]  /*a680*/  HADD2.F32 R5, -RZ, R13.H1_H1 ;  /* 0x3000000dff057230 */ /* 0x000fe20000004100 */
[----:B------:R-:W-:Y:S01]  /*a690*/  FMUL.FTZ R13, R7, R0 ;  /* 0x00000000070d7220 */ /* 0x000fe20000410000 */
[----:B------:R-:W-:-:S02]  /*a6a0*/  HADD2.F32 R3, -RZ, R55.H0_H0 ;  /* 0x20000037ff037230 */ /* 0x000fc40000004100 */
        /* <DEDUP_REMOVED lines=24> */
.L_x_1269:
[----:B------:R-:W-:Y:S05]  /*a830*/  BSYNC B0 ;  /* 0x0000000000007941 */ /* 0x000fea0003800000 */
.L_x_1268:
[----:B------:R-:W-:Y:S01]  /*a840*/  ISETP.GE.AND P0, PT, R32, c[0x0][0x27c], PT ;  /* 0x00009f0020007a0c */ /* 0x000fe20003f06270 */
[----:B------:R-:W-:-:S12]  /*a850*/  BSSY B0, `(.L_x_1270) ;  /* 0x000002d000007945 */ /* 0x000fd80003800000 */
[----:B------:R-:W-:Y:S05]  /*a860*/  @P0 BRA `(.L_x_1271) ;  /* 0x000002b000000947 */ /* 0x000fea0003800000 */
[----:B------:R-:W2:Y:S01]  /*a870*/  LDL R22, [R1] ;  /* 0x0000000001167983 */ /* 0x000ea20000100800 */
        /* <DEDUP_REMOVED lines=42> */
.L_x_1271:
[----:B------:R-:W-:Y:S05]  /*ab20*/  BSYNC B0 ;  /* 0x0000000000007941 */ /* 0x000fea0003800000 */
.L_x_1270:
[----:B------:R-:W-:Y:S01]  /*ab30*/  ISETP.GE.AND P0, PT, R164, c[0x0][0x27c], PT ;  /* 0x00009f00a4007a0c */ /* 0x000fe20003f06270 */
[----:B------:R-:W-:-:S12]  /*ab40*/  BSSY B0, `(.L_x_1272) ;  /* 0x000002c000007945 */ /* 0x000fd80003800000 */
[----:B------:R-:W-:Y:S05]  /*ab50*/  @P0 BRA `(.L_x_1273) ;  /* 0x000002a000000947 */ /* 0x000fea0003800000 */
[----:B-1----:R-:W1:Y:S01]  /*ab60*/  LDS.128 R4, [R252+0x6800] ;  /* 0x00680000fc047984 */ /* 0x002e620000000c00 */
        /* <DEDUP_REMOVED lines=8> */
[----:B------:R-:W-:Y:S02]  /*abf0*/  HADD2.F32 R15, -RZ, R15.H0_H0 ;  /* 0x2000000fff0f7230 */ /* 0x000fe40000004100 */
        /* <DEDUP_REMOVED lines=32> */
.L_x_1273:
[----:B------:R-:W-:Y:S05]  /*ae00*/  BSYNC B0 ;  /* 0x0000000000007941 */ /* 0x000fea0003800000 */
.L_x_1272:
        /* <DEDUP_REMOVED lines=13> */
[----:B-12---:R-:W1:Y:S02]  /*aee0*/  LDS.128 R4, [R18+0x6800] ;  /* 0x0068000012047984 */ /* 0x006e640000000c00 */
        /* <DEDUP_REMOVED lines=32> */
.L_x_1275:
[----:B------:R-:W-:Y:S05]  /*b0f0*/  BSYNC B0 ;  /* 0x0000000000007941 */ /* 0x000fea0003800000 */
.L_x_1274:
        /* <DEDUP_REMOVED lines=45> */
.L_x_1277:
[----:B------:R-:W-:Y:S05]  /*b3d0*/  BSYNC B0 ;  /* 0x0000000000007941 */ /* 0x000fea0003800000 */
.L_x_1276:
[----:B------:R-:W-:-:S13]  /*b3e0*/  ISETP.GE.AND P0, PT, R30, c[0x0][0x27c], PT ;  /* 0x00009f001e007a0c */ /* 0x000fda0003f06270 */
[----:B------:R-:W-:Y:S05]  /*b3f0*/  @P0 BRA `(.L_x_1267) ;  /* 0x000002b000000947 */ /* 0x000fea0003800000 */
[----:B-1----:R-:W2:Y:S01]  /*b400*/  LDL R18, [R1] ;  /* 0x0000000001127983 */ /* 0x002ea20000100800 */
        /* <DEDUP_REMOVED lines=42> */
.L_x_1267:
[----:B------:R-:W-:Y:S05]  /*b6b0*/  BSYNC B1 ;  /* 0x0000000000017941 */ /* 0x000fea0003800000 */
.L_x_1266:
        /* <DEDUP_REMOVED lines=50> */
.L_x_1280:
[----:B------:R-:W-:Y:S05]  /*b9e0*/  BSYNC B0 ;  /* 0x0000000000007941 */ /* 0x000fea0003800000 */
.L_x_1279:
[----:B------:R-:W-:Y:S01]  /*b9f0*/  ISETP.GE.AND P0, PT, R32, c[0x0][0x27c], PT ;  /* 0x00009f0020007a0c */ /* 0x000fe20003f06270 */
[----:B------:R-:W-:-:S12]  /*ba00*/  BSSY B0, `(.L_x_1281) ;  /* 0x000002d000007945 */ /* 0x000fd80003800000 */
        /* <DEDUP_REMOVED lines=44> */
.L_x_1282:
[----:B------:R-:W-:Y:S05]  /*bcd0*/  BSYNC B0 ;  /* 0x0000000000007941 */ /* 0x000fea0003800000 */
.L_x_1281:
        /* <DEDUP_REMOVED lines=45> */
.L_x_1284:
[----:B------:R-:W-:Y:S05]  /*bfb0*/  BSYNC B0 ;  /* 0x0000000000007941 */ /* 0x000fea0003800000 */
.L_x_1283:
        /* <DEDUP_REMOVED lines=46> */
.L_x_1286:
[----:B------:R-:W-:Y:S05]  /*c2a0*/  BSYNC B0 ;  /* 0x0000000000007941 */ /* 0x000fea0003800000 */
.L_x_1285:
        /* <DEDUP_REMOVED lines=45> */
.L_x_1288:
[----:B------:R-:W-:Y:S05]  /*c580*/  BSYNC B0 ;  /* 0x0000000000007941 */ /* 0x000fea0003800000 */
.L_x_1287:
        /* <DEDUP_REMOVED lines=46> */
.L_x_1261:
[----:B------:R1:W5:Y:S04]  /*c870*/  LDL R25, [R1+0x88] ;  /* 0x0000880001197983 */ /* 0x0003680000100800 */
[----:B------:R1:W5:Y:S01]  /*c880*/  LDL R24, [R1+0x84] ;  /* 0x0000840001187983 */ /* 0x0003620000100800 */
[----:B------:R-:W-:Y:S01]  /*c890*/  ISETP.NE.AND P0, PT, R144, 0x1, PT ;  /* 0x000000019000780c */ /* 0x000fe20003f05270 */
[----:B------:R-:W-:Y:S01]  /*c8a0*/  IMAD.MOV.U32 R5, RZ, RZ, R7 ;  /* 0x000000ffff057224 */ /* 0x000fe200078e0007 */
[----:B------:R-:W-:Y:S01]  /*c8b0*/  MOV R7, R6 ;  /* 0x0000000600077202 */ /* 0x000fe20000000f00 */
[----:B------:R-:W-:Y:S01]  /*c8c0*/  IMAD.MOV.U32 R6, RZ, RZ, R2 ;  /* 0x000000ffff067224 */ /* 0x000fe200078e0002 */
        /* <DEDUP_REMOVED lines=9> */
[----:B------:R-:W-:Y:S01]  /*c960*/  @P0 IMAD.HI.U32 R3, R0, c[0x0][0x2c8], RZ ;  /* 0x0000b20000030a27 */ /* 0x000fe200078e00ff */
[----:B------:R-:W-:Y:S01]  /*c970*/  CS2R R30, SRZ ;  /* 0x00000000001e7805 */ /* 0x000fe2000001ff00 */
[----:B------:R-:W-:-:S03]  /*c980*/  CS2R R28, SRZ ;  /* 0x00000000001c7805 */ /* 0x000fc6000001ff00 */
[----:B------:R-:W-:-:S04]  /*c990*/  @P0 SHF.R.U32.HI R0, RZ, c[0x0][0x2cc], R3 ;  /* 0x0000b300ff000a19 */ /* 0x000fc80000011603 */
[----:B------:R-:W-:Y:S01]  /*c9a0*/  SHF.R.S32.HI R3, RZ, 0x1f, R0 ;  /* 0x0000001fff037819 */ /* 0x000fe20000011400 */
[----:B------:R-:W-:-:S04]  /*c9b0*/  IMAD.WIDE.U32 R4, R0, c[0x0][0x280], R4 ;  /* 0x0000a00000047a25 */ /* 0x000fc800078e0004 */
[C---:B------:R-:W-:Y:S01]  /*c9c0*/  IMAD R9, R3.reuse, c[0x0][0x280], RZ ;  /* 0x0000a00003097a24 */ /* 0x040fe200078e02ff */
[----:B------:R-:W-:Y:S01]  /*c9d0*/  LEA R20, P1, R4, c[0x0][0x270], 0x1 ;  /* 0x00009c0004147a11 */ /* 0x000fe200078208ff */
[----:B------:R-:W-:Y:S02]  /*c9e0*/  IMAD R8, R3, c[0x0][0x290], RZ ;  /* 0x0000a40003087a24 */ /* 0x000fe400078e02ff */
[C---:B------:R-:W-:Y:S02]  /*c9f0*/  IMAD.WIDE.U32 R2, R0.reuse, c[0x0][0x290], R6 ;  /* 0x0000a40000027a25 */ /* 0x040fe400078e0006 */
[----:B------:R1:W2:Y:S02]  /*ca00*/  SHFL.IDX PT, R12, R20, RZ, 0x1e1f ;  /* 0x001e1fff140c7589 */ /* 0x0002a400000e0000 */
[----:B------:R-:W-:Y:S01]  /*ca10*/  IMAD R6, R0, c[0x0][0x284], R9 ;  /* 0x0000a10000067a24 */ /* 0x000fe200078e0209 */
[----:B------:R-:W-:Y:S01]  /*ca20*/  LEA R21, P0, R2, c[0x0][0x288], 0x1 ;  /* 0x0000a20002157a11 */ /* 0x000fe200078008ff */
[----:B------:R-:W-:-:S02]  /*ca30*/  IMAD R0, R0, c[0x0][0x294], R8 ;  /* 0x0000a50000007a24 */ /* 0x000fc400078e0208 */
        /* <DEDUP_REMOVED lines=14> */
[----:B------:R-:W-:Y:S01]  /*cb20*/  ISETP.GE.AND P2, PT, R112, c[0x0][0x27c], PT ;  /* 0x00009f0070007a0c */ /* 0x000fe20003f46270 */
[----:B------:R-:W-:Y:S01]  /*cb30*/  CS2R R32, SRZ ;  /* 0x0000000000207805 */ /* 0x000fe2000001ff00 */
[----:B------:R-:W-:Y:S01]  /*cb40*/  CS2R R30, SRZ ;  /* 0x00000000001e7805 */ /* 0x000fe2000001ff00 */
[----:B------:R-:W-:Y:S01]  /*cb50*/  CS2R R28, SRZ ;  /* 0x00000000001c7805 */ /* 0x000fe2000001ff00 */
[----:B------:R-:W-:Y:S01]  /*cb60*/  CS2R R46, SRZ ;  /* 0x00000000002e7805 */ /* 0x000fe2000001ff00 */
[----:B------:R-:W-:-:S06]  /*cb70*/  CS2R R44, SRZ ;  /* 0x00000000002c7805 */ /* 0x000fcc000001ff00 */
[C---:B------:R-:W-:Y:S01]  /*cb80*/  @!P0 IMAD.SHL.U32 R0, R104.reuse, 0x2, RZ ;  /* 0x0000000268008824 */ /* 0x040fe200078e00ff */
[----:B------:R-:W-:-:S04]  /*cb90*/  @!P0 SHF.L.U64.HI R4, R104, 0x1, R105 ;  /* 0x0000000168048819 */ /* 0x000fc80000010269 */
[-C--:B------:R-:W-:Y:S02]  /*cba0*/  @!P0 IADD3 R16, P1, R12, R0.reuse, RZ ;  /* 0x000000000c108210 */ /* 0x080fe40007f3e0ff */
[----:B---3--:R-:W-:Y:S02]  /*cbb0*/  @!P0 IADD3 R14, P3, R2, R0, RZ ;  /* 0x00000000020e8210 */ /* 0x008fe40007f7e0ff */
[----:B----4-:R-:W-:Y:S02]  /*cbc0*/  @!P0 IADD3.X R17, R13, R4, RZ, P1, !PT ;  /* 0x000000040d118210 */ /* 0x010fe40000ffe4ff */
[----:B------:R-:W-:Y:S01]  /*cbd0*/  ISETP.GE.AND P1, PT, R111, c[0x0][0x27c], PT ;  /* 0x00009f006f007a0c */ /* 0x000fe20003f26270 */
[----:B-1----:R-:W-:Y:S01]  /*cbe0*/  @!P0 IMAD.X R15, R3, 0x1, R4, P3 ;  /* 0x00000001030f8824 */ /* 0x002fe200018e0604 */
[----:B-----5:R-:W-:-:S05]  /*cbf0*/  @!P2 SHF.L.U32 R4, R25, 0x3, RZ ;  /* 0x000000031904a819 */ /* 0x020fca00000006ff */
[----:B------:R-:W-:-:S04]  /*cc00*/  @!P2 IMAD.WIDE R8, R4, 0x2, R12 ;  /* 0x000000020408a825 */ /* 0x000fc800078e020c */
[----:B------:R-:W-:Y:S01]  /*cc10*/  @!P2 IMAD.WIDE R6, R4, 0x2, R2 ;  /* 0x000000020406a825 */ /* 0x000fe200078e0202 */
[----:B------:R1:W5:Y:S03]  /*cc20*/  @!P2 LD.E.128 R32, [R8.64] ;  /* 0x000000060820a980 */ /* 0x000366000c101d00 */
[----:B------:R-:W-:Y:S01]  /*cc30*/  @!P1 IMAD.SHL.U32 R0, R24, 0x8, RZ ;  /* 0x0000000818009824 */ /* 0x000fe200078e00ff */
[----:B------:R2:W5:Y:S03]  /*cc40*/  @!P2 LD.E.128 R28, [R6.64] ;  /* 0x00000006061ca980 */ /* 0x000566000c101d00 */
[C---:B------:R-:W-:Y:S01]  /*cc50*/  @!P1 IMAD.WIDE R4, R0.reuse, 0x2, R12 ;  /* 0x0000000200049825 */ /* 0x040fe200078e020c */
[----:B------:R-:W-:Y:S01]  /*cc60*/  CS2R R42, SRZ ;  /* 0x00000000002a7805 */ /* 0x000fe2000001ff00 */
[----:B------:R-:W-:Y:S01]  /*cc70*/  CS2R R40, SRZ ;  /* 0x0000000000287805 */ /* 0x000fe2000001ff00 */
[----:B------:R-:W-:Y:S01]  /*cc80*/  CS2R R10, SRZ ;  /* 0x00000000000a7805 */ /* 0x000fe2000001ff00 */
[----:B------:R-:W-:Y:S01]  /*cc90*/  @!P1 IMAD.WIDE R2, R0, 0x2, R2 ;  /* 0x0000000200029825 */ /* 0x000fe200078e0202 */
[----:B------:R3:W5:Y:S04]  /*cca0*/  @!P1 LD.E.128 R44, [R4.64] ;  /* 0x00000006042c9980 */ /* 0x000768000c101d00 */
[----:B------:R4:W5:Y:S01]  /*ccb0*/  @!P1 LD.E.128 R40, [R2.64] ;  /* 0x0000000602289980 */ /* 0x000962000c101d00 */
[----:B-1----:R-:W-:Y:S01]  /*ccc0*/  CS2R R8, SRZ ;  /* 0x0000000000087805 */ /* 0x002fe2000001ff00 */
[----:B--2---:R-:W-:-:S05]  /*ccd0*/  CS2R R6, SRZ ;  /* 0x0000000000067805 */ /* 0x004fca000001ff00 */
[----:B------:R4:W5:Y:S01]  /*cce0*/  @!P0 LD.E.128 R8, [R16.64] ;  /* 0x0000000610088980 */ /* 0x000962000c101d00 */
[----:B---3--:R-:W-:-:S06]  /*ccf0*/  CS2R R4, SRZ ;  /* 0x0000000000047805 */ /* 0x008fcc000001ff00 */
[----:B------:R4:W5:Y:S02]  /*cd00*/  @!P0 LD.E.128 R4, [R14.64] ;  /* 0x000000060e048980 */ /* 0x000964000c101d00 */
.L_x_1290:
[----:B--2---:R-:W-:Y:S05]  /*cd10*/  BSYNC B0 ;  /* 0x0000000000007941 */ /* 0x004fea0003800000 */
.L_x_1289:
[----:B------:R-:W-:Y:S01]  /*cd20*/  IADD3 R0, R22, 0x40, RZ ;  /* 0x0000004016007810 */ /* 0x000fe20007ffe0ff */
[----:B---345:R-:W-:Y:S01]  /*cd30*/  IMAD.MOV.U32 R2, RZ, RZ, R44 ;  /* 0x000000ffff027224 */ /* 0x038fe200078e002c */
[----:B------:R-:W-:Y:S01]  /*cd40*/  MOV R16, R6 ;  /* 0x0000000600107202 */ /* 0x000fe20000000f00 */
[----:B------:R-:W-:Y:S01]  /*cd50*/  IMAD.MOV.U32 R12, RZ, RZ, R46 ;  /* 0x000000ffff0c7224 */ /* 0x000fe200078e002e */
[----:B------:R-:W-:Y:S01]  /*cd60*/  ISETP.GE.AND P0, PT, R0, R23, PT ;  /* 0x000000170000720c */ /* 0x000fe20003f06270 */
[----:B------:R-:W-:Y:S01]  /*cd70*/  IMAD.MOV.U32 R0, RZ, RZ, R45 ;  /* 0x000000ffff007224 */ /* 0x000fe200078e002d */
[----:B------:R-:W-:Y:S01]  /*cd80*/  PRMT R89, R89, 0x5410, R2 ;  /* 0x0000541059597816 */ /* 0x000fe20000000002 */
[----:B-1----:R-:W-:Y:S01]  /*cd90*/  IMAD.MOV.U32 R3, RZ, RZ, R47 ;  /* 0x000000ffff037224 */ /* 0x002fe200078e002f */
        /* <DEDUP_REMOVED lines=10> */
[----:B------:R1:W2:Y:S01]  /*ce40*/  SHFL.IDX PT, R13, R19, 0x1, 0x1e1f ;  /* 0x003e1f00130d7f89 */ /* 0x0002a200000e0000 */
        /* <DEDUP_REMOVED lines=52> */
[----:B------:R-:W-:Y:S02]  /*d190*/  @!P0 SHF.L.U64.HI R15, R104, 0x1, R105 ;  /* 0x00000001680f8819 */ /* 0x000fe40000010269 */
[----:B-1----:R-:W-:Y:S02]  /*d1a0*/  @!P2 SHF.L.U32 R18, R25, 0x3, RZ ;  /* 0x000000031912a819 */ /* 0x002fe400000006ff */
[-C--:B---3--:R-:W-:Y:S02]  /*d1b0*/  @!P0 IADD3 R16, P1, R12, R0.reuse, RZ ;  /* 0x000000000c108210 */ /* 0x088fe40007f3e0ff */
[----:B----4-:R-:W-:Y:S01]  /*d1c0*/  @!P0 IADD3 R14, P3, R2, R0, RZ ;  /* 0x00000000020e8210 */ /* 0x010fe20007f7e0ff */
[C---:B------:R-:W-:Y:S01]  /*d1d0*/  @!P2 IMAD.WIDE R20, R18.reuse, 0x2, R12 ;  /* 0x000000021214a825 */ /* 0x040fe200078e020c */
[----:B------:R-:W-:Y:S02]  /*d1e0*/  @!P0 IADD3.X R17, R13, R15, RZ, P1, !PT ;  /* 0x0000000f0d118210 */ /* 0x000fe40000ffe4ff */
[----:B------:R-:W-:Y:S01]  /*d1f0*/  ISETP.GE.AND P1, PT, R111, c[0x0][0x27c], PT ;  /* 0x00009f006f007a0c */ /* 0x000fe20003f26270 */
[----:B------:R-:W-:Y:S01]  /*d200*/  @!P0 IMAD.X R15, R3, 0x1, R15, P3 ;  /* 0x00000001030f8824 */ /* 0x000fe200018e060f */
[----:B------:R-:W-:Y:S01]  /*d210*/  CS2R R74, SRZ ;  /* 0x00000000004a7805 */ /* 0x000fe2000001ff00 */
[----:B------:R-:W-:Y:S01]  /*d220*/  @!P2 IMAD.WIDE R18, R18, 0x2, R2 ;  /* 0x000000021212a825 */ /* 0x000fe200078e0202 */
[----:B------:R-:W-:Y:S01]  /*d230*/  CS2R R72, SRZ ;  /* 0x0000000000487805 */ /* 0x000fe2000001ff00 */
[----:B------:R-:W-:Y:S01]  /*d240*/  CS2R R50, SRZ ;  /* 0x0000000000327805 */ /* 0x000fe2000001ff00 */
[----:B------:R-:W-:Y:S01]  /*d250*/  CS2R R48, SRZ ;  /* 0x0000000000307805 */ /* 0x000fe2000001ff00 */
[----:B------:R-:W-:Y:S01]  /*d260*/  CS2R R54, SRZ ;  /* 0x0000000000367805 */ /* 0x000fe2000001ff00 */
[----:B------:R-:W-:Y:S01]  /*d270*/  CS2R R52, SRZ ;  /* 0x0000000000347805 */ /* 0x000fe2000001ff00 */
[----:B------:R1:W5:Y:S04]  /*d280*/  @!P2 LD.E.128 R64, [R20.64] ;  /* 0x000000061440a980 */ /* 0x000368000c101d00 */
[----:B------:R-:W-:Y:S01]  /*d290*/  @!P1 IMAD.SHL.U32 R0, R24, 0x8, RZ ;  /* 0x0000000818009824 */ /* 0x000fe200078e00ff */
[----:B------:R1:W5:Y:S03]  /*d2a0*/  @!P2 LD.E.128 R68, [R18.64] ;  /* 0x000000061244a980 */ /* 0x000366000c101d00 */
[C---:B------:R-:W-:Y:S01]  /*d2b0*/  @!P1 IMAD.WIDE R12, R0.reuse, 0x2, R12 ;  /* 0x00000002000c9825 */ /* 0x040fe200078e020c */
[----:B------:R1:W5:Y:S03]  /*d2c0*/  @!P0 LD.E.128 R48, [R16.64] ;  /* 0x0000000610308980 */ /* 0x000366000c101d00 */
[----:B------:R-:W-:Y:S01]  /*d2d0*/  @!P1 IMAD.WIDE R2, R0, 0x2, R2 ;  /* 0x0000000200029825 */ /* 0x000fe200078e0202 */
[----:B------:R1:W5:Y:S04]  /*d2e0*/  @!P1 LD.E.128 R76, [R12.64] ;  /* 0x000000060c4c9980 */ /* 0x000368000c101d00 */
[----:B------:R1:W5:Y:S04]  /*d2f0*/  @!P1 LD.E.128 R72, [R2.64] ;  /* 0x0000000602489980 */ /* 0x000368000c101d00 */
[----:B------:R1:W5:Y:S02]  /*d300*/  @!P0 LD.E.128 R52, [R14.64] ;  /* 0x000000060e348980 */ /* 0x000364000c101d00 */
.L_x_1292:
[----:B--2---:R-:W-:Y:S05]  /*d310*/  BSYNC B0 ;  /* 0x0000000000007941 */ /* 0x004fea0003800000 */
.L_x_1291:
        /* <DEDUP_REMOVED lines=154> */
.L_x_1296:
[----:B------:R-:W-:Y:S05]  /*dcc0*/  BSYNC B0 ;  /* 0x0000000000007941 */ /* 0x000fea0003800000 */
.L_x_1295:
        /* <DEDUP_REMOVED lines=100> */
.L_x_1298:
[----:B------:R-:W-:Y:S05]  /*e310*/  BSYNC B0 ;  /* 0x0000000000007941 */ /* 0x000fea0003800000 */
.L_x_1297:
        /* <DEDUP_REMOVED lines=99> */
.L_x_1294:
[----:B------:R-:W-:Y:S05]  /*e950*/  BSYNC B1 ;  /* 0x0000000000017941 */ /* 0x000fea0003800000 */
.L_x_1293:
        /* <DEDUP_REMOVED lines=107> */
.L_x_1300:
[----:B------:R-:W-:Y:S05]  /*f010*/  BSYNC B0 ;  /* 0x0000000000007941 */ /* 0x000fea0003800000 */
.L_x_1299:
        /* <DEDUP_REMOVED lines=100> */
.L_x_1302:
[----:B------:R-:W-:Y:S05]  /*f660*/  BSYNC B0 ;  /* 0x0000000000007941 */ /* 0x000fea0003800000 */
.L_x_1301:
        /* <DEDUP_REMOVED lines=99> */
.L_x_1278:
[----:B------:R-:W-:Y:S05]  /*fca0*/  BSYNC B2 ;  /* 0x0000000000027941 */ /* 0x000fea0003800000 */
.L_x_1260:
[----:B-12---:R-:W1:Y:S01]  /*fcb0*/  S2R R6, SR_TID.X ;  /* 0x0000000000067919 */ /* 0x006e620000002100 */
[----:B------:R-:W-:Y:S01]  /*fcc0*/  IMAD R0, R106, c[0x0][0x208], RZ ;  /* 0x000082006a007a24 */ /* 0x000fe200078e02ff */
[----:B------:R-:W-:-:S04]  /*fcd0*/  DEPBAR.LE SB0, 0x0 ;  /* 0x000080000000791a */ /* 0x000fc80000000000 */
[C---:B------:R-:W-:Y:S01]  /*fce0*/  IMAD.WIDE.U32 R2, R108.reuse, c[0x0][0x208], RZ ;  /* 0x000082006c027a25 */ /* 0x040fe200078e00ff */
[----:B------:R-:W-:Y:S01]  /*fcf0*/  BAR.SYNC.DEFER_BLOCKING 0x0 ;  /* 0x0000000000007b1d */ /* 0x000fe20000010000 */
[----:B------:R-:W-:Y:S02]  /*fd00*/  MOV R4, R244 ;  /* 0x000000f400047202 */ /* 0x000fe40000000f00 */
[----:B------:R-:W-:Y:S01]  /*fd10*/  IMAD R0, R108, c[0x0][0x20c], R0 ;  /* 0x000083006c007a24 */ /* 0x000fe200078e0200 */
[----:B------:R-:W-:Y:S02]  /*fd20*/  MOV R5, R249 ;  /* 0x000000f900057202 */ /* 0x000fe40000000f00 */
[----:B------:R-:W-:Y:S01]  /*fd30*/  LOP3.LUT P2, RZ, R103, 0x1, RZ, 0xc0, !PT ;  /* 0x0000000167ff7812 */ /* 0x000fe2000784c0ff */
[----:B------:R-:W2:Y:S01]  /*fd40*/  LDL R246, [R1+0x1c] ;  /* 0x00001c0001f67983 */ /* 0x000ea20000100800 */
[----:B------:R-:W-:Y:S01]  /*fd50*/  IADD3 R0, R3, R0, RZ ;  /* 0x0000000003007210 */ /* 0x000fe20007ffe0ff */
[----:B------:R-:W-:Y:S01]  /*fd60*/  IMAD.WIDE.U32 R4, R2, 0x30, R4 ;  /* 0x0000003002047825 */ /* 0x000fe200078e0004 */
[----:B------:R-:W-:-:S03]  /*fd70*/  SHF.L.U32 R203, R109, 0x1, RZ ;  /* 0x000000016dcb7819 */ /* 0x000fc600000006ff */
[----:B------:R-:W-:Y:S01]  /*fd80*/  IMAD R0, R0, 0x30, RZ ;  /* 0x0000003000007824 */ /* 0x000fe200078e02ff */
[----:B------:R-:W-:Y:S02]  /*fd90*/  LEA R2, P0, R4, c[0x0][0x1f8], 0x1 ;  /* 0x00007e0004027a11 */ /* 0x000fe400078008ff */
[----:B-1----:R-:W-:Y:S02]  /*fda0*/  ISETP.GT.AND P4, PT, R6, 0x3f, PT ;  /* 0x0000003f0600780c */ /* 0x002fe40003f84270 */
[----:B------:R-:W-:Y:S02]  /*fdb0*/  IADD3 R3, R5, R0, RZ ;  /* 0x0000000005037210 */ /* 0x000fe40007ffe0ff */
[----:B------:R-:W-:Y:S02]  /*fdc0*/  IADD3 R0, R107, R247, -R154 ;  /* 0x000000f76b007210 */ /* 0x000fe40007ffe89a */
[----:B------:R-:W-:Y:S01]  /*fdd0*/  LEA.HI.X R3, R4, c[0x0][0x1fc], R3, 0x1, P0 ;  /* 0x00007f0004037a11 */ /* 0x000fe200000f0c03 */
[----:B------:R-:W-:Y:S01]  /*fde0*/  LDSM.16.M88.4 R8, [R192] ;  /* 0x00000000c008783b */ /* 0x000fe20000000200 */
[----:B------:R-:W-:-:S03]  /*fdf0*/  ISETP.LT.OR P0, PT, R0, 0x1, !P2 ;  /* 0x000000010000780c */ /* 0x000fc60005701670 */
[----:B------:R-:W1:Y:S02]  /*fe00*/  LDSM.16.M88.4 R16, [R165] ;  /* 0x00000000a510783b */ /* 0x000e640000000200 */
[----:B------:R-:W-:Y:S02]  /*fe10*/  @!P4 MOV R13, c[0x0][0x208] ;  /* 0x00008200000dca02 */ /* 0x000fe40000000f00 */
[----:B------:R-:W4:Y:S01]  /*fe20*/  LDSM.16.M88.4 R4, [R192+0x1000] ;  /* 0x00100000c004783b */ /* 0x000f220000000200 */
[----:B------:R-:W-:-:S03]  /*fe30*/  @!P4 MOV R14, c[0x0][0x20c] ;  /* 0x00008300000eca02 */ /* 0x000fc60000000f00 */
[----:B------:R-:W3:Y:S01]  /*fe40*/  LDSM.16.M88.4 R20, [R165+0x400] ;  /* 0x00040000a514783b */ /* 0x000ee20000000200 */
[----:B------:R-:W-:-:S03]  /*fe50*/  LOP3.LUT P1, RZ, R103, 0x2, RZ, 0xc0, !PT ;  /* 0x0000000267ff7812 */ /* 0x000fc6000782c0ff */
[----:B-----5:R-:W1:Y:S04]  /*fe60*/  LDSM.16.M88.4 R44, [R165+0x800] ;  /* 0x00080000a52c783b */ /* 0x020e680000000200 */
[----:B------:R-:W-:Y:S04]  /*fe70*/  LDSM.16.M88.4 R40, [R193] ;  /* 0x00000000c128783b */ /* 0x000fe80000000200 */
[----:B------:R-:W-:Y:S04]  /*fe80*/  LDSM.16.M88.4 R32, [R193+0x1000] ;  /* 0x00100000c120783b */ /* 0x000fe80000000200 */
[----:B------:R-:W1:Y:S04]  /*fe90*/  LDSM.16.M88.4 R48, [R194] ;  /* 0x00000000c230783b */ /* 0x000e680000000200 */
[----:B------:R-:W-:Y:S04]  /*fea0*/  LDSM.16.M88.4 R76, [R202] ;  /* 0x00000000ca4c783b */ /* 0x000fe80000000200 */
[----:B------:R-:W-:Y:S04]  /*feb0*/  LDSM.16.M88.4 R88, [R201] ;  /* 0x00000000c958783b */ /* 0x000fe80000000200 */
[----:B------:R-:W-:Y:S01]  /*fec0*/  @!PT LDS RZ, [RZ] ;  /* 0x00000000fffff984 */ /* 0x000fe20000000800 */
[----:B------:R-:W-:Y:S01]  /*fed0*/  @!PT LDS RZ, [RZ] ;  /* 0x00000000fffff984 */ /* 0x000fe20000000800 */
[----:B------:R-:W-:Y:S01]  /*fee0*/  @!PT LDS RZ, [RZ] ;  /* 0x00000000fffff984 */ /* 0x000fe20000000800 */
[----:B------:R1:W-:Y:S01]  /*fef0*/  LDGSTS.E.BYPASS.LTC128B.128 [R203+0x1880], [R2.64], !P0 ;  /* 0x0188000002cb7fae */ /* 0x0003e2000c101d46 */
[----:B------:R-:W-:-:S04]  /*ff00*/  @!P4 LEA R12, P0, R13, R2, 0x6 ;  /* 0x000000020d0cc211 */ /* 0x000fc800078030ff */
[----:B------:R-:W-:Y:S02]  /*ff10*/  @!P4 LEA.HI.X R13, R13, R3, R14, 0x6, P0 ;  /* 0x000000030d0dc211 */ /* 0x000fe400000f340e */
[C---:B------:R-:W-:Y:S02]  /*ff20*/  ISETP.LT.OR P0, PT, R0.reuse, 0x1, !P1 ;  /* 0x000000010000780c */ /* 0x040fe40004f01670 */
[C---:B------:R-:W-:Y:S02]  /*ff30*/  @!P4 ISETP.LT.OR P2, PT, R0.reuse, 0x21, !P2 ;  /* 0x000000210000c80c */ /* 0x040fe40005741670 */
[----:B------:R-:W-:-:S09]  /*ff40*/  @!P4 ISETP.LT.OR P1, PT, R0, 0x21, !P1 ;  /* 0x000000210000c80c */ /* 0x000fd20004f21670 */
[----:B------:R2:W-:Y:S01]  /*ff50*/  LDGSTS.E.BYPASS.LTC128B.128 [R203+0x2480], [R2.64+0x40], !P0 ;  /* 0x0248004002cb7fae */ /* 0x0005e2000c101d46 */
[----:B------:R-:W-:-:S04]  /*ff60*/  LOP3.LUT P0, RZ, R103, 0x4, RZ, 0xc0, !PT ;  /* 0x0000000467ff7812 */ /* 0x000fc8000780c0ff */
[C---:B------:R-:W-:Y:S02]  /*ff70*/  ISETP.LT.OR P3, PT, R0.reuse, 0x1, !P0 ;  /* 0x000000010000780c */ /* 0x040fe40004761670 */
[----:B------:R-:W-:Y:S01]  /*ff80*/  @!P4 ISETP.LT.OR P0, PT, R0, 0x21, !P0 ;  /* 0x000000210000c80c */ /* 0x000fe20004701670 */
[-C--:B-1----:R-:W-:Y:S10]  /*ff90*/  HMMA.16816.F32 R24, R8, R16.reuse, RZ ;  /* 0x000000100818723c */ /* 0x082ff400000018ff */
[----:B------:R1:W-:Y:S04]  /*ffa0*/  LDGSTS.E.BYPASS.LTC128B.128 [R203+0x3080], [R2.64+0x80], !P3 ;  /* 0x0308008002cb7fae */ /* 0x0003e8000d901d46 */
[----:B------:R1:W-:Y:S04]  /*ffb0*/  @!P4 LDGSTS.E.BYPASS.LTC128B.128 [R203+0x2080], [R12.64], !P2 ;  /* 0x020800000ccbcfae */ /* 0x0003e8000d101d46 */
[----:B------:R1:W-:Y:S04]  /*ffc0*/  @!P4 LDGSTS.E.BYPASS.LTC128B.128 [R203+0x2c80], [R12.64+0x40], !P1 ;  /* 0x02c800400ccbcfae */ /* 0x0003e8000c901d46 */
[----:B------:R1:W-:Y:S04]  /*ffd0*/  @!P4 LDGSTS.E.BYPASS.LTC128B.128 [R203+0x3880], [R12.64+0x80], !P0 ;  /* 0x038800800ccbcfae */ /* 0x0003e8000c101d46 */
[----:B------:R-:W-:Y:S04]  /*ffe0*/  LDSM.16.M88.4 R60, [R165+0xc00] ;  /* 0x000c0000a53c783b */ /* 0x000fe80000000200 */
[----:B------:R-:W1:Y:S01]  /*fff0*/  LDSM.16.M88.4 R36, [R192+0x2000] ;  /* 0x00200000c024783b */ /* 0x000e620000000200 */
[C---:B----4-:R-:W-:Y:S03]  /*10000*/  HMMA.16816.F32 R52, R4.reuse, R16, RZ ;  /* 0x000000100434723c */ /* 0x050fe600000018ff */
[----:B------:R-:W4:Y:S04]  /*10010*/  LDSM.16.M88.4 R28, [R192+0x3000] ;  /* 0x00300000c01c783b */ /* 0x000f280000000200 */
[----:B------:R-:W-:Y:S01]  /*10020*/  LDSM.16.M88.4 R56, [R200] ;  /* 0x00000000c838783b */ /* 0x000fe20000000200 */
[C---:B---3--:R-:W-:Y:S03]  /*10030*/  HMMA.16816.F32 R80, R4.reuse, R20, RZ ;  /* 0x000000140450723c */ /* 0x048fe600000018ff */
[----:B------:R-:W0:Y:S05]  /*10040*/  LDGDEPBAR ;  /* 0x00000000000079af */ /* 0x000e2a0000000000 */
[C---:B------:R-:W-:Y:S08]  /*10050*/  HMMA.16816.F32 R68, R4.reuse, R22, RZ ;  /* 0x000000160444723c */ /* 0x040ff000000018ff */
[C---:B-1----:R-:W-:Y:S08]  /*10060*/  HMMA.16816.F32 R12, R4.reuse, R18, RZ ;  /* 0x00000012040c723c */ /* 0x042ff000000018ff */
[C---:B------:R-:W-:Y:S08]  /*10070*/  HMMA.16816.F32 R64, R4.reuse, R44, RZ ;  /* 0x0000002c0440723c */ /* 0x040ff000000018ff */
[----:B------:R-:W-:Y:S08]  /*10080*/  HMMA.16816.F32 R84, R4, R46, RZ ;  /* 0x0000002e0454723c */ /* 0x000ff000000018ff */
[----:B------:R-:W-:Y:S01]  /*10090*/  HMMA.16816.F32 R4, R40, R48, R24 ;  /* 0x000000302804723c */ /* 0x000fe20000001818 */
        /* <DEDUP_REMOVED lines=25> */
[----:B------:R-:W-:Y:S08]  /*10230*/  HMMA.16816.F32 R72, R36, R62, R72 ;  /* 0x0000003e2448723c */ /* 0x000ff00000001848 */
[C---:B------:R-:W-:Y:S08]  /*10240*/  HMMA.16816.F32 R84, R40.reuse, R76, R96 ;  /* 0x0000004c2854723c */ /* 0x040ff00000001860 */
[----:B------:R-:W-:Y:S08]  /*10250*/  HMMA.16816.F32 R96, R40, R78, R116 ;  /* 0x0000004e2860723c */ /* 0x000ff00000001874 */
[----:B------:R-:W-:Y:S01]  /*10260*/  HMMA.16816.F32 R76, R28, R62, R92 ;  /* 0x0000003e1c4c723c */ /* 0x000fe2000000185c */
[----:B------:R-:W3:Y:S07]  /*10270*/  LDSM.16.M88.4 R60, [R199] ;  /* 0x00000000c73c783b */ /* 0x000eee0000000200 */
[-C--:B------:R-:W-:Y:S08]  /*10280*/  HMMA.16816.F32 R68, R16, R52.reuse, R64 ;  /* 0x000000341044723c */ /* 0x080ff00000001840 */
        /* <DEDUP_REMOVED lines=19> */
[----:B------:R-:W2:Y:S01]  /*103c0*/  LDSM.16.M88.4 R56, [R196] ;  /* 0x00000000c438783b */ /* 0x000ea20000000200 */
[----:B------:R3:W1:Y:S06]  /*103d0*/  MUFU.TANH R153, R0 ;  /* 0x0000000000997308 */ /* 0x00066c0000002400 */
[----:B------:R-:W-:Y:S01]  /*103e0*/  HMMA.16816.F32 R40, R20, R60, R40 ;  /* 0x0000003c1428723c */ /* 0x000fe20000001828 */
[----:B---3--:R-:W-:-:S04]  /*103f0*/  FMUL.FTZ R0, R83, c[0x0][0x320] ;  /* 0x0000c80053007a20 */ /* 0x008fc80000410000 */
[----:B------:R3:W1:Y:S03]  /*10400*/  MUFU.TANH R152, R0 ;  /* 0x0000000000987308 */ /* 0x0006660000002400 */
[----:B------:R-:W-:Y:S01]  /*10410*/  HMMA.16816.F32 R80, R4, R46, R52 ;  /* 0x0000002e0450723c */ /* 0x000fe20000001834 */
[----:B------:R-:W2:Y:S07]  /*10420*/  LDSM.16.M88.4 R52, [R165+0x1400] ;  /* 0x00140000a534783b */ /* 0x000eae0000000200 */
        /* <DEDUP_REMOVED lines=128> */
[----:B------:R-:W-:Y:S02]  /*10c30*/  ISETP.GE.AND P1, PT, R3, 0x1, PT ;  /* 0x000000010300780c */ /* 0x000fe40003f26270 */
[----:B------:R-:W-:Y:S01]  /*10c40*/  LOP3.LUT P3, RZ, R155, 0x1, RZ, 0xc0, !PT ;  /* 0x000000019bff7812 */ /* 0x000fe2000786c0ff */
        /* <DEDUP_REMOVED lines=28> */
.L_x_1304:
[----:B--234-:R-:W-:Y:S05]  /*10e10*/  BSYNC B0 ;  /* 0x0000000000007941 */ /* 0x01cfea0003800000 */
.L_x_1303:
[----:B------:R-:W2:Y:S04]  /*10e20*/  LDL R248, [R1+0x98] ;  /* 0x0000980001f87983 */ /* 0x000ea80000100800 */
[----:B------:R-:W3:Y:S04]  /*10e30*/  LDL R6, [R1+0x24] ;  /* 0x0000240001067983 */ /* 0x000ee80000100800 */
[----:B------:R-:W4:Y:S01]  /*10e40*/  LDL R250, [R1+0x4c] ;  /* 0x00004c0001fa7983 */ /* 0x000f220000100800 */
[----:B------:R-:W-:-:S03]  /*10e50*/  ISETP.NE.AND P4, PT, R144, 0x1, PT ;  /* 0x000000019000780c */ /* 0x000fc60003f85270 */
[----:B------:R-:W-:Y:S04]  /*10e60*/  LDSM.16.MT88.4 R64, [R166] ;  /* 0x00000000a640783b */ /* 0x000fe80000004200 */
[----:B------:R-:W-:Y:S04]  /*10e70*/  LDSM.16.MT88.4 R76, [R167] ;  /* 0x00000000a74c783b */ /* 0x000fe80000004200 */
[----:B------:R-:W-:Y:S04]  /*10e80*/  LDSM.16.MT88.4 R84, [R166+0xc00] ;  /* 0x000c0000a654783b */ /* 0x000fe80000004200 */
[----:B------:R-:W-:Y:S04]  /*10e90*/  LDSM.16.MT88.4 R92, [R166+0x1800] ;  /* 0x00180000a65c783b */ /* 0x000fe80000004200 */
[----:B------:R-:W-:Y:S04]  /*10ea0*/  LDSM.16.MT88.4 R116, [R167+0x1800] ;  /* 0x00180000a774783b */ /* 0x000fe80000004200 */
[----:B------:R-:W-:Y:S04]  /*10eb0*/  LDSM.16.MT88.4 R68, [R166+0x400] ;  /* 0x00040000a644783b */ /* 0x000fe80000004200 */
[----:B------:R-:W-:Y:S04]  /*10ec0*/  LDSM.16.MT88.4 R72, [R167+0x400] ;  /* 0x00040000a748783b */ /* 0x000fe80000004200 */
[----:B------:R-:W-:Y:S04]  /*10ed0*/  LDSM.16.MT88.4 R60, [R166+0x1000] ;  /* 0x00100000a63c783b */ /* 0x000fe80000004200 */
[----:B------:R-:W0:Y:S01]  /*10ee0*/  LDGDEPBAR ;  /* 0x00000000000079af */ /* 0x000e220000000000 */
[----:B-12---:R-:W-:-:S04]  /*10ef0*/  IMAD.IADD R4, R248, 0x1, R160 ;  /* 0x00000001f8047824 */ /* 0x006fc800078e02a0 */
[----:B------:R-:W-:-:S05]  /*10f00*/  @P4 IMAD.HI.U32 R0, R4, c[0x0][0x2c8], RZ ;  /* 0x0000b20004004a27 */ /* 0x000fca00078e00ff */
[----:B------:R-:W-:-:S05]  /*10f10*/  @P4 SHF.R.U32.HI R4, RZ, c[0x0][0x2cc], R0 ;  /* 0x0000b300ff044a19 */ /* 0x000fca0000011600 */
[----:B------:R-:W1:Y:S01]  /*10f20*/  SHFL.IDX PT, R2, R4, 0x2, 0x1c1f ;  /* 0x005c1f0004027f89 */ /* 0x000e6200000e0000 */
[----:B---3--:R-:W-:-:S03]  /*10f30*/  IADD3 R0, -R6, 0x1, R141 ;  /* 0x0000000106007810 */ /* 0x008fc60007ffe18d */
[----:B------:R-:W2:Y:S02]  /*10f40*/  SHFL.IDX PT, R3, R4, 0x3, 0x1c1f ;  /* 0x007c1f0004037f89 */ /* 0x000ea400000e0000 */
[----:B----4-:R-:W-:Y:S02]  /*10f50*/  IMAD.IADD R5, R0, 0x1, -R250 ;  /* 0x0000000100057824 */ /* 0x010fe400078e0afa */
[----:B------:R-:W-:Y:S02]  /*10f60*/  IMAD.IADD R6, R141, 0x1, -R6 ;  /* 0x000000018d067824 */ /* 0x000fe400078e0a06 */
[----:B-1----:R-:W-:-:S05]  /*10f70*/  IMAD.IADD R2, R5, 0x1, R2 ;  /* 0x0000000105027824 */ /* 0x002fca00078e0202 */
[----:B------:R-:W-:-:S04]  /*10f80*/  IMNMX R2, R6, R2, PT ;  /* 0x0000000206027217 */ /* 0x000fc80003800200 */
[C---:B------:R-:W-:Y:S02]  /*10f90*/  ISETP.GT.AND P0, PT, R2.reuse, RZ, PT ;  /* 0x000000ff0200720c */ /* 0x040fe40003f04270 */
[C---:B------:R-:W-:Y:S02]  /*10fa0*/  ISETP.GT.AND P1, PT, R2.reuse, 0x1, PT ;  /* 0x000000010200780c */ /* 0x040fe40003f24270 */
[----:B------:R-:W-:Y:S02]  /*10fb0*/  ISETP.GT.AND P2, PT, R2, 0x8, PT ;  /* 0x000000080200780c */ /* 0x000fe40003f44270 */
[----:B------:R-:W-:Y:S02]  /*10fc0*/  FSEL R9, R102, -INF , P0 ;  /* 0xff80000066097808 */ /* 0x000fe40000000000 */
[----:B------:R-:W-:Y:S02]  /*10fd0*/  FSEL R10, R89, -INF , P1 ;  /* 0xff800000590a7808 */ /* 0x000fe40000800000 */
[----:B------:R-:W-:Y:S01]  /*10fe0*/  ISETP.GT.AND P0, PT, R2, 0x9, PT ;  /* 0x000000090200780c */ /* 0x000fe20003f04270 */
[----:B--2---:R-:W-:Y:S01]  /*10ff0*/  IMAD.IADD R0, R5, 0x1, R3 ;  /* 0x0000000105007824 */ /* 0x004fe200078e0203 */
[----:B------:R-:W-:-:S02]  /*11000*/  FSEL R16, R88, -INF , P2 ;  /* 0xff80000058107808 */ /* 0x000fc40001000000 */
[----:B------:R-:W-:Y:S02]  /*11010*/  FMNMX.FTZ R3, R9, R10, !PT ;  /* 0x0000000a09037209 */ /* 0x000fe40007810000 */
[----:B------:R-:W-:Y:S02]  /*11020*/  FSEL R17, R80, -INF , P0 ;  /* 0xff80000050117808 */ /* 0x000fe40000000000 */
[C---:B------:R-:W-:Y:S02]  /*11030*/  ISETP.GT.AND P0, PT, R2.reuse, 0x18, PT ;  /* 0x000000180200780c */ /* 0x040fe40003f04270 */
[----:B------:R-:W-:Y:S02]  /*11040*/  ISETP.GT.AND P1, PT, R2, 0x10, PT ;  /* 0x000000100200780c */ /* 0x000fe40003f24270 */
[----:B------:R-:W-:Y:S02]  /*11050*/  FMNMX.FTZ R3, R16, R3, !PT ;  /* 0x0000000310037209 */ /* 0x000fe40007810000 */
[----:B------:R-:W-:-:S02]  /*11060*/  FSEL R20, R41, -INF , P0 ;  /* 0xff80000029147808 */ /* 0x000fc40000000000 */
[C---:B------:R-:W-:Y:S02]  /*11070*/  ISETP.GT.AND P2, PT, R2.reuse, 0x19, PT ;  /* 0x000000190200780c */ /* 0x040fe40003f44270 */
[----:B------:R-:W-:Y:S02]  /*11080*/  ISETP.GT.AND P0, PT, R2, 0x28, PT ;  /* 0x000000280200780c */ /* 0x000fe40003f04270 */
[----:B------:R-:W-:Y:S02]  /*11090*/  IMNMX R0, R6, R0, PT ;  /* 0x0000000006007217 */ /* 0x000fe40003800200 */
[----:B------:R-:W-:Y:S02]  /*110a0*/  ISETP.GT.AND P3, PT, R2, 0x11, PT ;  /* 0x000000110200780c */ /* 0x000fe40003f64270 */
[----:B------:R-:W-:Y:S02]  /*110b0*/  FSEL R18, R56, -INF , P1 ;  /* 0xff80000038127808 */ /* 0x000fe40000800000 */
[----:B------:R-:W-:-:S02]  /*110c0*/  FMNMX.FTZ R3, R17, R3, !PT ;  /* 0x0000000311037209 */ /* 0x000fc40007810000 */
[----:B------:R-:W-:Y:S02]  /*110d0*/  ISETP.GT.AND P1, PT, R2, 0x21, PT ;  /* 0x000000210200780c */ /* 0x000fe40003f24270 */
[----:B------:R-:W-:Y:S02]  /*110e0*/  FSEL R22, R40, -INF , P2 ;  /* 0xff80000028167808 */ /* 0x000fe40001000000 */
[----:B------:R-:W-:Y:S02]  /*110f0*/  FSEL R144, R11, -INF , P0 ;  /* 0xff8000000b907808 */ /* 0x000fe40000000000 */
[----:B------:R-:W-:Y:S02]  /*11100*/  FSEL R19, R52, -INF , P3 ;  /* 0xff80000034137808 */ /* 0x000fe40001800000 */
[C---:B------:R-:W-:Y:S02]  /*11110*/  ISETP.GT.AND P2, PT, R0.reuse, RZ, PT ;  /* 0x000000ff0000720c */ /* 0x040fe40003f44270 */
[----:B------:R-:W-:-:S02]  /*11120*/  ISETP.GT.AND P0, PT, R0, 0x1, PT ;  /* 0x000000010000780c */ /* 0x000fc40003f04270 */
[----:B------:R-:W-:Y:S02]  /*11130*/  FMNMX.FTZ R3, R18, R3, !PT ;  /* 0x0000000312037209 */ /* 0x000fe40007810000 */
[----:B------:R-:W-:Y:S02]  /*11140*/  ISETP.GT.AND P3, PT, R2, 0x20, PT ;  /* 0x000000200200780c */ /* 0x000fe40003f64270 */
[----:B------:R-:W-:Y:S02]  /*11150*/  FSEL R145, R24, -INF , P1 ;  /* 0xff80000018917808 */ /* 0x000fe40000800000 */
[----:B------:R-:W-:Y:S02]  /*11160*/  ISETP.GT.AND P1, PT, R0, 0x8, PT ;  /* 0x000000080000780c */ /* 0x000fe40003f24270 */
[----:B------:R-:W-:Y:S02]  /*11170*/  FSEL R11, R91, -INF , P2 ;  /* 0xff8000005b0b7808 */ /* 0x000fe40001000000 */
[----:B------:R-:W-:-:S02]  /*11180*/  FSEL R15, R90, -INF , P0 ;  /* 0xff8000005a0f7808 */ /* 0x000fc40000000000 */
[----:B------:R-:W-:Y:S01]  /*11190*/  FMNMX.FTZ R3, R19, R3, !PT ;  /* 0x0000000313037209 */ /* 0x000fe20007810000 */
[----:B------:R-:W-:Y:S01]  /*111a0*/  LDSM.16.MT88.4 R88, [R167+0xc00] ;  /* 0x000c0000a758783b */ /* 0x000fe20000004200 */
[----:B------:R-:W-:Y:S02]  /*111b0*/  FSEL R147, R25, -INF , P3 ;  /* 0xff80000019937808 */ /* 0x000fe40001800000 */
[----:B------:R-:W-:Y:S02]  /*111c0*/  ISETP.GT.AND P3, PT, R2, 0x29, PT ;  /* 0x000000290200780c */ /* 0x000fe40003f64270 */
        /* <DEDUP_REMOVED lines=16> */
[----:B------:R-:W-:Y:S02]  /*112d0*/  FSEL R146, R8, -INF , P3 ;  /* 0xff80000008927808 */ /* 0x000fe40001800000 */
        /* <DEDUP_REMOVED lines=9> */
[----:B------:R-:W-:Y:S01]  /*11370*/  FSEL R140, R27, -INF , P1 ;  /* 0xff8000001b8c7808 */ /* 0x000fe20000800000 */
[----:B------:R-:W1:Y:S01]  /*11380*/  SHFL.BFLY PT, R8, R3, 0x2, 0x1f ;  /* 0x0c401f0003087f89 */ /* 0x000e6200000e0000 */
[----:B------:R-:W-:-:S02]  /*11390*/  FMNMX.FTZ R2, R29, R2, !PT ;  /* 0x000000021d027209 */ /* 0x000fc40007810000 */
[----:B------:R-:W-:Y:S02]  /*113a0*/  ISETP.GT.AND P1, PT, R0, 0x28, PT ;  /* 0x000000280000780c */ /* 0x000fe40003f24270 */
[----:B------:R-:W-:Y:S02]  /*113b0*/  FSEL R143, R23, -INF , P0 ;  /* 0xff800000178f7808 */ /* 0x000fe40000000000 */
[----:B------:R-:W-:Y:S02]  /*113c0*/  FMNMX.FTZ R2, R140, R2, !PT ;  /* 0x000000028c027209 */ /* 0x000fe40007810000 */
[----:B------:R-:W-:Y:S02]  /*113d0*/  ISETP.GT.AND P0, PT, R0, 0x29, PT ;  /* 0x000000290000780c */ /* 0x000fe40003f04270 */
[----:B------:R-:W-:Y:S02]  /*113e0*/  FSEL R142, R21, -INF , P1 ;  /* 0xff800000158e7808 */ /* 0x000fe40000800000 */
[----:B------:R-:W-:-:S02]  /*113f0*/  FMNMX.FTZ R2, R143, R2, !PT ;  /* 0x000000028f027209 */ /* 0x000fc40007810000 */
        /* <DEDUP_REMOVED lines=11> */
[----:B------:R-:W-:-:S05]  /*114b0*/  FSEL R12, R0, RZ, P0 ;  /* 0x000000ff000c7208 */ /* 0x000fca0000000000 */
[----:B------:R-:W-:-:S04]  /*114c0*/  FFMA.FTZ R0, R9, c[0x0][0x2d0], -R12 ;  /* 0x0000b40009007a23 */ /* 0x000fc8000001080c */
[----:B------:R1:W-:Y:S01]  /*114d0*/  MUFU.EX2 R209, R0 ;  /* 0x0000000000d17308 */ /* 0x0003e20000000800 */
[----:B--2---:R-:W-:-:S04]  /*114e0*/  FMNMX.FTZ R103, R2, R7, !PT ;  /* 0x0000000702677209 */ /* 0x004fc80007810000 */
[C---:B------:R-:W-:Y:S01]  /*114f0*/  FSETP.NEU.FTZ.AND P0, PT, R103.reuse, -INF , PT ;  /* 0xff8000006700780b */ /* 0x040fe20003f1d000 */
[----:B------:R-:W-:Y:S02]  /*11500*/  FMUL.FTZ R3, R103, c[0x0][0x2d0] ;  /* 0x0000b40067037a20 */ /* 0x000fe40000410000 */
[----:B-1----:R-:W-:-:S04]  /*11510*/  FFMA.FTZ R0, R10, c[0x0][0x2d0], -R12 ;  /* 0x0000b4000a007a23 */ /* 0x002fc8000001080c */
[----:B------:R1:W2:Y:S01]  /*11520*/  MUFU.EX2 R205, R0 ;  /* 0x0000000000cd7308 */ /* 0x0002a20000000800 */
[----:B------:R-:W-:Y:S01]  /*11530*/  FSEL R3, R3, RZ, P0 ;  /* 0x000000ff03037208 */ /* 0x000fe20000000000 */
[----:B------:R-:W3:Y:S01]  /*11540*/  SHFL.IDX PT, R7, R4, RZ, 0x1c1f ;  /* 0x001c1fff04077589 */ /* 0x000ee200000e0000 */
[----:B-1----:R-:W-:-:S05]  /*11550*/  FFMA.FTZ R0, R16, c[0x0][0x2d0], -R12 ;  /* 0x0000b40010007a23 */ /* 0x002fca000001080c */
[----:B------:R1:W-:Y:S02]  /*11560*/  MUFU.EX2 R213, R0 ;  /* 0x0000000000d57308 */ /* 0x0003e40000000800 */
[----:B-1----:R-:W-:-:S06]  /*11570*/  FFMA.FTZ R0, R17, c[0x0][0x2d0], -R12 ;  /* 0x0000b40011007a23 */ /* 0x002fcc000001080c */
[----:B------:R1:W4:Y:S02]  /*11580*/  MUFU.EX2 R214, R0 ;  /* 0x0000000000d67308 */ /* 0x0003240000000800 */
[----:B-1----:R-:W-:-:S06]  /*11590*/  FFMA.FTZ R0, R11, c[0x0][0x2d0], -R3 ;  /* 0x0000b4000b007a23 */ /* 0x002fcc0000010803 */
[----:B------:R1:W-:Y:S01]  /*115a0*/  MUFU.EX2 R191, R0 ;  /* 0x0000000000bf7308 */ /* 0x0003e20000000800 */
[----:B------:R5:W2:Y:S01]  /*115b0*/  SHFL.IDX PT, R2, R4, 0x1, 0x1c1f ;  /* 0x003c1f0004027f89 */ /* 0x000aa200000e0000 */
[----:B-1----:R-:W-:-:S06]  /*115c0*/  FFMA.FTZ R0, R15, c[0x0][0x2d0], -R3 ;  /* 0x0000b4000f007a23 */ /* 0x002fcc0000010803 */
[----:B------:R1:W1:Y:S01]  /*115d0*/  MUFU.EX2 R175, R0 ;  /* 0x0000000000af7308 */ /* 0x0002620000000800 */
[----:B-----5:R-:W-:Y:S02]  /*115e0*/  FFMA.FTZ R4, R19, c[0x0][0x2d0], -R12 ;  /* 0x0000b40013047a23 */ /* 0x020fe4000001080c */
[----:B-1----:R-:W-:-:S05]  /*115f0*/  FFMA.FTZ R0, R14, c[0x0][0x2d0], -R3 ;  /* 0x0000b4000e007a23 */ /* 0x002fca0000010803 */
[----:B------:R1:W-:Y:S02]  /*11600*/  MUFU.EX2 R206, R0 ;  /* 0x0000000000ce7308 */ /* 0x0003e40000000800 */
[----:B-1----:R-:W-:-:S06]  /*11610*/  FFMA.FTZ R0, R13, c[0x0][0x2d0], -R3 ;  /* 0x0000b4000d007a23 */ /* 0x002fcc0000010803 */
[----:B------:R1:W5:Y:S08]  /*11620*/  MUFU.EX2 R207, R0 ;  /* 0x0000000000cf7308 */ /* 0x0003700000000800 */
[----:B------:R2:W-:Y:S01]  /*11630*/  MUFU.EX2 R208, R4 ;  /* 0x0000000400d07308 */ /* 0x0005e20000000800 */
[----:B-1----:R-:W-:-:S07]  /*11640*/  FFMA.FTZ R0, R18, c[0x0][0x2d0], -R12 ;  /* 0x0000b40012007a23 */ /* 0x002fce000001080c */
[----:B------:R3:W1:Y:S01]  /*11650*/  MUFU.EX2 R212, R0 ;  /* 0x0000000000d47308 */ /* 0x0006620000000800 */
[----:B--2---:R-:W-:-:S07]  /*11660*/  FFMA.FTZ R4, R20, c[0x0][0x2d0], -R12 ;  /* 0x0000b40014047a23 */ /* 0x004fce000001080c */
[----:B------:R2:W-:Y:S01]  /*11670*/  MUFU.EX2 R210, R4 ;  /* 0x0000000400d27308 */ /* 0x0005e20000000800 */
[----:B---3--:R-:W-:-:S05]  /*11680*/  IMAD.IADD R0, R5, 0x1, R7 ;  /* 0x0000000105007824 */ /* 0x008fca00078e0207 */
[----:B------:R-:W-:Y:S01]  /*11690*/  IMNMX R0, R6, R0, PT ;  /* 0x0000000006007217 */ /* 0x000fe20003800200 */
[----:B--2---:R-:W-:-:S03]  /*116a0*/  FFMA.FTZ R4, R22, c[0x0][0x2d0], -R12 ;  /* 0x0000b40016047a23 */ /* 0x004fc6000001080c */
[C---:B------:R-:W-:Y:S02]  /*116b0*/  ISETP.GT.AND P0, PT, R0.reuse, RZ, PT ;  /* 0x000000ff0000720c */ /* 0x040fe40003f04270 */
[C---:B------:R-:W-:Y:S01]  /*116c0*/  ISETP.GT.AND P1, PT, R0.reuse, 0x1, PT ;  /* 0x000000010000780c */ /* 0x040fe20003f24270 */
[----:B------:R2:W-:Y:S01]  /*116d0*/  MUFU.EX2 R211, R4 ;  /* 0x0000000400d37308 */ /* 0x0005e20000000800 */
[----:B------:R-:W-:Y:S02]  /*116e0*/  ISETP.GT.AND P2, PT, R0, 0x8, PT ;  /* 0x000000080000780c */ /* 0x000fe40003f44270 */
[----:B------:R-:W-:Y:S02]  /*116f0*/  FSEL R20, R151, -INF , P0 ;  /* 0xff80000097147808 */ /* 0x000fe40000000000 */
[----:B------:R-:W-:Y:S01]  /*11700*/  FSEL R21, R150, -INF , P1 ;  /* 0xff80000096157808 */ /* 0x000fe20000800000 */
[----:B------:R-:W-:Y:S01]  /*11710*/  IMAD.IADD R2, R5, 0x1, R2 ;  /* 0x0000000105027824 */ /* 0x000fe200078e0202 */
[----:B------:R-:W-:-:S02]  /*11720*/  ISETP.GT.AND P0, PT, R0, 0x9, PT ;  /* 0x000000090000780c */ /* 0x000fc40003f04270 */
[----:B------:R-:W-:Y:S01]  /*11730*/  FSEL R23, R99, -INF , P2 ;  /* 0xff80000063177808 */ /* 0x000fe20001000000 */
[----:B--2---:R-:W-:Y:S01]  /*11740*/  FFMA.FTZ R4, R24, c[0x0][0x2d0], -R3 ;  /* 0x0000b40018047a23 */ /* 0x004fe20000010803 */
[----:B------:R-:W-:-:S03]  /*11750*/  FMNMX.FTZ R5, R20, R21, !PT ;  /* 0x0000001514057209 */ /* 0x000fc60007810000 */
[----:B------:R2:W-:Y:S01]  /*11760*/  MUFU.EX2 R189, R4 ;  /* 0x0000000400bd7308 */ /* 0x0005e20000000800 */
[C---:B------:R-:W-:Y:S02]  /*11770*/  ISETP.GT.AND P1, PT, R0.reuse, 0x10, PT ;  /* 0x000000100000780c */ /* 0x040fe40003f24270 */
[----:B------:R-:W-:Y:S02]  /*11780*/  ISETP.GT.AND P2, PT, R0, 0x11, PT ;  /* 0x000000110000780c */ /* 0x000fe40003f44270 */
[----:B------:R-:W-:Y:S02]  /*11790*/  FSEL R22, R98, -INF , P0 ;  /* 0xff80000062167808 */ /* 0x000fe40000000000 */
[----:B------:R-:W-:Y:S02]  /*117a0*/  FSEL R24, R97, -INF , P1 ;  /* 0xff80000061187808 */ /* 0x000fe40000800000 */
[----:B------:R-:W-:Y:S01]  /*117b0*/  FSEL R25, R96, -INF , P2 ;  /* 0xff80000060197808 */ /* 0x000fe20001000000 */
[----:B--2---:R-:W-:Y:S01]  /*117c0*/  FFMA.FTZ R4, R26, c[0x0][0x2d0], -R3 ;  /* 0x0000b4001a047a23 */ /* 0x004fe20000010803 */
[----:B------:R-:W-:-:S03]  /*117d0*/  ISETP.GT.AND P0, PT, R0, 0x18, PT ;  /* 0x000000180000780c */ /* 0x000fc60003f04270 */
[----:B------:R2:W3:Y:S01]  /*117e0*/  MUFU.EX2 R204, R4 ;  /* 0x0000000400cc7308 */ /* 0x0004e20000000800 */
[C---:B------:R-:W-:Y:S02]  /*117f0*/  ISETP.GT.AND P1, PT, R0.reuse, 0x19, PT ;  /* 0x000000190000780c */ /* 0x040fe40003f24270 */
[----:B------:R-:W-:Y:S02]  /*11800*/  ISETP.GT.AND P2, PT, R0, 0x20, PT ;  /* 0x000000200000780c */ /* 0x000fe40003f44270 */
[----:B------:R-:W-:Y:S02]  /*11810*/  FSEL R27, R58, -INF , P0 ;  /* 0xff8000003a1b7808 */ /* 0x000fe40000000000 */
[----:B------:R-:W-:Y:S01]  /*11820*/  FSEL R26, R54, -INF , P1 ;  /* 0xff800000361a7808 */ /* 0x000fe20000800000 */
[----:B------:R-:W1:Y:S01]  /*11830*/  LDSM.16.MT88.4 R56, [R167+0x1000] ;  /* 0x00100000a738783b */ /* 0x000e620000004200 */
[----:B------:R-:W-:Y:S02]  /*11840*/  FSEL R99, R32, -INF , P2 ;  /* 0xff80000020637808 */ /* 0x000fe40001000000 */
[----:B--2---:R-:W-:Y:S01]  /*11850*/  FMNMX.FTZ R4, R23, R5, !PT ;  /* 0x0000000517047209 */ /* 0x004fe20007810000 */
[----:B------:R-:W-:Y:S03]  /*11860*/  LDSM.16.MT88.4 R52, [R166+0x1c00] ;  /* 0x001c0000a634783b */ /* 0x000fe60000004200 */
[----:B------:R-:W-:-:S02]  /*11870*/  FMNMX.FTZ R4, R22, R4, !PT ;  /* 0x0000000416047209 */ /* 0x000fc40007810000 */
[C---:B------:R-:W-:Y:S02]  /*11880*/  ISETP.GT.AND P0, PT, R0.reuse, 0x21, PT ;  /* 0x000000210000780c */ /* 0x040fe40003f04270 */
[C---:B------:R-:W-:Y:S02]  /*11890*/  ISETP.GT.AND P1, PT, R0.reuse, 0x28, PT ;  /* 0x000000280000780c */ /* 0x040fe40003f24270 */
[----:B------:R-:W-:Y:S02]  /*118a0*/  ISETP.GT.AND P2, PT, R0, 0x29, PT ;  /* 0x000000290000780c */ /* 0x000fe40003f44270 */
[----:B------:R-:W-:-:S04]  /*118b0*/  FMNMX.FTZ R0, R24, R4, !PT ;  /* 0x0000000418007209 */ /* 0x000fc80007810000 */
[----:B------:R-:W-:Y:S02]  /*118c0*/  FMNMX.FTZ R0, R25, R0, !PT ;  /* 0x0000000019007209 */ /* 0x000fe40007810000 */
[----:B------:R-:W-:Y:S02]  /*118d0*/  IMNMX R2, R6, R2, PT ;  /* 0x0000000206027217 */ /* 0x000fe40003800200 */
[----:B------:R-:W-:Y:S02]  /*118e0*/  FMNMX.FTZ R0, R27, R0, !PT ;  /* 0x000000001b007209 */ /* 0x000fe40007810000 */
[----:B------:R-:W-:Y:S02]  /*118f0*/  FSEL R96, R33, -INF , P0 ;  /* 0xff80000021607808 */ /* 0x000fe40000000000 */
[----:B------:R-:W-:Y:S02]  /*11900*/  FMNMX.FTZ R0, R26, R0, !PT ;  /* 0x000000001a007209 */ /* 0x000fe40007810000 */
[----:B------:R-:W-:-:S02]  /*11910*/  FSEL R97, R30, -INF , P1 ;  /* 0xff8000001e617808 */ /* 0x000fc40000800000 */
[----:B------:R-:W-:Y:S02]  /*11920*/  F2FP.PACK_AB R8, R205, R209 ;  /* 0x000000d1cd08723e */ /* 0x000fe400000000ff */
[----:B----4-:R-:W-:Y:S02]  /*11930*/  F2FP.PACK_AB R10, R214, R213 ;  /* 0x000000d5d60a723e */ /* 0x010fe400000000ff */
[----:B------:R-:W-:Y:S02]  /*11940*/  F2FP.PACK_AB R9, R175, R191 ;  /* 0x000000bfaf09723e */ /* 0x000fe400000000ff */
[----:B-----5:R-:W-:Y:S02]  /*11950*/  F2FP.PACK_AB R11, R207, R206 ;  /* 0x000000cecf0b723e */ /* 0x020fe400000000ff */
[C---:B------:R-:W-:Y:S02]  /*11960*/  ISETP.GT.AND P0, PT, R2.reuse, RZ, PT ;  /* 0x000000ff0200720c */ /* 0x040fe40003f04270 */
[----:B------:R-:W-:-:S02]  /*11970*/  ISETP.GT.AND P1, PT, R2, 0x1, PT ;  /* 0x000000010200780c */ /* 0x000fc40003f24270 */
[----:B------:R-:W-:Y:S01]  /*11980*/  FMNMX.FTZ R0, R99, R0, !PT ;  /* 0x0000000063007209 */ /* 0x000fe20007810000 */
[--C-:B------:R-:W-:Y:S01]  /*11990*/  FFMA.FTZ R5, R28, c[0x0][0x2d0], -R3.reuse ;  /* 0x0000b4001c057a23 */ /* 0x100fe20000010803 */
[----:B------:R-:W-:Y:S01]  /*119a0*/  ISETP.GT.AND P3, PT, R2, 0x8, PT ;  /* 0x000000080200780c */ /* 0x000fe20003f64270 */
[----:B------:R-:W-:Y:S01]  /*119b0*/  FFMA.FTZ R4, R29, c[0x0][0x2d0], -R3 ;  /* 0x0000b4001d047a23 */ /* 0x000fe20000010803 */
[----:B------:R-:W-:Y:S02]  /*119c0*/  FSEL R16, R153, -INF , P0 ;  /* 0xff80000099107808 */ /* 0x000fe40000000000 */
[----:B------:R-:W-:Y:S01]  /*119d0*/  FSEL R15, R152, -INF , P1 ;  /* 0xff800000980f7808 */ /* 0x000fe20000800000 */
[----:B------:R-:W-:Y:S01]  /*119e0*/  HMMA.16816.F32 R40, R8, R64, RZ ;  /* 0x000000400828723c */ /* 0x000fe200000018ff */
[----:B------:R-:W-:Y:S02]  /*119f0*/  FSEL R98, R31, -INF , P2 ;  /* 0xff8000001f627808 */ /* 0x000fe40001000000 */
[----:B------:R-:W-:Y:S01]  /*11a00*/  FMNMX.FTZ R0, R96, R0, !PT ;  /* 0x0000000060007209 */ /* 0x000fe20007810000 */
[----:B------:R-:W-:Y:S01]  /*11a10*/  MUFU.EX2 R190, R5 ;  /* 0x0000000500be7308 */ /* 0x000fe20000000800 */
[----:B------:R-:W-:-:S02]  /*11a20*/  ISETP.GT.AND P0, PT, R2, 0x9, PT ;  /* 0x000000090200780c */ /* 0x000fc40003f04270 */
[----:B------:R-:W-:Y:S01]  /*11a30*/  FSEL R14, R157, -INF , P3 ;  /* 0xff8000009d0e7808 */ /* 0x000fe20001800000 */
[----:B------:R-:W-:Y:S01]  /*11a40*/  HMMA.16816.F32 R48, R8, R76, RZ ;  /* 0x0000004c0830723c */ /* 0x000fe200000018ff */
[----:B------:R-:W-:-:S03]  /*11a50*/  FMNMX.FTZ R0, R97, R0, !PT ;  /* 0x0000000061007209 */ /* 0x000fc60007810000 */
[----:B------:R1:W2:Y:S04]  /*11a60*/  MUFU.EX2 R188, R4 ;  /* 0x0000000400bc7308 */ /* 0x0002a80000000800 */
[----:B------:R-:W-:Y:S01]  /*11a70*/  HMMA.16816.F32 R124, R8, R84, RZ ;  /* 0x00000054087c723c */ /* 0x000fe200000018ff */
[----:B------:R-:W-:Y:S02]  /*11a80*/  ISETP.GT.AND P2, PT, R2, 0x10, PT ;  /* 0x000000100200780c */ /* 0x000fe40003f44270 */
[----:B------:R-:W-:-:S05]  /*11a90*/  FSEL R18, R156, -INF , P0 ;  /* 0xff8000009c127808 */ /* 0x000fca0000000000 */
[----:B------:R-:W-:Y:S01]  /*11aa0*/  HMMA.16816.F32 R44, R8, R88, RZ ;  /* 0x00000058082c723c */ /* 0x000fe200000018ff */
[----:B------:R-:W-:-:S07]  /*11ab0*/  FMNMX.FTZ R0, R98, R0, !PT ;  /* 0x0000000062007209 */ /* 0x000fce0007810000 */
        /* <DEDUP_REMOVED lines=8> */
[----:B------:R-:W-:-:S04]  /*11b40*/  FMNMX.FTZ R8, R16, R15, !PT ;  /* 0x0000000f10087209 */ /* 0x000fc80007810000 */
[----:B------:R-:W-:Y:S02]  /*11b50*/  FMNMX.FTZ R8, R14, R8, !PT ;  /* 0x000000080e087209 */ /* 0x000fe40007810000 */
[----:B------:R-:W-:Y:S02]  /*11b60*/  ISETP.GT.AND P3, PT, R2, 0x11, PT ;  /* 0x000000110200780c */ /* 0x000fe40003f64270 */
[----:B------:R-:W-:Y:S02]  /*11b70*/  FSEL R13, R149, -INF , P2 ;  /* 0xff800000950d7808 */ /* 0x000fe40001000000 */
[----:B------:R-:W-:Y:S01]  /*11b80*/  FMNMX.FTZ R8, R18, R8, !PT ;  /* 0x0000000812087209 */ /* 0x000fe20007810000 */
[----:B------:R-:W4:Y:S01]  /*11b90*/  SHFL.BFLY PT, R9, R0, 0x2, 0x1f ;  /* 0x0c401f0000097f89 */ /* 0x000f2200000e0000 */
[----:B------:R-:W-:Y:S02]  /*11ba0*/  ISETP.GT.AND P1, PT, R2, 0x18, PT ;  /* 0x000000180200780c */ /* 0x000fe40003f24270 */
[----:B------:R-:W-:-:S02]  /*11bb0*/  FSEL R11, R148, -INF , P3 ;  /* 0xff800000940b7808 */ /* 0x000fc40001800000 */
[----:B------:R-:W-:Y:S02]  /*11bc0*/  FMNMX.FTZ R8, R13, R8, !PT ;  /* 0x000000080d087209 */ /* 0x000fe40007810000 */
[----:B------:R-:W-:Y:S02]  /*11bd0*/  ISETP.GT.AND P0, PT, R2, 0x19, PT ;  /* 0x000000190200780c */ /* 0x000fe40003f04270 */
[----:B-1----:R-:W-:Y:S02]  /*11be0*/  F2FP.PACK_AB R4, R208, R212 ;  /* 0x000000d4d004723e */ /* 0x002fe400000000ff */
[----:B---3--:R-:W-:Y:S02]  /*11bf0*/  F2FP.PACK_AB R5, R204, R189 ;  /* 0x000000bdcc05723e */ /* 0x008fe400000000ff */
[----:B------:R-:W-:Y:S02]  /*11c00*/  F2FP.PACK_AB R6, R211, R210 ;  /* 0x000000d2d306723e */ /* 0x000fe400000000ff */
[----:B--2---:R-:W-:-:S02]  /*11c10*/  F2FP.PACK_AB R7, R188, R190 ;  /* 0x000000bebc07723e */ /* 0x004fc400000000ff */
[----:B------:R-:W-:Y:S02]  /*11c20*/  FSEL R17, R110, -INF , P1 ;  /* 0xff8000006e117808 */ /* 0x000fe40000800000 */
[----:B------:R-:W-:Y:S02]  /*11c30*/  FMNMX.FTZ R8, R11, R8, !PT ;  /* 0x000000080b087209 */ /* 0x000fe40007810000 */
[----:B------:R-:W-:Y:S02]  /*11c40*/  FSEL R19, R109, -INF , P0 ;  /* 0xff8000006d137808 */ /* 0x000fe40000000000 */
[C---:B------:R-:W-:Y:S02]  /*11c50*/  ISETP.GT.AND P3, PT, R2.reuse, 0x20, PT ;  /* 0x000000200200780c */ /* 0x040fe40003f64270 */
[C---:B------:R-:W-:Y:S02]  /*11c60*/  ISETP.GT.AND P2, PT, R2.reuse, 0x21, PT ;  /* 0x000000210200780c */ /* 0x040fe40003f44270 */
[----:B------:R-:W-:-:S02]  /*11c70*/  ISETP.GT.AND P1, PT, R2, 0x28, PT ;  /* 0x000000280200780c */ /* 0x000fc40003f24270 */
[----:B------:R-:W-:Y:S02]  /*11c80*/  ISETP.GT.AND P0, PT, R2, 0x29, PT ;  /* 0x000000290200780c */ /* 0x000fe40003f04270 */
[----:B------:R-:W-:Y:S01]  /*11c90*/  FMNMX.FTZ R2, R17, R8, !PT ;  /* 0x0000000811027209 */ /* 0x000fe20007810000 */
[----:B------:R-:W-:Y:S03]  /*11ca0*/  HMMA.16816.F32 R168, R4, R56, R44 ;  /* 0x0000003804a8723c */ /* 0x000fe6000000182c */
[----:B------:R-:W-:-:S04]  /*11cb0*/  FMNMX.FTZ R2, R19, R2, !PT ;  /* 0x0000000213027209 */ /* 0x000fc80007810000 */
[----:B------:R-:W-:Y:S02]  /*11cc0*/  FSEL R47, R107, -INF , P3 ;  /* 0xff8000006b2f7808 */ /* 0x000fe40001800000 */
[----:B------:R-:W-:Y:S02]  /*11cd0*/  FSEL R46, R106, -INF , P2 ;  /* 0xff8000006a2e7808 */ /* 0x000fe40001000000 */
[----:B------:R-:W-:Y:S01]  /*11ce0*/  FMNMX.FTZ R2, R47, R2, !PT ;  /* 0x000000022f027209 */ /* 0x000fe20007810000 */
[----:B------:R-:W-:Y:S01]  /*11cf0*/  HMMA.16816.F32 R152, R4, R68, R40 ;  /* 0x000000440498723c */ /* 0x000fe20000001828 */
[----:B------:R-:W-:Y:S01]  /*11d00*/  FSEL R45, R101, -INF , P1 ;  /* 0xff800000652d7808 */ /* 0x000fe20000800000 */
[----:B------:R-:W-:Y:S01]  /*11d10*/  LDSM.16.MT88.4 R40, [R167+0x1c00] ;  /* 0x001c0000a728783b */ /* 0x000fe20000004200 */
[----:B------:R-:W-:Y:S02]  /*11d20*/  FMNMX.FTZ R2, R46, R2, !PT ;  /* 0x000000022e027209 */ /* 0x000fe40007810000 */
[----:B----4-:R-:W-:-:S02]  /*11d30*/  FMNMX.FTZ R0, R0, R9, !PT ;  /* 0x0000000900007209 */ /* 0x010fc40007810000 */
[----:B------:R-:W-:Y:S02]  /*11d40*/  FSEL R44, R100, -INF , P0 ;  /* 0xff800000642c7808 */ /* 0x000fe40000000000 */
[----:B------:R-:W-:Y:S01]  /*11d50*/  FMNMX.FTZ R2, R45, R2, !PT ;  /* 0x000000022d027209 */ /* 0x000fe20007810000 */
[----:B------:R-:W1:Y:S03]  /*11d60*/  SHFL.BFLY PT, R9, R0, 0x1, 0x1f ;  /* 0x0c201f0000097f89 */ /* 0x000e6600000e0000 */
[----:B------:R-:W-:-:S05]  /*11d70*/  FMNMX.FTZ R8, R44, R2, !PT ;  /* 0x000000022c087209 */ /* 0x000fca0007810000 */
[----:B------:R-:W2:Y:S01]  /*11d80*/  SHFL.BFLY PT, R10, R8, 0x2, 0x1f ;  /* 0x0c401f00080a7f89 */ /* 0x000ea200000e0000 */
[----:B------:R-:W-:Y:S01]  /*11d90*/  HMMA.16816.F32 R240, R4, R52, R80 ;  /* 0x0000003404f0723c */ /* 0x000fe20000001850 */
[----:B-1----:R-:W-:-:S07]  /*11da0*/  FMNMX.FTZ R110, R0, R9, !PT ;  /* 0x00000009006e7209 */ /* 0x002fce0007810000 */
[----:B------:R-:W-:Y:S01]  /*11db0*/  HMMA.16816.F32 R220, R4, R72, R48 ;  /* 0x0000004804dc723c */ /* 0x000fe20000001830 */
[C---:B------:R-:W-:Y:S01]  /*11dc0*/  FSETP.NEU.FTZ.AND P0, PT, R110.reuse, -INF , PT ;  /* 0xff8000006e00780b */ /* 0x040fe20003f1d000 */
[----:B------:R-:W-:Y:S01]  /*11dd0*/  FMUL.FTZ R2, R110, c[0x0][0x2d0] ;  /* 0x0000b4006e027a20 */ /* 0x000fe20000410000 */
[----:B--2---:R-:W-:-:S05]  /*11de0*/  FMNMX.FTZ R0, R8, R10, !PT ;  /* 0x0000000a08007209 */ /* 0x004fca0007810000 */
[----:B------:R-:W-:Y:S01]  /*11df0*/  HMMA.16816.F32 R232, R4, R60, R124 ;  /* 0x0000003c04e8723c */ /* 0x000fe2000000187c */
[----:B------:R-:W-:-:S07]  /*11e00*/  FSEL R2, R2, RZ, P0 ;  /* 0x000000ff02027208 */ /* 0x000fce0000000000 */
[C---:B------:R-:W-:Y:S08]  /*11e10*/  HMMA.16816.F32 R236, R4.reuse, R40, R128 ;  /* 0x0000002804ec723c */ /* 0x040ff00000001880 */
[C---:B------:R-:W-:Y:S08]  /*11e20*/  HMMA.16816.F32 R136, R4.reuse, R70, R136 ;  /* 0x000000460488723c */ /* 0x040ff00000001888 */
[C---:B------:R-:W-:Y:S08]  /*11e30*/  HMMA.16816.F32 R80, R4.reuse, R74, R132 ;  /* 0x0000004a0450723c */ /* 0x040ff00000001884 */
[C---:B------:R-:W-:Y:S08]  /*11e40*/  HMMA.16816.F32 R156, R4.reuse, R62, R120 ;  /* 0x0000003e049c723c */ /* 0x040ff00000001878 */
[C---:B------:R-:W-:Y:S08]  /*11e50*/  HMMA.16816.F32 R228, R4.reuse, R58, R36 ;  /* 0x0000003a04e4723c */ /* 0x040ff00000001824 */
[C---:B------:R-:W-:Y:S08]  /*11e60*/  HMMA.16816.F32 R224, R4.reuse, R54, R32 ;  /* 0x0000003604e0723c */ /* 0x040ff00000001820 */
[----:B------:R-:W-:Y:S01]  /*11e70*/  HMMA.16816.F32 R216, R4, R42, R28 ;  /* 0x0000002a04d8723c */ /* 0x000fe2000000181c */
[----:B------:R-:W1:Y:S01]  /*11e80*/  SHFL.BFLY PT, R5, R0, 0x1, 0x1f ;  /* 0x0c201f0000057f89 */ /* 0x000e6200000e0000 */
[----:B------:R-:W-:-:S02]  /*11e90*/  IMAD.MOV.U32 R127, RZ, RZ, R168 ;  /* 0x000000ffff7f7224 */ /* 0x000fc400078e00a8 */
[----:B------:R-:W-:Y:S01]  /*11ea0*/  IMAD.MOV.U32 R126, RZ, RZ, R169 ;  /* 0x000000ffff7e7224 */ /* 0x000fe200078e00a9 */
[----:B------:R-:W-:Y:S02]  /*11eb0*/  LDSM.16.MT88.4 R128, [R166+0x800] ;  /* 0x00080000a680783b */ /* 0x000fe40000004200 */
[----:B------:R-:W-:-:S04]  /*11ec0*/  FFMA.FTZ R4, R20, c[0x0][0x2d0], -R2 ;  /* 0x0000b40014047a23 */ /* 0x000fc80000010802 */
[----:B------:R2:W-:Y:S01]  /*11ed0*/  MUFU.EX2 R168, R4 ;  /* 0x0000000400a87308 */ /* 0x0005e20000000800 */
[----:B------:R-:W-:Y:S02]  /*11ee0*/  IMAD.MOV.U32 R125, RZ, RZ, R170 ;  /* 0x000000ffff7d7224 */ /* 0x000fe400078e00aa */
[----:B--2---:R-:W-:-:S05]  /*11ef0*/  FFMA.FTZ R4, R21, c[0x0][0x2d0], -R2 ;  /* 0x0000b40015047a23 */ /* 0x004fca0000010802 */
[----:B------:R2:W3:Y:S01]  /*11f00*/  MUFU.EX2 R102, R4 ;  /* 0x0000000400667308 */ /* 0x0004e20000000800 */
[----:B-1----:R-:W-:Y:S01]  /*11f10*/  FMNMX.FTZ R109, R0, R5, !PT ;  /* 0x00000005006d7209 */ /* 0x002fe20007810000 */
[--C-:B------:R-:W-:Y:S02]  /*11f20*/  FFMA.FTZ R0, R25, c[0x0][0x2d0], -R2.reuse ;  /* 0x0000b40019007a23 */ /* 0x100fe40000010802 */
[----:B--2---:R-:W-:-:S04]  /*11f30*/  FFMA.FTZ R4, R23, c[0x0][0x2d0], -R2 ;  /* 0x0000b40017047a23 */ /* 0x004fc80000010802 */
[----:B------:R1:W-:Y:S01]  /*11f40*/  MUFU.EX2 R169, R4 ;  /* 0x0000000400a97308 */ /* 0x0003e20000000800 */
[----:B------:R-:W-:Y:S01]  /*11f50*/  IMAD.MOV.U32 R124, RZ, RZ, R171 ;  /* 0x000000ffff7c7224 */ /* 0x000fe200078e00ab */
[----:B------:R-:W-:Y:S01]  /*11f60*/  FSETP.NEU.FTZ.AND P0, PT, R109, -INF , PT ;  /* 0xff8000006d00780b */ /* 0x000fe20003f1d000 */
[----:B-1----:R-:W-:-:S05]  /*11f70*/  FFMA.FTZ R4, R22, c[0x0][0x2d0], -R2 ;  /* 0x0000b40016047a23 */ /* 0x002fca0000010802 */
        /* <DEDUP_REMOVED lines=22> */
[----:B------:R1:W-:Y:S02]  /*120e0*/  MUFU.EX2 R100, R4 ;  /* 0x0000000400647308 */ /* 0x0003e40000000800 */
[----:B-1----:R-:W-:Y:S01]  /*120f0*/  FFMA.FTZ R4, R11, c[0x0][0x2d0], -R0 ;  /* 0x0000b4000b047a23 */ /* 0x002fe20000010800 */
[----:B-----5:R-:W-:-:S05]  /*12100*/  F2FP.PACK_AB R11, R51, R50 ;  /* 0x00000032330b723e */ /* 0x020fca00000000ff */
[----:B------:R1:W2:Y:S02]  /*12110*/  MUFU.EX2 R101, R4 ;  /* 0x0000000400657308 */ /* 0x0002a40000000800 */
[----:B------:R-:W-:Y:S01]  /*12120*/  HMMA.16816.F32 R20, R8, R64, RZ ;  /* 0x000000400814723c */ /* 0x000fe200000018ff */
[----:B-1----:R-:W-:-:S05]  /*12130*/  FFMA.FTZ R4, R17, c[0x0][0x2d0], -R0 ;  /* 0x0000b40011047a23 */ /* 0x002fca0000010800 */
[----:B------:R1:W-:Y:S02]  /*12140*/  MUFU.EX2 R107, R4 ;  /* 0x00000004006b7308 */ /* 0x0003e40000000800 */
[----:B-1----:R-:W-:Y:S02]  /*12150*/  FFMA.FTZ R4, R19, c[0x0][0x2d0], -R0 ;  /* 0x0000b40013047a23 */ /* 0x002fe40000010800 */
[C---:B------:R-:W-:Y:S04]  /*12160*/  HMMA.16816.F32 R16, R8.reuse, R76, RZ ;  /* 0x0000004c0810723c */ /* 0x040fe800000018ff */
[----:B------:R1:W3:Y:S01]  /*12170*/  MUFU.EX2 R106, R4 ;  /* 0x00000004006a7308 */ /* 0x0002e20000000800 */
[----:B--2---:R-:W-:Y:S02]  /*12180*/  F2FP.PACK_AB R5, R101, R100 ;  /* 0x000000646505723e */ /* 0x004fe400000000ff */
[----:B------:R-:W-:Y:S01]  /*12190*/  F2FP.PACK_AB R6, R174, R173 ;  /* 0x000000adae06723e */ /* 0x000fe200000000ff */
[----:B------:R-:W-:Y:S01]  /*121a0*/  HMMA.16816.F32 R28, R8, R84, RZ ;  /* 0x00000054081c723c */ /* 0x000fe200000018ff */
[----:B-1----:R-:W-:-:S02]  /*121b0*/  F2FP.PACK_AB R4, R171, R172 ;  /* 0x000000acab04723e */ /* 0x002fc400000000ff */
[----:B---3--:R-:W-:-:S05]  /*121c0*/  F2FP.PACK_AB R7, R106, R107 ;  /* 0x0000006b6a07723e */ /* 0x008fca00000000ff */
[----:B------:R-:W-:Y:S08]  /*121d0*/  HMMA.16816.F32 R24, R8, R88, RZ ;  /* 0x000000580818723c */ /* 0x000ff000000018ff */
[C---:B------:R-:W-:Y:S08]  /*121e0*/  HMMA.16816.F32 R120, R4.reuse, R68, R20 ;  /* 0x000000440478723c */ /* 0x040ff00000001814 */
[----:B------:R-:W-:Y:S08]  /*121f0*/  HMMA.16816.F32 R132, R4, R72, R16 ;  /* 0x000000480484723c */ /* 0x000ff00000001810 */
[C---:B------:R-:W-:Y:S08]  /*12200*/  HMMA.16816.F32 R20, R8.reuse, R92, RZ ;  /* 0x0000005c0814723c */ /* 0x040ff000000018ff */
[----:B------:R-:W-:Y:S08]  /*12210*/  HMMA.16816.F32 R16, R8, R116, RZ ;  /* 0x000000740810723c */ /* 0x000ff000000018ff */
[C---:B------:R-:W-:Y:S08]  /*12220*/  HMMA.16816.F32 R148, R4.reuse, R60, R28 ;  /* 0x0000003c0494723c */ /* 0x040ff0000000181c */
[C---:B------:R-:W-:Y:S08]  /*12230*/  HMMA.16816.F32 R176, R4.reuse, R56, R24 ;  /* 0x0000003804b0723c */ /* 0x040ff00000001818 */
[C---:B------:R-:W-:Y:S08]  /*12240*/  HMMA.16816.F32 R180, R4.reuse, R52, R20 ;  /* 0x0000003404b4723c */ /* 0x040ff00000001814 */
[----:B------:R-:W-:Y:S08]  /*12250*/  HMMA.16816.F32 R184, R4, R40, R16 ;  /* 0x0000002804b8723c */ /* 0x000ff00000001810 */
[C---:B------:R-:W-:Y:S01]  /*12260*/  HMMA.16816.F32 R32, R8.reuse, R66, RZ ;  /* 0x000000420820723c */ /* 0x040fe200000018ff */
[----:B------:R-:W-:Y:S07]  /*12270*/  LDSM.16.MT88.4 R64, [R167+0x1400] ;  /* 0x00140000a740783b */ /* 0x000fee0000004200 */
[C---:B------:R-:W-:Y:S08]  /*12280*/  HMMA.16816.F32 R28, R8.reuse, R78, RZ ;  /* 0x0000004e081c723c */ /* 0x040ff000000018ff */
[C---:B------:R-:W-:Y:S08]  /*12290*/  HMMA.16816.F32 R24, R8.reuse, R86, RZ ;  /* 0x000000560818723c */ /* 0x040ff000000018ff */
[C---:B------:R-:W-:Y:S08]  /*122a0*/  HMMA.16816.F32 R20, R8.reuse, R90, RZ ;  /* 0x0000005a0814723c */ /* 0x040ff000000018ff */
[C---:B------:R-:W-:Y:S08]  /*122b0*/  HMMA.16816.F32 R16, R8.reuse, R94, RZ ;  /* 0x0000005e0810723c */ /* 0x040ff000000018ff */
[----:B------:R-:W-:Y:S08]  /*122c0*/  HMMA.16816.F32 R8, R8, R118, RZ ;  /* 0x000000760808723c */ /* 0x000ff000000018ff */
[C---:B------:R-:W-:Y:S08]  /*122d0*/  HMMA.16816.F32 R32, R4.reuse, R70, R32 ;  /* 0x000000460420723c */ /* 0x040ff00000001820 */
[C---:B------:R-:W-:Y:S08]  /*122e0*/  HMMA.16816.F32 R28, R4.reuse, R74, R28 ;  /* 0x0000004a041c723c */ /* 0x040ff0000000181c */
[C---:B------:R-:W-:Y:S08]  /*122f0*/  HMMA.16816.F32 R60, R4.reuse, R62, R24 ;  /* 0x0000003e043c723c */ /* 0x040ff00000001818 */
[C---:B------:R-:W-:Y:S08]  /*12300*/  HMMA.16816.F32 R36, R4.reuse, R58, R20 ;  /* 0x0000003a0424723c */ /* 0x040ff00000001814 */
[C---:B------:R-:W-:Y:S08]  /*12310*/  HMMA.16816.F32 R84, R4.reuse, R54, R16 ;  /* 0x000000360454723c */ /* 0x040ff00000001810 */
[----:B------:R-:W-:Y:S07]  /*12320*/  HMMA.16816.F32 R40, R4, R42, R8 ;  /* 0x0000002a0428723c */ /* 0x000fee0000001808 */
[----:B------:R-:W-:-:S04]  /*12330*/  FFMA.FTZ R4, R99, c[0x0][0x2d0], -R2 ;  /* 0x0000b40063047a23 */ /* 0x000fc80000010802 */
[----:B------:R1:W-:Y:S02]  /*12340*/  MUFU.EX2 R19, R4 ;  /* 0x0000000400137308 */ /* 0x0003e40000000800 */
[----:B-1----:R-:W-:-:S06]  /*12350*/  FFMA.FTZ R4, R96, c[0x0][0x2d0], -R2 ;  /* 0x0000b40060047a23 */ /* 0x002fcc0000010802 */
[----:B------:R1:W-:Y:S02]  /*12360*/  MUFU.EX2 R22, R4 ;  /* 0x0000000400167308 */ /* 0x0003e40000000800 */
[--C-:B-1----:R-:W-:Y:S02]  /*12370*/  FFMA.FTZ R4, R97, c[0x0][0x2d0], -R2.reuse ;  /* 0x0000b40061047a23 */ /* 0x102fe40000010802 */
[----:B------:R-:W-:-:S04]  /*12380*/  FFMA.FTZ R2, R98, c[0x0][0x2d0], -R2 ;  /* 0x0000b40062027a23 */ /* 0x000fc80000010802 */
[----:B------:R1:W-:Y:S02]  /*12390*/  MUFU.EX2 R24, R2 ;  /* 0x0000000200187308 */ /* 0x0003e40000000800 */
[----:B-1----:R-:W-:-:S06]  /*123a0*/  FFMA.FTZ R2, R47, c[0x0][0x2d0], -R0 ;  /* 0x0000b4002f027a23 */ /* 0x002fcc0000010800 */
        /* <DEDUP_REMOVED lines=9> */
[----:B------:R1:W2:Y:S02]  /*12440*/  MUFU.EX2 R10, R0 ;  /* 0x00000000000a7308 */ /* 0x0002a40000000800 */
[----:B-1----:R-:W-:-:S06]  /*12450*/  FFMA.FTZ R0, R144, c[0x0][0x2d0], -R12 ;  /* 0x0000b40090007a23 */ /* 0x002fcc000001080c */
[----:B------:R1:W-:Y:S02]  /*12460*/  MUFU.EX2 R15, R0 ;  /* 0x00000000000f7308 */ /* 0x0003e40000000800 */
[----:B-1----:R-:W-:Y:S02]  /*12470*/  FFMA.FTZ R0, R146, c[0x0][0x2d0], -R12 ;  /* 0x0000b40092007a23 */ /* 0x002fe4000001080c */
[----:B------:R-:W1:Y:S04]  /*12480*/  LDSM.16.MT88.4 R144, [R167+0x800] ;  /* 0x00080000a790783b */ /* 0x000e680000004200 */
[----:B------:R3:W-:Y:S02]  /*12490*/  MUFU.EX2 R18, R0 ;  /* 0x0000000000127308 */ /* 0x0007e40000000800 */
[----:B---3--:R-:W-:-:S06]  /*124a0*/  FFMA.FTZ R0, R140, c[0x0][0x2d0], -R3 ;  /* 0x0000b4008c007a23 */ /* 0x008fcc0000010803 */
[----:B------:R3:W-:Y:S02]  /*124b0*/  MUFU.EX2 R9, R0 ;  /* 0x0000000000097308 */ /* 0x0007e40000000800 */
[----:B---3--:R-:W-:-:S06]  /*124c0*/  FFMA.FTZ R0, R143, c[0x0][0x2d0], -R3 ;  /* 0x0000b4008f007a23 */ /* 0x008fcc0000010803 */
[----:B------:R3:W4:Y:S08]  /*124d0*/  MUFU.EX2 R8, R0 ;  /* 0x0000000000087308 */ /* 0x0007300000000800 */
[----:B------:R-:W-:Y:S01]  /*124e0*/  MUFU.EX2 R20, R2 ;  /* 0x0000000200147308 */ /* 0x000fe20000000800 */
[--C-:B---3--:R-:W-:Y:S02]  /*124f0*/  FFMA.FTZ R0, R142, c[0x0][0x2d0], -R3.reuse ;  /* 0x0000b4008e007a23 */ /* 0x108fe40000010803 */
[----:B------:R-:W-:-:S05]  /*12500*/  FFMA.FTZ R3, R141, c[0x0][0x2d0], -R3 ;  /* 0x0000b4008d037a23 */ /* 0x000fca0000010803 */
[----:B------:R-:W-:Y:S08]  /*12510*/  MUFU.EX2 R2, R0 ;  /* 0x0000000000027308 */ /* 0x000ff00000000800 */
[----:B------:R-:W3:Y:S01]  /*12520*/  MUFU.EX2 R3, R3 ;  /* 0x0000000300037308 */ /* 0x000ee20000000800 */
[----:B--2---:R-:W-:Y:S02]  /*12530*/  F2FP.PACK_AB R92, R10, R11 ;  /* 0x0000000b0a5c723e */ /* 0x004fe400000000ff */
[----:B----4-:R-:W-:-:S02]  /*12540*/  F2FP.PACK_AB R93, R8, R9 ;  /* 0x00000009085d723e */ /* 0x010fc400000000ff */
[----:B------:R-:W-:Y:S02]  /*12550*/  F2FP.PACK_AB R94, R18, R15 ;  /* 0x0000000f125e723e */ /* 0x000fe400000000ff */
[----:B---3--:R-:W-:Y:S01]  /*12560*/  F2FP.PACK_AB R95, R3, R2 ;  /* 0x00000002035f723e */ /* 0x008fe200000000ff */
[----:B------:R2:W3:Y:S06]  /*12570*/  MUFU.EX2 R23, R4 ;  /* 0x0000000400177308 */ /* 0x0004ec0000000800 */
[----:B-1----:R-:W-:Y:S01]  /*12580*/  HMMA.16816.F32 R140, R92, R146, R80 ;  /* 0x000000925c8c723c */ /* 0x002fe20000001850 */
[----:B------:R-:W1:Y:S01]  /*12590*/  LDSM.16.MT88.4 R80, [R166+0x2000] ;  /* 0x00200000a650783b */ /* 0x000e620000004200 */
[----:B------:R-:W-:-:S03]  /*125a0*/  IMAD.MOV.U32 R27, RZ, RZ, R160 ;  /* 0x000000ffff1b7224 */ /* 0x000fc600078e00a0 */
[----:B------:R-:W-:Y:S04]  /*125b0*/  LDSM.16.MT88.4 R160, [R166+0x1400] ;  /* 0x00140000a6a0783b */ /* 0x000fe80000004200 */
[----:B--2---:R-:W2:Y:S01]  /*125c0*/  LDSM.16.MT88.4 R4, [R167+0x2000] ;  /* 0x00200000a704783b */ /* 0x004ea20000004200 */
[----:B------:R-:W-:Y:S01]  /*125d0*/  @P4 IMAD.HI.U32 R12, R27, c[0x0][0x2c8], RZ ;  /* 0x0000b2001b0c4a27 */ /* 0x000fe200078e00ff */
[----:B------:R-:W-:-:S03]  /*125e0*/  F2FP.PACK_AB R96, R22, R19 ;  /* 0x000000131660723e */ /* 0x000fc600000000ff */
[----:B------:R-:W-:Y:S01]  /*125f0*/  IMAD.MOV.U32 R0, RZ, RZ, R27 ;  /* 0x000000ffff007224 */ /* 0x000fe200078e001b */
[----:B------:R-:W-:Y:S01]  /*12600*/  @P4 SHF.R.U32.HI R0, RZ, c[0x0][0x2cc], R12 ;  /* 0x0000b300ff004a19 */ /* 0x000fe2000001160c */
[----:B------:R-:W-:Y:S01]  /*12610*/  IMAD.MOV.U32 R76, RZ, RZ, R127 ;  /* 0x000000ffff4c7224 */ /* 0x000fe200078e007f */
[----:B------:R-:W-:Y:S01]  /*12620*/  F2FP.PACK_AB R97, R17, R16 ;  /* 0x000000101161723e */ /* 0x000fe200000000ff */
[----:B------:R-:W-:Y:S01]  /*12630*/  IMAD.MOV.U32 R77, RZ, RZ, R126 ;  /* 0x000000ffff4d7224 */ /* 0x000fe200078e007e */
[----:B---3--:R-:W-:Y:S01]  /*12640*/  F2FP.PACK_AB R98, R24, R23 ;  /* 0x000000171862723e */ /* 0x008fe200000000ff */
[----:B------:R-:W-:Y:S01]  /*12650*/  IMAD.MOV.U32 R78, RZ, RZ, R125 ;  /* 0x000000ffff4e7224 */ /* 0x000fe200078e007d */
[----:B------:R-:W-:Y:S01]  /*12660*/  F2FP.PACK_AB R99, R21, R20 ;  /* 0x000000141563723e */ /* 0x000fe200000000ff */
[----:B------:R-:W-:Y:S01]  /*12670*/  IMAD.MOV.U32 R79, RZ, RZ, R124 ;  /* 0x000000ffff4f7224 */ /* 0x000fe200078e007c */
[----:B------:R-:W-:Y:S01]  /*12680*/  IADD3 R0, R0, R247, -R250 ;  /* 0x000000f700007210 */ /* 0x000fe20007ffe8fa */
[----:B------:R-:W-:-:S02]  /*12690*/  FADD.FTZ R12, R168, R102 ;  /* 0x00000066a80c7221 */ /* 0x000fc40000010000 */
[----:B------:R-:W-:Y:S02]  /*126a0*/  FADD.FTZ R13, R49, R48 ;  /* 0x00000030310d7221 */ /* 0x000fe40000010000 */
[----:B------:R-:W-:Y:S01]  /*126b0*/  FADD.FTZ R14, R209, R205 ;  /* 0x000000cdd10e7221 */ /* 0x000fe20000010000 */
[----:B------:R-:W-:Y:S01]  /*126c0*/  HMMA.16816.F32 R56, R92, R64, R76 ;  /* 0x000000405c38723c */ /* 0x000fe2000000184c */
[----:B------:R-:W-:-:S04]  /*126d0*/  IMAD.HI R25, R0, 0x2aaaaaab, RZ ;  /* 0x2aaaaaab00197827 */ /* 0x000fc800078e02ff */
[----:B------:R-:W-:Y:S02]  /*126e0*/  FADD.FTZ R0, R191, R175 ;  /* 0x000000afbf007221 */ /* 0x000fe40000010000 */
[----:B------:R-:W-:Y:S01]  /*126f0*/  FADD.FTZ R12, R169, R12 ;  /* 0x0000000ca90c7221 */ /* 0x000fe20000010000 */
[----:B-1----:R-:W-:Y:S01]  /*12700*/  HMMA.16816.F32 R72, R92, R80, R240 ;  /* 0x000000505c48723c */ /* 0x002fe200000018f0 */
[----:B------:R-:W-:-:S07]  /*12710*/  FADD.FTZ R0, R206, R0 ;  /* 0x00000000ce007221 */ /* 0x000fce0000010000 */
[----:B------:R-:W-:Y:S08]  /*12720*/  HMMA.16816.F32 R76, R92, R82, R224 ;  /* 0x000000525c4c723c */ /* 0x000ff000000018e0 */
[----:B------:R-:W-:Y:S01]  /*12730*/  HMMA.16816.F32 R68, R96, R80, R180 ;  /* 0x000000506044723c */ /* 0x000fe200000018b4 */
[----:B------:R-:W-:-:S07]  /*12740*/  SHF.R.U32.HI R26, RZ, 0x1f, R25 ;  /* 0x0000001fff1a7819 */ /* 0x000fce0000011619 */
[----:B------:R-:W-:Y:S08]  /*12750*/  HMMA.16816.F32 R80, R96, R82, R84 ;  /* 0x000000526050723c */ /* 0x000ff00000001854 */
[-C--:B--2---:R-:W-:Y:S08]  /*12760*/  HMMA.16816.F32 R88, R92, R4.reuse, R236 ;  /* 0x000000045c58723c */ /* 0x084ff000000018ec */
[----:B------:R-:W-:Y:S07]  /*12770*/  HMMA.16816.F32 R84, R96, R4, R184 ;  /* 0x000000046054723c */ /* 0x000fee00000018b8 */
[----:B------:R-:W-:-:S02]  /*12780*/  FADD.FTZ R5, R50, R13 ;  /* 0x0000000d32057221 */ /* 0x000fc40000010000 */
[----:B------:R-:W-:Y:S01]  /*12790*/  FADD.FTZ R4, R213, R14 ;  /* 0x0000000ed5047221 */ /* 0x000fe20000010000 */
[----:B------:R-:W-:Y:S01]  /*127a0*/  HMMA.16816.F32 R116, R92, R128, R152 ;  /* 0x000000805c74723c */ /* 0x000fe20000001898 */
[----:B------:R-:W-:Y:S02]  /*127b0*/  FADD.FTZ R13, R170, R12 ;  /* 0x0000000caa0d7221 */ /* 0x000fe40000010000 */
[----:B------:R-:W-:Y:S02]  /*127c0*/  FADD.FTZ R5, R51, R5 ;  /* 0x0000000533057221 */ /* 0x000fe40000010000 */
[----:B------:R-:W-:-:S03]  /*127d0*/  FADD.FTZ R12, R214, R4 ;  /* 0x00000004d60c7221 */ /* 0x000fc60000010000 */
[----:B------:R-:W-:Y:S01]  /*127e0*/  HMMA.16816.F32 R148, R96, R160, R148 ;  /* 0x000000a06094723c */ /* 0x000fe20000001894 */
[----:B------:R-:W-:Y:S02]  /*127f0*/  FADD.FTZ R4, R207, R0 ;  /* 0x00000000cf047221 */ /* 0x000fe40000010000 */
[----:B------:R-:W-:-:S05]  /*12800*/  FADD.FTZ R0, R172, R13 ;  /* 0x0000000dac007221 */ /* 0x000fca0000010000 */
[----:B------:R-:W-:Y:S01]  /*12810*/  HMMA.16816.F32 R152, R92, R160, R232 ;  /* 0x000000a05c98723c */ /* 0x000fe200000018e8 */
[----:B------:R-:W-:Y:S01]  /*12820*/  FADD.FTZ R5, R100, R5 ;  /* 0x0000000564057221 */ /* 0x000fe20000010000 */
[----:B------:R-:W-:-:S06]  /*12830*/  LEA.HI.SX32 R26, R25, R26, 0x1d ;  /* 0x0000001a191a7211 */ /* 0x000fcc00078feaff */
[----:B------:R-:W-:Y:S01]  /*12840*/  HMMA.16816.F32 R156, R92, R162, R156 ;  /* 0x000000a25c9c723c */ /* 0x000fe2000000189c */
[----:B------:R-:W-:-:S07]  /*12850*/  FADD.FTZ R0, R171, R0 ;  /* 0x00000000ab007221 */ /* 0x000fce0000010000 */
[----:B------:R-:W-:Y:S01]  /*12860*/  HMMA.16816.F32 R124, R92, R130, R136 ;  /* 0x000000825c7c723c */ /* 0x000fe20000001888 */
[----:B------:R-:W-:-:S07]  /*12870*/  FADD.FTZ R5, R101, R5 ;  /* 0x0000000565057221 */ /* 0x000fce0000010000 */
[C---:B------:R-:W-:Y:S08]  /*12880*/  HMMA.16816.F32 R160, R96.reuse, R162, R60 ;  /* 0x000000a260a0723c */ /* 0x040ff0000000183c */
[C---:B------:R-:W-:Y:S08]  /*12890*/  HMMA.16816.F32 R120, R96.reuse, R128, R120 ;  /* 0x000000806078723c */ /* 0x040ff00000001878 */
[-C--:B------:R-:W-:Y:S08]  /*128a0*/  HMMA.16816.F32 R132, R96, R144.reuse, R132 ;  /* 0x000000906084723c */ /* 0x080ff00000001884 */
[C---:B------:R-:W-:Y:S08]  /*128b0*/  HMMA.16816.F32 R136, R92.reuse, R144, R220 ;  /* 0x000000905c88723c */ /* 0x040ff000000018dc */
[----:B------:R-:W-:Y:S08]  /*128c0*/  HMMA.16816.F32 R60, R92, R66, R228 ;  /* 0x000000425c3c723c */ /* 0x000ff000000018e4 */
[C---:B------:R-:W-:Y:S08]  /*128d0*/  HMMA.16816.F32 R52, R96.reuse, R64, R176 ;  /* 0x000000406034723c */ /* 0x040ff000000018b0 */
[C---:B------:R-:W-:Y:S08]  /*128e0*/  HMMA.16816.F32 R128, R96.reuse, R130, R32 ;  /* 0x000000826080723c */ /* 0x040ff00000001820 */
[C---:B------:R-:W-:Y:S08]  /*128f0*/  HMMA.16816.F32 R144, R96.reuse, R146, R28 ;  /* 0x000000926090723c */ /* 0x040ff0000000181c */
[----:B------:R-:W-:Y:S01]  /*12900*/  HMMA.16816.F32 R64, R96, R66, R36 ;  /* 0x000000426040723c */ /* 0x000fe20000001824 */
[----:B------:R-:W-:-:S07]  /*12910*/  IMNMX R28, R246, R26, !PT ;  /* 0x0000001af61c7217 */ /* 0x000fce0007800200 */
[-C--:B------:R-:W-:Y:S08]  /*12920*/  HMMA.16816.F32 R92, R92, R6.reuse, R216 ;  /* 0x000000065c5c723c */ /* 0x080ff000000018d8 */
[----:B------:R-:W-:Y:S07]  /*12930*/  HMMA.16816.F32 R96, R96, R6, R40 ;  /* 0x000000066060723c */ /* 0x000fee0000001828 */
[----:B------:R-:W-:-:S02]  /*12940*/  FADD.FTZ R6, R212, R12 ;  /* 0x0000000cd4067221 */ /* 0x000fc40000010000 */
[----:B------:R-:W-:Y:S02]  /*12950*/  FADD.FTZ R7, R189, R4 ;  /* 0x00000004bd077221 */ /* 0x000fe40000010000 */
[----:B------:R-:W-:Y:S02]  /*12960*/  FADD.FTZ R6, R208, R6 ;  /* 0x00000006d0067221 */ /* 0x000fe40000010000 */
[----:B------:R-:W-:Y:S02]  /*12970*/  FADD.FTZ R7, R204, R7 ;  /* 0x00000007cc077221 */ /* 0x000fe40000010000 */
[----:B------:R-:W-:Y:S02]  /*12980*/  FADD.FTZ R4, R173, R0 ;  /* 0x00000000ad047221 */ /* 0x000fe40000010000 */
[----:B------:R-:W-:Y:S01]  /*12990*/  FADD.FTZ R0, R107, R5 ;  /* 0x000000056b007221 */ /* 0x000fe20000010000 */
[----:B------:R1:W-:Y:S01]  /*129a0*/  STL [R1+0x10], R28 ;  /* 0x0000101c01007387 */ /* 0x0003e20000100800 */
[----:B------:R-:W-:Y:S01]  /*129b0*/  FADD.FTZ R6, R210, R6 ;  /* 0x00000006d2067221 */ /* 0x000fe20000010000 */
[----:B------:R-:W-:Y:S01]  /*129c0*/  IADD3 R204, R215, -0x2, RZ ;  /* 0xfffffffed7cc7810 */ /* 0x000fe20007ffe0ff */
[----:B------:R-:W-:-:S02]  /*129d0*/  FADD.FTZ R7, R190, R7 ;  /* 0x00000007be077221 */ /* 0x000fc40000010000 */
[----:B------:R-:W-:Y:S02]  /*129e0*/  FADD.FTZ R5, R174, R4 ;  /* 0x00000004ae057221 */ /* 0x000fe40000010000 */
[----:B------:R-:W-:Y:S02]  /*129f0*/  FADD.FTZ R4, R106, R0 ;  /* 0x000000006a047221 */ /* 0x000fe40000010000 */
[----:B------:R-:W-:Y:S01]  /*12a00*/  FADD.FTZ R0, R211, R6 ;  /* 0x00000006d3007221 */ /* 0x000fe20000010000 */
[----:B------:R-:W-:Y:S01]  /*12a10*/  ISETP.GE.AND P0, PT, R204, R28, PT ;  /* 0x0000001ccc00720c */ /* 0x000fe20003f06270 */
        /* <DEDUP_REMOVED lines=17> */
[----:B------:R-:W-:Y:S05]  /*12b30*/  @!P0 BRA `(.L_x_1305) ;  /* 0x0000369000008947 */ /* 0x000fea0003800000 */
[----:B-1----:R-:W-:Y:S01]  /*12b40*/  IADD3 R248, R248, R27, RZ ;  /* 0x0000001bf8f87210 */ /* 0x002fe20007ffe0ff */
[----:B------:R-:W-:Y:S01]  /*12b50*/  IMAD.MOV.U32 R3, RZ, RZ, R110 ;  /* 0x000000ffff037224 */ /* 0x000fe200078e006e */
[----:B------:R-:W-:Y:S01]  /*12b60*/  MOV R100, R109 ;  /* 0x0000006d00647202 */ /* 0x000fe20000000f00 */
[----:B------:R-:W-:Y:S01]  /*12b70*/  IMAD.MOV.U32 R106, RZ, RZ, R108 ;  /* 0x000000ffff6a7224 */ /* 0x000fe200078e006c */
[----:B------:R-:W-:Y:S01]  /*12b80*/  MOV R107, R103 ;  /* 0x00000067006b7202 */ /* 0x000fe20000000f00 */
[----:B------:R-:W-:-:S05]  /*12b90*/  @P4 IMAD.HI.U32 R0, R248, c[0x0][0x2c8], RZ ;  /* 0x0000b200f8004a27 */ /* 0x000fca00078e00ff */
[----:B------:R-:W-:-:S05]  /*12ba0*/  @P4 SHF.R.U32.HI R0, RZ, c[0x0][0x2cc], R0 ;  /* 0x0000b300ff004a19 */ /* 0x000fca0000011600 */
[----:B------:R1:W-:Y:S02]  /*12bb0*/  @P4 STL [R1+0x14], R0 ;  /* 0x0000140001004387 */ /* 0x0003e40000100800 */
.L_x_1310:
[----:B------:R-:W2:Y:S01]  /*12bc0*/  LDL R206, [R1+0x1c] ;  /* 0x00001c0001ce7983 */ /* 0x000ea20000100800 */
[----:B------:R-:W-:Y:S04]  /*12bd0*/  DEPBAR.LE SB0, 0x0 ;  /* 0x000080000000791a */ /* 0x000fe80000000000 */
[----:B-1----:R-:W3:Y:S01]  /*12be0*/  LDL R0, [R1+0x20] ;  /* 0x0000200001007983 */ /* 0x002ee20000100800 */
[----:B------:R-:W-:Y:S01]  /*12bf0*/  WARPSYNC 0xffffffff ;  /* 0xffffffff00007948 */ /* 0x000fe20003800000 */
[----:B------:R-:W-:Y:S02]  /*12c00*/  BSSY B0, `(.L_x_1306) ;  /* 0x000002e000007945 */ /* 0x000fe40003800000 */
[----:B------:R-:W-:Y:S06]  /*12c10*/  BAR.SYNC.DEFER_BLOCKING 0x0 ;  /* 0x0000000000007b1d */ /* 0x000fec0000010000 */
[----:B------:R-:W1:Y:S04]  /*12c20*/  S2R R205, SR_TID.X ;  /* 0x0000000000cd7919 */ /* 0x000e680000002100 */
        /* <DEDUP_REMOVED lines=10> */
[----:B--2---:R-:W-:Y:S02]  /*12cd0*/  ISETP.GT.AND P0, PT, R206, R204, PT ;  /* 0x000000ccce00720c */ /* 0x004fe40003f04270 */
[----:B---3--:R-:W-:Y:S11]  /*12ce0*/  LOP3.LUT P3, RZ, R0, 0x1, RZ, 0xc0, !PT ;  /* 0x0000000100ff7812 */ /* 0x008ff6000786c0ff */
[----:B------:R-:W-:-:S05]  /*12cf0*/  @P0 BRA `(.L_x_1307) ;  /* 0x000001e000000947 */ /* 0x000fca0003800000 */
[----:B-1--4-:R-:W-:Y:S01]  /*12d00*/  SHF.R.S32.HI R0, RZ, 0x1f, R204 ;  /* 0x0000001fff007819 */ /* 0x012fe200000114cc */
[----:B------:R-:W-:Y:S01]  /*12d10*/  IMAD.WIDE.U32 R4, R204, c[0x0][0x208], RZ ;  /* 0x00008200cc047a25 */ /* 0x000fe200078e00ff */
[----:B------:R-:W-:Y:S03]  /*12d20*/  ISETP.GT.AND P2, PT, R205, 0x3f, PT ;  /* 0x0000003fcd00780c */ /* 0x000fe60003f44270 */
[----:B------:R-:W-:Y:S04]  /*12d30*/  IMAD R0, R0, c[0x0][0x208], RZ ;  /* 0x0000820000007a24 */ /* 0x000fe800078e02ff */
[----:B------:R-:W-:Y:S04]  /*12d40*/  IMAD R0, R204, c[0x0][0x20c], R0 ;  /* 0x00008300cc007a24 */ /* 0x000fe800078e0200 */
[----:B------:R-:W-:Y:S02]  /*12d50*/  IMAD.IADD R0, R5, 0x1, R0 ;  /* 0x0000000105007824 */ /* 0x000fe400078e0200 */
[----:B------:R-:W-:Y:S04]  /*12d60*/  IMAD.WIDE.U32 R4, R4, 0x30, RZ ;  /* 0x0000003004047825 */ /* 0x000fe800078e00ff */
[----:B------:R-:W-:Y:S01]  /*12d70*/  IMAD R0, R0, 0x30, RZ ;  /* 0x0000003000007824 */ /* 0x000fe200078e02ff */
[----:B------:R-:W-:Y:S01]  /*12d80*/  IADD3 R2, P1, R244, R4, RZ ;  /* 0x00000004f4027210 */ /* 0x000fe20007f3e0ff */
[----:B------:R-:W-:Y:S02]  /*12d90*/  @!P2 IMAD.MOV.U32 R7, RZ, RZ, c[0x0][0x208] ;  /* 0x00008200ff07a624 */ /* 0x000fe400078e00ff */
[----:B------:R-:W-:Y:S01]  /*12da0*/  @!P2 IMAD.MOV.U32 R8, RZ, RZ, c[0x0][0x20c] ;  /* 0x00008300ff08a624 */ /* 0x000fe200078e00ff */
[----:B------:R-:W-:Y:S02]  /*12db0*/  IADD3 R0, R5, R0, RZ ;  /* 0x0000000005007210 */ /* 0x000fe40007ffe0ff */
        /* <DEDUP_REMOVED lines=18> */
.L_x_1307:
[----:B-1--4-:R-:W-:Y:S05]  /*12ee0*/  BSYNC B0 ;  /* 0x0000000000007941 */ /* 0x012fea0003800000 */
.L_x_1306:
        /* <DEDUP_REMOVED lines=197> */
[----:B------:R-:W2:Y:S03]  /*13b40*/  LDL.64 R206, [R1+0x8] ;  /* 0x0000080001ce7983 */ /* 0x000ea60000100a00 */
[----:B------:R-:W-:Y:S02]  /*13b50*/  LEA.HI R208, R208, R205, RZ, 0x2 ;  /* 0x000000cdd0d07211 */ /* 0x000fe400078f10ff */
[----:B------:R-:W3:Y:S02]  /*13b60*/  LDL R205, [R1+0x4] ;  /* 0x0000040001cd7983 */ /* 0x000ee40000100800 */
[----:B------:R-:W-:Y:S04]  /*13b70*/  SHF.R.S32.HI R208, RZ, 0x2, R208 ;  /* 0x00000002ffd07819 */ /* 0x000fe800000114d0 */
[----:B-1----:R-:W-:Y:S04]  /*13b80*/  IADD3 R0, -R208, 0x30, RZ ;  /* 0x00000030d0007810 */ /* 0x002fe80007ffe1ff */
        /* <DEDUP_REMOVED lines=9> */
[----:B------:R-:W-:Y:S02]  /*13c20*/  @P0 IMAD R4, R4, c[0x0][0x1e0], RZ ;  /* 0x0000780004040a24 */ /* 0x000fe400078e02ff */
[----:B------:R-:W-:Y:S02]  /*13c30*/  @P1 IMAD R8, R5, c[0x0][0x1e0], RZ ;  /* 0x0000780005081a24 */ /* 0x000fe400078e02ff */
[C---:B------:R-:W-:Y:S02]  /*13c40*/  @P0 IMAD R10, R0.reuse, c[0x0][0x1e4], R4 ;  /* 0x00007900000a0a24 */ /* 0x040fe400078e0204 */
[----:B------:R-:W-:Y:S04]  /*13c50*/  @P0 IMAD.WIDE.U32 R4, R0, c[0x0][0x1e0], RZ ;  /* 0x0000780000040a25 */ /* 0x000fe800078e00ff */
[C---:B------:R-:W-:Y:S02]  /*13c60*/  @P1 IMAD R0, R2.reuse, c[0x0][0x1e4], R8 ;  /* 0x0000790002001a24 */ /* 0x040fe400078e0208 */
[----:B------:R-:W-:Y:S04]  /*13c70*/  @P1 IMAD.WIDE.U32 R8, R2, c[0x0][0x1e0], RZ ;  /* 0x0000780002081a25 */ /* 0x000fe800078e00ff */
[----:B------:R-:W-:Y:S01]  /*13c80*/  @P0 IMAD.SHL.U32 R6, R6, 0x20, RZ ;  /* 0x0000002006060824 */ /* 0x000fe200078e00ff */
[----:B------:R-:W-:Y:S01]  /*13c90*/  @P1 IADD3 R9, R9, R0, RZ ;  /* 0x0000000009091210 */ /* 0x000fe20007ffe0ff */
[----:B------:R-:W-:Y:S02]  /*13ca0*/  @P0 IMAD.IADD R2, R5, 0x1, R10 ;  /* 0x0000000105020824 */ /* 0x000fe400078e020a */
[----:B------:R-:W-:Y:S04]  /*13cb0*/  @P0 IMAD.WIDE.U32 R6, R4, 0x30, R6 ;  /* 0x0000003004060825 */ /* 0x000fe800078e0006 */
[----:B------:R-:W-:Y:S02]  /*13cc0*/  @P0 IMAD R2, R2, 0x30, RZ ;  /* 0x0000003002020824 */ /* 0x000fe400078e02ff */
[----:B---3--:R-:W-:Y:S01]  /*13cd0*/  @P1 IMAD.MOV.U32 R5, RZ, RZ, R205 ;  /* 0x000000ffff051224 */ /* 0x008fe200078e00cd */
[----:B--2---:R-:W-:Y:S01]  /*13ce0*/  @P0 IADD3 R0, P2, R206, R6, RZ ;  /* 0x00000006ce000210 */ /* 0x004fe20007f5e0ff */
[----:B------:R-:W-:Y:S04]  /*13cf0*/  @P1 IMAD.MOV.U32 R4, RZ, RZ, R206 ;  /* 0x000000ffff041224 */ /* 0x000fe800078e00ce */
        /* <DEDUP_REMOVED lines=17> */
.L_x_1309:
[----:B--234-:R-:W-:Y:S05]  /*13e10*/  BSYNC B0 ;  /* 0x0000000000007941 */ /* 0x01cfea0003800000 */
.L_x_1308:
[----:B-1----:R-:W2:Y:S01]  /*13e20*/  LDL R0, [R1+0x14] ;  /* 0x0000140001007983 */ /* 0x002ea20000100800 */
[----:B------:R-:W-:Y:S02]  /*13e30*/  MOV R2, c[0x0][0x2c4] ;  /* 0x0000b10000027a02 */ /* 0x000fe40000000f00 */
[----:B------:R-:W-:Y:S01]  /*13e40*/  MOV R4, R248 ;  /* 0x000000f800047202 */ /* 0x000fe20000000f00 */
[----:B------:R-:W3:Y:S01]  /*13e50*/  LDL R7, [R1+0x24] ;  /* 0x0000240001077983 */ /* 0x000ee20000100800 */
[----:B------:R-:W-:Y:S03]  /*13e60*/  ISETP.NE.AND P0, PT, R2, 0x1, PT ;  /* 0x000000010200780c */ /* 0x000fe60003f05270 */
[----:B------:R-:W4:Y:S04]  /*13e70*/  LDL R6, [R1+0x3c] ;  /* 0x00003c0001067983 */ /* 0x000f280000100800 */
[----:B------:R-:W4:Y:S04]  /*13e80*/  LDL R5, [R1+0x4c] ;  /* 0x00004c0001057983 */ /* 0x000f280000100800 */
[----:B------:R-:W-:Y:S08]  /*13e90*/  LDSM.16.MT88.4 R36, [R167] ;  /* 0x00000000a724783b */ /* 0x000ff00000004200 */
[----:B------:R-:W0:Y:S01]  /*13ea0*/  LDGDEPBAR ;  /* 0x00000000000079af */ /* 0x000e220000000000 */
[----:B--2---:R-:W-:Y:S01]  /*13eb0*/  @P0 MOV R4, R0 ;  /* 0x0000000000040202 */ /* 0x004fe20000000f00 */
[----:B------:R-:W-:Y:S06]  /*13ec0*/  IMAD R0, R204, -0x30, RZ ;  /* 0xffffffd0cc007824 */ /* 0x000fec00078e02ff */
[----:B------:R-:W1:Y:S01]  /*13ed0*/  SHFL.IDX PT, R2, R4, RZ, 0x1c1f ;  /* 0x001c1fff04027589 */ /* 0x000e6200000e0000 */
[----:B---3--:R-:W-:Y:S04]  /*13ee0*/  IADD3 R0, -R7, 0x1, R0 ;  /* 0x0000000107007810 */ /* 0x008fe80007ffe100 */
[----:B----4-:R-:W-:Y:S03]  /*13ef0*/  IADD3 R5, -R5, R0, R6 ;  /* 0x0000000005057210 */ /* 0x010fe60007ffe106 */
        /* <DEDUP_REMOVED lines=8> */
[----:B------:R-:W-:Y:S02]  /*13f80*/  ISETP.GT.AND P1, PT, R0, 0x9, PT ;  /* 0x000000090000780c */ /* 0x000fe40003f24270 */
[----:B------:R-:W-:Y:S02]  /*13f90*/  FSEL R10, R103, -INF , P0 ;  /* 0xff800000670a7808 */ /* 0x000fe40000000000 */
[----:B------:R-:W-:Y:S02]  /*13fa0*/  FMNMX.FTZ R2, R8, R2, !PT ;  /* 0x0000000208027209 */ /* 0x000fe40007810000 */
[----:B------:R-:W-:Y:S02]  /*13fb0*/  ISETP.GT.AND P0, PT, R0, 0x10, PT ;  /* 0x000000100000780c */ /* 0x000fe40003f04270 */
[----:B------:R-:W-:Y:S02]  /*13fc0*/  FSEL R15, R15, -INF , P1 ;  /* 0xff8000000f0f7808 */ /* 0x000fe40000800000 */
[----:B------:R-:W-:Y:S02]  /*13fd0*/  FMNMX.FTZ R2, R10, R2, !PT ;  /* 0x000000020a027209 */ /* 0x000fe40007810000 */
[----:B------:R-:W-:Y:S02]  /*13fe0*/  ISETP.GT.AND P1, PT, R0, 0x11, PT ;  /* 0x000000110000780c */ /* 0x000fe40003f24270 */
[----:B------:R-:W-:Y:S02]  /*13ff0*/  FSEL R207, R102, -INF , P0 ;  /* 0xff80000066cf7808 */ /* 0x000fe40000000000 */
[----:B------:R-:W-:Y:S02]  /*14000*/  FMNMX.FTZ R2, R15, R2, !PT ;  /* 0x000000020f027209 */ /* 0x000fe40007810000 */
[C---:B------:R-:W-:Y:S02]  /*14010*/  ISETP.GT.AND P0, PT, R0.reuse, 0x18, PT ;  /* 0x000000180000780c */ /* 0x040fe40003f04270 */
[----:B------:R-:W-:Y:S02]  /*14020*/  FSEL R206, R101, -INF , P1 ;  /* 0xff80000065ce7808 */ /* 0x000fe40000800000 */
[----:B------:R-:W-:Y:S02]  /*14030*/  FMNMX.FTZ R2, R207, R2, !PT ;  /* 0x00000002cf027209 */ /* 0x000fe40007810000 */
[----:B------:R-:W-:Y:S02]  /*14040*/  ISETP.GT.AND P1, PT, R0, 0x19, PT ;  /* 0x000000190000780c */ /* 0x000fe40003f24270 */
[----:B------:R-:W-:Y:S02]  /*14050*/  FSEL R210, R18, -INF , P0 ;  /* 0xff80000012d27808 */ /* 0x000fe40000000000 */
[----:B------:R-:W-:Y:S02]  /*14060*/  FMNMX.FTZ R2, R206, R2, !PT ;  /* 0x00000002ce027209 */ /* 0x000fe40007810000 */
[----:B------:R-:W-:Y:S02]  /*14070*/  ISETP.GT.AND P0, PT, R0, 0x20, PT ;  /* 0x000000200000780c */ /* 0x000fe40003f04270 */
[----:B------:R-:W-:Y:S02]  /*14080*/  FSEL R208, R16, -INF , P1 ;  /* 0xff80000010d07808 */ /* 0x000fe40000800000 */
[----:B------:R-:W-:Y:S01]  /*14090*/  FMNMX.FTZ R2, R210, R2, !PT ;  /* 0x00000002d2027209 */ /* 0x000fe20007810000 */
[----:B------:R-:W-:Y:S01]  /*140a0*/  SHFL.IDX PT, R16, R4, 0x3, 0x1c1f ;  /* 0x007c1f0004107f89 */ /* 0x000fe200000e0000 */
[----:B------:R-:W-:Y:S02]  /*140b0*/  FSEL R234, R12, -INF , P0 ;  /* 0xff8000000cea7808 */ /* 0x000fe40000000000 */
[C---:B------:R-:W-:Y:S02]  /*140c0*/  ISETP.GT.AND P3, PT, R0.reuse, 0x21, PT ;  /* 0x000000210000780c */ /* 0x040fe40003f64270 */
[C---:B------:R-:W-:Y:S02]  /*140d0*/  ISETP.GT.AND P2, PT, R0.reuse, 0x28, PT ;  /* 0x000000280000780c */ /* 0x040fe40003f44270 */
        /* <DEDUP_REMOVED lines=15> */
[C---:B------:R-:W-:Y:S02]  /*141d0*/  ISETP.GT.AND P0, PT, R2.reuse, 0x8, PT ;  /* 0x000000080200780c */ /* 0x040fe40003f04270 */
[----:B-1----:R-:W-:Y:S02]  /*141e0*/  FMNMX.FTZ R4, R9, R100, !PT ;  /* 0x0000006409047209 */ /* 0x002fe40007810000 */
[----:B------:R-:W-:Y:S02]  /*141f0*/  FSEL R11, R187, -INF , P2 ;  /* 0xff800000bb0b7808 */ /* 0x000fe40001000000 */
        /* <DEDUP_REMOVED lines=8> */
[----:B------:R-:W-:Y:S02]  /*14280*/  ISETP.GT.AND P0, PT, R2, 0x18, PT ;  /* 0x000000180200780c */ /* 0x000fe40003f04270 */
[----:B------:R-:W-:Y:S02]  /*14290*/  FMNMX.FTZ R4, R18, R0, !PT ;  /* 0x0000000012047209 */ /* 0x000fe40007810000 */
[----:B------:R-:W-:Y:S02]  /*142a0*/  FSEL R189, R109, -INF , P1 ;  /* 0xff8000006dbd7808 */ /* 0x000fe40000800000 */
[----:B---3--:R-:W-:Y:S02]  /*142b0*/  IADD3 R0, R5, R12, RZ ;  /* 0x0000000c05007210 */ /* 0x008fe40007ffe0ff */
        /* <DEDUP_REMOVED lines=17> */
[----:B------:R-:W-:Y:S02]  /*143d0*/  FMNMX.FTZ R19, R6, R106, !PT ;  /* 0x0000006a06137209 */ /* 0x000fe40007810000 */
[----:B------:R-:W-:Y:S02]  /*143e0*/  FSEL R13, R214, -INF , P1 ;  /* 0xff800000d60d7808 */ /* 0x000fe40000800000 */
[----:B------:R-:W-:Y:S02]  /*143f0*/  ISETP.GT.AND P3, PT, R0, 0x9, PT ;  /* 0x000000090000780c */ /* 0x000fe40003f64270 */
[----:B------:R-:W-:Y:S02]  /*14400*/  FMNMX.FTZ R19, R13, R19, !PT ;  /* 0x000000130d137209 */ /* 0x000fe40007810000 */
[----:B------:R-:W-:Y:S02]  /*14410*/  FMNMX.FTZ R12, R205, R4, !PT ;  /* 0x00000004cd0c7209 */ /* 0x000fe40007810000 */
[----:B------:R-:W-:Y:S02]  /*14420*/  IADD3 R4, R5, R16, RZ ;  /* 0x0000001005047210 */ /* 0x000fe40007ffe0ff */
[----:B------:R-:W-:Y:S02]  /*14430*/  FSEL R16, R211, -INF , P0 ;  /* 0xff800000d3107808 */ /* 0x000fe40000000000 */
[----:B------:R-:W-:Y:S02]  /*14440*/  FSEL R17, R209, -INF , P3 ;  /* 0xff800000d1117808 */ /* 0x000fe40001800000 */
[----:B------:R-:W-:Y:S02]  /*14450*/  FMNMX.FTZ R21, R16, R19, !PT ;  /* 0x0000001310157209 */ /* 0x000fe40007810000 */
[----:B------:R-:W-:Y:S02]  /*14460*/  ISETP.GT.AND P2, PT, R0, 0x10, PT ;  /* 0x000000100000780c */ /* 0x000fe40003f44270 */
[----:B------:R-:W-:Y:S02]  /*14470*/  FMNMX.FTZ R5, R189, R12, !PT ;  /* 0x0000000cbd057209 */ /* 0x000fe40007810000 */
[----:B------:R-:W-:Y:S02]  /*14480*/  FSEL R182, R176, -INF , P2 ;  /* 0xff800000b0b67808 */ /* 0x000fe40001000000 */
[----:B------:R-:W-:Y:S02]  /*14490*/  ISETP.GT.AND P2, PT, R4, 0x1, PT ;  /* 0x000000010400780c */ /* 0x000fe40003f44270 */
[----:B------:R-:W-:Y:S02]  /*144a0*/  FMNMX.FTZ R21, R17, R21, !PT ;  /* 0x0000001511157209 */ /* 0x000fe40007810000 */
[----:B------:R-:W-:Y:S02]  /*144b0*/  ISETP.GT.AND P1, PT, R0, 0x11, PT ;  /* 0x000000110000780c */ /* 0x000fe40003f24270 */
[----:B------:R-:W-:Y:S02]  /*144c0*/  ISETP.GT.AND P0, PT, R4, RZ, PT ;  /* 0x000000ff0400720c */ /* 0x000fe40003f04270 */
[----:B------:R-:W-:Y:S02]  /*144d0*/  FMNMX.FTZ R5, R191, R5, !PT ;  /* 0x00000005bf057209 */ /* 0x000fe40007810000 */
[----:B------:R-:W-:Y:S02]  /*144e0*/  FSEL R20, R217, -INF , P2 ;  /* 0xff800000d9147808 */ /* 0x000fe40001000000 */
[----:B------:R-:W-:Y:S02]  /*144f0*/  FSEL R184, R171, -INF , P1 ;  /* 0xff800000abb87808 */ /* 0x000fe40000800000 */
[----:B------:R-:W-:Y:S02]  /*14500*/  FMNMX.FTZ R21, R182, R21, !PT ;  /* 0x00000015b6157209 */ /* 0x000fe40007810000 */
[----:B------:R-:W-:Y:S02]  /*14510*/  ISETP.GT.AND P3, PT, R0, 0x18, PT ;  /* 0x000000180000780c */ /* 0x000fe40003f64270 */
[----:B------:R-:W-:Y:S02]  /*14520*/  FSEL R12, R216, -INF , P0 ;  /* 0xff800000d80c7808 */ /* 0x000fe40000000000 */
[----:B------:R-:W-:Y:S02]  /*14530*/  ISETP.GT.AND P1, PT, R4, 0x8, PT ;  /* 0x000000080400780c */ /* 0x000fe40003f24270 */
[----:B------:R-:W-:Y:S02]  /*14540*/  ISETP.GT.AND P2, PT, R0, 0x20, PT ;  /* 0x000000200000780c */ /* 0x000fe40003f44270 */
[----:B------:R-:W-:Y:S02]  /*14550*/  FMNMX.FTZ R5, R190, R5, !PT ;  /* 0x00000005be057209 */ /* 0x000fe40007810000 */
[----:B------:R-:W-:Y:S02]  /*14560*/  FSEL R19, R212, -INF , P1 ;  /* 0xff800000d4137808 */ /* 0x000fe40000800000 */
[----:B------:R-:W-:Y:S02]  /*14570*/  ISETP.GT.AND P0, PT, R0, 0x19, PT ;  /* 0x000000190000780c */ /* 0x000fe40003f04270 */
[----:B------:R-:W-:Y:S02]  /*14580*/  FSEL R187, R168, -INF , P3 ;  /* 0xff800000a8bb7808 */ /* 0x000fe40001800000 */
[C---:B------:R-:W-:Y:S02]  /*14590*/  ISETP.GT.AND P1, PT, R0.reuse, 0x21, PT ;  /* 0x000000210000780c */ /* 0x040fe40003f24270 */
[----:B------:R-:W-:Y:S02]  /*145a0*/  ISETP.GT.AND P3, PT, R0, 0x29, PT ;  /* 0x000000290000780c */ /* 0x000fe40003f64270 */
[----:B------:R-:W-:Y:S02]  /*145b0*/  FSEL R226, R24, -INF , P2 ;  /* 0xff80000018e27808 */ /* 0x000fe40001000000 */
[----:B------:R-:W-:Y:S02]  /*145c0*/  ISETP.GT.AND P2, PT, R0, 0x28, PT ;  /* 0x000000280000780c */ /* 0x000fe40003f44270 */
[----:B------:R-:W-:Y:S02]  /*145d0*/  FMNMX.FTZ R0, R184, R21, !PT ;  /* 0x00000015b8007209 */ /* 0x000fe40007810000 */
[----:B------:R-:W-:Y:S02]  /*145e0*/  FMNMX.FTZ R21, R12, R107, !PT ;  /* 0x0000006b0c157209 */ /* 0x000fe40007810000 */
[----:B------:R-:W-:Y:S02]  /*145f0*/  FMNMX.FTZ R5, R230, R5, !PT ;  /* 0x00000005e6057209 */ /* 0x000fe40007810000 */
[----:B------:R-:W-:Y:S02]  /*14600*/  FSEL R185, R108, -INF , P0 ;  /* 0xff8000006cb97808 */ /* 0x000fe40000000000 */
[----:B-1----:R-:W-:Y:S02]  /*14610*/  FMNMX.FTZ R110, R2, R23, !PT ;  /* 0x00000017026e7209 */ /* 0x002fe40007810000 */
[----:B------:R-:W-:Y:S02]  /*14620*/  FMNMX.FTZ R2, R187, R0, !PT ;  /* 0x00000000bb027209 */ /* 0x000fe40007810000 */
[----:B------:R-:W-:Y:S02]  /*14630*/  FMNMX.FTZ R0, R20, R21, !PT ;  /* 0x0000001514007209 */ /* 0x000fe40007810000 */
[C---:B------:R-:W-:Y:S02]  /*14640*/  ISETP.GT.AND P0, PT, R4.reuse, 0x9, PT ;  /* 0x000000090400780c */ /* 0x040fe40003f04270 */
[----:B------:R-:W-:Y:S02]  /*14650*/  FMNMX.FTZ R5, R229, R5, !PT ;  /* 0x00000005e5057209 */ /* 0x000fe40007810000 */
[----:B------:R-:W-:Y:S02]  /*14660*/  FMNMX.FTZ R0, R19, R0, !PT ;  /* 0x0000000013007209 */ /* 0x000fe40007810000 */
[----:B------:R-:W-:Y:S02]  /*14670*/  FSEL R24, R213, -INF , P0 ;  /* 0xff800000d5187808 */ /* 0x000fe40000000000 */
[----:B------:R-:W-:Y:S02]  /*14680*/  ISETP.GT.AND P0, PT, R4, 0x10, PT ;  /* 0x000000100400780c */ /* 0x000fe40003f04270 */
[----:B------:R-:W-:Y:S02]  /*14690*/  FMNMX.FTZ R5, R228, R5, !PT ;  /* 0x00000005e4057209 */ /* 0x000fe40007810000 */
[----:B------:R-:W-:Y:S02]  /*146a0*/  FMNMX.FTZ R0, R24, R0, !PT ;  /* 0x0000000018007209 */ /* 0x000fe40007810000 */
[----:B------:R-:W-:Y:S02]  /*146b0*/  FSEL R181, R178, -INF , P0 ;  /* 0xff800000b2b57808 */ /* 0x000fe40000000000 */
[----:B------:R-:W-:Y:S02]  /*146c0*/  ISETP.GT.AND P0, PT, R4, 0x18, PT ;  /* 0x000000180400780c */ /* 0x000fe40003f04270 */
[----:B------:R-:W-:Y:S02]  /*146d0*/  FMNMX.FTZ R5, R227, R5, !PT ;  /* 0x00000005e3057209 */ /* 0x000fe40007810000 */
[----:B------:R-:W-:Y:S01]  /*146e0*/  FMNMX.FTZ R21, R181, R0, !PT ;  /* 0x00000000b5157209 */ /* 0x000fe20007810000 */
[C---:B------:R-:W-:Y:S01]  /*146f0*/  FMUL.FTZ R0, R110.reuse, c[0x0][0x2d0] ;  /* 0x0000b4006e007a20 */ /* 0x040fe20000410000 */
[----:B------:R-:W-:Y:S01]  /*14700*/  FSEL R183, R177, -INF , P0 ;  /* 0xff800000b1b77808 */ /* 0x000fe20000000000 */
[----:B------:R-:W1:Y:S01]  /*14710*/  SHFL.BFLY PT, R22, R5, 0x2, 0x1f ;  /* 0x0c401f0005167f89 */ /* 0x000e6200000e0000 */
[----:B------:R-:W-:Y:S02]  /*14720*/  FSETP.NEU.FTZ.AND P0, PT, R110, -INF , PT ;  /* 0xff8000006e00780b */ /* 0x000fe40003f1d000 */
[----:B------:R-:W-:Y:S02]  /*14730*/  FSEL R225, R26, -INF , P1 ;  /* 0xff8000001ae17808 */ /* 0x000fe40000800000 */
[----:B------:R-:W-:Y:S02]  /*14740*/  FSEL R174, R0, RZ, P0 ;  /* 0x000000ff00ae7208 */ /* 0x000fe40000000000 */
[----:B------:R-:W-:Y:S02]  /*14750*/  ISETP.GT.AND P1, PT, R4, 0x11, PT ;  /* 0x000000110400780c */ /* 0x000fe40003f24270 */
[----:B------:R-:W-:Y:S01]  /*14760*/  FMNMX.FTZ R2, R185, R2, !PT ;  /* 0x00000002b9027209 */ /* 0x000fe20007810000 */
[--C-:B------:R-:W-:Y:S01]  /*14770*/  FFMA.FTZ R0, R7, c[0x0][0x2d0], -R174.reuse ;  /* 0x0000b40007007a23 */ /* 0x100fe200000108ae */
[----:B------:R-:W-:Y:S02]  /*14780*/  FSEL R180, R186, -INF , P1 ;  /* 0xff800000bab47808 */ /* 0x000fe40000800000 */
[----:B------:R-:W-:Y:S01]  /*14790*/  FSEL R224, R27, -INF , P2 ;  /* 0xff8000001be07808 */ /* 0x000fe20001000000 */
[----:B------:R2:W-:Y:S01]  /*147a0*/  MUFU.EX2 R215, R0 ;  /* 0x0000000000d77308 */ /* 0x0005e20000000800 */
[----:B------:R-:W-:Y:S02]  /*147b0*/  FMNMX.FTZ R21, R180, R21, !PT ;  /* 0x00000015b4157209 */ /* 0x000fe40007810000 */
[----:B------:R-:W-:Y:S02]  /*147c0*/  ISETP.GT.AND P2, PT, R4, 0x19, PT ;  /* 0x000000190400780c */ /* 0x000fe40003f44270 */
[----:B------:R-:W-:Y:S02]  /*147d0*/  FMNMX.FTZ R2, R226, R2, !PT ;  /* 0x00000002e2027209 */ /* 0x000fe40007810000 */
[----:B------:R-:W-:Y:S02]  /*147e0*/  FMNMX.FTZ R21, R183, R21, !PT ;  /* 0x00000015b7157209 */ /* 0x000fe40007810000 */
[----:B------:R-:W-:Y:S02]  /*147f0*/  FSEL R188, R179, -INF , P2 ;  /* 0xff800000b3bc7808 */ /* 0x000fe40001000000 */
[----:B-1----:R-:W-:Y:S02]  /*14800*/  FMNMX.FTZ R5, R5, R22, !PT ;  /* 0x0000001605057209 */ /* 0x002fe40007810000 */
[----:B------:R-:W-:Y:S02]  /*14810*/  ISETP.GT.AND P1, PT, R4, 0x20, PT ;  /* 0x000000200400780c */ /* 0x000fe40003f24270 */
[----:B------:R-:W-:Y:S01]  /*14820*/  FMNMX.FTZ R2, R225, R2, !PT ;  /* 0x00000002e1027209 */ /* 0x000fe20007810000 */
[----:B------:R-:W1:Y:S01]  /*14830*/  SHFL.BFLY PT, R23, R5, 0x1, 0x1f ;  /* 0x0c201f0005177f89 */ /* 0x000e6200000e0000 */
[----:B------:R-:W-:Y:S02]  /*14840*/  FMNMX.FTZ R7, R188, R21, !PT ;  /* 0x00000015bc077209 */ /* 0x000fe40007810000 */
[----:B------:R-:W-:Y:S02]  /*14850*/  FSEL R220, R25, -INF , P3 ;  /* 0xff80000019dc7808 */ /* 0x000fe40001800000 */
[----:B------:R-:W-:Y:S02]  /*14860*/  ISETP.GT.AND P3, PT, R4, 0x21, PT ;  /* 0x000000210400780c */ /* 0x000fe40003f64270 */
[----:B------:R-:W-:Y:S01]  /*14870*/  FSEL R223, R31, -INF , P1 ;  /* 0xff8000001fdf7808 */ /* 0x000fe20000800000 */
[--C-:B--2---:R-:W-:Y:S01]  /*14880*/  FFMA.FTZ R0, R8, c[0x0][0x2d0], -R174.reuse ;  /* 0x0000b40008007a23 */ /* 0x104fe200000108ae */
[----:B------:R-:W-:Y:S02]  /*14890*/  FMNMX.FTZ R2, R224, R2, !PT ;  /* 0x00000002e0027209 */ /* 0x000fe40007810000 */
[----:B------:R-:W-:Y:S01]  /*148a0*/  FSEL R221, R30, -INF , P3 ;  /* 0xff8000001edd7808 */ /* 0x000fe20001800000 */
[----:B------:R2:W3:Y:S01]  /*148b0*/  MUFU.EX2 R222, R0 ;  /* 0x0000000000de7308 */ /* 0x0004e20000000800 */
[----:B------:R-:W-:Y:S02]  /*148c0*/  FMNMX.FTZ R7, R223, R7, !PT ;  /* 0x00000007df077209 */ /* 0x000fe40007810000 */
[----:B------:R-:W-:Y:S02]  /*148d0*/  FMNMX.FTZ R2, R220, R2, !PT ;  /* 0x00000002dc027209 */ /* 0x000fe40007810000 */
[C---:B------:R-:W-:Y:S02]  /*148e0*/  ISETP.GT.AND P2, PT, R4.reuse, 0x28, PT ;  /* 0x000000280400780c */ /* 0x040fe40003f44270 */
[----:B------:R-:W-:Y:S01]  /*148f0*/  ISETP.GT.AND P1, PT, R4, 0x29, PT ;  /* 0x000000290400780c */ /* 0x000fe20003f24270 */
[----:B------:R-:W4:Y:S01]  /*14900*/  SHFL.BFLY PT, R22, R2, 0x2, 0x1f ;  /* 0x0c401f0002167f89 */ /* 0x000f2200000e0000 */
[----:B------:R-:W-:Y:S01]  /*14910*/  FMNMX.FTZ R4, R221, R7, !PT ;  /* 0x00000007dd047209 */ /* 0x000fe20007810000 */
[--C-:B------:R-:W-:Y:S01]  /*14920*/  FFMA.FTZ R7, R10, c[0x0][0x2d0], -R174.reuse ;  /* 0x0000b4000a077a23 */ /* 0x100fe200000108ae */
[----:B------:R-:W-:Y:S02]  /*14930*/  FSEL R219, R29, -INF , P2 ;  /* 0xff8000001ddb7808 */ /* 0x000fe40001000000 */
[----:B-1----:R-:W-:Y:S01]  /*14940*/  FMNMX.FTZ R109, R5, R23, !PT ;  /* 0x00000017056d7209 */ /* 0x002fe20007810000 */
[----:B------:R1:W-:Y:S01]  /*14950*/  MUFU.EX2 R242, R7 ;  /* 0x0000000700f27308 */ /* 0x0003e20000000800 */
[----:B------:R-:W-:Y:S01]  /*14960*/  FFMA.FTZ R5, R15, c[0x0][0x2d0], -R174 ;  /* 0x0000b4000f057a23 */ /* 0x000fe200000108ae */
[----:B------:R-:W-:Y:S02]  /*14970*/  FSEL R103, R28, -INF , P1 ;  /* 0xff8000001c677808 */ /* 0x000fe40000800000 */
[----:B------:R-:W-:Y:S06]  /*14980*/  FSETP.NEU.FTZ.AND P2, PT, R109, -INF , PT ;  /* 0xff8000006d00780b */ /* 0x000fec0003f5d000 */
[----:B------:R5:W5:Y:S01]  /*14990*/  MUFU.EX2 R243, R5 ;  /* 0x0000000500f37308 */ /* 0x000b620000000800 */
[----:B--2---:R-:W-:Y:S02]  /*149a0*/  FMNMX.FTZ R0, R219, R4, !PT ;  /* 0x00000004db007209 */ /* 0x004fe40007810000 */
[----:B---3--:R-:W-:Y:S02]  /*149b0*/  F2FP.PACK_AB R168, R222, R215 ;  /* 0x000000d7dea8723e */ /* 0x008fe400000000ff */
[----:B------:R-:W-:Y:S02]  /*149c0*/  FMNMX.FTZ R0, R103, R0, !PT ;  /* 0x0000000067007209 */ /* 0x000fe40007810000 */
[----:B----4-:R-:W-:Y:S03]  /*149d0*/  FMNMX.FTZ R4, R2, R22, !PT ;  /* 0x0000001602047209 */ /* 0x010fe60007810000 */
[----:B------:R-:W2:Y:S01]  /*149e0*/  SHFL.BFLY PT, R2, R0, 0x2, 0x1f ;  /* 0x0c401f0000027f89 */ /* 0x000ea200000e0000 */
[----:B-1----:R-:W-:Y:S07]  /*149f0*/  FMUL.FTZ R7, R109, c[0x0][0x2d0] ;  /* 0x0000b4006d077a20 */ /* 0x002fee0000410000 */
[----:B------:R-:W1:Y:S01]  /*14a00*/  SHFL.BFLY PT, R8, R4, 0x1, 0x1f ;  /* 0x0c201f0004087f89 */ /* 0x000e6200000e0000 */
[----:B------:R-:W-:Y:S05]  /*14a10*/  FSEL R173, R7, RZ, P2 ;  /* 0x000000ff07ad7208 */ /* 0x000fea0001000000 */
[--C-:B-----5:R-:W-:Y:S01]  /*14a20*/  FFMA.FTZ R5, R9, c[0x0][0x2d0], -R173.reuse ;  /* 0x0000b40009057a23 */ /* 0x120fe200000108ad */
[----:B------:R-:W-:Y:S03]  /*14a30*/  F2FP.PACK_AB R170, R243, R242 ;  /* 0x000000f2f3aa723e */ /* 0x000fe600000000ff */
[----:B------:R3:W-:Y:S01]  /*14a40*/  MUFU.EX2 R178, R5 ;  /* 0x0000000500b27308 */ /* 0x0007e20000000800 */
[----:B--2---:R-:W-:Y:S01]  /*14a50*/  FMNMX.FTZ R0, R0, R2, !PT ;  /* 0x0000000200007209 */ /* 0x004fe20007810000 */
[--C-:B------:R-:W-:Y:S08]  /*14a60*/  FFMA.FTZ R2, R14, c[0x0][0x2d0], -R173.reuse ;  /* 0x0000b4000e027a23 */ /* 0x100ff000000108ad */
[----:B------:R2:W-:Y:S01]  /*14a70*/  MUFU.EX2 R240, R2 ;  /* 0x0000000200f07308 */ /* 0x0005e20000000800 */
[----:B-1----:R-:W-:Y:S01]  /*14a80*/  FMNMX.FTZ R108, R4, R8, !PT ;  /* 0x00000008046c7209 */ /* 0x002fe20007810000 */
[--C-:B------:R-:W-:Y:S03]  /*14a90*/  FFMA.FTZ R4, R18, c[0x0][0x2d0], -R173.reuse ;  /* 0x0000b40012047a23 */ /* 0x100fe600000108ad */
[C---:B------:R-:W-:Y:S05]  /*14aa0*/  FSETP.NEU.FTZ.AND P1, PT, R108.reuse, -INF , PT ;  /* 0xff8000006c00780b */ /* 0x040fea0003f3d000 */
[----:B------:R-:W1:Y:S01]  /*14ab0*/  MUFU.EX2 R241, R4 ;  /* 0x0000000400f17308 */ /* 0x000e620000000800 */
[----:B---3--:R-:W-:Y:S09]  /*14ac0*/  FFMA.FTZ R5, R11, c[0x0][0x2d0], -R173 ;  /* 0x0000b4000b057a23 */ /* 0x008ff200000108ad */
        /* <DEDUP_REMOVED lines=24> */
[C---:B-1----:R-:W-:Y:S02]  /*14c50*/  FMUL.FTZ R4, R101.reuse, R120 ;  /* 0x0000007865047220 */ /* 0x042fe40000410000 */
[C---:B------:R-:W-:Y:S02]  /*14c60*/  FMUL.FTZ R5, R101.reuse, R121 ;  /* 0x0000007965057220 */ /* 0x040fe40000410000 */
[C---:B------:R-:W-:Y:S02]  /*14c70*/  FMUL.FTZ R16, R101.reuse, R128 ;  /* 0x0000008065107220 */ /* 0x040fe40000410000 */
[C---:B------:R-:W-:Y:S02]  /*14c80*/  FMUL.FTZ R17, R101.reuse, R129 ;  /* 0x0000008165117220 */ /* 0x040fe40000410000 */
[C---:B------:R-:W-:Y:S02]  /*14c90*/  FMUL.FTZ R32, R101.reuse, R144 ;  /* 0x0000009065207220 */ /* 0x040fe40000410000 */
[--C-:B--2---:R-:W-:Y:S02]  /*14ca0*/  FFMA.FTZ R2, R20, c[0x0][0x2d0], -R175.reuse ;  /* 0x0000b40014027a23 */ /* 0x104fe400000108af */
[----:B------:R-:W1:Y:S01]  /*14cb0*/  LDSM.16.MT88.4 R20, [R166] ;  /* 0x00000000a614783b */ /* 0x000e620000004200 */
[C---:B------:R-:W-:Y:S01]  /*14cc0*/  FMUL.FTZ R33, R101.reuse, R145 ;  /* 0x0000009165217220 */ /* 0x040fe20000410000 */
[----:B------:R2:W-:Y:S01]  /*14cd0*/  MUFU.EX2 R235, R2 ;  /* 0x0000000200eb7308 */ /* 0x0005e20000000800 */
[C---:B------:R-:W-:Y:S02]  /*14ce0*/  FMUL.FTZ R48, R101.reuse, R160 ;  /* 0x000000a065307220 */ /* 0x040fe40000410000 */
[C---:B------:R-:W-:Y:S02]  /*14cf0*/  FMUL.FTZ R49, R101.reuse, R161 ;  /* 0x000000a165317220 */ /* 0x040fe40000410000 */
[C---:B------:R-:W-:Y:S02]  /*14d00*/  FMUL.FTZ R52, R101.reuse, R52 ;  /* 0x0000003465347220 */ /* 0x040fe40000410000 */
[----:B------:R-:W-:Y:S02]  /*14d10*/  FMUL.FTZ R53, R101, R53 ;  /* 0x0000003565357220 */ /* 0x000fe40000410000 */
[--C-:B------:R-:W-:Y:S02]  /*14d20*/  FFMA.FTZ R144, R219, c[0x0][0x2d0], -R175.reuse ;  /* 0x0000b400db907a23 */ /* 0x100fe400000108af */
[C---:B------:R-:W-:Y:S02]  /*14d30*/  FMUL.FTZ R64, R101.reuse, R64 ;  /* 0x0000004065407220 */ /* 0x040fe40000410000 */
[C---:B------:R-:W-:Y:S02]  /*14d40*/  FMUL.FTZ R65, R101.reuse, R65 ;  /* 0x0000004165417220 */ /* 0x040fe40000410000 */
[C---:B------:R-:W-:Y:S02]  /*14d50*/  FMUL.FTZ R68, R101.reuse, R68 ;  /* 0x0000004465447220 */ /* 0x040fe40000410000 */
[C---:B------:R-:W-:Y:S02]  /*14d60*/  FMUL.FTZ R69, R101.reuse, R69 ;  /* 0x0000004565457220 */ /* 0x040fe40000410000 */
[C---:B------:R-:W-:Y:S02]  /*14d70*/  FMUL.FTZ R80, R101.reuse, R80 ;  /* 0x0000005065507220 */ /* 0x040fe40000410000 */
[C---:B------:R-:W-:Y:S02]  /*14d80*/  FMUL.FTZ R81, R101.reuse, R81 ;  /* 0x0000005165517220 */ /* 0x040fe40000410000 */
[----:B------:R-:W-:Y:S02]  /*14d90*/  FMUL.FTZ R84, R101, R84 ;  /* 0x0000005465547220 */ /* 0x000fe40000410000 */
[----:B--2---:R-:W-:Y:S02]  /*14da0*/  FFMA.FTZ R2, R19, c[0x0][0x2d0], -R175 ;  /* 0x0000b40013027a23 */ /* 0x004fe400000108af */
[C---:B------:R-:W-:Y:S02]  /*14db0*/  FMUL.FTZ R85, R101.reuse, R85 ;  /* 0x0000005565557220 */ /* 0x040fe40000410000 */
[----:B------:R2:W-:Y:S01]  /*14dc0*/  MUFU.EX2 R236, R2 ;  /* 0x0000000200ec7308 */ /* 0x0005e20000000800 */
[C---:B------:R-:W-:Y:S02]  /*14dd0*/  FMUL.FTZ R96, R101.reuse, R96 ;  /* 0x0000006065607220 */ /* 0x040fe40000410000 */
        /* <DEDUP_REMOVED lines=8> */
[----:B---3--:R-:W-:Y:S02]  /*14e60*/  FMUL.FTZ R6, R100, R122 ;  /* 0x0000007a64067220 */ /* 0x008fe40000410000 */
[----:B------:R-:W-:Y:S02]  /*14e70*/  FMUL.FTZ R0, R0, c[0x0][0x2d0] ;  /* 0x0000b40000007a20 */ /* 0x000fe40000410000 */
[C---:B------:R-:W-:Y:S02]  /*14e80*/  FMUL.FTZ R7, R100.reuse, R123 ;  /* 0x0000007b64077220 */ /* 0x040fe40000410000 */
[----:B------:R2:W3:Y:S01]  /*14e90*/  MUFU.EX2 R3, R0 ;  /* 0x0000000000037308 */ /* 0x0004e20000000800 */
[----:B------:R-:W4:Y:S01]  /*14ea0*/  LDSM.16.MT88.4 R120, [R166+0xc00] ;  /* 0x000c0000a678783b */ /* 0x000f220000004200 */
[C---:B------:R-:W-:Y:S02]  /*14eb0*/  FMUL.FTZ R18, R100.reuse, R130 ;  /* 0x0000008264127220 */ /* 0x040fe40000410000 */
[C---:B------:R-:W-:Y:S01]  /*14ec0*/  FMUL.FTZ R19, R100.reuse, R131 ;  /* 0x0000008364137220 */ /* 0x040fe20000410000 */
[-C--:B-1----:R-:W-:Y:S01]  /*14ed0*/  HMMA.16816.F32 R4, R168, R20.reuse, R4 ;  /* 0x00000014a804723c */ /* 0x082fe20000001804 */
[C---:B------:R-:W-:Y:S02]  /*14ee0*/  FMUL.FTZ R35, R100.reuse, R147 ;  /* 0x0000009364237220 */ /* 0x040fe40000410000 */
[C---:B------:R-:W-:Y:S01]  /*14ef0*/  FMUL.FTZ R34, R100.reuse, R146 ;  /* 0x0000009264227220 */ /* 0x040fe20000410000 */
[----:B------:R-:W-:Y:S01]  /*14f00*/  LDSM.16.MT88.4 R128, [R167+0x400] ;  /* 0x00040000a780783b */ /* 0x000fe20000004200 */
[C---:B------:R-:W-:Y:S02]  /*14f10*/  FMUL.FTZ R50, R100.reuse, R162 ;  /* 0x000000a264327220 */ /* 0x040fe40000410000 */
[C---:B------:R-:W-:Y:S02]  /*14f20*/  FMUL.FTZ R51, R100.reuse, R163 ;  /* 0x000000a364337220 */ /* 0x040fe40000410000 */
[C---:B------:R-:W-:Y:S03]  /*14f30*/  FMUL.FTZ R54, R100.reuse, R54 ;  /* 0x0000003664367220 */ /* 0x040fe60000410000 */
[----:B------:R-:W-:Y:S01]  /*14f40*/  FMUL.FTZ R55, R100, R55 ;  /* 0x0000003764377220 */ /* 0x000fe20000410000 */
[----:B------:R-:W-:Y:S01]  /*14f50*/  LDSM.16.MT88.4 R160, [R166+0x1400] ;  /* 0x00140000a6a0783b */ /* 0x000fe20000004200 */
[--C-:B------:R-:W-:Y:S02]  /*14f60*/  FFMA.FTZ R106, R208, c[0x0][0x2d0], -R174.reuse ;  /* 0x0000b400d06a7a23 */ /* 0x100fe400000108ae */
[C---:B------:R-:W-:Y:S02]  /*14f70*/  FMUL.FTZ R66, R100.reuse, R66 ;  /* 0x0000004264427220 */ /* 0x040fe40000410000 */
[----:B------:R-:W-:Y:S01]  /*14f80*/  FMUL.FTZ R67, R100, R67 ;  /* 0x0000004364437220 */ /* 0x000fe20000410000 */
[----:B------:R-:W-:Y:S01]  /*14f90*/  MUFU.EX2 R218, R106 ;  /* 0x0000006a00da7308 */ /* 0x000fe20000000800 */
[----:B--2---:R-:W-:Y:S02]  /*14fa0*/  FADD.FTZ R0, -R2, R107 ;  /* 0x0000006b02007221 */ /* 0x004fe40000010100 */
[----:B------:R-:W-:Y:S02]  /*14fb0*/  FFMA.FTZ R2, R24, c[0x0][0x2d0], -R175 ;  /* 0x0000b40018027a23 */ /* 0x000fe400000108af */
[----:B------:R-:W-:Y:S02]  /*14fc0*/  FMUL.FTZ R0, R0, c[0x0][0x2d0] ;  /* 0x0000b40000007a20 */ /* 0x000fe40000410000 */
[----:B---3--:R-:W-:Y:S01]  /*14fd0*/  FMUL.FTZ R8, R3, R116 ;  /* 0x0000007403087220 */ /* 0x008fe20000410000 */
[----:B------:R-:W-:Y:S01]  /*14fe0*/  F2FP.PACK_AB R116, R179, R177 ;  /* 0x000000b1b374723e */ /* 0x000fe200000000ff */
[----:B------:R-:W-:Y:S01]  /*14ff0*/  FMUL.FTZ R9, R3, R117 ;  /* 0x0000007503097220 */ /* 0x000fe20000410000 */
[----:B------:R1:W-:Y:S01]  /*15000*/  MUFU.EX2 R238, R2 ;  /* 0x0000000200ee7308 */ /* 0x0003e20000000800 */
[----:B------:R-:W-:Y:S01]  /*15010*/  F2FP.PACK_AB R117, R235, R176 ;  /* 0x000000b0eb75723e */ /* 0x000fe200000000ff */
[C---:B------:R-:W-:Y:S02]  /*15020*/  FMUL.FTZ R12, R3.reuse, R124 ;  /* 0x0000007c030c7220 */ /* 0x040fe40000410000 */
[C---:B------:R-:W-:Y:S02]  /*15030*/  FMUL.FTZ R13, R3.reuse, R125 ;  /* 0x0000007d030d7220 */ /* 0x040fe40000410000 */
[C---:B------:R-:W-:Y:S02]  /*15040*/  FMUL.FTZ R24, R3.reuse, R136 ;  /* 0x0000008803187220 */ /* 0x040fe40000410000 */
[C---:B------:R-:W-:Y:S02]  /*15050*/  FMUL.FTZ R25, R3.reuse, R137 ;  /* 0x0000008903197220 */ /* 0x040fe40000410000 */
[----:B------:R-:W2:Y:S01]  /*15060*/  MUFU.EX2 R0, R0 ;  /* 0x0000000000007308 */ /* 0x000ea20000000800 */
[C---:B------:R-:W-:Y:S02]  /*15070*/  FMUL.FTZ R29, R3.reuse, R141 ;  /* 0x0000008d031d7220 */ /* 0x040fe40000410000 */
[C---:B------:R-:W-:Y:S02]  /*15080*/  FMUL.FTZ R28, R3.reuse, R140 ;  /* 0x0000008c031c7220 */ /* 0x040fe40000410000 */
[C---:B------:R-:W-:Y:S02]  /*15090*/  FMUL.FTZ R40, R3.reuse, R152 ;  /* 0x0000009803287220 */ /* 0x040fe40000410000 */
[C---:B------:R-:W-:Y:S02]  /*150a0*/  FMUL.FTZ R41, R3.reuse, R153 ;  /* 0x0000009903297220 */ /* 0x040fe40000410000 */
[C---:B------:R-:W-:Y:S02]  /*150b0*/  FMUL.FTZ R44, R3.reuse, R156 ;  /* 0x0000009c032c7220 */ /* 0x040fe40000410000 */
[C---:B------:R-:W-:Y:S02]  /*150c0*/  FMUL.FTZ R45, R3.reuse, R157 ;  /* 0x0000009d032d7220 */ /* 0x040fe40000410000 */
[----:B------:R-:W-:Y:S02]  /*150d0*/  FMUL.FTZ R56, R3, R56 ;  /* 0x0000003803387220 */ /* 0x000fe40000410000 */
[--C-:B-1----:R-:W-:Y:S02]  /*150e0*/  FFMA.FTZ R2, R207, c[0x0][0x2d0], -R174.reuse ;  /* 0x0000b400cf027a23 */ /* 0x102fe400000108ae */
[C---:B------:R-:W-:Y:S02]  /*150f0*/  FMUL.FTZ R57, R3.reuse, R57 ;  /* 0x0000003903397220 */ /* 0x040fe40000410000 */
[----:B------:R1:W-:Y:S01]  /*15100*/  MUFU.EX2 R209, R2 ;  /* 0x0000000200d17308 */ /* 0x0003e20000000800 */
[C---:B------:R-:W-:Y:S02]  /*15110*/  FMUL.FTZ R60, R3.reuse, R60 ;  /* 0x0000003c033c7220 */ /* 0x040fe40000410000 */
[----:B------:R-:W-:Y:S02]  /*15120*/  FMUL.FTZ R61, R3, R61 ;  /* 0x0000003d033d7220 */ /* 0x000fe40000410000 */
[C---:B--2---:R-:W-:Y:S01]  /*15130*/  FMUL.FTZ R10, R0.reuse, R118 ;  /* 0x00000076000a7220 */ /* 0x044fe20000410000 */
[----:B------:R-:W-:Y:S01]  /*15140*/  F2FP.PACK_AB R118, R239, R237 ;  /* 0x000000edef76723e */ /* 0x000fe200000000ff */
[----:B------:R-:W-:Y:S01]  /*15150*/  FMUL.FTZ R11, R0, R119 ;  /* 0x00000077000b7220 */ /* 0x000fe20000410000 */
[----:B------:R-:W-:Y:S01]  /*15160*/  F2FP.PACK_AB R119, R238, R236 ;  /* 0x000000ecee77723e */ /* 0x000fe200000000ff */
[--C-:B------:R-:W-:Y:S02]  /*15170*/  FFMA.FTZ R141, R234, c[0x0][0x2d0], -R174.reuse ;  /* 0x0000b400ea8d7a23 */ /* 0x100fe400000108ae */
[----:B------:R-:W2:Y:S01]  /*15180*/  LDL R234, [R1+0x10] ;  /* 0x0000100001ea7983 */ /* 0x000ea20000100800 */
[--C-:B------:R-:W-:Y:S02]  /*15190*/  FFMA.FTZ R137, R229, c[0x0][0x2d0], -R173.reuse ;  /* 0x0000b400e5897a23 */ /* 0x100fe400000108ad */
[--C-:B------:R-:W-:Y:S01]  /*151a0*/  FFMA.FTZ R136, R228, c[0x0][0x2d0], -R173.reuse ;  /* 0x0000b400e4887a23 */ /* 0x100fe200000108ad */
[C---:B------:R-:W-:Y:S01]  /*151b0*/  HMMA.16816.F32 R8, R116.reuse, R20, R8 ;  /* 0x000000147408723c */ /* 0x040fe20000001808 */
[C---:B------:R-:W-:Y:S02]  /*151c0*/  FMUL.FTZ R14, R0.reuse, R126 ;  /* 0x0000007e000e7220 */ /* 0x040fe40000410000 */
[C---:B------:R-:W-:Y:S02]  /*151d0*/  FMUL.FTZ R15, R0.reuse, R127 ;  /* 0x0000007f000f7220 */ /* 0x040fe40000410000 */
[----:B------:R-:W-:Y:S02]  /*151e0*/  FMUL.FTZ R26, R0, R138 ;  /* 0x0000008a001a7220 */ /* 0x000fe40000410000 */
[C---:B------:R-:W-:Y:S02]  /*151f0*/  FMUL.FTZ R20, R101.reuse, R132 ;  /* 0x0000008465147220 */ /* 0x040fe40000410000 */
[--C-:B-1----:R-:W-:Y:S01]  /*15200*/  FFMA.FTZ R2, R206, c[0x0][0x2d0], -R174.reuse ;  /* 0x0000b400ce027a23 */ /* 0x102fe200000108ae */
[-C--:B------:R-:W-:Y:S02]  /*15210*/  HMMA.16816.F32 R12, R116, R22.reuse, R12 ;  /* 0x00000016740c723c */ /* 0x080fe4000000180c */
[----:B------:R-:W-:Y:S01]  /*15220*/  FMUL.FTZ R21, R101, R133 ;  /* 0x0000008565157220 */ /* 0x000fe20000410000 */
[----:B------:R1:W-:Y:S01]  /*15230*/  MUFU.EX2 R213, R2 ;  /* 0x0000000200d57308 */ /* 0x0003e20000000800 */
[--C-:B------:R-:W-:Y:S02]  /*15240*/  FFMA.FTZ R138, R230, c[0x0][0x2d0], -R173.reuse ;  /* 0x0000b400e68a7a23 */ /* 0x100fe400000108ad */
        /* <DEDUP_REMOVED lines=8> */
[--C-:B------:R-:W-:Y:S02]  /*152d0*/  FFMA.FTZ R139, R232, c[0x0][0x2d0], -R174.reuse ;  /* 0x0000b400e88b7a23 */ /* 0x100fe400000108ae */
[C---:B------:R-:W-:Y:S02]  /*152e0*/  FMUL.FTZ R43, R0.reuse, R155 ;  /* 0x0000009b002b7220 */ /* 0x040fe40000410000 */
[-C--:B------:R-:W-:Y:S01]  /*152f0*/  HMMA.16816.F32 R20, R168, R36.reuse, R20 ;  /* 0x00000024a814723c */ /* 0x080fe20000001814 */
[--C-:B-1----:R-:W-:Y:S02]  /*15300*/  FFMA.FTZ R2, R205, c[0x0][0x2d0], -R173.reuse ;  /* 0x0000b400cd027a23 */ /* 0x102fe400000108ad */
[C---:B------:R-:W-:Y:S02]  /*15310*/  FMUL.FTZ R46, R0.reuse, R158 ;  /* 0x0000009e002e7220 */ /* 0x040fe40000410000 */
[----:B------:R1:W-:Y:S01]  /*15320*/  MUFU.EX2 R207, R2 ;  /* 0x0000000200cf7308 */ /* 0x0003e20000000800 */
[C---:B------:R-:W-:Y:S02]  /*15330*/  FMUL.FTZ R47, R0.reuse, R159 ;  /* 0x0000009f002f7220 */ /* 0x040fe40000410000 */
[C---:B------:R-:W-:Y:S01]  /*15340*/  HMMA.16816.F32 R24, R116.reuse, R36, R24 ;  /* 0x000000247418723c */ /* 0x040fe20000001818 */
[C---:B------:R-:W-:Y:S03]  /*15350*/  FMUL.FTZ R58, R0.reuse, R58 ;  /* 0x0000003a003a7220 */ /* 0x040fe60000410000 */
[C---:B------:R-:W-:Y:S02]  /*15360*/  FMUL.FTZ R59, R0.reuse, R59 ;  /* 0x0000003b003b7220 */ /* 0x040fe40000410000 */
[C---:B------:R-:W-:Y:S02]  /*15370*/  FMUL.FTZ R62, R0.reuse, R62 ;  /* 0x0000003e003e7220 */ /* 0x040fe40000410000 */
[-C--:B------:R-:W-:Y:S01]  /*15380*/  HMMA.16816.F32 R28, R116, R38.reuse, R28 ;  /* 0x00000026741c723c */ /* 0x080fe2000000181c */
[C---:B------:R-:W-:Y:S03]  /*15390*/  FMUL.FTZ R36, R101.reuse, R148 ;  /* 0x0000009465247220 */ /* 0x040fe60000410000 */
[----:B------:R-:W-:Y:S02]  /*153a0*/  FMUL.FTZ R37, R101, R149 ;  /* 0x0000009565257220 */ /* 0x000fe40000410000 */
[----:B------:R-:W-:Y:S02]  /*153b0*/  FMUL.FTZ R63, R0, R63 ;  /* 0x0000003f003f7220 */ /* 0x000fe40000410000 */
[C---:B------:R-:W-:Y:S01]  /*153c0*/  HMMA.16816.F32 R32, R168.reuse, R38, R32 ;  /* 0x00000026a820723c */ /* 0x040fe20000001820 */
[--C-:B------:R-:W-:Y:S03]  /*153d0*/  FFMA.FTZ R107, R210, c[0x0][0x2d0], -R174.reuse ;  /* 0x0000b400d26b7a23 */ /* 0x100fe600000108ae */
[C---:B------:R-:W-:Y:S01]  /*153e0*/  FMUL.FTZ R70, R100.reuse, R70 ;  /* 0x0000004664467220 */ /* 0x040fe20000410000 */
[----:B------:R-:W-:Y:S01]  /*153f0*/  MUFU.EX2 R214, R107 ;  /* 0x0000006b00d67308 */ /* 0x000fe20000000800 */
[--C-:B-1----:R-:W-:Y:S02]  /*15400*/  FFMA.FTZ R2, R189, c[0x0][0x2d0], -R173.reuse ;  /* 0x0000b400bd027a23 */ /* 0x102fe400000108ad */
[C---:B------:R-:W-:Y:S04]  /*15410*/  FMUL.FTZ R38, R100.reuse, R150 ;  /* 0x0000009664267220 */ /* 0x040fe80000410000 */
[C---:B------:R-:W-:Y:S02]  /*15420*/  FMUL.FTZ R39, R100.reuse, R151 ;  /* 0x0000009764277220 */ /* 0x040fe40000410000 */
[----:B------:R-:W-:Y:S01]  /*15430*/  FMUL.FTZ R71, R100, R71 ;  /* 0x0000004764477220 */ /* 0x000fe20000410000 */
[----:B------:R1:W-:Y:S01]  /*15440*/  MUFU.EX2 R211, R2 ;  /* 0x0000000200d37308 */ /* 0x0003e20000000800 */
[C---:B------:R-:W-:Y:S02]  /*15450*/  FMUL.FTZ R72, R3.reuse, R72 ;  /* 0x0000004803487220 */ /* 0x040fe40000410000 */
[C---:B------:R-:W-:Y:S01]  /*15460*/  FMUL.FTZ R73, R3.reuse, R73 ;  /* 0x0000004903497220 */ /* 0x040fe20000410000 */
[-C--:B----4-:R-:W-:Y:S01]  /*15470*/  HMMA.16816.F32 R36, R168, R120.reuse, R36 ;  /* 0x00000078a824723c */ /* 0x090fe20000001824 */
[C---:B------:R-:W-:Y:S02]  /*15480*/  FMUL.FTZ R74, R0.reuse, R74 ;  /* 0x0000004a004a7220 */ /* 0x040fe40000410000 */
[C---:B------:R-:W-:Y:S02]  /*15490*/  FMUL.FTZ R75, R0.reuse, R75 ;  /* 0x0000004b004b7220 */ /* 0x040fe40000410000 */
[C---:B------:R-:W-:Y:S02]  /*154a0*/  FMUL.FTZ R76, R3.reuse, R76 ;  /* 0x0000004c034c7220 */ /* 0x040fe40000410000 */
[----:B------:R-:W-:Y:S01]  /*154b0*/  FMUL.FTZ R77, R3, R77 ;  /* 0x0000004d034d7220 */ /* 0x000fe20000410000 */
[C---:B------:R-:W-:Y:S01]  /*154c0*/  HMMA.16816.F32 R40, R116.reuse, R120, R40 ;  /* 0x000000787428723c */ /* 0x040fe20000001828 */
[C---:B------:R-:W-:Y:S03]  /*154d0*/  FMUL.FTZ R78, R0.reuse, R78 ;  /* 0x0000004e004e7220 */ /* 0x040fe60000410000 */
[----:B------:R-:W-:Y:S02]  /*154e0*/  FMUL.FTZ R79, R0, R79 ;  /* 0x0000004f004f7220 */ /* 0x000fe40000410000 */
[C---:B------:R-:W-:Y:S02]  /*154f0*/  FMUL.FTZ R82, R100.reuse, R82 ;  /* 0x0000005264527220 */ /* 0x040fe40000410000 */
[-C--:B------:R-:W-:Y:S01]  /*15500*/  HMMA.16816.F32 R44, R116, R122.reuse, R44 ;  /* 0x0000007a742c723c */ /* 0x080fe2000000182c */
[C---:B------:R-:W-:Y:S03]  /*15510*/  FMUL.FTZ R83, R100.reuse, R83 ;  /* 0x0000005364537220 */ /* 0x040fe60000410000 */
[--C-:B-1----:R-:W-:Y:S02]  /*15520*/  FFMA.FTZ R2, R191, c[0x0][0x2d0], -R173.reuse ;  /* 0x0000b400bf027a23 */ /* 0x102fe400000108ad */
[C---:B------:R-:W-:Y:S02]  /*15530*/  FMUL.FTZ R86, R100.reuse, R86 ;  /* 0x0000005664567220 */ /* 0x040fe40000410000 */
[C---:B------:R-:W-:Y:S01]  /*15540*/  HMMA.16816.F32 R48, R168.reuse, R122, R48 ;  /* 0x0000007aa830723c */ /* 0x040fe20000001830 */
[----:B------:R1:W-:Y:S01]  /*15550*/  MUFU.EX2 R216, R2 ;  /* 0x0000000200d87308 */ /* 0x0003e20000000800 */
[----:B------:R-:W3:Y:S02]  /*15560*/  LDSM.16.MT88.4 R120, [R167+0xc00] ;  /* 0x000c0000a778783b */ /* 0x000ee40000004200 */
[----:B------:R-:W-:Y:S02]  /*15570*/  FMUL.FTZ R87, R100, R87 ;  /* 0x0000005764577220 */ /* 0x000fe40000410000 */
[C---:B------:R-:W-:Y:S02]  /*15580*/  FMUL.FTZ R88, R3.reuse, R88 ;  /* 0x0000005803587220 */ /* 0x040fe40000410000 */
[C---:B------:R-:W-:Y:S04]  /*15590*/  FMUL.FTZ R89, R3.reuse, R89 ;  /* 0x0000005903597220 */ /* 0x040fe80000410000 */
[C---:B------:R-:W-:Y:S02]  /*155a0*/  FMUL.FTZ R90, R0.reuse, R90 ;  /* 0x0000005a005a7220 */ /* 0x040fe40000410000 */
[C---:B------:R-:W-:Y:S02]  /*155b0*/  FMUL.FTZ R91, R0.reuse, R91 ;  /* 0x0000005b005b7220 */ /* 0x040fe40000410000 */
[C---:B------:R-:W-:Y:S02]  /*155c0*/  FMUL.FTZ R92, R3.reuse, R92 ;  /* 0x0000005c035c7220 */ /* 0x040fe40000410000 */
[C---:B------:R-:W-:Y:S02]  /*155d0*/  FMUL.FTZ R93, R3.reuse, R93 ;  /* 0x0000005d035d7220 */ /* 0x040fe40000410000 */
[C---:B------:R-:W-:Y:S02]  /*155e0*/  FMUL.FTZ R94, R0.reuse, R94 ;  /* 0x0000005e005e7220 */ /* 0x040fe40000410000 */
[----:B------:R-:W-:Y:S02]  /*155f0*/  FMUL.FTZ R95, R0, R95 ;  /* 0x0000005f005f7220 */ /* 0x000fe40000410000 */
[----:B------:R-:W-:Y:S02]  /*15600*/  FMUL.FTZ R98, R100, R98 ;  /* 0x0000006264627220 */ /* 0x000fe40000410000 */
[----:B-1----:R-:W-:Y:S02]  /*15610*/  FFMA.FTZ R2, R190, c[0x0][0x2d0], -R173 ;  /* 0x0000b400be027a23 */ /* 0x002fe400000108ad */
[----:B------:R-:W-:Y:S02]  /*15620*/  FMUL.FTZ R99, R100, R99 ;  /* 0x0000006364637220 */ /* 0x000fe40000410000 */
[----:B------:R1:W-:Y:S01]  /*15630*/  MUFU.EX2 R217, R2 ;  /* 0x0000000200d97308 */ /* 0x0003e20000000800 */
[----:B------:R-:W-:Y:S02]  /*15640*/  FFMA.FTZ R3, R3, R251, R177 ;  /* 0x000000fb03037223 */ /* 0x000fe400000100b1 */
[----:B------:R-:W-:Y:S02]  /*15650*/  FFMA.FTZ R101, R101, R247, R215 ;  /* 0x000000f765657223 */ /* 0x000fe400000100d7 */
[----:B------:R-:W-:Y:S02]  /*15660*/  FFMA.FTZ R173, R227, c[0x0][0x2d0], -R173 ;  /* 0x0000b400e3ad7a23 */ /* 0x000fe400000108ad */
[----:B------:R-:W-:Y:S02]  /*15670*/  FADD.FTZ R146, R222, R101 ;  /* 0x00000065de927221 */ /* 0x000fe40000010000 */
[--C-:B------:R-:W-:Y:S02]  /*15680*/  FFMA.FTZ R142, R221, c[0x0][0x2d0], -R175.reuse ;  /* 0x0000b400dd8e7a23 */ /* 0x100fe400000108af */
[--C-:B------:R-:W-:Y:S01]  /*15690*/  FFMA.FTZ R140, R233, c[0x0][0x2d0], -R174.reuse ;  /* 0x0000b400e98c7a23 */ /* 0x100fe200000108ae */
[-C--:B---3--:R-:W-:Y:S01]  /*156a0*/  HMMA.16816.F32 R52, R168, R120.reuse, R52 ;  /* 0x00000078a834723c */ /* 0x088fe20000001834 */
[----:B------:R-:W-:Y:S02]  /*156b0*/  FFMA.FTZ R174, R231, c[0x0][0x2d0], -R174 ;  /* 0x0000b400e7ae7a23 */ /* 0x000fe400000108ae */
[--C-:B------:R-:W-:Y:S02]  /*156c0*/  FFMA.FTZ R107, R226, c[0x0][0x2d0], -R172.reuse ;  /* 0x0000b400e26b7a23 */ /* 0x100fe400000108ac */
[--C-:B------:R-:W-:Y:S02]  /*156d0*/  FFMA.FTZ R106, R225, c[0x0][0x2d0], -R172.reuse ;  /* 0x0000b400e16a7a23 */ /* 0x100fe400000108ac */
[----:B------:R-:W-:Y:S01]  /*156e0*/  FFMA.FTZ R143, R224, c[0x0][0x2d0], -R172 ;  /* 0x0000b400e08f7a23 */ /* 0x000fe200000108ac */
[C---:B------:R-:W-:Y:S01]  /*156f0*/  HMMA.16816.F32 R56, R116.reuse, R120, R56 ;  /* 0x000000787438723c */ /* 0x040fe20000001838 */
[----:B------:R-:W-:Y:S02]  /*15700*/  FFMA.FTZ R0, R0, R250, R176 ;  /* 0x000000fa00007223 */ /* 0x000fe400000100b0 */
[----:B------:R-:W-:Y:S01]  /*15710*/  MUFU.EX2 R176, R142 ;  /* 0x0000008e00b07308 */ /* 0x000fe20000000800 */
[----:B-1----:R-:W-:Y:S02]  /*15720*/  FFMA.FTZ R2, R182, c[0x0][0x2d0], -R172 ;  /* 0x0000b400b6027a23 */ /* 0x002fe400000108ac */
[----:B------:R-:W-:Y:S02]  /*15730*/  FADD.FTZ R0, R235, R0 ;  /* 0x00000000eb007221 */ /* 0x000fe40000010000 */
[-C--:B------:R-:W-:Y:S05]  /*15740*/  HMMA.16816.F32 R60, R116, R122.reuse, R60 ;  /* 0x0000007a743c723c */ /* 0x080fea000000183c */
[----:B------:R1:W-:Y:S03]  /*15750*/  MUFU.EX2 R206, R2 ;  /* 0x0000000200ce7308 */ /* 0x0003e60000000800 */
[C---:B------:R-:W-:Y:S01]  /*15760*/  HMMA.16816.F32 R64, R168.reuse, R122, R64 ;  /* 0x0000007aa840723c */ /* 0x040fe20000001840 */
[----:B------:R-:W3:Y:S06]  /*15770*/  LDSM.16.MT88.4 R120, [R166+0x1800] ;  /* 0x00180000a678783b */ /* 0x000eec0000004200 */
[----:B------:R-:W-:Y:S01]  /*15780*/  MUFU.EX2 R182, R137 ;  /* 0x0000008900b67308 */ /* 0x000fe20000000800 */
[--C-:B-1----:R-:W-:Y:S09]  /*15790*/  FFMA.FTZ R2, R184, c[0x0][0x2d0], -R172.reuse ;  /* 0x0000b400b8027a23 */ /* 0x102ff200000108ac */
[----:B------:R-:W-:Y:S10]  /*157a0*/  MUFU.EX2 R184, R136 ;  /* 0x0000008800b87308 */ /* 0x000ff40000000800 */
[----:B------:R1:W4:Y:S01]  /*157b0*/  MUFU.EX2 R208, R2 ;  /* 0x0000000200d07308 */ /* 0x0003220000000800 */
[-C--:B---3--:R-:W-:Y:S08]  /*157c0*/  HMMA.16816.F32 R68, R168, R120.reuse, R68 ;  /* 0x00000078a844723c */ /* 0x088ff00000001844 */
[C---:B------:R-:W-:Y:S08]  /*157d0*/  HMMA.16816.F32 R72, R116.reuse, R120, R72 ;  /* 0x000000787448723c */ /* 0x040ff00000001848 */
[-C--:B------:R-:W-:Y:S01]  /*157e0*/  HMMA.16816.F32 R76, R116, R122.reuse, R76 ;  /* 0x0000007a744c723c */ /* 0x080fe2000000184c */
[--C-:B-1----:R-:W-:Y:S02]  /*157f0*/  FFMA.FTZ R2, R187, c[0x0][0x2d0], -R172.reuse ;  /* 0x0000b400bb027a23 */ /* 0x102fe400000108ac */
[----:B------:R-:W-:Y:S01]  /*15800*/  MUFU.EX2 R187, R174 ;  /* 0x000000ae00bb7308 */ /* 0x000fe20000000800 */
[----:B----4-:R-:W-:Y:S04]  /*15810*/  F2FP.PACK_AB R124, R208, R206 ;  /* 0x000000ced07c723e */ /* 0x010fe800000000ff */
[C---:B------:R-:W-:Y:S01]  /*15820*/  HMMA.16816.F32 R80, R168.reuse, R122, R80 ;  /* 0x0000007aa850723c */ /* 0x040fe20000001850 */
[----:B------:R-:W1:Y:S04]  /*15830*/  LDSM.16.MT88.4 R120, [R167+0x1800] ;  /* 0x00180000a778783b */ /* 0x000e680000004200 */
[----:B------:R3:W-:Y:S02]  /*15840*/  MUFU.EX2 R210, R2 ;  /* 0x0000000200d27308 */ /* 0x0007e40000000800 */
[--C-:B---3--:R-:W-:Y:S08]  /*15850*/  FFMA.FTZ R2, R185, c[0x0][0x2d0], -R172.reuse ;  /* 0x0000b400b9027a23 */ /* 0x108ff000000108ac */
[----:B------:R-:W-:Y:S01]  /*15860*/  MUFU.EX2 R185, R139 ;  /* 0x0000008b00b97308 */ /* 0x000fe20000000800 */
[----:B------:R-:W-:Y:S01]  /*15870*/  FFMA.FTZ R172, R220, c[0x0][0x2d0], -R172 ;  /* 0x0000b400dcac7a23 */ /* 0x000fe200000108ac */
[-C--:B-1----:R-:W-:Y:S08]  /*15880*/  HMMA.16816.F32 R84, R168, R120.reuse, R84 ;  /* 0x00000078a854723c */ /* 0x082ff00000001854 */
[----:B------:R1:W3:Y:S01]  /*15890*/  MUFU.EX2 R212, R2 ;  /* 0x0000000200d47308 */ /* 0x0002e20000000800 */
[C---:B------:R-:W-:Y:S08]  /*158a0*/  HMMA.16816.F32 R88, R116.reuse, R120, R88 ;  /* 0x000000787458723c */ /* 0x040ff00000001858 */
[-C--:B------:R-:W-:Y:S01]  /*158b0*/  HMMA.16816.F32 R92, R116, R122.reuse, R92 ;  /* 0x0000007a745c723c */ /* 0x080fe2000000185c */
[C---:B--2---:R-:W-:Y:S03]  /*158c0*/  ISETP.GT.AND P0, PT, R204.reuse, R234, PT ;  /* 0x000000eacc00720c */ /* 0x044fe60003f04270 */
[----:B------:R-:W-:Y:S04]  /*158d0*/  IADD3 R204, R204, -0x1, RZ ;  /* 0xffffffffcccc7810 */ /* 0x000fe80007ffe0ff */
[----:B------:R-:W-:Y:S01]  /*158e0*/  HMMA.16816.F32 R96, R168, R122, R96 ;  /* 0x0000007aa860723c */ /* 0x000fe20000001860 */
[--C-:B-1----:R-:W-:Y:S01]  /*158f0*/  FFMA.FTZ R2, R181, c[0x0][0x2d0], -R175.reuse ;  /* 0x0000b400b5027a23 */ /* 0x102fe200000108af */
[----:B------:R-:W1:Y:S01]  /*15900*/  LDSM.16.MT88.4 R120, [R166+0x400] ;  /* 0x00040000a678783b */ /* 0x000e620000004200 */
[----:B------:R-:W-:Y:S01]  /*15910*/  MUFU.EX2 R181, R141 ;  /* 0x0000008d00b57308 */ /* 0x000fe20000000800 */
[----:B------:R-:W-:Y:S02]  /*15920*/  F2FP.PACK_AB R116, R213, R209 ;  /* 0x000000d1d574723e */ /* 0x000fe400000000ff */
[----:B------:R-:W-:Y:S02]  /*15930*/  F2FP.PACK_AB R117, R211, R207 ;  /* 0x000000cfd375723e */ /* 0x000fe400000000ff */
[----:B------:R-:W-:Y:S04]  /*15940*/  F2FP.PACK_AB R118, R218, R214 ;  /* 0x000000d6da76723e */ /* 0x000fe800000000ff */
[----:B------:R-:W-:Y:S01]  /*15950*/  F2FP.PACK_AB R119, R217, R216 ;  /* 0x000000d8d977723e */ /* 0x000fe200000000ff */
[----:B------:R2:W-:Y:S01]  /*15960*/  MUFU.EX2 R205, R2 ;  /* 0x0000000200cd7308 */ /* 0x0005e20000000800 */
[----:B---3--:R-:W-:Y:S02]  /*15970*/  F2FP.PACK_AB R126, R212, R210 ;  /* 0x000000d2d47e723e */ /* 0x008fe400000000ff */
[----:B------:R-:W-:Y:S01]  /*15980*/  F2FP.PACK_AB R170, R187, R185 ;  /* 0x000000b9bbaa723e */ /* 0x000fe200000000ff */
[--C-:B--2---:R-:W-:Y:S06]  /*15990*/  FFMA.FTZ R2, R180, c[0x0][0x2d0], -R175.reuse ;  /* 0x0000b400b4027a23 */ /* 0x104fec00000108af */
[----:B------:R2:W3:Y:S01]  /*159a0*/  MUFU.EX2 R180, R138 ;  /* 0x0000008a00b47308 */ /* 0x0004e20000000800 */
[-C--:B-1----:R-:W-:Y:S09]  /*159b0*/  HMMA.16816.F32 R4, R116, R120.reuse, R4 ;  /* 0x000000787404723c */ /* 0x082ff20000001804 */
[----:B------:R1:W4:Y:S01]  /*159c0*/  MUFU.EX2 R191, R2 ;  /* 0x0000000200bf7308 */ /* 0x0003220000000800 */
[----:B--2---:R-:W-:Y:S02]  /*159d0*/  LDSM.16.MT88.4 R136, [R166+0x800] ;  /* 0x00080000a688783b */ /* 0x004fe40000004200 */
[----:B---3--:R-:W-:Y:S01]  /*159e0*/  F2FP.PACK_AB R169, R182, R180 ;  /* 0x000000b4b6a9723e */ /* 0x008fe200000000ff */
[--C-:B-1----:R-:W-:Y:S01]  /*159f0*/  FFMA.FTZ R2, R183, c[0x0][0x2d0], -R175.reuse ;  /* 0x0000b400b7027a23 */ /* 0x102fe200000108af */
[----:B----4-:R-:W-:Y:S05]  /*15a00*/  F2FP.PACK_AB R125, R191, R205 ;  /* 0x000000cdbf7d723e */ /* 0x010fea00000000ff */
[----:B------:R-:W1:Y:S10]  /*15a10*/  MUFU.EX2 R183, R140 ;  /* 0x0000008c00b77308 */ /* 0x000e740000000800 */
[----:B------:R2:W-:Y:S01]  /*15a20*/  MUFU.EX2 R189, R2 ;  /* 0x0000000200bd7308 */ /* 0x0005e20000000800 */
[----:B-1----:R-:W-:Y:S01]  /*15a30*/  F2FP.PACK_AB R168, R183, R181 ;  /* 0x000000b5b7a8723e */ /* 0x002fe200000000ff */
[--C-:B--2---:R-:W-:Y:S02]  /*15a40*/  FFMA.FTZ R2, R188, c[0x0][0x2d0], -R175.reuse ;  /* 0x0000b400bc027a23 */ /* 0x104fe400000108af */
[----:B------:R-:W-:Y:S06]  /*15a50*/  FADD.FTZ R188, R236, R0 ;  /* 0x00000000ecbc7221 */ /* 0x000fec0000010000 */
[----:B------:R-:W1:Y:S02]  /*15a60*/  MUFU.EX2 R190, R2 ;  /* 0x0000000200be7308 */ /* 0x000e640000000800 */
[----:B-1----:R-:W-:Y:S01]  /*15a70*/  F2FP.PACK_AB R127, R190, R189 ;  /* 0x000000bdbe7f723e */ /* 0x002fe200000000ff */
[----:B------:R-:W-:Y:S02]  /*15a80*/  FFMA.FTZ R2, R100, R246, R178 ;  /* 0x000000f664027223 */ /* 0x000fe400000100b2 */
[--C-:B------:R-:W-:Y:S05]  /*15a90*/  FFMA.FTZ R100, R223, c[0x0][0x2d0], -R175.reuse ;  /* 0x0000b400df647a23 */ /* 0x100fea00000108af */
[----:B------:R-:W-:Y:S01]  /*15aa0*/  MUFU.EX2 R178, R107 ;  /* 0x0000006b00b27308 */ /* 0x000fe20000000800 */
[----:B------:R-:W-:Y:S01]  /*15ab0*/  FADD.FTZ R145, R186, R2 ;  /* 0x00000002ba917221 */ /* 0x000fe20000010000 */
[C---:B------:R-:W-:Y:S01]  /*15ac0*/  HMMA.16816.F32 R8, R124.reuse, R120, R8 ;  /* 0x000000787c08723c */ /* 0x040fe20000001808 */
[----:B------:R-:W-:Y:S02]  /*15ad0*/  FFMA.FTZ R175, R103, c[0x0][0x2d0], -R175 ;  /* 0x0000b40067af7a23 */ /* 0x000fe400000108af */
[----:B------:R-:W-:Y:S02]  /*15ae0*/  FADD.FTZ R2, R179, R3 ;  /* 0x00000003b3027221 */ /* 0x000fe40000010000 */
[----:B------:R-:W-:Y:S03]  /*15af0*/  FADD.FTZ R3, R240, R145 ;  /* 0x00000091f0037221 */ /* 0x000fe60000010000 */
[----:B------:R-:W-:Y:S01]  /*15b00*/  MUFU.EX2 R103, R144 ;  /* 0x0000009000677308 */ /* 0x000fe20000000800 */
[-C--:B------:R-:W-:Y:S03]  /*15b10*/  HMMA.16816.F32 R12, R124, R122.reuse, R12 ;  /* 0x0000007a7c0c723c */ /* 0x080fe6000000180c */
[----:B------:R-:W-:Y:S02]  /*15b20*/  FADD.FTZ R2, R237, R2 ;  /* 0x00000002ed027221 */ /* 0x000fe40000010000 */
[----:B------:R-:W-:Y:S03]  /*15b30*/  FADD.FTZ R3, R241, R3 ;  /* 0x00000003f1037221 */ /* 0x000fe60000010000 */
[C---:B------:R-:W-:Y:S01]  /*15b40*/  HMMA.16816.F32 R16, R116.reuse, R122, R16 ;  /* 0x0000007a7410723c */ /* 0x040fe20000001810 */
[----:B------:R-:W1:Y:S01]  /*15b50*/  LDSM.16.MT88.4 R120, [R167+0x1000] ;  /* 0x00100000a778783b */ /* 0x000e620000004200 */
[----:B------:R2:W-:Y:S06]  /*15b60*/  MUFU.EX2 R177, R100 ;  /* 0x0000006400b17308 */ /* 0x0005ec0000000800 */
[-C--:B------:R-:W-:Y:S04]  /*15b70*/  HMMA.16816.F32 R20, R116, R128.reuse, R20 ;  /* 0x000000807414723c */ /* 0x080fe80000001814 */
[----:B------:R-:W3:Y:S04]  /*15b80*/  MUFU.EX2 R186, R173 ;  /* 0x000000ad00ba7308 */ /* 0x000ee80000000800 */
[C---:B------:R-:W-:Y:S06]  /*15b90*/  HMMA.16816.F32 R24, R124.reuse, R128, R24 ;  /* 0x000000807c18723c */ /* 0x040fec0000001818 */
[----:B------:R-:W4:Y:S02]  /*15ba0*/  MUFU.EX2 R179, R106 ;  /* 0x0000006a00b37308 */ /* 0x000f240000000800 */
[-C--:B------:R-:W-:Y:S01]  /*15bb0*/  HMMA.16816.F32 R28, R124, R130.reuse, R28 ;  /* 0x000000827c1c723c */ /* 0x080fe2000000181c */
[----:B--2---:R-:W-:Y:S02]  /*15bc0*/  FADD.FTZ R100, R242, R146 ;  /* 0x00000092f2647221 */ /* 0x004fe40000010000 */
[----:B------:R-:W-:Y:S05]  /*15bd0*/  LDSM.16.MT88.4 R144, [R167+0x800] ;  /* 0x00080000a790783b */ /* 0x000fea0000004200 */
[C---:B------:R-:W-:Y:S01]  /*15be0*/  HMMA.16816.F32 R32, R116.reuse, R130, R32 ;  /* 0x000000827420723c */ /* 0x040fe20000001820 */
[----:B------:R-:W-:Y:S03]  /*15bf0*/  MUFU.EX2 R107, R143 ;  /* 0x0000008f006b7308 */ /* 0x000fe60000000800 */
[----:B---3--:R-:W-:Y:S01]  /*15c00*/  F2FP.PACK_AB R171, R186, R184 ;  /* 0x000000b8baab723e */ /* 0x008fe200000000ff */
[----:B------:R-:W-:Y:S01]  /*15c10*/  FADD.FTZ R0, R243, R100 ;  /* 0x00000064f3007221 */ /* 0x000fe20000010000 */
[----:B------:R-:W2:Y:S01]  /*15c20*/  LDSM.16.MT88.4 R128, [R166+0x1c00] ;  /* 0x001c0000a680783b */ /* 0x000ea20000004200 */
[----:B------:R-:W-:Y:S01]  /*15c30*/  F2FP.PACK_AB R173, R176, R177 ;  /* 0x000000b1b0ad723e */ /* 0x000fe200000000ff */
[-C--:B------:R-:W-:Y:S01]  /*15c40*/  HMMA.16816.F32 R36, R116, R132.reuse, R36 ;  /* 0x000000847424723c */ /* 0x080fe20000001824 */
[----:B------:R-:W-:Y:S02]  /*15c50*/  FADD.FTZ R100, R239, R2 ;  /* 0x00000002ef647221 */ /* 0x000fe40000010000 */
[----:B------:R4:W3:Y:S01]  /*15c60*/  MUFU.EX2 R106, R172 ;  /* 0x000000ac006a7308 */ /* 0x0008e20000000800 */
[----:B------:R-:W-:Y:S02]  /*15c70*/  FADD.FTZ R2, R238, R188 ;  /* 0x000000bcee027221 */ /* 0x000fe40000010000 */
[----:B------:R-:W-:Y:S02]  /*15c80*/  FADD.FTZ R0, R209, R0 ;  /* 0x00000000d1007221 */ /* 0x000fe40000010000 */
[C---:B------:R-:W-:Y:S01]  /*15c90*/  HMMA.16816.F32 R40, R124.reuse, R132, R40 ;  /* 0x000000847c28723c */ /* 0x040fe20000001828 */
[----:B------:R-:W-:Y:S03]  /*15ca0*/  FADD.FTZ R2, R205, R2 ;  /* 0x00000002cd027221 */ /* 0x000fe60000010000 */
[----:B------:R-:W-:Y:S01]  /*15cb0*/  FADD.FTZ R0, R213, R0 ;  /* 0x00000000d5007221 */ /* 0x000fe20000010000 */
[----:B------:R-:W5:Y:S03]  /*15cc0*/  MUFU.EX2 R101, R175 ;  /* 0x000000af00657308 */ /* 0x000f660000000800 */
[-C--:B------:R-:W-:Y:S08]  /*15cd0*/  HMMA.16816.F32 R44, R124, R134.reuse, R44 ;  /* 0x000000867c2c723c */ /* 0x080ff0000000182c */
[C---:B------:R-:W-:Y:S01]  /*15ce0*/  HMMA.16816.F32 R48, R116.reuse, R134, R48 ;  /* 0x000000867430723c */ /* 0x040fe20000001830 */
[----:B------:R-:W2:Y:S03]  /*15cf0*/  LDSM.16.MT88.4 R132, [R167+0x1c00] ;  /* 0x001c0000a784783b */ /* 0x000ea60000004200 */
[----:B----4-:R-:W-:Y:S02]  /*15d00*/  F2FP.PACK_AB R172, R179, R178 ;  /* 0x000000b2b3ac723e */ /* 0x010fe400000000ff */
[----:B---3--:R-:W-:Y:S02]  /*15d10*/  F2FP.PACK_AB R174, R106, R107 ;  /* 0x0000006b6aae723e */ /* 0x008fe400000000ff */
[-C--:B-1----:R-:W-:Y:S01]  /*15d20*/  HMMA.16816.F32 R52, R116, R120.reuse, R52 ;  /* 0x000000787434723c */ /* 0x082fe20000001834 */
[----:B-----5:R-:W-:Y:S07]  /*15d30*/  F2FP.PACK_AB R175, R101, R103 ;  /* 0x0000006765af723e */ /* 0x020fee00000000ff */
        /* <DEDUP_REMOVED lines=31> */
[----:B------:R-:W-:Y:S01]  /*15f30*/  MOV R100, R109 ;  /* 0x0000006d00647202 */ /* 0x000fe20000000f00 */
[----:B------:R-:W-:Y:S03]  /*15f40*/  FADD.FTZ R5, R191, R2 ;  /* 0x00000002bf057221 */ /* 0x000fe60000010000 */
[C---:B------:R-:W-:Y:S07]  /*15f50*/  HMMA.16816.F32 R64, R168.reuse, R6, R64 ;  /* 0x00000006a840723c */ /* 0x040fee0000001840 */
        /* <DEDUP_REMOVED lines=28> */
[-C--:B------:R-:W-:Y:S01]  /*16120*/  MOV R107, R102.reuse ;  /* 0x00000066006b7202 */ /* 0x080fe20000000f00 */
[----:B------:R-:W-:Y:S01]  /*16130*/  FADD.FTZ R0, R103, R0 ;  /* 0x0000000067007221 */ /* 0x000fe20000010000 */
[----:B------:R-:W-:Y:S01]  /*16140*/  MOV R103, R102 ;  /* 0x0000006600677202 */ /* 0x000fe20000000f00 */
        /* <DEDUP_REMOVED lines=8> */
.L_x_1305:
[----:B-1----:R-:W2:Y:S02]  /*161d0*/  LDL R0, [R1+0x1c] ;  /* 0x00001c0001007983 */ /* 0x002ea40000100800 */
[----:B--2---:R-:W-:-:S13]  /*161e0*/  ISETP.GE.AND P0, PT, R204, R0, PT ;  /* 0x00000000cc00720c */ /* 0x004fda0003f06270 */
[----:B------:R-:W-:Y:S05]  /*161f0*/  @!P0 BRA `(.L_x_1311) ;  /* 0x0000301000008947 */ /* 0x000fea0003800000 */
.L_x_1314:
[----:B------:R-:W2:Y:S01]  /*16200*/  LDL R101, [R1+0x20] ;  /* 0x0000200001657983 */ /* 0x000ea20000100800 */
[----:B------:R-:W-:Y:S04]  /*16210*/  DEPBAR.LE SB0, 0x0 ;  /* 0x000080000000791a */ /* 0x000fe80000000000 */
[----:B------:R-:W-:Y:S01]  /*16220*/  WARPSYNC 0xffffffff ;  /* 0xffffffff00007948 */ /* 0x000fe20003800000 */
[----:B------:R-:W-:Y:S01]  /*16230*/  BAR.SYNC.DEFER_BLOCKING 0x0 ;  /* 0x0000000000007b1d */ /* 0x000fe20000010000 */
[----:B------:R-:W-:Y:S01]  /*16240*/  SHF.R.S32.HI R0, RZ, 0x1f, R204 ;  /* 0x0000001fff007819 */ /* 0x000fe200000114cc */
[----:B------:R-:W-:Y:S04]  /*16250*/  IMAD.WIDE.U32 R2, R204, c[0x0][0x208], RZ ;  /* 0x00008200cc027a25 */ /* 0x000fe800078e00ff */
[----:B------:R-:W-:Y:S04]  /*16260*/  IMAD R0, R0, c[0x0][0x208], RZ ;  /* 0x0000820000007a24 */ /* 0x000fe800078e02ff */
[----:B------:R-:W-:Y:S05]  /*16270*/  IMAD R0, R204, c[0x0][0x20c], R0 ;  /* 0x00008300cc007a24 */ /* 0x000fea00078e0200 */
[----:B------:R-:W-:Y:S01]  /*16280*/  IADD3 R0, R3, R0, RZ ;  /* 0x0000000003007210 */ /* 0x000fe20007ffe0ff */
[----:B------:R-:W-:Y:S04]  /*16290*/  IMAD.WIDE.U32 R2, R2, 0x30, RZ ;  /* 0x0000003002027825 */ /* 0x000fe800078e00ff */
[----:B------:R-:W-:Y:S01]  /*162a0*/  IMAD R0, R0, 0x30, RZ ;  /* 0x0000003000007824 */ /* 0x000fe200078e02ff */
[----:B------:R-:W-:Y:S01]  /*162b0*/  IADD3 R12, P2, R244, R2, RZ ;  /* 0x00000002f40c7210 */ /* 0x000fe20007f5e0ff */
[----:B------:R-:W-:Y:S03]  /*162c0*/  LDSM.16.M88.4 R48, [R192] ;  /* 0x00000000c030783b */ /* 0x000fe60000000200 */
[----:B------:R-:W-:Y:S01]  /*162d0*/  IADD3 R0, R3, R0, RZ ;  /* 0x0000000003007210 */ /* 0x000fe20007ffe0ff */
[----:B------:R-:W-:Y:S03]  /*162e0*/  BSSY B0, `(.L_x_1312) ;  /* 0x000013c000007945 */ /* 0x000fe60003800000 */
[-C--:B------:R-:W-:Y:S02]  /*162f0*/  IADD3.X R13, R0, R249.reuse, RZ, P2, !PT ;  /* 0x000000f9000d7210 */ /* 0x080fe400017fe4ff */
[C---:B------:R-:W-:Y:S01]  /*16300*/  LEA R26, P2, R12.reuse, c[0x0][0x1f8], 0x1 ;  /* 0x00007e000c1a7a11 */ /* 0x040fe200078408ff */
[----:B------:R-:W1:Y:S03]  /*16310*/  S2R R100, SR_TID.X ;  /* 0x0000000000647919 */ /* 0x000e660000002100 */
[----:B------:R-:W-:Y:S05]  /*16320*/  LEA.HI.X R27, R12, c[0x0][0x1fc], R13, 0x1, P2 ;  /* 0x00007f000c1b7a11 */ /* 0x000fea00010f0c0d */
[----:B------:R-:W3:Y:S08]  /*16330*/  LDSM.16.M88.4 R16, [R165] ;  /* 0x00000000a510783b */ /* 0x000ef00000000200 */
[----:B------:R-:W4:Y:S08]  /*16340*/  LDSM.16.M88.4 R44, [R192+0x1000] ;  /* 0x00100000c02c783b */ /* 0x000f300000000200 */
[----:B------:R-:W5:Y:S08]  /*16350*/  LDSM.16.M88.4 R32, [R165+0x400] ;  /* 0x00040000a520783b */ /* 0x000f700000000200 */
[----:B------:R-:W2:Y:S08]  /*16360*/  LDSM.16.M88.4 R168, [R165+0x800] ;  /* 0x00080000a5a8783b */ /* 0x000eb00000000200 */
[----:B------:R-:W-:Y:S01]  /*16370*/  LDSM.16.M88.4 R172, [R193] ;  /* 0x00000000c1ac783b */ /* 0x000fe20000000200 */
[-C--:B---3--:R-:W-:Y:S07]  /*16380*/  HMMA.16816.F32 R4, R48, R16.reuse, RZ ;  /* 0x000000103004723c */ /* 0x088fee00000018ff */
[----:B------:R-:W3:Y:S01]  /*16390*/  LDSM.16.M88.4 R176, [R194] ;  /* 0x00000000c2b0783b */ /* 0x000ee20000000200 */
[----:B-1----:R-:W-:Y:S07]  /*163a0*/  ISETP.GT.AND P4, PT, R100, 0x3f, PT ;  /* 0x0000003f6400780c */ /* 0x002fee0003f84270 */
[----:B------:R-:W1:Y:S06]  /*163b0*/  LDSM.16.M88.4 R180, [R193+0x1000] ;  /* 0x00100000c1b4783b */ /* 0x000e6c0000000200 */
[----:B------:R-:W-:Y:S02]  /*163c0*/  @!P4 MOV R8, c[0x0][0x208] ;  /* 0x000082000008ca02 */ /* 0x000fe40000000f00 */
[----:B------:R-:W1:Y:S01]  /*163d0*/  LDSM.16.M88.4 R184, [R202] ;  /* 0x00000000cab8783b */ /* 0x000e620000000200 */
[----:B------:R-:W-:Y:S02]  /*163e0*/  @!P4 MOV R9, c[0x0][0x20c] ;  /* 0x000083000009ca02 */ /* 0x000fe40000000f00 */
[C---:B------:R-:W-:Y:S04]  /*163f0*/  @!P4 LEA R28, P0, R8.reuse, R2, 0x5 ;  /* 0x00000002081cc211 */ /* 0x040fe800078028ff */
[----:B------:R-:W-:Y:S01]  /*16400*/  @!P4 LEA.HI.X R3, R8, R0, R9, 0x5, P0 ;  /* 0x000000000803c211 */ /* 0x000fe200000f2c09 */
[----:B------:R-:W1:Y:S01]  /*16410*/  LDSM.16.M88.4 R188, [R201] ;  /* 0x00000000c9bc783b */ /* 0x000e620000000200 */
[C---:B----4-:R-:W-:Y:S02]  /*16420*/  HMMA.16816.F32 R8, R44.reuse, R16, RZ ;  /* 0x000000102c08723c */ /* 0x050fe400000018ff */
[--C-:B------:R-:W-:Y:S04]  /*16430*/  IADD3 R21, P1, P0, R2, 0x20, R244.reuse ;  /* 0x0000002002157810 */ /* 0x100fe8000783e0f4 */
[C---:B------:R-:W-:Y:S01]  /*16440*/  LEA R24, P2, R21.reuse, c[0x0][0x1f8], 0x1 ;  /* 0x00007e0015187a11 */ /* 0x040fe200078408ff */
[----:B------:R-:W4:Y:S01]  /*16450*/  LDL R102, [R1+0x1c] ;  /* 0x00001c0001667983 */ /* 0x000f220000100800 */
[-C--:B------:R-:W-:Y:S01]  /*16460*/  HMMA.16816.F32 R12, R44, R18.reuse, RZ ;  /* 0x000000122c0c723c */ /* 0x080fe200000018ff */
[----:B------:R-:W-:Y:S03]  /*16470*/  IADD3.X R23, R0, RZ, R249, P1, P0 ;  /* 0x000000ff00177210 */ /* 0x000fe60000fe04f9 */
[----:B------:R-:W-:Y:S02]  /*16480*/  IADD3 R20, P1, P0, R2, 0x40, R244 ;  /* 0x0000004002147810 */ /* 0x000fe4000783e0f4 */
[----:B------:R-:W-:Y:S02]  /*16490*/  LEA.HI.X R25, R21, c[0x0][0x1fc], R23, 0x1, P2 ;  /* 0x00007f0015197a11 */ /* 0x000fe400010f0c17 */
[C---:B------:R-:W-:Y:S04]  /*164a0*/  HMMA.16816.F32 R16, R48.reuse, R18, RZ ;  /* 0x000000123010723c */ /* 0x040fe800000018ff */
[----:B------:R-:W-:Y:S02]  /*164b0*/  @!P4 IADD3 R2, P3, R28, R244, RZ ;  /* 0x000000f41c02c210 */ /* 0x000fe40007f7e0ff */
[--C-:B------:R-:W-:Y:S02]  /*164c0*/  IADD3.X R0, R0, RZ, R249.reuse, P1, P0 ;  /* 0x000000ff00007210 */ /* 0x100fe40000fe04f9 */
[----:B------:R-:W-:Y:S04]  /*164d0*/  LEA R30, P1, R20, c[0x0][0x1f8], 0x1 ;  /* 0x00007e00141e7a11 */ /* 0x000fe800078208ff */
[----:B------:R-:W-:Y:S02]  /*164e0*/  @!P4 LEA R36, P0, R2, c[0x0][0x1f8], 0x1 ;  /* 0x00007e000224ca11 */ /* 0x000fe400078008ff */
[----:B------:R-:W-:Y:S02]  /*164f0*/  @!P4 IADD3.X R22, R3, R249, RZ, P3, !PT ;  /* 0x000000f90316c210 */ /* 0x000fe40001ffe4ff */
[----:B------:R-:W-:Y:S02]  /*16500*/  LEA.HI.X R31, R20, c[0x0][0x1fc], R0, 0x1, P1 ;  /* 0x00007f00141f7a11 */ /* 0x000fe400008f0c00 */
[----:B------:R-:W-:Y:S02]  /*16510*/  @!P4 LEA.HI.X R37, R2, c[0x0][0x1fc], R22, 0x1, P0 ;  /* 0x00007f000225ca11 */ /* 0x000fe400000f0c16 */
[-C--:B-----5:R-:W-:Y:S01]  /*16520*/  HMMA.16816.F32 R20, R48, R32.reuse, RZ ;  /* 0x000000203014723c */ /* 0x0a0fe200000018ff */
[--C-:B------:R-:W-:Y:S02]  /*16530*/  @!P4 IADD3 R2, P1, P0, R28, 0x20, R244.reuse ;  /* 0x000000201c02c810 */ /* 0x100fe4000783e0f4 */
[----:B--2---:R-:W-:Y:S11]  /*16540*/  LOP3.LUT P2, RZ, R101, 0x1, RZ, 0xc0, !PT ;  /* 0x0000000165ff7812 */ /* 0x004ff6000784c0ff */
[----:B------:R-:W-:Y:S02]  /*16550*/  @!UPT UIADD3 URZ, URZ, URZ, URZ ;  /* 0x0000003f3f3ff290 */ /* 0x000fe4000fffe03f */
[----:B------:R-:W-:Y:S01]  /*16560*/  @!PT LDS RZ, [RZ] ;  /* 0x00000000fffff984 */ /* 0x000fe20000000800 */
[----:B------:R-:W-:Y:S01]  /*16570*/  @!PT LDS RZ, [RZ] ;  /* 0x00000000fffff984 */ /* 0x000fe20000000800 */
[----:B------:R-:W-:Y:S01]  /*16580*/  @!PT LDS RZ, [RZ] ;  /* 0x00000000fffff984 */ /* 0x000fe20000000800 */
[----:B------:R2:W-:Y:S08]  /*16590*/  LDGSTS.E.BYPASS.LTC128B.128 [R203+0x1880], [R26.64], !P2 ;  /* 0x018800001acb7fae */ /* 0x0005f0000d101d46 */
[----:B------:R2:W-:Y:S08]  /*165a0*/  LDGSTS.E.BYPASS.LTC128B.128 [R203+0x2480], [R24.64], !P6 ;  /* 0x0248000018cb7fae */ /* 0x0005f0000f101d46 */
[----:B------:R5:W-:Y:S08]  /*165b0*/  LDGSTS.E.BYPASS.LTC128B.128 [R203+0x3080], [R30.64], !P5 ;  /* 0x030800001ecb7fae */ /* 0x000bf0000e901d46 */
[----:B------:R1:W-:Y:S01]  /*165c0*/  @!P4 LDGSTS.E.BYPASS.LTC128B.128 [R203+0x2080], [R36.64], !P2 ;  /* 0x0208000024cbcfae */ /* 0x0003e2000d101d46 */
[C---:B--2---:R-:W-:Y:S07]  /*165d0*/  HMMA.16816.F32 R24, R44.reuse, R32, RZ ;  /* 0x000000202c18723c */ /* 0x044fee00000018ff */
[----:B------:R-:W-:Y:S02]  /*165e0*/  @!P4 LEA R32, P3, R2, c[0x0][0x1f8], 0x1 ;  /* 0x00007e000220ca11 */ /* 0x000fe400078608ff */
[C---:B------:R-:W-:Y:S03]  /*165f0*/  @!P4 IADD3.X R33, R3.reuse, RZ, R249, P1, P0 ;  /* 0x000000ff0321c210 */ /* 0x040fe60000fe04f9 */
[----:B------:R-:W-:Y:S02]  /*16600*/  @!P4 IADD3 R0, P2, P1, R28, 0x40, R244 ;  /* 0x000000401c00c810 */ /* 0x000fe4000795e0f4 */
[-C--:B-----5:R-:W-:Y:S01]  /*16610*/  HMMA.16816.F32 R28, R44, R34.reuse, RZ ;  /* 0x000000222c1c723c */ /* 0x0a0fe200000018ff */
[----:B------:R-:W-:Y:S02]  /*16620*/  @!P4 LEA.HI.X R33, R2, c[0x0][0x1fc], R33, 0x1, P3 ;  /* 0x00007f000221ca11 */ /* 0x000fe400018f0c21 */
[C---:B------:R-:W-:Y:S02]  /*16630*/  @!P4 LEA R2, P0, R0.reuse, c[0x0][0x1f8], 0x1 ;  /* 0x00007e000002ca11 */ /* 0x040fe400078008ff */
[----:B------:R-:W-:Y:S01]  /*16640*/  @!P4 IADD3.X R3, R3, RZ, R249, P2, P1 ;  /* 0x000000ff0303c210 */ /* 0x000fe200017e24f9 */
[----:B------:R2:W-:Y:S03]  /*16650*/  @!P4 LDGSTS.E.BYPASS.LTC128B.128 [R203+0x2c80], [R32.64], !P6 ;  /* 0x02c8000020cbcfae */ /* 0x0005e6000f101d46 */
[----:B------:R-:W-:Y:S05]  /*16660*/  @!P4 LEA.HI.X R3, R0, c[0x0][0x1fc], R3, 0x1, P0 ;  /* 0x00007f000003ca11 */ /* 0x000fea00000f0c03 */
[----:B------:R5:W-:Y:S08]  /*16670*/  @!P4 LDGSTS.E.BYPASS.LTC128B.128 [R203+0x3880], [R2.64], !P5 ;  /* 0x0388000002cbcfae */ /* 0x000bf0000e901d46 */
[----:B------:R-:W0:Y:S01]  /*16680*/  LDGDEPBAR ;  /* 0x00000000000079af */ /* 0x000e220000000000 */
[C---:B--2---:R-:W-:Y:S08]  /*16690*/  HMMA.16816.F32 R32, R48.reuse, R34, RZ ;  /* 0x000000223020723c */ /* 0x044ff000000018ff */
[-C--:B-1----:R-:W-:Y:S08]  /*166a0*/  HMMA.16816.F32 R36, R48, R168.reuse, RZ ;  /* 0x000000a83024723c */ /* 0x082ff000000018ff */
[C---:B------:R-:W-:Y:S08]  /*166b0*/  HMMA.16816.F32 R40, R44.reuse, R168, RZ ;  /* 0x000000a82c28723c */ /* 0x040ff000000018ff */
[-C--:B------:R-:W-:Y:S01]  /*166c0*/  HMMA.16816.F32 R44, R44, R170.reuse, RZ ;  /* 0x000000aa2c2c723c */ /* 0x080fe200000018ff */
[----:B----4-:R-:W-:Y:S07]  /*166d0*/  ISETP.GT.AND P4, PT, R204, R102, PT ;  /* 0x00000066cc00720c */ /* 0x010fee0003f84270 */
[----:B------:R-:W-:Y:S01]  /*166e0*/  HMMA.16816.F32 R48, R48, R170, RZ ;  /* 0x000000aa3030723c */ /* 0x000fe200000018ff */
[----:B------:R-:W-:Y:S07]  /*166f0*/  LDSM.16.M88.4 R168, [R192+0x2000] ;  /* 0x00200000c0a8783b */ /* 0x000fee0000000200 */
[-C--:B---3--:R-:W-:Y:S08]  /*16700*/  HMMA.16816.F32 R4, R172, R176.reuse, R4 ;  /* 0x000000b0ac04723c */ /* 0x088ff00000001804 */
        /* <DEDUP_REMOVED lines=72> */
[----:B-----5:R-:W-:Y:S04]  /*16b90*/  FMUL.FTZ R3, R10, c[0x0][0x320] ;  /* 0x0000c8000a037a20 */ /* 0x020fe80000410000 */
        /* <DEDUP_REMOVED lines=110> */
[----:B--234-:R-:W-:Y:S01]  /*17280*/  SHF.R.S32.HI R102, RZ, 0x1f, R100 ;  /* 0x0000001fff667819 */ /* 0x01cfe20000011464 */
[----:B------:R-:W2:Y:S03]  /*17290*/  LDL.64 R230, [R1+0x8] ;  /* 0x0000080001e67983 */ /* 0x000ea60000100a00 */
[----:B------:R-:W-:Y:S03]  /*172a0*/  LEA.HI R102, R102, R100, RZ, 0x2 ;  /* 0x0000006466667211 */ /* 0x000fe600078f10ff */
[----:B------:R-:W3:Y:S01]  /*172b0*/  LDL R100, [R1+0x4] ;  /* 0x0000040001647983 */ /* 0x000ee20000100800 */
[----:B------:R-:W-:Y:S04]  /*172c0*/  SHF.R.S32.HI R102, RZ, 0x2, R102 ;  /* 0x00000002ff667819 */ /* 0x000fe80000011466 */
[----:B------:R-:W-:Y:S04]  /*172d0*/  IADD3 R3, -R102, 0x30, RZ ;  /* 0x0000003066037810 */ /* 0x000fe80007ffe1ff */
        /* <DEDUP_REMOVED lines=13> */
[----:B------:R-:W-:Y:S04]  /*173b0*/  @P0 IMAD R5, R5, 0x30, RZ ;  /* 0x0000003005050824 */ /* 0x000fe800078e02ff */
[----:B------:R-:W-:Y:S01]  /*173c0*/  @P0 IMAD.IADD R7, R5, 0x1, R7 ;  /* 0x0000000105070824 */ /* 0x000fe200078e0207 */
[C---:B--2---:R-:W-:Y:S04]  /*173d0*/  @P0 IADD3 R18, P2, P1, R6.reuse, 0x20, R230 ;  /* 0x0000002006120810 */ /* 0x044fe8000795e0e6 */
[C---:B---3--:R-:W-:Y:S02]  /*173e0*/  @P0 IADD3.X R20, R7.reuse, RZ, R100, P2, P1 ;  /* 0x000000ff07140210 */ /* 0x048fe400017e2464 */
        /* <DEDUP_REMOVED lines=24> */
[----:B------:R-:W-:Y:S03]  /*17570*/  LOP3.LUT P3, RZ, R101, 0x1, RZ, 0xc0, !PT ;  /* 0x0000000165ff7812 */ /* 0x000fe6000786c0ff */
        /* <DEDUP_REMOVED lines=12> */
[----:B------:R-:W-:Y:S05]  /*17640*/  @P0 LEA.HI.X R7, R19, c[0x0][0x1cc], R21, 0x1, P2 ;  /* 0x0000730013070a11 */ /* 0x000fea00010f0c15 */
[----:B------:R1:W-:Y:S06]  /*17650*/  @P1 LDGSTS.E.BYPASS.LTC128B.128 [R203+0x4880], [R16.64], !P6 ;  /* 0x0488000010cb1fae */ /* 0x0003ec000f101d46 */
[----:B------:R1:W-:Y:S06]  /*17660*/  @P1 LDGSTS.E.BYPASS.LTC128B.128 [R203+0x5480], [R14.64], !P5 ;  /* 0x054800000ecb1fae */ /* 0x0003ec000e901d46 */
[----:B------:R1:W-:Y:S06]  /*17670*/  @P0 LDGSTS.E.BYPASS.LTC128B.128 [R203+0x4480], [R12.64], !P3 ;  /* 0x044800000ccb0fae */ /* 0x0003ec000d901d46 */
[----:B------:R1:W-:Y:S06]  /*17680*/  @P0 LDGSTS.E.BYPASS.LTC128B.128 [R203+0x5080], [R10.64], !P6 ;  /* 0x050800000acb0fae */ /* 0x0003ec000f101d46 */
[----:B------:R1:W-:Y:S02]  /*17690*/  @P0 LDGSTS.E.BYPASS.LTC128B.128 [R203+0x5c80], [R6.64], !P5 ;  /* 0x05c8000006cb0fae */ /* 0x0003e4000e901d46 */
.L_x_1313:
[----:B--234-:R-:W-:Y:S05]  /*176a0*/  BSYNC B0 ;  /* 0x0000000000007941 */ /* 0x01cfea0003800000 */
.L_x_1312:
        /* <DEDUP_REMOVED lines=55> */
[C---:B------:R-:W-:Y:S01]  /*17a20*/  FADD.FTZ R0, -R110.reuse, R0 ;  /* 0x000000006e007221 */ /* 0x040fe20000010100 */
[----:B------:R-:W-:Y:S01]  /*17a30*/  FMNMX.FTZ R3, R227, R3, !PT ;  /* 0x00000003e3037209 */ /* 0x000fe20007810000 */
[----:B------:R-:W-:Y:S01]  /*17a40*/  FMUL.FTZ R173, R110, c[0x0][0x2d0] ;  /* 0x0000b4006ead7a20 */ /* 0x000fe20000410000 */
[----:B--2---:R-:W-:Y:S02]  /*17a50*/  FMNMX.FTZ R109, R5, R8, !PT ;  /* 0x00000008056d7209 */ /* 0x004fe40007810000 */
[----:B------:R-:W-:Y:S01]  /*17a60*/  FMNMX.FTZ R5, R220, R3, !PT ;  /* 0x00000003dc057209 */ /* 0x000fe20007810000 */
[----:B------:R-:W-:Y:S02]  /*17a70*/  FMUL.FTZ R3, R0, c[0x0][0x2d0] ;  /* 0x0000b40000037a20 */ /* 0x000fe40000410000 */
[----:B------:R-:W-:Y:S01]  /*17a80*/  FADD.FTZ R2, -R109, R2 ;  /* 0x000000026d027221 */ /* 0x000fe20000010100 */
[----:B------:R-:W-:Y:S01]  /*17a90*/  FMNMX.FTZ R0, R216, R5, !PT ;  /* 0x00000005d8007209 */ /* 0x000fe20007810000 */
[----:B------:R1:W2:Y:S01]  /*17aa0*/  MUFU.EX2 R101, R3 ;  /* 0x0000000300657308 */ /* 0x0002a20000000800 */
[----:B---3--:R-:W-:Y:S01]  /*17ab0*/  FMNMX.FTZ R6, R6, R9, !PT ;  /* 0x0000000906067209 */ /* 0x008fe20007810000 */
[----:B------:R-:W-:Y:S01]  /*17ac0*/  FMUL.FTZ R2, R2, c[0x0][0x2d0] ;  /* 0x0000b40002027a20 */ /* 0x000fe20000410000 */
[----:B------:R-:W-:Y:S01]  /*17ad0*/  FMNMX.FTZ R0, R107, R0, !PT ;  /* 0x000000006b007209 */ /* 0x000fe20007810000 */
[----:B------:R-:W-:Y:S02]  /*17ae0*/  FMUL.FTZ R172, R109, c[0x0][0x2d0] ;  /* 0x0000b4006dac7a20 */ /* 0x000fe40000410000 */
[----:B------:R-:W3:Y:S01]  /*17af0*/  SHFL.BFLY PT, R9, R6, 0x1, 0x1f ;  /* 0x0c201f0006097f89 */ /* 0x000ee200000e0000 */
[----:B------:R-:W-:Y:S03]  /*17b00*/  FMNMX.FTZ R0, R106, R0, !PT ;  /* 0x000000006a007209 */ /* 0x000fe60007810000 */
[----:B------:R4:W5:Y:S04]  /*17b10*/  MUFU.EX2 R100, R2 ;  /* 0x0000000200647308 */ /* 0x0009680000000800 */
[----:B-1----:R-:W1:Y:S01]  /*17b20*/  SHFL.BFLY PT, R3, R0, 0x2, 0x1f ;  /* 0x0c401f0000037f89 */ /* 0x002e6200000e0000 */
[C---:B--2---:R-:W-:Y:S02]  /*17b30*/  FMUL.FTZ R5, R101.reuse, R121 ;  /* 0x0000007965057220 */ /* 0x044fe40000410000 */
[C---:B------:R-:W-:Y:S02]  /*17b40*/  FMUL.FTZ R17, R101.reuse, R129 ;  /* 0x0000008165117220 */ /* 0x040fe40000410000 */
[C---:B------:R-:W-:Y:S01]  /*17b50*/  FMUL.FTZ R16, R101.reuse, R128 ;  /* 0x0000008065107220 */ /* 0x040fe20000410000 */
[----:B---3--:R-:W-:Y:S01]  /*17b60*/  FMNMX.FTZ R108, R6, R9, !PT ;  /* 0x00000009066c7209 */ /* 0x008fe20007810000 */
[C---:B------:R-:W-:Y:S02]  /*17b70*/  FMUL.FTZ R32, R101.reuse, R144 ;  /* 0x0000009065207220 */ /* 0x040fe40000410000 */
[----:B------:R-:W-:Y:S02]  /*17b80*/  FMUL.FTZ R33, R101, R145 ;  /* 0x0000009165217220 */ /* 0x000fe40000410000 */
[----:B----4-:R-:W-:Y:S02]  /*17b90*/  FADD.FTZ R2, -R108, R4 ;  /* 0x000000046c027221 */ /* 0x010fe40000010100 */
[--C-:B------:R-:W-:Y:S02]  /*17ba0*/  FFMA.FTZ R4, R185, c[0x0][0x2d0], -R173.reuse ;  /* 0x0000b400b9047a23 */ /* 0x100fe400000108ad */
[----:B------:R-:W-:Y:S02]  /*17bb0*/  FMUL.FTZ R2, R2, c[0x0][0x2d0] ;  /* 0x0000b40002027a20 */ /* 0x000fe40000410000 */
[----:B------:R-:W-:Y:S01]  /*17bc0*/  MUFU.EX2 R185, R4 ;  /* 0x0000000400b97308 */ /* 0x000fe20000000800 */
[C---:B-----5:R-:W-:Y:S02]  /*17bd0*/  FMUL.FTZ R6, R100.reuse, R122 ;  /* 0x0000007a64067220 */ /* 0x060fe40000410000 */
[C---:B------:R-:W-:Y:S02]  /*17be0*/  FMUL.FTZ R7, R100.reuse, R123 ;  /* 0x0000007b64077220 */ /* 0x040fe40000410000 */
[----:B------:R-:W-:Y:S01]  /*17bf0*/  FMUL.FTZ R18, R100, R130 ;  /* 0x0000008264127220 */ /* 0x000fe20000410000 */
[----:B-1----:R-:W-:Y:S01]  /*17c00*/  FMNMX.FTZ R0, R0, R3, !PT ;  /* 0x0000000300007209 */ /* 0x002fe20007810000 */
[--C-:B------:R-:W-:Y:S03]  /*17c10*/  FFMA.FTZ R3, R188, c[0x0][0x2d0], -R172.reuse ;  /* 0x0000b400bc037a23 */ /* 0x100fe600000108ac */
[----:B------:R1:W2:Y:S01]  /*17c20*/  MUFU.EX2 R102, R2 ;  /* 0x0000000200667308 */ /* 0x0002a20000000800 */
[C---:B------:R-:W-:Y:S02]  /*17c30*/  FMUL.FTZ R19, R100.reuse, R131 ;  /* 0x0000008364137220 */ /* 0x040fe40000410000 */
[C---:B------:R-:W-:Y:S02]  /*17c40*/  FMUL.FTZ R34, R100.reuse, R146 ;  /* 0x0000009264227220 */ /* 0x040fe40000410000 */
[C---:B------:R-:W-:Y:S02]  /*17c50*/  FMUL.FTZ R35, R100.reuse, R147 ;  /* 0x0000009364237220 */ /* 0x040fe40000410000 */
[C---:B------:R-:W-:Y:S02]  /*17c60*/  FMUL.FTZ R48, R101.reuse, R160 ;  /* 0x000000a065307220 */ /* 0x040fe40000410000 */
[C---:B------:R-:W-:Y:S01]  /*17c70*/  FMUL.FTZ R49, R101.reuse, R161 ;  /* 0x000000a165317220 */ /* 0x040fe20000410000 */
[----:B------:R3:W-:Y:S01]  /*17c80*/  MUFU.EX2 R235, R3 ;  /* 0x0000000300eb7308 */ /* 0x0007e20000000800 */
[C---:B------:R-:W-:Y:S02]  /*17c90*/  FMUL.FTZ R50, R100.reuse, R162 ;  /* 0x000000a264327220 */ /* 0x040fe40000410000 */
[C---:B------:R-:W-:Y:S02]  /*17ca0*/  FMUL.FTZ R51, R100.reuse, R163 ;  /* 0x000000a364337220 */ /* 0x040fe40000410000 */
[C---:B------:R-:W-:Y:S01]  /*17cb0*/  FMUL.FTZ R52, R101.reuse, R52 ;  /* 0x0000003465347220 */ /* 0x040fe20000410000 */
[----:B------:R-:W-:Y:S01]  /*17cc0*/  LDSM.16.MT88.4 R160, [R166+0x1400] ;  /* 0x00140000a6a0783b */ /* 0x000fe20000004200 */
[----:B------:R-:W-:Y:S02]  /*17cd0*/  FMUL.FTZ R53, R101, R53 ;  /* 0x0000003565357220 */ /* 0x000fe40000410000 */
[C---:B------:R-:W-:Y:S02]  /*17ce0*/  FMUL.FTZ R54, R100.reuse, R54 ;  /* 0x0000003664367220 */ /* 0x040fe40000410000 */
[----:B------:R-:W-:Y:S02]  /*17cf0*/  FMUL.FTZ R55, R100, R55 ;  /* 0x0000003764377220 */ /* 0x000fe40000410000 */
[--C-:B------:R-:W-:Y:S02]  /*17d00*/  FFMA.FTZ R128, R210, c[0x0][0x2d0], -R172.reuse ;  /* 0x0000b400d2807a23 */ /* 0x100fe400000108ac */
[--C-:B-1----:R-:W-:Y:S02]  /*17d10*/  FFMA.FTZ R2, R184, c[0x0][0x2d0], -R173.reuse ;  /* 0x0000b400b8027a23 */ /* 0x102fe400000108ad */
[C---:B--2---:R-:W-:Y:S01]  /*17d20*/  FMUL.FTZ R8, R102.reuse, R116 ;  /* 0x0000007466087220 */ /* 0x044fe20000410000 */
[----:B------:R1:W-:Y:S01]  /*17d30*/  MUFU.EX2 R210, R128 ;  /* 0x0000008000d27308 */ /* 0x0003e20000000800 */
[C---:B------:R-:W-:Y:S02]  /*17d40*/  FMUL.FTZ R9, R102.reuse, R117 ;  /* 0x0000007566097220 */ /* 0x040fe40000410000 */
[C---:B------:R-:W-:Y:S02]  /*17d50*/  FMUL.FTZ R12, R102.reuse, R124 ;  /* 0x0000007c660c7220 */ /* 0x040fe40000410000 */
[C---:B------:R-:W-:Y:S02]  /*17d60*/  FMUL.FTZ R13, R102.reuse, R125 ;  /* 0x0000007d660d7220 */ /* 0x040fe40000410000 */
[--C-:B---3--:R-:W-:Y:S02]  /*17d70*/  FFMA.FTZ R3, R171, c[0x0][0x2d0], -R173.reuse ;  /* 0x0000b400ab037a23 */ /* 0x108fe400000108ad */
[C---:B------:R-:W-:Y:S01]  /*17d80*/  FMUL.FTZ R24, R102.reuse, R136 ;  /* 0x0000008866187220 */ /* 0x040fe20000410000 */
[----:B------:R2:W-:Y:S01]  /*17d90*/  MUFU.EX2 R236, R2 ;  /* 0x0000000200ec7308 */ /* 0x0005e20000000800 */
[C---:B------:R-:W-:Y:S02]  /*17da0*/  FMUL.FTZ R25, R102.reuse, R137 ;  /* 0x0000008966197220 */ /* 0x040fe40000410000 */
[C---:B------:R-:W-:Y:S02]  /*17db0*/  FMUL.FTZ R28, R102.reuse, R140 ;  /* 0x0000008c661c7220 */ /* 0x040fe40000410000 */
[C---:B------:R-:W-:Y:S02]  /*17dc0*/  FMUL.FTZ R29, R102.reuse, R141 ;  /* 0x0000008d661d7220 */ /* 0x040fe40000410000 */
[C---:B------:R-:W-:Y:S02]  /*17dd0*/  FMUL.FTZ R40, R102.reuse, R152 ;  /* 0x0000009866287220 */ /* 0x040fe40000410000 */
[C---:B------:R-:W-:Y:S01]  /*17de0*/  FMUL.FTZ R41, R102.reuse, R153 ;  /* 0x0000009966297220 */ /* 0x040fe20000410000 */
[----:B------:R3:W-:Y:S01]  /*17df0*/  MUFU.EX2 R238, R3 ;  /* 0x0000000300ee7308 */ /* 0x0007e20000000800 */
[C---:B------:R-:W-:Y:S02]  /*17e00*/  FMUL.FTZ R44, R102.reuse, R156 ;  /* 0x0000009c662c7220 */ /* 0x040fe40000410000 */
[C---:B------:R-:W-:Y:S01]  /*17e10*/  FMUL.FTZ R45, R102.reuse, R157 ;  /* 0x0000009d662d7220 */ /* 0x040fe20000410000 */
[----:B-1----:R-:W-:Y:S01]  /*17e20*/  LDSM.16.MT88.4 R128, [R166+0x400] ;  /* 0x00040000a680783b */ /* 0x002fe20000004200 */
[C---:B------:R-:W-:Y:S02]  /*17e30*/  FMUL.FTZ R56, R102.reuse, R56 ;  /* 0x0000003866387220 */ /* 0x040fe40000410000 */
[C---:B------:R-:W-:Y:S02]  /*17e40*/  FMUL.FTZ R57, R102.reuse, R57 ;  /* 0x0000003966397220 */ /* 0x040fe40000410000 */
[--C-:B------:R-:W-:Y:S02]  /*17e50*/  FFMA.FTZ R144, R223, c[0x0][0x2d0], -R173.reuse ;  /* 0x0000b400df907a23 */ /* 0x100fe400000108ad */
[C---:B------:R-:W-:Y:S02]  /*17e60*/  FMUL.FTZ R60, R102.reuse, R60 ;  /* 0x0000003c663c7220 */ /* 0x040fe40000410000 */
[----:B------:R-:W-:Y:S02]  /*17e70*/  FMUL.FTZ R61, R102, R61 ;  /* 0x0000003d663d7220 */ /* 0x000fe40000410000 */
[--C-:B--2---:R-:W-:Y:S02]  /*17e80*/  FFMA.FTZ R2, R187, c[0x0][0x2d0], -R172.reuse ;  /* 0x0000b400bb027a23 */ /* 0x104fe400000108ac */
[C---:B------:R-:W-:Y:S02]  /*17e90*/  FMUL.FTZ R64, R101.reuse, R64 ;  /* 0x0000004065407220 */ /* 0x040fe40000410000 */
[----:B------:R1:W2:Y:S01]  /*17ea0*/  MUFU.EX2 R184, R2 ;  /* 0x0000000200b87308 */ /* 0x0002a20000000800 */
[----:B------:R-:W-:Y:S02]  /*17eb0*/  FMUL.FTZ R65, R101, R65 ;  /* 0x0000004165417220 */ /* 0x000fe40000410000 */
[C---:B------:R-:W-:Y:S02]  /*17ec0*/  FMUL.FTZ R66, R100.reuse, R66 ;  /* 0x0000004264427220 */ /* 0x040fe40000410000 */
[--C-:B---3--:R-:W-:Y:S02]  /*17ed0*/  FFMA.FTZ R3, R169, c[0x0][0x2d0], -R173.reuse ;  /* 0x0000b400a9037a23 */ /* 0x108fe400000108ad */
[C---:B------:R-:W-:Y:S02]  /*17ee0*/  FMUL.FTZ R67, R100.reuse, R67 ;  /* 0x0000004364437220 */ /* 0x040fe40000410000 */
[C---:B------:R-:W-:Y:S01]  /*17ef0*/  FMUL.FTZ R68, R101.reuse, R68 ;  /* 0x0000004465447220 */ /* 0x040fe20000410000 */
[----:B------:R3:W4:Y:S01]  /*17f00*/  MUFU.EX2 R248, R3 ;  /* 0x0000000300f87308 */ /* 0x0007220000000800 */
[----:B------:R-:W-:Y:S02]  /*17f10*/  FMUL.FTZ R69, R101, R69 ;  /* 0x0000004565457220 */ /* 0x000fe40000410000 */
[C---:B------:R-:W-:Y:S02]  /*17f20*/  FMUL.FTZ R70, R100.reuse, R70 ;  /* 0x0000004664467220 */ /* 0x040fe40000410000 */
[----:B------:R-:W-:Y:S02]  /*17f30*/  FMUL.FTZ R71, R100, R71 ;  /* 0x0000004764477220 */ /* 0x000fe40000410000 */
[C---:B------:R-:W-:Y:S02]  /*17f40*/  FMUL.FTZ R72, R102.reuse, R72 ;  /* 0x0000004866487220 */ /* 0x040fe40000410000 */
[C---:B------:R-:W-:Y:S02]  /*17f50*/  FMUL.FTZ R73, R102.reuse, R73 ;  /* 0x0000004966497220 */ /* 0x040fe40000410000 */
[C---:B------:R-:W-:Y:S02]  /*17f60*/  FMUL.FTZ R76, R102.reuse, R76 ;  /* 0x0000004c664c7220 */ /* 0x040fe40000410000 */
[----:B------:R-:W-:Y:S01]  /*17f70*/  FMUL.FTZ R77, R102, R77 ;  /* 0x0000004d664d7220 */ /* 0x000fe20000410000 */
[----:B-1----:R-:W1:Y:S01]  /*17f80*/  SHFL.BFLY PT, R2, R0, 0x1, 0x1f ;  /* 0x0c201f0000027f89 */ /* 0x002e6200000e0000 */
[----:B--2---:R-:W-:Y:S01]  /*17f90*/  F2FP.PACK_AB R121, R235, R184 ;  /* 0x000000b8eb79723e */ /* 0x004fe200000000ff */
[C---:B------:R-:W-:Y:S02]  /*17fa0*/  FMUL.FTZ R80, R101.reuse, R80 ;  /* 0x0000005065507220 */ /* 0x040fe40000410000 */
[C---:B------:R-:W-:Y:S02]  /*17fb0*/  FMUL.FTZ R81, R101.reuse, R81 ;  /* 0x0000005165517220 */ /* 0x040fe40000410000 */
[C---:B------:R-:W-:Y:S02]  /*17fc0*/  FMUL.FTZ R82, R100.reuse, R82 ;  /* 0x0000005264527220 */ /* 0x040fe40000410000 */
[----:B------:R-:W-:Y:S02]  /*17fd0*/  FMUL.FTZ R83, R100, R83 ;  /* 0x0000005364537220 */ /* 0x000fe40000410000 */
[----:B---3--:R-:W-:Y:S01]  /*17fe0*/  FFMA.FTZ R3, R168, c[0x0][0x2d0], -R172 ;  /* 0x0000b400a8037a23 */ /* 0x008fe200000108ac */
[----:B----4-:R-:W-:Y:S01]  /*17ff0*/  F2FP.PACK_AB R122, R248, R238 ;  /* 0x000000eef87a723e */ /* 0x010fe200000000ff */
[----:B------:R-:W-:Y:S02]  /*18000*/  FMUL.FTZ R168, R108, c[0x0][0x2d0] ;  /* 0x0000b4006ca87a20 */ /* 0x000fe40000410000 */
[----:B------:R2:W-:Y:S01]  /*18010*/  MUFU.EX2 R237, R3 ;  /* 0x0000000300ed7308 */ /* 0x0005e20000000800 */
[C---:B------:R-:W-:Y:S02]  /*18020*/  FMUL.FTZ R84, R101.reuse, R84 ;  /* 0x0000005465547220 */ /* 0x040fe40000410000 */
[----:B------:R-:W-:Y:S02]  /*18030*/  FFMA.FTZ R147, R182, c[0x0][0x2d0], -R168 ;  /* 0x0000b400b6937a23 */ /* 0x000fe400000108a8 */
[C---:B------:R-:W-:Y:S02]  /*18040*/  FMUL.FTZ R85, R101.reuse, R85 ;  /* 0x0000005565557220 */ /* 0x040fe40000410000 */
[C---:B------:R-:W-:Y:S02]  /*18050*/  FMUL.FTZ R86, R100.reuse, R86 ;  /* 0x0000005664567220 */ /* 0x040fe40000410000 */
[----:B------:R-:W-:Y:S01]  /*18060*/  FMUL.FTZ R87, R100, R87 ;  /* 0x0000005764577220 */ /* 0x000fe20000410000 */
[----:B-1----:R-:W-:Y:S01]  /*18070*/  FMNMX.FTZ R2, R0, R2, !PT ;  /* 0x0000000200027209 */ /* 0x002fe20007810000 */
[----:B------:R-:W-:Y:S02]  /*18080*/  FFMA.FTZ R0, R170, c[0x0][0x2d0], -R172 ;  /* 0x0000b400aa007a23 */ /* 0x000fe400000108ac */
[C---:B------:R-:W-:Y:S02]  /*18090*/  FMUL.FTZ R88, R102.reuse, R88 ;  /* 0x0000005866587220 */ /* 0x040fe40000410000 */
[----:B------:R1:W3:Y:S01]  /*180a0*/  MUFU.EX2 R243, R0 ;  /* 0x0000000000f37308 */ /* 0x0002e20000000800 */
[C---:B------:R-:W-:Y:S02]  /*180b0*/  FMUL.FTZ R89, R102.reuse, R89 ;  /* 0x0000005966597220 */ /* 0x040fe40000410000 */
[C---:B------:R-:W-:Y:S02]  /*180c0*/  FMUL.FTZ R92, R102.reuse, R92 ;  /* 0x0000005c665c7220 */ /* 0x040fe40000410000 */
[----:B------:R-:W-:Y:S02]  /*180d0*/  FMUL.FTZ R93, R102, R93 ;  /* 0x0000005d665d7220 */ /* 0x000fe40000410000 */
[C---:B------:R-:W-:Y:S02]  /*180e0*/  FMUL.FTZ R96, R101.reuse, R96 ;  /* 0x0000006065607220 */ /* 0x040fe40000410000 */
[----:B--2---:R-:W-:Y:S02]  /*180f0*/  FFMA.FTZ R3, R190, c[0x0][0x2d0], -R168 ;  /* 0x0000b400be037a23 */ /* 0x004fe400000108a8 */
[----:B------:R-:W-:Y:S02]  /*18100*/  FMUL.FTZ R97, R101, R97 ;  /* 0x0000006165617220 */ /* 0x000fe40000410000 */
[----:B------:R2:W-:Y:S01]  /*18110*/  MUFU.EX2 R170, R3 ;  /* 0x0000000300aa7308 */ /* 0x0005e20000000800 */
[C---:B------:R-:W-:Y:S02]  /*18120*/  FMUL.FTZ R98, R100.reuse, R98 ;  /* 0x0000006264627220 */ /* 0x040fe40000410000 */
[----:B------:R-:W-:Y:S02]  /*18130*/  FMUL.FTZ R99, R100, R99 ;  /* 0x0000006364637220 */ /* 0x000fe40000410000 */
[----:B------:R-:W-:Y:S02]  /*18140*/  FFMA.FTZ R137, R175, c[0x0][0x2d0], -R172 ;  /* 0x0000b400af897a23 */ /* 0x000fe400000108ac */
[----:B------:R-:W-:Y:S02]  /*18150*/  FFMA.FTZ R136, R217, c[0x0][0x2d0], -R168 ;  /* 0x0000b400d9887a23 */ /* 0x000fe400000108a8 */
[----:B------:R-:W-:Y:S01]  /*18160*/  FFMA.FTZ R141, R180, c[0x0][0x2d0], -R173 ;  /* 0x0000b400b48d7a23 */ /* 0x000fe200000108ad */
[----:B------:R-:W-:Y:S01]  /*18170*/  MUFU.EX2 R187, R137 ;  /* 0x0000008900bb7308 */ /* 0x000fe20000000800 */
[----:B-1----:R-:W-:Y:S01]  /*18180*/  FADD.FTZ R0, -R2, R103 ;  /* 0x0000006702007221 */ /* 0x002fe20000010100 */
[----:B---3--:R-:W-:Y:S01]  /*18190*/  F2FP.PACK_AB R123, R243, R237 ;  /* 0x000000edf37b723e */ /* 0x008fe200000000ff */
[--C-:B------:R-:W-:Y:S02]  /*181a0*/  FFMA.FTZ R103, R211, c[0x0][0x2d0], -R173.reuse ;  /* 0x0000b400d3677a23 */ /* 0x100fe400000108ad */
[----:B------:R-:W-:Y:S02]  /*181b0*/  FMUL.FTZ R0, R0, c[0x0][0x2d0] ;  /* 0x0000b40000007a20 */ /* 0x000fe40000410000 */
[----:B------:R-:W-:Y:S03]  /*181c0*/  FFMA.FTZ R140, R222, c[0x0][0x2d0], -R172 ;  /* 0x0000b400de8c7a23 */ /* 0x000fe600000108ac */
[----:B------:R1:W-:Y:S01]  /*181d0*/  MUFU.EX2 R232, R103 ;  /* 0x0000006700e87308 */ /* 0x0003e20000000800 */
[--C-:B--2---:R-:W-:Y:S09]  /*181e0*/  FFMA.FTZ R3, R189, c[0x0][0x2d0], -R168.reuse ;  /* 0x0000b400bd037a23 */ /* 0x104ff200000108a8 */
[----:B------:R2:W3:Y:S10]  /*181f0*/  MUFU.EX2 R171, R3 ;  /* 0x0000000300ab7308 */ /* 0x0004f40000000800 */
[----:B------:R-:W4:Y:S01]  /*18200*/  MUFU.EX2 R0, R0 ;  /* 0x0000000000007308 */ /* 0x000f220000000800 */
[----:B-1----:R-:W-:Y:S09]  /*18210*/  FFMA.FTZ R103, R209, c[0x0][0x2d0], -R173 ;  /* 0x0000b400d1677a23 */ /* 0x002ff200000108ad */
[----:B------:R1:W-:Y:S01]  /*18220*/  MUFU.EX2 R233, R103 ;  /* 0x0000006700e97308 */ /* 0x0003e20000000800 */
[----:B--2---:R-:W-:Y:S01]  /*18230*/  FFMA.FTZ R3, R177, c[0x0][0x2d0], -R168 ;  /* 0x0000b400b1037a23 */ /* 0x004fe200000108a8 */
[----:B---3--:R-:W-:Y:S08]  /*18240*/  F2FP.PACK_AB R116, R171, R170 ;  /* 0x000000aaab74723e */ /* 0x008ff000000000ff */
[----:B------:R2:W-:Y:S01]  /*18250*/  MUFU.EX2 R241, R3 ;  /* 0x0000000300f17308 */ /* 0x0005e20000000800 */
[C---:B----4-:R-:W-:Y:S02]  /*18260*/  FMUL.FTZ R10, R0.reuse, R118 ;  /* 0x00000076000a7220 */ /* 0x050fe40000410000 */
[C---:B------:R-:W-:Y:S02]  /*18270*/  FMUL.FTZ R11, R0.reuse, R119 ;  /* 0x00000077000b7220 */ /* 0x040fe40000410000 */
[C---:B------:R-:W-:Y:S02]  /*18280*/  FMUL.FTZ R14, R0.reuse, R126 ;  /* 0x0000007e000e7220 */ /* 0x040fe40000410000 */
[C---:B------:R-:W-:Y:S03]  /*18290*/  FMUL.FTZ R15, R0.reuse, R127 ;  /* 0x0000007f000f7220 */ /* 0x040fe60000410000 */
[----:B------:R-:W-:Y:S01]  /*182a0*/  MUFU.EX2 R182, R140 ;  /* 0x0000008c00b67308 */ /* 0x000fe20000000800 */
[----:B------:R-:W3:Y:S01]  /*182b0*/  LDSM.16.MT88.4 R124, [R166+0xc00] ;  /* 0x000c0000a67c783b */ /* 0x000ee20000004200 */
[C---:B------:R-:W-:Y:S02]  /*182c0*/  FMUL.FTZ R26, R0.reuse, R138 ;  /* 0x0000008a001a7220 */ /* 0x040fe40000410000 */
[----:B-1----:R-:W-:Y:S02]  /*182d0*/  FFMA.FTZ R103, R207, c[0x0][0x2d0], -R172 ;  /* 0x0000b400cf677a23 */ /* 0x002fe400000108ac */
[C---:B------:R-:W-:Y:S02]  /*182e0*/  FMUL.FTZ R27, R0.reuse, R139 ;  /* 0x0000008b001b7220 */ /* 0x040fe40000410000 */
[C---:B------:R-:W-:Y:S02]  /*182f0*/  FMUL.FTZ R30, R0.reuse, R142 ;  /* 0x0000008e001e7220 */ /* 0x040fe40000410000 */
[----:B------:R1:W-:Y:S01]  /*18300*/  MUFU.EX2 R231, R103 ;  /* 0x0000006700e77308 */ /* 0x0003e20000000800 */
[----:B------:R-:W-:Y:S02]  /*18310*/  FMUL.FTZ R31, R0, R143 ;  /* 0x0000008f001f7220 */ /* 0x000fe40000410000 */
[----:B--2---:R-:W-:Y:S02]  /*18320*/  FFMA.FTZ R3, R176, c[0x0][0x2d0], -R168 ;  /* 0x0000b400b0037a23 */ /* 0x004fe400000108a8 */
        /* <DEDUP_REMOVED lines=12> */
[--C-:B-1----:R-:W-:Y:S02]  /*183f0*/  FFMA.FTZ R103, R212, c[0x0][0x2d0], -R172.reuse ;  /* 0x0000b400d4677a23 */ /* 0x102fe400000108ac */
[C---:B------:R-:W-:Y:S02]  /*18400*/  FMUL.FTZ R78, R0.reuse, R78 ;  /* 0x0000004e004e7220 */ /* 0x040fe40000410000 */
[C---:B------:R-:W-:Y:S01]  /*18410*/  FMUL.FTZ R79, R0.reuse, R79 ;  /* 0x0000004f004f7220 */ /* 0x040fe20000410000 */
[----:B------:R1:W-:Y:S01]  /*18420*/  MUFU.EX2 R230, R103 ;  /* 0x0000006700e67308 */ /* 0x0003e20000000800 */
[C---:B------:R-:W-:Y:S02]  /*18430*/  FMUL.FTZ R90, R0.reuse, R90 ;  /* 0x0000005a005a7220 */ /* 0x040fe40000410000 */
[----:B------:R-:W-:Y:S01]  /*18440*/  FMUL.FTZ R91, R0, R91 ;  /* 0x0000005b005b7220 */ /* 0x000fe20000410000 */
[----:B--2---:R-:W-:Y:S01]  /*18450*/  F2FP.PACK_AB R118, R242, R241 ;  /* 0x000000f1f276723e */ /* 0x004fe200000000ff */
[----:B------:R-:W-:Y:S02]  /*18460*/  FMUL.FTZ R3, R2, c[0x0][0x2d0] ;  /* 0x0000b40002037a20 */ /* 0x000fe40000410000 */
[----:B------:R-:W-:Y:S02]  /*18470*/  FMUL.FTZ R94, R0, R94 ;  /* 0x0000005e005e7220 */ /* 0x000fe40000410000 */
[--C-:B------:R-:W-:Y:S02]  /*18480*/  FFMA.FTZ R4, R186, c[0x0][0x2d0], -R3.reuse ;  /* 0x0000b400ba047a23 */ /* 0x100fe40000010803 */
[--C-:B------:R-:W-:Y:S02]  /*18490*/  FFMA.FTZ R145, R220, c[0x0][0x2d0], -R3.reuse ;  /* 0x0000b400dc917a23 */ /* 0x100fe40000010803 */
[----:B------:R2:W4:Y:S01]  /*184a0*/  MUFU.EX2 R169, R4 ;  /* 0x0000000400a97308 */ /* 0x0005220000000800 */
[----:B------:R-:W-:Y:S02]  /*184b0*/  FFMA.FTZ R146, R216, c[0x0][0x2d0], -R3 ;  /* 0x0000b400d8927a23 */ /* 0x000fe40000010803 */
[----:B------:R-:W-:Y:S02]  /*184c0*/  FMUL.FTZ R95, R0, R95 ;  /* 0x0000005f005f7220 */ /* 0x000fe40000410000 */
[--C-:B------:R-:W-:Y:S02]  /*184d0*/  FFMA.FTZ R138, R181, c[0x0][0x2d0], -R172.reuse ;  /* 0x0000b400b58a7a23 */ /* 0x100fe400000108ac */
[--C-:B------:R-:W-:Y:S02]  /*184e0*/  FFMA.FTZ R143, R213, c[0x0][0x2d0], -R173.reuse ;  /* 0x0000b400d58f7a23 */ /* 0x100fe400000108ad */
[--C-:B------:R-:W-:Y:S01]  /*184f0*/  FFMA.FTZ R142, R174, c[0x0][0x2d0], -R173.reuse ;  /* 0x0000b400ae8e7a23 */ /* 0x100fe200000108ad */
[----:B------:R-:W-:Y:S01]  /*18500*/  MUFU.EX2 R181, R144 ;  /* 0x0000009000b57308 */ /* 0x000fe20000000800 */
[----:B-1----:R-:W-:Y:S02]  /*18510*/  FFMA.FTZ R103, R205, c[0x0][0x2d0], -R173 ;  /* 0x0000b400cd677a23 */ /* 0x002fe400000108ad */
[----:B------:R-:W-:Y:S02]  /*18520*/  FFMA.FTZ R139, R218, c[0x0][0x2d0], -R172 ;  /* 0x0000b400da8b7a23 */ /* 0x000fe400000108ac */
[--C-:B------:R-:W-:Y:S05]  /*18530*/  FFMA.FTZ R107, R107, c[0x0][0x2d0], -R3.reuse ;  /* 0x0000b4006b6b7a23 */ /* 0x100fea0000010803 */
[----:B------:R1:W-:Y:S01]  /*18540*/  MUFU.EX2 R229, R103 ;  /* 0x0000006700e57308 */ /* 0x0003e20000000800 */
[----:B--2---:R-:W-:Y:S02]  /*18550*/  FFMA.FTZ R4, R191, c[0x0][0x2d0], -R3 ;  /* 0x0000b400bf047a23 */ /* 0x004fe40000010803 */
[----:B----4-:R-:W-:Y:S07]  /*18560*/  FFMA.FTZ R0, R0, R250, R169 ;  /* 0x000000fa00007223 */ /* 0x010fee00000100a9 */
[----:B------:R2:W4:Y:S10]  /*18570*/  MUFU.EX2 R234, R4 ;  /* 0x0000000400ea7308 */ /* 0x0005340000000800 */
[----:B------:R-:W-:Y:S01]  /*18580*/  MUFU.EX2 R175, R145 ;  /* 0x0000009100af7308 */ /* 0x000fe20000000800 */
[----:B-1----:R-:W-:Y:S09]  /*18590*/  FFMA.FTZ R103, R206, c[0x0][0x2d0], -R173 ;  /* 0x0000b400ce677a23 */ /* 0x002ff200000108ad */
[----:B------:R1:W-:Y:S01]  /*185a0*/  MUFU.EX2 R212, R103 ;  /* 0x0000006700d47308 */ /* 0x0003e20000000800 */
[--C-:B--2---:R-:W-:Y:S01]  /*185b0*/  FFMA.FTZ R4, R179, c[0x0][0x2d0], -R3.reuse ;  /* 0x0000b400b3047a23 */ /* 0x104fe20000010803 */
[C---:B----4-:R-:W-:Y:S01]  /*185c0*/  F2FP.PACK_AB R117, R234.reuse, R169 ;  /* 0x000000a9ea75723e */ /* 0x050fe200000000ff */
[----:B------:R-:W-:Y:S07]  /*185d0*/  FADD.FTZ R0, R234, R0 ;  /* 0x00000000ea007221 */ /* 0x000fee0000010000 */
[----:B------:R2:W4:Y:S10]  /*185e0*/  MUFU.EX2 R239, R4 ;  /* 0x0000000400ef7308 */ /* 0x0005340000000800 */
[----:B------:R-:W5:Y:S01]  /*185f0*/  MUFU.EX2 R176, R146 ;  /* 0x0000009200b07308 */ /* 0x000f620000000800 */
[----:B-1----:R-:W-:Y:S09]  /*18600*/  FFMA.FTZ R103, R208, c[0x0][0x2d0], -R172 ;  /* 0x0000b400d0677a23 */ /* 0x002ff200000108ac */
[----:B------:R1:W-:Y:S01]  /*18610*/  MUFU.EX2 R211, R103 ;  /* 0x0000006700d37308 */ /* 0x0003e20000000800 */
[--C-:B--2---:R-:W-:Y:S02]  /*18620*/  FFMA.FTZ R4, R178, c[0x0][0x2d0], -R3.reuse ;  /* 0x0000b400b2047a23 */ /* 0x104fe40000010803 */
[----:B----4-:R-:W-:Y:S07]  /*18630*/  FADD.FTZ R0, R239, R0 ;  /* 0x00000000ef007221 */ /* 0x010fee0000010000 */
[----:B------:R2:W4:Y:S01]  /*18640*/  MUFU.EX2 R240, R4 ;  /* 0x0000000400f07308 */ /* 0x0005220000000800 */
[----:B-----5:R-:W-:Y:S09]  /*18650*/  F2FP.PACK_AB R169, R176, R175 ;  /* 0x000000afb0a9723e */ /* 0x020ff200000000ff */
[----:B------:R5:W-:Y:S01]  /*18660*/  MUFU.EX2 R178, R147 ;  /* 0x0000009300b27308 */ /* 0x000be20000000800 */
[----:B-1----:R-:W-:Y:S09]  /*18670*/  FFMA.FTZ R103, R224, c[0x0][0x2d0], -R168 ;  /* 0x0000b400e0677a23 */ /* 0x002ff200000108a8 */
[----:B------:R1:W-:Y:S01]  /*18680*/  MUFU.EX2 R208, R103 ;  /* 0x0000006700d07308 */ /* 0x0003e20000000800 */
[----:B--2---:R-:W-:Y:S01]  /*18690*/  FMUL.FTZ R4, R101, R120 ;  /* 0x0000007865047220 */ /* 0x004fe20000410000 */
[----:B------:R-:W-:Y:S01]  /*186a0*/  F2FP.PACK_AB R120, R236, R185 ;  /* 0x000000b9ec78723e */ /* 0x000fe200000000ff */
[C---:B----4-:R-:W-:Y:S01]  /*186b0*/  FADD.FTZ R0, R240.reuse, R0 ;  /* 0x00000000f0007221 */ /* 0x050fe20000010000 */
[----:B------:R-:W-:Y:S06]  /*186c0*/  F2FP.PACK_AB R119, R240, R239 ;  /* 0x000000eff077723e */ /* 0x000fec00000000ff */
[----:B------:R-:W-:Y:S01]  /*186d0*/  MUFU.EX2 R186, R142 ;  /* 0x0000008e00ba7308 */ /* 0x000fe20000000800 */
[-C--:B------:R-:W-:Y:S01]  /*186e0*/  HMMA.16816.F32 R4, R120, R20.reuse, R4 ;  /* 0x000000147804723c */ /* 0x080fe20000001804 */
[----:B-----5:R-:W-:Y:S07]  /*186f0*/  LDSM.16.MT88.4 R144, [R167+0x800] ;  /* 0x00080000a790783b */ /* 0x020fee0000004200 */
[C---:B------:R-:W-:Y:S01]  /*18700*/  HMMA.16816.F32 R8, R116.reuse, R20, R8 ;  /* 0x000000147408723c */ /* 0x040fe20000001808 */
[----:B------:R-:W-:Y:S03]  /*18710*/  MUFU.EX2 R174, R107 ;  /* 0x0000006b00ae7308 */ /* 0x000fe60000000800 */
[--C-:B-1----:R-:W-:Y:S03]  /*18720*/  FFMA.FTZ R103, R219, c[0x0][0x2d0], -R168.reuse ;  /* 0x0000b400db677a23 */ /* 0x102fe600000108a8 */
[C---:B------:R-:W-:Y:S01]  /*18730*/  FMUL.FTZ R20, R101.reuse, R132 ;  /* 0x0000008465147220 */ /* 0x040fe20000410000 */
[-C--:B------:R-:W-:Y:S03]  /*18740*/  HMMA.16816.F32 R12, R116, R22.reuse, R12 ;  /* 0x00000016740c723c */ /* 0x080fe6000000180c */
[----:B------:R1:W-:Y:S01]  /*18750*/  MUFU.EX2 R209, R103 ;  /* 0x0000006700d17308 */ /* 0x0003e20000000800 */
[----:B------:R-:W-:Y:S04]  /*18760*/  FMUL.FTZ R21, R101, R133 ;  /* 0x0000008565157220 */ /* 0x000fe80000410000 */
[C---:B------:R-:W-:Y:S05]  /*18770*/  HMMA.16816.F32 R16, R120.reuse, R22, R16 ;  /* 0x000000167810723c */ /* 0x040fea0000001810 */
[----:B------:R-:W-:Y:S02]  /*18780*/  MUFU.EX2 R179, R136 ;  /* 0x0000008800b37308 */ /* 0x000fe40000000800 */
[C---:B------:R-:W-:Y:S02]  /*18790*/  FMUL.FTZ R22, R100.reuse, R134 ;  /* 0x0000008664167220 */ /* 0x040fe40000410000 */
[C---:B------:R-:W-:Y:S02]  /*187a0*/  FMUL.FTZ R23, R100.reuse, R135 ;  /* 0x0000008764177220 */ /* 0x040fe40000410000 */
[----:B------:R-:W-:Y:S05]  /*187b0*/  LDSM.16.MT88.4 R132, [R166+0x1000] ;  /* 0x00100000a684783b */ /* 0x000fea0000004200 */
[-C--:B------:R-:W-:Y:S03]  /*187c0*/  HMMA.16816.F32 R20, R120, R36.reuse, R20 ;  /* 0x000000247814723c */ /* 0x080fe60000001814 */
[----:B-1----:R-:W-:Y:S04]  /*187d0*/  FFMA.FTZ R103, R215, c[0x0][0x2d0], -R3 ;  /* 0x0000b400d7677a23 */ /* 0x002fe80000010803 */
[----:B------:R1:W-:Y:S01]  /*187e0*/  MUFU.EX2 R206, R103 ;  /* 0x0000006700ce7308 */ /* 0x0003e20000000800 */
[C---:B------:R-:W-:Y:S07]  /*187f0*/  HMMA.16816.F32 R24, R116.reuse, R36, R24 ;  /* 0x000000247418723c */ /* 0x040fee0000001818 */
[C---:B------:R-:W-:Y:S01]  /*18800*/  FMUL.FTZ R36, R101.reuse, R148 ;  /* 0x0000009465247220 */ /* 0x040fe20000410000 */
[-C--:B------:R-:W-:Y:S04]  /*18810*/  HMMA.16816.F32 R28, R116, R38.reuse, R28 ;  /* 0x00000026741c723c */ /* 0x080fe8000000181c */
[----:B------:R-:W-:Y:S02]  /*18820*/  FMUL.FTZ R37, R101, R149 ;  /* 0x0000009565257220 */ /* 0x000fe40000410000 */
[----:B------:R-:W-:Y:S02]  /*18830*/  FFMA.FTZ R148, R183, c[0x0][0x2d0], -R168 ;  /* 0x0000b400b7947a23 */ /* 0x000fe400000108a8 */
[C---:B------:R-:W-:Y:S01]  /*18840*/  HMMA.16816.F32 R32, R120.reuse, R38, R32 ;  /* 0x000000267820723c */ /* 0x040fe20000001820 */
[----:B------:R-:W2:Y:S03]  /*18850*/  MUFU.EX2 R183, R139 ;  /* 0x0000008b00b77308 */ /* 0x000ea60000000800 */
[----:B------:R-:W-:Y:S03]  /*18860*/  FFMA.FTZ R101, R101, R247, R185 ;  /* 0x000000f765657223 */ /* 0x000fe600000100b9 */
[C---:B------:R-:W-:Y:S02]  /*18870*/  FMUL.FTZ R38, R100.reuse, R150 ;  /* 0x0000009664267220 */ /* 0x040fe40000410000 */
[C---:B------:R-:W-:Y:S02]  /*18880*/  FMUL.FTZ R39, R100.reuse, R151 ;  /* 0x0000009764277220 */ /* 0x040fe40000410000 */
[----:B------:R-:W-:Y:S01]  /*18890*/  MUFU.EX2 R185, R143 ;  /* 0x0000008f00b97308 */ /* 0x000fe20000000800 */
[----:B------:R-:W-:Y:S02]  /*188a0*/  FFMA.FTZ R100, R100, R246, R184 ;  /* 0x000000f664647223 */ /* 0x000fe400000100b8 */
[----:B------:R-:W-:Y:S02]  /*188b0*/  FADD.FTZ R107, R236, R101 ;  /* 0x00000065ec6b7221 */ /* 0x000fe40000010000 */
[-C--:B---3--:R-:W-:Y:S03]  /*188c0*/  HMMA.16816.F32 R36, R120, R124.reuse, R36 ;  /* 0x0000007c7824723c */ /* 0x088fe60000001824 */
[--C-:B-1----:R-:W-:Y:S02]  /*188d0*/  FFMA.FTZ R103, R214, c[0x0][0x2d0], -R3.reuse ;  /* 0x0000b400d6677a23 */ /* 0x102fe40000010803 */
[----:B------:R-:W1:Y:S03]  /*188e0*/  MUFU.EX2 R184, R138 ;  /* 0x0000008a00b87308 */ /* 0x000e660000000800 */
[C---:B------:R-:W-:Y:S04]  /*188f0*/  HMMA.16816.F32 R40, R116.reuse, R124, R40 ;  /* 0x0000007c7428723c */ /* 0x040fe80000001828 */
[----:B--2---:R-:W-:Y:S03]  /*18900*/  F2FP.PACK_AB R101, R183, R182 ;  /* 0x000000b6b765723e */ /* 0x004fe600000000ff */
[----:B------:R2:W-:Y:S01]  /*18910*/  MUFU.EX2 R207, R103 ;  /* 0x0000006700cf7308 */ /* 0x0005e20000000800 */
[-C--:B------:R-:W-:Y:S08]  /*18920*/  HMMA.16816.F32 R44, R116, R126.reuse, R44 ;  /* 0x0000007e742c723c */ /* 0x080ff0000000182c */
[C---:B------:R-:W-:Y:S01]  /*18930*/  HMMA.16816.F32 R48, R120.reuse, R126, R48 ;  /* 0x0000007e7830723c */ /* 0x040fe20000001830 */
[----:B------:R-:W3:Y:S01]  /*18940*/  LDSM.16.MT88.4 R124, [R167+0xc00] ;  /* 0x000c0000a77c783b */ /* 0x000ee20000004200 */
[----:B------:R-:W-:Y:S02]  /*18950*/  MUFU.EX2 R177, R148 ;  /* 0x0000009400b17308 */ /* 0x000fe40000000800 */
[--C-:B--2---:R-:W-:Y:S08]  /*18960*/  FFMA.FTZ R103, R225, c[0x0][0x2d0], -R168.reuse ;  /* 0x0000b400e1677a23 */ /* 0x104ff000000108a8 */
[----:B------:R2:W-:Y:S01]  /*18970*/  MUFU.EX2 R191, R103 ;  /* 0x0000006700bf7308 */ /* 0x0005e20000000800 */
[-C--:B---3--:R-:W-:Y:S03]  /*18980*/  HMMA.16816.F32 R52, R120, R124.reuse, R52 ;  /* 0x0000007c7834723c */ /* 0x088fe60000001834 */
[--C-:B--2---:R-:W-:Y:S06]  /*18990*/  FFMA.FTZ R103, R226, c[0x0][0x2d0], -R168.reuse ;  /* 0x0000b400e2677a23 */ /* 0x104fec00000108a8 */
[----:B------:R2:W-:Y:S01]  /*189a0*/  MUFU.EX2 R205, R103 ;  /* 0x0000006700cd7308 */ /* 0x0005e20000000800 */
[C---:B------:R-:W-:Y:S08]  /*189b0*/  HMMA.16816.F32 R56, R116.reuse, R124, R56 ;  /* 0x0000007c7438723c */ /* 0x040ff00000001838 */
[-C--:B------:R-:W-:Y:S08]  /*189c0*/  HMMA.16816.F32 R60, R116, R126.reuse, R60 ;  /* 0x0000007e743c723c */ /* 0x080ff0000000183c */
[C---:B------:R-:W-:Y:S01]  /*189d0*/  HMMA.16816.F32 R64, R120.reuse, R126, R64 ;  /* 0x0000007e7840723c */ /* 0x040fe20000001840 */
[----:B------:R-:W3:Y:S03]  /*189e0*/  LDSM.16.MT88.4 R124, [R166+0x1800] ;  /* 0x00180000a67c783b */ /* 0x000ee60000004200 */
[--C-:B--2---:R-:W-:Y:S04]  /*189f0*/  FFMA.FTZ R103, R228, c[0x0][0x2d0], -R3.reuse ;  /* 0x0000b400e4677a23 */ /* 0x104fe80000010803 */
[----:B------:R2:W-:Y:S04]  /*18a00*/  MUFU.EX2 R190, R103 ;  /* 0x0000006700be7308 */ /* 0x0005e80000000800 */
[----:B--2---:R-:W-:Y:S06]  /*18a10*/  FFMA.FTZ R103, R221, c[0x0][0x2d0], -R168 ;  /* 0x0000b400dd677a23 */ /* 0x004fec00000108a8 */
[----:B------:R1:W2:Y:S01]  /*18a20*/  MUFU.EX2 R180, R103 ;  /* 0x0000006700b47308 */ /* 0x0002a20000000800 */
[-C--:B---3--:R-:W-:Y:S08]  /*18a30*/  HMMA.16816.F32 R68, R120, R124.reuse, R68 ;  /* 0x0000007c7844723c */ /* 0x088ff00000001844 */
[C---:B------:R-:W-:Y:S08]  /*18a40*/  HMMA.16816.F32 R72, R116.reuse, R124, R72 ;  /* 0x0000007c7448723c */ /* 0x040ff00000001848 */
[-C--:B------:R-:W-:Y:S04]  /*18a50*/  HMMA.16816.F32 R76, R116, R126.reuse, R76 ;  /* 0x0000007e744c723c */ /* 0x080fe8000000184c */
[----:B-1----:R-:W-:Y:S04]  /*18a60*/  F2FP.PACK_AB R103, R187, R184 ;  /* 0x000000b8bb67723e */ /* 0x002fe800000000ff */
[C---:B------:R-:W-:Y:S01]  /*18a70*/  HMMA.16816.F32 R80, R120.reuse, R126, R80 ;  /* 0x0000007e7850723c */ /* 0x040fe20000001850 */
[----:B------:R-:W1:Y:S03]  /*18a80*/  LDSM.16.MT88.4 R124, [R167+0x1800] ;  /* 0x00180000a77c783b */ /* 0x000e660000004200 */
[----:B--2---:R-:W-:Y:S04]  /*18a90*/  F2FP.PACK_AB R168, R179, R180 ;  /* 0x000000b4b3a8723e */ /* 0x004fe800000000ff */
[-C--:B-1----:R-:W-:Y:S08]  /*18aa0*/  HMMA.16816.F32 R84, R120, R124.reuse, R84 ;  /* 0x0000007c7854723c */ /* 0x082ff00000001854 */
[C---:B------:R-:W-:Y:S08]  /*18ab0*/  HMMA.16816.F32 R88, R116.reuse, R124, R88 ;  /* 0x0000007c7458723c */ /* 0x040ff00000001858 */
[-C--:B------:R-:W-:Y:S07]  /*18ac0*/  HMMA.16816.F32 R92, R116, R126.reuse, R92 ;  /* 0x0000007e745c723c */ /* 0x080fee000000185c */
[--C-:B------:R-:W-:Y:S01]  /*18ad0*/  FFMA.FTZ R116, R227, c[0x0][0x2d0], -R3.reuse ;  /* 0x0000b400e3747a23 */ /* 0x100fe20000010803 */
[----:B------:R-:W-:Y:S01]  /*18ae0*/  HMMA.16816.F32 R96, R120, R126, R96 ;  /* 0x0000007e7860723c */ /* 0x000fe20000001860 */
[----:B------:R-:W1:Y:S02]  /*18af0*/  LDSM.16.MT88.4 R124, [R167+0x400] ;  /* 0x00040000a77c783b */ /* 0x000e640000004200 */
[----:B------:R2:W3:Y:S01]  /*18b00*/  MUFU.EX2 R189, R116 ;  /* 0x0000007400bd7308 */ /* 0x0004e20000000800 */
[----:B------:R-:W-:Y:S01]  /*18b10*/  F2FP.PACK_AB R117, R230, R231 ;  /* 0x000000e7e675723e */ /* 0x000fe200000000ff */
[----:B------:R-:W-:Y:S01]  /*18b20*/  FFMA.FTZ R3, R106, c[0x0][0x2d0], -R3 ;  /* 0x0000b4006a037a23 */ /* 0x000fe20000010803 */
[----:B------:R-:W-:Y:S01]  /*18b30*/  F2FP.PACK_AB R118, R212, R229 ;  /* 0x000000e5d476723e */ /* 0x000fe200000000ff */
[----:B------:R-:W-:Y:S01]  /*18b40*/  FADD.FTZ R106, R235, R100 ;  /* 0x00000064eb6a7221 */ /* 0x000fe20000010000 */
[----:B------:R-:W-:Y:S04]  /*18b50*/  F2FP.PACK_AB R119, R211, R210 ;  /* 0x000000d2d377723e */ /* 0x000fe800000000ff */
[----:B------:R-:W-:Y:S01]  /*18b60*/  F2FP.PACK_AB R120, R209, R208 ;  /* 0x000000d0d178723e */ /* 0x000fe200000000ff */
[----:B------:R4:W5:Y:S01]  /*18b70*/  MUFU.EX2 R173, R3 ;  /* 0x0000000300ad7308 */ /* 0x0009620000000800 */
[----:B------:R-:W-:Y:S01]  /*18b80*/  F2FP.PACK_AB R121, R207, R206 ;  /* 0x000000cecf79723e */ /* 0x000fe200000000ff */
[----:B------:R-:W-:Y:S01]  /*18b90*/  FADD.FTZ R106, R237, R106 ;  /* 0x0000006aed6a7221 */ /* 0x000fe20000010000 */
[----:B------:R-:W-:Y:S02]  /*18ba0*/  F2FP.PACK_AB R122, R205, R191 ;  /* 0x000000bfcd7a723e */ /* 0x000fe400000000ff */
[----:B------:R-:W-:Y:S02]  /*18bb0*/  F2FP.PACK_AB R100, R185, R181 ;  /* 0x000000b5b964723e */ /* 0x000fe400000000ff */
[----:B--2---:R-:W-:Y:S02]  /*18bc0*/  F2FP.PACK_AB R116, R233, R232 ;  /* 0x000000e8e974723e */ /* 0x004fe400000000ff */
[----:B---3--:R-:W-:Y:S05]  /*18bd0*/  F2FP.PACK_AB R123, R189, R190 ;  /* 0x000000bebd7b723e */ /* 0x008fea00000000ff */
[-C--:B------:R-:W-:Y:S05]  /*18be0*/  HMMA.16816.F32 R4, R116, R128.reuse, R4 ;  /* 0x000000807404723c */ /* 0x080fea0000001804 */
[----:B----4-:R-:W-:Y:S01]  /*18bf0*/  FFMA.FTZ R3, R102, R251, R170 ;  /* 0x000000fb66037223 */ /* 0x010fe200000100aa */
[----:B------:R-:W-:Y:S02]  /*18c00*/  F2FP.PACK_AB R102, R188, R186 ;  /* 0x000000babc66723e */ /* 0x000fe400000000ff */
[C---:B------:R-:W-:Y:S04]  /*18c10*/  HMMA.16816.F32 R8, R120.reuse, R128, R8 ;  /* 0x000000807808723c */ /* 0x040fe80000001808 */
[----:B------:R-:W-:Y:S01]  /*18c20*/  F2FP.PACK_AB R170, R178, R177 ;  /* 0x000000b1b2aa723e */ /* 0x000fe200000000ff */
[----:B------:R-:W-:Y:S01]  /*18c30*/  FADD.FTZ R172, R171, R3 ;  /* 0x00000003abac7221 */ /* 0x000fe20000010000 */
[----:B-----5:R-:W-:Y:S01]  /*18c40*/  F2FP.PACK_AB R171, R173, R174 ;  /* 0x000000aeadab723e */ /* 0x020fe200000000ff */
[----:B------:R-:W-:Y:S01]  /*18c50*/  FADD.FTZ R3, R238, R107 ;  /* 0x0000006bee037221 */ /* 0x000fe20000010000 */
[-C--:B------:R-:W-:Y:S04]  /*18c60*/  HMMA.16816.F32 R12, R120, R130.reuse, R12 ;  /* 0x00000082780c723c */ /* 0x080fe8000000180c */
[----:B------:R-:W-:Y:S04]  /*18c70*/  FADD.FTZ R3, R248, R3 ;  /* 0x00000003f8037221 */ /* 0x000fe80000010000 */
[C---:B------:R-:W-:Y:S01]  /*18c80*/  HMMA.16816.F32 R16, R116.reuse, R130, R16 ;  /* 0x000000827410723c */ /* 0x040fe20000001810 */
[----:B------:R-:W2:Y:S03]  /*18c90*/  LDSM.16.MT88.4 R128, [R167+0x1000] ;  /* 0x00100000a780783b */ /* 0x000ea60000004200 */
[----:B------:R-:W-:Y:S04]  /*18ca0*/  FADD.FTZ R3, R232, R3 ;  /* 0x00000003e8037221 */ /* 0x000fe80000010000 */
[-C--:B-1----:R-:W-:Y:S04]  /*18cb0*/  HMMA.16816.F32 R20, R116, R124.reuse, R20 ;  /* 0x0000007c7414723c */ /* 0x082fe80000001814 */
[----:B------:R-:W-:Y:S04]  /*18cc0*/  FADD.FTZ R3, R233, R3 ;  /* 0x00000003e9037221 */ /* 0x000fe80000010000 */
        /* <DEDUP_REMOVED lines=44> */
[----:B------:R-:W-:Y:S02]  /*18f90*/  FADD.FTZ R0, R230, R5 ;  /* 0x00000005e6007221 */ /* 0x000fe40000010000 */
[----:B------:R-:W-:Y:S02]  /*18fa0*/  FADD.FTZ R5, R229, R3 ;  /* 0x00000003e5057221 */ /* 0x000fe40000010000 */
[-C--:B--2---:R-:W-:Y:S04]  /*18fb0*/  HMMA.16816.F32 R68, R100, R8.reuse, R68 ;  /* 0x000000086444723c */ /* 0x084fe80000001844 */
[----:B------:R-:W-:Y:S02]  /*18fc0*/  FADD.FTZ R6, R241, R172 ;  /* 0x000000acf1067221 */ /* 0x000fe40000010000 */
[----:B------:R-:W-:Y:S02]  /*18fd0*/  FADD.FTZ R7, R207, R4 ;  /* 0x00000004cf077221 */ /* 0x000fe40000010000 */
[C---:B------:R-:W-:Y:S04]  /*18fe0*/  HMMA.16816.F32 R72, R168.reuse, R8, R72 ;  /* 0x00000008a848723c */ /* 0x040fe80000001848 */
[----:B------:R-:W-:Y:S02]  /*18ff0*/  FADD.FTZ R6, R242, R6 ;  /* 0x00000006f2067221 */ /* 0x000fe40000010000 */
[----:B------:R-:W-:Y:S02]  /*19000*/  FADD.FTZ R3, R190, R7 ;  /* 0x00000007be037221 */ /* 0x000fe40000010000 */
[-C--:B------:R-:W-:Y:S04]  /*19010*/  HMMA.16816.F32 R76, R168, R10.reuse, R76 ;  /* 0x0000000aa84c723c */ /* 0x080fe8000000184c */
[----:B------:R-:W-:Y:S04]  /*19020*/  FADD.FTZ R6, R208, R6 ;  /* 0x00000006d0067221 */ /* 0x000fe80000010000 */
        /* <DEDUP_REMOVED lines=29> */
[----:B------:R-:W-:-:S05]  /*19200*/  @P4 BRA `(.L_x_1314) ;  /* 0xffffcff000004947 */ /* 0x000fca000383ffff */
.L_x_1311:
[----:B------:R-:W-:Y:S02]  /*19210*/  MOV R9, 0x1f ;  /* 0x0000001f00097802 */ /* 0x000fe40000000f00 */
[----:B------:R-:W-:Y:S01]  /*19220*/  MOV R8, 0xffffffff ;  /* 0xffffffff00087802 */ /* 0x000fe20000000f00 */
[----:B------:R-:W-:Y:S05]  /*19230*/  BRA.DIV ~URZ, `(.L_x_1315) ;  /* 0x000059a27f007947 */ /* 0x000fea000b800000 */
[----:B------:R1:W2:Y:S02]  /*19240*/  SHFL.BFLY PT, R0, R247, 0x2, 0x1f ;  /* 0x0c401f00f7007f89 */ /* 0x0002a400000e0000 */
.L_x_1395:
        /* <DEDUP_REMOVED lines=15> */
.L_x_1396:
        /* <DEDUP_REMOVED lines=11> */
[----:B------:R-:W-:Y:S02]  /*193f0*/  MOV R20, 0xff800000 ;  /* 0xff80000000147802 */ /* 0x000fe40000000f00 */
[----:B------:R-:W-:Y:S02]  /*19400*/  @P1 MOV R11, 0x3f317218 ;  /* 0x3f317218000b1802 */ /* 0x000fe40000000f00 */
[----:B------:R-:W-:Y:S01]  /*19410*/  @P2 MOV R10, 0x3f317218 ;  /* 0x3f317218000a2802 */ /* 0x000fe20000000f00 */
[----:B------:R-:W2:Y:S01]  /*19420*/  @P3 MUFU.LG2 R7, R7 ;  /* 0x0000000700073308 */ /* 0x000ea20000000c00 */
[----:B-1----:R-:W-:-:S07]  /*19430*/  FMUL.FTZ R168, R0, R120 ;  /* 0x0000007800a87220 */ /* 0x002fce0000410000 */
[----:B------:R-:W1:Y:S01]  /*19440*/  @P2 MUFU.RCP R3, R4 ;  /* 0x0000000400032308 */ /* 0x000e620000001000 */
        /* <DEDUP_REMOVED lines=25> */
[----:B------:R-:W3:Y:S01]  /*195e0*/  @P1 MUFU.LG2 R0, R6 ;  /* 0x0000000600001308 */ /* 0x000ee20000000c00 */
[----:B--2---:R-:W-:-:S02]  /*195f0*/  @P3 FMUL.FTZ R9, R7, 0.69314718246459960938 ;  /* 0x3f31721807093820 */ /* 0x004fc40000410000 */
[C---:B-1----:R-:W-:Y:S02]  /*19600*/  FMUL.FTZ R144, R3.reuse, R122 ;  /* 0x0000007a03907220 */ /* 0x042fe40000410000 */
[C---:B------:R-:W-:Y:S02]  /*19610*/  FMUL.FTZ R145, R3.reuse, R123 ;  /* 0x0000007b03917220 */ /* 0x040fe40000410000 */
[C---:B------:R-:W-:Y:S02]  /*19620*/  FMUL.FTZ R148, R3.reuse, R130 ;  /* 0x0000008203947220 */ /* 0x040fe40000410000 */
[C---:B------:R-:W-:Y:S02]  /*19630*/  FMUL.FTZ R149, R3.reuse, R131 ;  /* 0x0000008303957220 */ /* 0x040fe40000410000 */
[C---:B------:R-:W-:Y:S02]  /*19640*/  FMUL.FTZ R122, R3.reuse, R150 ;  /* 0x00000096037a7220 */ /* 0x040fe40000410000 */
[----:B------:R-:W-:-:S02]  /*19650*/  FMUL.FTZ R123, R3, R151 ;  /* 0x00000097037b7220 */ /* 0x000fc40000410000 */
[C---:B------:R-:W-:Y:S02]  /*19660*/  FMUL.FTZ R120, R3.reuse, R146 ;  /* 0x0000009203787220 */ /* 0x040fe40000410000 */
        /* <DEDUP_REMOVED lines=46> */
[----:B------:R-:W-:Y:S02]  /*19950*/  @P3 FMUL.FTZ R6, R3, c[0x0][0x2d0] ;  /* 0x0000b40003063a20 */ /* 0x000fe40000410000 */
[----:B------:R-:W-:Y:S02]  /*19960*/  @P1 FMUL.FTZ R3, R11, c[0x0][0x2d0] ;  /* 0x0000b4000b031a20 */ /* 0x000fe40000410000 */
[----:B------:R-:W-:Y:S02]  /*19970*/  @P2 FMUL.FTZ R8, R4, 0.69314718246459960938 ;  /* 0x3f31721804082820 */ /* 0x000fe40000410000 */
[----:B------:R-:W-:Y:S01]  /*19980*/  @P1 FFMA.FTZ R23, R3, R108, R7 ;  /* 0x0000006c03171223 */ /* 0x000fe20000010007 */
[----:B------:R-:W-:Y:S01]  /*19990*/  @P0 MOV R3, 0x3f317218 ;  /* 0x3f31721800030802 */ /* 0x000fe20000000f00 */
[----:B------:R-:W-:-:S02]  /*199a0*/  @P2 FMUL.FTZ R4, R10, c[0x0][0x2d0] ;  /* 0x0000b4000a042a20 */ /* 0x000fc40000410000 */
[----:B-1----:R-:W-:Y:S02]  /*199b0*/  FMUL.FTZ R84, R0, R58 ;  /* 0x0000003a00547220 */ /* 0x002fe40000410000 */
[----:B------:R-:W-:Y:S01]  /*199c0*/  @P2 FFMA.FTZ R22, R4, R109, R8 ;  /* 0x0000006d04162223 */ /* 0x000fe20000010008 */
[----:B------:R-:W-:Y:S01]  /*199d0*/  MOV R4, 0x1 ;  /* 0x0000000100047802 */ /* 0x000fe20000000f00 */
[----:B------:R-:W-:Y:S02]  /*199e0*/  @P0 FMUL.FTZ R3, R3, c[0x0][0x2d0] ;  /* 0x0000b40003030a20 */ /* 0x000fe40000410000 */
[----:B--2---:R-:W-:Y:S02]  /*199f0*/  @P0 FMUL.FTZ R2, R2, 0.69314718246459960938 ;  /* 0x3f31721802020820 */ /* 0x004fe40000410000 */
        /* <DEDUP_REMOVED lines=22> */
[----:B------:R-:W-:Y:S01]  /*19b60*/  FMUL.FTZ R39, R0, R95 ;  /* 0x0000005f00277220 */ /* 0x000fe20000410000 */
[----:B------:R-:W-:Y:S01]  /*19b70*/  PRMT R0, R4, 0x7610, R0 ;  /* 0x0000761004007816 */ /* 0x000fe20000000000 */
[----:B------:R-:W-:Y:S02]  /*19b80*/  @P3 FFMA.FTZ R21, R6, R110, R9 ;  /* 0x0000006e06153223 */ /* 0x000fe40000010009 */
[----:B------:R-:W-:Y:S02]  /*19b90*/  @P0 FFMA.FTZ R20, R3, R103, R2 ;  /* 0x0000006703140223 */ /* 0x000fe40000010002 */
.L_x_1246:
        /* <DEDUP_REMOVED lines=19> */
.L_x_1318:
[----:B--2---:R-:W-:Y:S05]  /*19cd0*/  BSYNC B0 ;  /* 0x0000000000007941 */ /* 0x004fea0003800000 */
.L_x_1317:
        /* <DEDUP_REMOVED lines=130> */
.L_x_1321:
        /* <DEDUP_REMOVED lines=24> */
[----:B---3--:R-:W-:-:S04]  /*1a680*/  IMAD.IADD R3, R3, 0x1, R78 ;  /* 0x0000000103037824 */ /* 0x008fc800078e024e */
        /* <DEDUP_REMOVED lines=42> */
[----:B---3--:R-:W-:-:S05]  /*1a930*/  IMAD.IADD R5, R26, 0x1, R78 ;  /* 0x000000011a057824 */ /* 0x008fca00078e024e */
        /* <DEDUP_REMOVED lines=22> */
[----:B------:R-:W3:Y:S04]  /*1aaa0*/  LDL R18, [R1+0x18] ;  /* 0x0000180001127983 */ /* 0x000ee80000100800 */
[----:B------:R-:W1:Y:S01]  /*1aab0*/  S2R R26, SR_TID.X ;  /* 0x00000000001a7919 */ /* 0x000e620000002100 */
[----:B------:R-:W-:Y:S02]  /*1aac0*/  IMAD R14, R14, c[0x0][0x3a0], RZ ;  /* 0x0000e8000e0e7a24 */ /* 0x000fe400078e02ff */
[----:B--2---:R-:W-:-:S04]  /*1aad0*/  IMAD.WIDE.U32 R6, R2, c[0x0][0x3a0], RZ ;  /* 0x0000e80002067a25 */ /* 0x004fc800078e00ff */
[----:B------:R-:W-:Y:S01]  /*1aae0*/  IMAD R2, R2, c[0x0][0x3a4], R14 ;  /* 0x0000e90002027a24 */ /* 0x000fe200078e020e */
[--C-:B-1----:R-:W-:Y:S02]  /*1aaf0*/  SHF.R.S32.HI R25, RZ, 0x1f, R26.reuse ;  /* 0x0000001fff197819 */ /* 0x102fe4000001141a */
        /* <DEDUP_REMOVED lines=26> */
[----:B---3--:R-:W-:-:S05]  /*1aca0*/  IMAD.SHL.U32 R3, R18, 0x2, RZ ;  /* 0x0000000212037824 */ /* 0x008fca00078e00ff */
        /* <DEDUP_REMOVED lines=23> */
.L_x_1397:
[----:B------:R-:W-:Y:S05]  /*1ae20*/  BRA.DIV ~URZ, `(.L_x_1324) ;  /* 0x000040b27f007947 */ /* 0x000fea000b800000 */
[----:B------:R3:W4:Y:S02]  /*1ae30*/  SHFL.IDX PT, R0, R13, RZ, 0x1c1f ;  /* 0x001c1fff0d007589 */ /* 0x00072400000e0000 */
.L_x_1398:
        /* <DEDUP_REMOVED lines=20> */
.L_x_1326:
[----:B------:R-:W-:Y:S05]  /*1af80*/  BSYNC B0 ;  /* 0x0000000000007941 */ /* 0x000fea0003800000 */
.L_x_1325:
[----:B------:R-:W-:Y:S05]  /*1af90*/  BRA.DIV ~URZ, `(.L_x_1327) ;  /* 0x00003fa27f007947 */ /* 0x000fea000b800000 */
[----:B--2---:R2:W1:Y:S04]  /*1afa0*/  SHFL.IDX PT, R10, R12, 0x1, 0x1c1f ;  /* 0x003c1f000c0a7f89 */ /* 0x00446800000e0000 */
[----:B----4-:R2:W4:Y:S02]  /*1afb0*/  SHFL.IDX PT, R0, R13, 0x1, 0x1c1f ;  /* 0x003c1f000d007f89 */ /* 0x01052400000e0000 */
.L_x_1399:
        /* <DEDUP_REMOVED lines=21> */
.L_x_1329:
[----:B------:R-:W-:Y:S05]  /*1b110*/  BSYNC B0 ;  /* 0x0000000000007941 */ /* 0x000fea0003800000 */
.L_x_1328:
[----:B------:R-:W-:Y:S05]  /*1b120*/  BRA.DIV ~URZ, `(.L_x_1330) ;  /* 0x00003ed27f007947 */ /* 0x000fea000b800000 */
[----:B-1----:R1:W2:Y:S02]  /*1b130*/  SHFL.IDX PT, R10, R12, 0x2, 0x1c1f ;  /* 0x005c1f000c0a7f89 */ /* 0x0022a400000e0000 */
.L_x_1400:
[----:B------:R-:W-:Y:S05]  /*1b140*/  BRA.DIV ~URZ, `(.L_x_1331) ;  /* 0x00003f227f007947 */ /* 0x000fea000b800000 */
[----:B----4-:R4:W1:Y:S02]  /*1b150*/  SHFL.IDX PT, R0, R13, 0x2, 0x1c1f ;  /* 0x005c1f000d007f89 */ /* 0x01086400000e0000 */
.L_x_1401:
        /* <DEDUP_REMOVED lines=21> */
.L_x_1333:
[----:B------:R-:W-:Y:S05]  /*1b2b0*/  BSYNC B0 ;  /* 0x0000000000007941 */ /* 0x000fea0003800000 */
.L_x_1332:
[----:B------:R-:W-:Y:S05]  /*1b2c0*/  BRA.DIV ~URZ, `(.L_x_1334) ;  /* 0x00003e027f007947 */ /* 0x000fea000b800000 */
[----:B-1----:R1:W3:Y:S04]  /*1b2d0*/  SHFL.IDX PT, R6, R12, 0x3, 0x1c1f ;  /* 0x007c1f000c067f89 */ /* 0x0022e800000e0000 */
[----:B------:R1:W4:Y:S02]  /*1b2e0*/  SHFL.IDX PT, R0, R13, 0x3, 0x1c1f ;  /* 0x007c1f000d007f89 */ /* 0x00032400000e0000 */
.L_x_1402:
        /* <DEDUP_REMOVED lines=22> */
.L_x_1322:
        /* <DEDUP_REMOVED lines=34> */
.L_x_1403:
[----:B------:R-:W-:Y:S05]  /*1b670*/  BRA.DIV ~URZ, `(.L_x_1337) ;  /* 0x00003b827f007947 */ /* 0x000fea000b800000 */
[----:B------:R3:W4:Y:S02]  /*1b680*/  SHFL.IDX PT, R0, R25, RZ, 0x1c1f ;  /* 0x001c1fff19007589 */ /* 0x00072400000e0000 */
.L_x_1404:
        /* <DEDUP_REMOVED lines=30> */
[----:B----4-:R-:W-:-:S04]  /*1b870*/  @!P1 LEA R2, P0, R5, R0, 0x2 ;  /* 0x0000000005029211 */ /* 0x010fc800078010ff */
        /* <DEDUP_REMOVED lines=12> */
[----:B------:R-:W-:-:S05]  /*1b940*/  @!P3 LEA.HI.X R19, R14, R4, R29, 0x2, P0 ;  /* 0x000000040e13b211 */ /* 0x000fca00000f141d */
        /* <DEDUP_REMOVED lines=20> */
[----:B------:R-:W-:-:S03]  /*1ba90*/  @!P3 LEA R20, P0, R8, R0, 0x2 ;  /* 0x000000000814b211 */ /* 0x000fc600078010ff */
[----:B------:R2:W-:Y:S01]  /*1baa0*/  @!P4 ST.E.64 [R2.64], R100 ;  /* 0x000000640200c985 */ /* 0x0005e2000c101b06 */
[----:B------:R-:W-:Y:S02]  /*1bab0*/  @!P3 LEA.HI.X R21, R8, R4, R34, 0x2, P0 ;  /* 0x000000040815b211 */ /* 0x000fe400000f1422 */
[----:B----4-:R-:W-:-:S03]  /*1bac0*/  @!P2 LEA R18, P0, R7, R0, 0x2 ;  /* 0x000000000712a211 */ /* 0x010fc600078010ff */
[----:B------:R4:W-:Y:S01]  /*1bad0*/  @!P3 ST.E.64 [R20.64], R184 ;  /* 0x000000b81400b985 */ /* 0x0009e2000c101b06 */
[----:B------:R-:W-:-:S05]  /*1bae0*/  @!P2 LEA.HI.X R19, R7, R4, R35, 0x2, P0 ;  /* 0x000000040713a211 */ /* 0x000fca00000f1423 */
[----:B------:R4:W-:Y:S01]  /*1baf0*/  @!P2 ST.E.64 [R18.64], R182 ;  /* 0x000000b61200a985 */ /* 0x0009e2000c101b06 */
[----:B--2---:R-:W-:-:S04]  /*1bb00*/  @!P1 LEA R2, P0, R6, R0, 0x2 ;  /* 0x0000000006029211 */ /* 0x004fc800078010ff */
[----:B------:R-:W-:-:S05]  /*1bb10*/  @!P1 LEA.HI.X R3, R6, R4, R36, 0x2, P0 ;  /* 0x0000000406039211 */ /* 0x000fca00000f1424 */
[----:B------:R4:W-:Y:S04]  /*1bb20*/  @!P1 ST.E.64 [R2.64], R96 ;  /* 0x0000006002009985 */ /* 0x0009e8000c101b06 */
.L_x_1339:
[----:B------:R-:W-:Y:S05]  /*1bb30*/  BSYNC B0 ;  /* 0x0000000000007941 */ /* 0x000fea0003800000 */
.L_x_1338:
[----:B------:R-:W-:Y:S05]  /*1bb40*/  BRA.DIV ~URZ, `(.L_x_1340) ;  /* 0x000037127f007947 */ /* 0x000fea000b800000 */
[----:B--2---:R2:W1:Y:S04]  /*1bb50*/  SHFL.IDX PT, R4, R17, 0x1, 0x1c1f ;  /* 0x003c1f0011047f89 */ /* 0x00446800000e0000 */
[----:B----4-:R2:W4:Y:S02]  /*1bb60*/  SHFL.IDX PT, R0, R25, 0x1, 0x1c1f ;  /* 0x003c1f0019007f89 */ /* 0x01052400000e0000 */
.L_x_1405:
[----:B------:R-:W-:Y:S01]  /*1bb70*/  BSSY B0, `(.L_x_1341) ;  /* 0x0000033000007945 */ /* 0x000fe20003800000 */
[----:B------:R-:W-:Y:S05]  /*1bb80*/  @P6 BRA `(.L_x_1342) ;  /* 0x0000031000006947 */ /* 0x000fea0003800000 */
[----:B------:R-:W5:Y:S01]  /*1bb90*/  LDL R5, [R1+0x24] ;  /* 0x0000240001057983 */ /* 0x000f620000100800 */
[----:B------:R-:W-:Y:S02]  /*1bba0*/  ISETP.GE.AND P0, PT, R16, c[0x0][0x3c8], PT ;  /* 0x0000f20010007a0c */ /* 0x000fe40003f06270 */
[----:B------:R-:W-:Y:S02]  /*1bbb0*/  ISETP.GE.AND P3, PT, R15, c[0x0][0x3c8], PT ;  /* 0x0000f2000f007a0c */ /* 0x000fe40003f66270 */
[----:B------:R-:W-:-:S02]  /*1bbc0*/  ISETP.GE.AND P5, PT, R14, c[0x0][0x3c8], PT ;  /* 0x0000f2000e007a0c */ /* 0x000fc40003fa6270 */
[----:B-----5:R-:W-:-:S13]  /*1bbd0*/  ISETP.GE.AND P1, PT, R5, c[0x0][0x3c8], PT ;  /* 0x0000f20005007a0c */ /* 0x020fda0003f26270 */
[----:B----4-:R-:W-:-:S04]  /*1bbe0*/  @!P1 LEA R2, P2, R5, R0, 0x2 ;  /* 0x0000000005029211 */ /* 0x010fc800078410ff */
[----:B-1----:R-:W-:Y:S02]  /*1bbf0*/  @!P1 LEA.HI.X R3, R5, R4, R27, 0x2, P2 ;  /* 0x0000000405039211 */ /* 0x002fe400010f141b */
[----:B------:R-:W-:-:S03]  /*1bc00*/  @!P0 LEA R18, P2, R16, R0, 0x2 ;  /* 0x0000000010128211 */ /* 0x000fc600078410ff */
[----:B------:R1:W-:Y:S01]  /*1bc10*/  @!P1 ST.E.64 [R2.64], R144 ;  /* 0x0000009002009985 */ /* 0x0003e2000c101b06 */
[----:B------:R-:W-:Y:S02]  /*1bc20*/  @!P0 LEA.HI.X R19, R16, R4, R24, 0x2, P2 ;  /* 0x0000000410138211 */ /* 0x000fe400010f1418 */
[----:B------:R-:W-:Y:S02]  /*1bc30*/  ISETP.GE.AND P2, PT, R13, c[0x0][0x3c8], PT ;  /* 0x0000f2000d007a0c */ /* 0x000fe40003f46270 */
[----:B------:R-:W-:Y:S01]  /*1bc40*/  ISETP.GE.AND P1, PT, R12, c[0x0][0x3c8], PT ;  /* 0x0000f2000c007a0c */ /* 0x000fe20003f26270 */
[----:B------:R4:W-:Y:S01]  /*1bc50*/  @!P0 ST.E.64 [R18.64], R148 ;  /* 0x0000009412008985 */ /* 0x0009e2000c101b06 */
[----:B-1----:R-:W-:-:S04]  /*1bc60*/  @!P3 LEA R2, P4, R15, R0, 0x2 ;  /* 0x000000000f02b211 */ /* 0x002fc800078810ff */
[----:B------:R-:W-:Y:S02]  /*1bc70*/  @!P3 LEA.HI.X R3, R15, R4, R26, 0x2, P4 ;  /* 0x000000040f03b211 */ /* 0x000fe400020f141a */
[----:B----4-:R-:W-:Y:S02]  /*1bc80*/  @!P5 LEA R18, P0, R14, R0, 0x2 ;  /* 0x000000000e12d211 */ /* 0x010fe400078010ff */
[----:B------:R-:W-:Y:S01]  /*1bc90*/  ISETP.GE.AND P4, PT, R10, c[0x0][0x3c8], PT ;  /* 0x0000f2000a007a0c */ /* 0x000fe20003f86270 */
        /* <DEDUP_REMOVED lines=9> */
[C---:B----4-:R-:W-:Y:S02]  /*1bd30*/  @!P0 LEA R18, P2, R11.reuse, R0, 0x2 ;  /* 0x000000000b128211 */ /* 0x050fe400078410ff */
        /* <DEDUP_REMOVED lines=10> */
[----:B------:R-:W-:Y:S02]  /*1bde0*/  ISETP.GE.AND P1, PT, R6, c[0x0][0x3c8], PT ;  /* 0x0000f20006007a0c */ /* 0x000fe40003f26270 */
[C---:B----4-:R-:W-:Y:S01]  /*1bdf0*/  @!P3 LEA R20, P0, R8.reuse, R0, 0x2 ;  /* 0x000000000814b211 */ /* 0x050fe200078010ff */
[----:B------:R1:W-:Y:S03]  /*1be00*/  @!P4 ST.E.64 [R2.64], R132 ;  /* 0x000000840200c985 */ /* 0x0003e6000c101b06 */
[----:B------:R-:W-:Y:S01]  /*1be10*/  @!P3 LEA.HI.X R21, R8, R4, R34, 0x2, P0 ;  /* 0x000000040815b211 */ /* 0x000fe200000f1422 */
[----:B------:R4:W-:Y:S01]  /*1be20*/  @!P5 ST.E.64 [R22.64], R150 ;  /* 0x000000961600d985 */ /* 0x0009e2000c101b06 */
[----:B-----5:R-:W-:-:S03]  /*1be30*/  @!P2 LEA R18, P0, R7, R0, 0x2 ;  /* 0x000000000712a211 */ /* 0x020fc600078010ff */
[----:B------:R4:W-:Y:S01]  /*1be40*/  @!P3 ST.E.64 [R20.64], R146 ;  /* 0x000000921400b985 */ /* 0x0009e2000c101b06 */
[----:B------:R-:W-:-:S05]  /*1be50*/  @!P2 LEA.HI.X R19, R7, R4, R35, 0x2, P0 ;  /* 0x000000040713a211 */ /* 0x000fca00000f1423 */
[----:B------:R4:W-:Y:S01]  /*1be60*/  @!P2 ST.E.64 [R18.64], R106 ;  /* 0x0000006a1200a985 */ /* 0x0009e2000c101b06 */
[----:B-1----:R-:W-:-:S04]  /*1be70*/  @!P1 LEA R2, P0, R6, R0, 0x2 ;  /* 0x0000000006029211 */ /* 0x002fc800078010ff */
[----:B------:R-:W-:-:S05]  /*1be80*/  @!P1 LEA.HI.X R3, R6, R4, R36, 0x2, P0 ;  /* 0x0000000406039211 */ /* 0x000fca00000f1424 */
[----:B------:R4:W-:Y:S04]  /*1be90*/  @!P1 ST.E.64 [R2.64], R98 ;  /* 0x0000006202009985 */ /* 0x0009e8000c101b06 */
.L_x_1342:
[----:B------:R-:W-:Y:S05]  /*1bea0*/  BSYNC B0 ;  /* 0x0000000000007941 */ /* 0x000fea0003800000 */
.L_x_1341:
[----:B------:R-:W-:Y:S05]  /*1beb0*/  BRA.DIV ~URZ, `(.L_x_1343) ;  /* 0x000034627f007947 */ /* 0x000fea000b800000 */
[----:B-1----:R1:W2:Y:S02]  /*1bec0*/  SHFL.IDX PT, R4, R17, 0x2, 0x1c1f ;  /* 0x005c1f0011047f89 */ /* 0x0022a400000e0000 */
.L_x_1406:
[----:B------:R-:W-:Y:S05]  /*1bed0*/  BRA.DIV ~URZ, `(.L_x_1344) ;  /* 0x000034b27f007947 */ /* 0x000fea000b800000 */
[----:B----4-:R4:W1:Y:S02]  /*1bee0*/  SHFL.IDX PT, R0, R25, 0x2, 0x1c1f ;  /* 0x005c1f0019007f89 */ /* 0x01086400000e0000 */
.L_x_1407:
[----:B------:R-:W5:Y:S01]  /*1bef0*/  LDL R2, [R1+0x20] ;  /* 0x0000200001027983 */ /* 0x000f620000100800 */
[----:B------:R-:W-:Y:S01]  /*1bf00*/  BSSY B0, `(.L_x_1345) ;  /* 0x0000034000007945 */ /* 0x000fe20003800000 */
[----:B-----5:R-:W-:-:S13]  /*1bf10*/  LOP3.LUT P0, RZ, R2, 0x1, RZ, 0xc0, !PT ;  /* 0x0000000102ff7812 */ /* 0x020fda000780c0ff */
[----:B------:R-:W-:Y:S05]  /*1bf20*/  @P0 BRA `(.L_x_1346) ;  /* 0x0000031000000947 */ /* 0x000fea0003800000 */
[----:B------:R-:W5:Y:S01]  /*1bf30*/  LDL R5, [R1+0x24] ;  /* 0x0000240001057983 */ /* 0x000f620000100800 */
[----:B------:R-:W-:Y:S02]  /*1bf40*/  ISETP.GE.AND P2, PT, R16, c[0x0][0x3c8], PT ;  /* 0x0000f20010007a0c */ /* 0x000fe40003f46270 */
[----:B------:R-:W-:Y:S02]  /*1bf50*/  ISETP.GE.AND P4, PT, R15, c[0x0][0x3c8], PT ;  /* 0x0000f2000f007a0c */ /* 0x000fe40003f86270 */
[----:B------:R-:W-:Y:S02]  /*1bf60*/  ISETP.GE.AND P3, PT, R14, c[0x0][0x3c8], PT ;  /* 0x0000f2000e007a0c */ /* 0x000fe40003f66270 */
[----:B------:R-:W-:-:S07]  /*1bf70*/  ISETP.GE.AND P6, PT, R11, c[0x0][0x3c8], PT ;  /* 0x0000f2000b007a0c */ /* 0x000fce0003fc6270 */
[----:B-1----:R-:W-:-:S04]  /*1bf80*/  @!P2 LEA R20, P1, R16, R0, 0x2 ;  /* 0x000000001014a211 */ /* 0x002fc800078210ff */
[----:B--2---:R-:W-:Y:S02]  /*1bf90*/  @!P2 LEA.HI.X R21, R16, R4, R24, 0x2, P1 ;  /* 0x000000041015a211 */ /* 0x004fe400008f1418 */
[----:B------:R-:W-:Y:S02]  /*1bfa0*/  ISETP.GE.AND P1, PT, R13, c[0x0][0x3c8], PT ;  /* 0x0000f2000d007a0c */ /* 0x000fe40003f26270 */
[----:B-----5:R-:W-:-:S13]  /*1bfb0*/  ISETP.GE.AND P0, PT, R5, c[0x0][0x3c8], PT ;  /* 0x0000f20005007a0c */ /* 0x020fda0003f06270 */
[----:B------:R-:W-:-:S04]  /*1bfc0*/  @!P0 LEA R2, P5, R5, R0, 0x2 ;  /* 0x0000000005028211 */ /* 0x000fc800078a10ff */
[----:B------:R-:W-:Y:S02]  /*1bfd0*/  @!P0 LEA.HI.X R3, R5, R4, R27, 0x2, P5 ;  /* 0x0000000405038211 */ /* 0x000fe400028f141b */
[----:B------:R-:W-:-:S03]  /*1bfe0*/  @!P4 LEA R18, P5, R15, R0, 0x2 ;  /* 0x000000000f12c211 */ /* 0x000fc600078a10ff */
[----:B------:R1:W-:Y:S01]  /*1bff0*/  @!P0 ST.E.64 [R2.64], R46 ;  /* 0x0000002e02008985 */ /* 0x0003e2000c101b06 */
[----:B------:R-:W-:Y:S02]  /*1c000*/  ISETP.GE.AND P0, PT, R12, c[0x0][0x3c8], PT ;  /* 0x0000f2000c007a0c */ /* 0x000fe40003f06270 */
[----:B------:R-:W-:Y:S01]  /*1c010*/  @!P4 LEA.HI.X R19, R15, R4, R26, 0x2, P5 ;  /* 0x000000040f13c211 */ /* 0x000fe200028f141a */
[----:B------:R2:W-:Y:S04]  /*1c020*/  @!P2 ST.E.64 [R20.64], R48 ;  /* 0x000000301400a985 */ /* 0x0005e8000c101b06 */
[----:B------:R5:W-:Y:S01]  /*1c030*/  @!P4 ST.E.64 [R18.64], R50 ;  /* 0x000000321200c985 */ /* 0x000be2000c101b06 */
[----:B------:R-:W-:Y:S02]  /*1c040*/  ISETP.GE.AND P4, PT, R10, c[0x0][0x3c8], PT ;  /* 0x0000f2000a007a0c */ /* 0x000fe40003f86270 */
[----:B-1----:R-:W-:-:S04]  /*1c050*/  @!P3 LEA R2, P2, R14, R0, 0x2 ;  /* 0x000000000e02b211 */ /* 0x002fc800078410ff */
[----:B------:R-:W-:Y:S02]  /*1c060*/  @!P3 LEA.HI.X R3, R14, R4, R29, 0x2, P2 ;  /* 0x000000040e03b211 */ /* 0x000fe400010f141d */
[----:B--2---:R-:W-:-:S03]  /*1c070*/  @!P1 LEA R20, P5, R13, R0, 0x2 ;  /* 0x000000000d149211 */ /* 0x004fc600078a10ff */
[----:B------:R1:W-:Y:S01]  /*1c080*/  @!P3 ST.E.64 [R2.64], R52 ;  /* 0x000000340200b985 */ /* 0x0003e2000c101b06 */
[----:B------:R-:W-:Y:S02]  /*1c090*/  @!P1 LEA.HI.X R21, R13, R4, R28, 0x2, P5 ;  /* 0x000000040d159211 */ /* 0x000fe400028f141c */
[----:B-----5:R-:W-:Y:S02]  /*1c0a0*/  @!P6 LEA R18, P5, R11, R0, 0x2 ;  /* 0x000000000b12e211 */ /* 0x020fe400078a10ff */
        /* <DEDUP_REMOVED lines=25> */
.L_x_1346:
[----:B------:R-:W-:Y:S05]  /*1c240*/  BSYNC B0 ;  /* 0x0000000000007941 */ /* 0x000fea0003800000 */
.L_x_1345:
[----:B------:R-:W-:Y:S05]  /*1c250*/  BRA.DIV ~URZ, `(.L_x_1347) ;  /* 0x000031927f007947 */ /* 0x000fea000b800000 */
[----:B--2---:R2:W3:Y:S04]  /*1c260*/  SHFL.IDX PT, R4, R17, 0x3, 0x1c1f ;  /* 0x007c1f0011047f89 */ /* 0x0044e800000e0000 */
[----:B-1----:R2:W1:Y:S02]  /*1c270*/  SHFL.IDX PT, R0, R25, 0x3, 0x1c1f ;  /* 0x007c1f0019007f89 */ /* 0x00246400000e0000 */
.L_x_1408:
[----:B------:R-:W5:Y:S02]  /*1c280*/  LDL R2, [R1+0x20] ;  /* 0x0000200001027983 */ /* 0x000f640000100800 */
        /* <DEDUP_REMOVED lines=8> */
[----:B---3--:R-:W-:Y:S02]  /*1c310*/  @!P3 LEA.HI.X R23, R16, R4, R24, 0x2, P5 ;  /* 0x000000041017b211 */ /* 0x008fe400028f1418 */
[----:B------:R-:W-:-:S04]  /*1c320*/  @!P2 LEA R18, P5, R15, R0, 0x2 ;  /* 0x000000000f12a211 */ /* 0x000fc800078a10ff */
[----:B------:R-:W-:Y:S02]  /*1c330*/  @!P2 LEA.HI.X R19, R15, R4, R26, 0x2, P5 ;  /* 0x000000040f13a211 */ /* 0x000fe400028f141a */
[----:B-----5:R-:W-:-:S13]  /*1c340*/  ISETP.GE.AND P4, PT, R2, c[0x0][0x3c8], PT ;  /* 0x0000f20002007a0c */ /* 0x020fda0003f86270 */
[----:B------:R-:W-:-:S04]  /*1c350*/  @!P4 LEA R20, P6, R2, R0, 0x2 ;  /* 0x000000000214c211 */ /* 0x000fc800078c10ff */
[----:B------:R-:W-:Y:S02]  /*1c360*/  @!P4 LEA.HI.X R21, R2, R4, R27, 0x2, P6 ;  /* 0x000000040215c211 */ /* 0x000fe400030f141b */
[CC--:B------:R-:W-:Y:S02]  /*1c370*/  @!P1 LEA R16, P6, R14.reuse, R0.reuse, 0x2 ;  /* 0x000000000e109211 */ /* 0x0c0fe400078c10ff */
[C---:B------:R-:W-:Y:S01]  /*1c380*/  @!P0 LEA R2, P5, R13.reuse, R0, 0x2 ;  /* 0x000000000d028211 */ /* 0x040fe200078a10ff */
[----:B------:R-:W-:Y:S01]  /*1c390*/  @!P4 ST.E.64 [R20.64], R86 ;  /* 0x000000561400c985 */ /* 0x000fe2000c101b06 */
[-C--:B--2---:R-:W-:Y:S02]  /*1c3a0*/  @!P1 LEA.HI.X R17, R14, R4.reuse, R29, 0x2, P6 ;  /* 0x000000040e119211 */ /* 0x084fe400030f141d */
[----:B------:R-:W-:Y:S01]  /*1c3b0*/  ISETP.GE.AND P6, PT, R12, c[0x0][0x3c8], PT ;  /* 0x0000f2000c007a0c */ /* 0x000fe20003fc6270 */
[----:B------:R-:W-:Y:S01]  /*1c3c0*/  @!P3 ST.E.64 [R22.64], R82 ;  /* 0x000000521600b985 */ /* 0x000fe2000c101b06 */
[----:B------:R-:W-:-:S02]  /*1c3d0*/  @!P0 LEA.HI.X R3, R13, R4, R28, 0x2, P5 ;  /* 0x000000040d038211 */ /* 0x000fc400028f141c */
[----:B------:R-:W-:Y:S01]  /*1c3e0*/  ISETP.GE.AND P5, PT, R11, c[0x0][0x3c8], PT ;  /* 0x0000f2000b007a0c */ /* 0x000fe20003fa6270 */
[----:B------:R1:W-:Y:S01]  /*1c3f0*/  @!P2 ST.E.64 [R18.64], R72 ;  /* 0x000000481200a985 */ /* 0x0003e2000c101b06 */
[----:B------:R-:W-:Y:S02]  /*1c400*/  ISETP.GE.AND P4, PT, R10, c[0x0][0x3c8], PT ;  /* 0x0000f2000a007a0c */ /* 0x000fe40003f86270 */
[----:B------:R-:W-:Y:S01]  /*1c410*/  ISETP.GE.AND P3, PT, R9, c[0x0][0x3c8], PT ;  /* 0x0000f20009007a0c */ /* 0x000fe20003f66270 */
[----:B------:R2:W-:Y:S01]  /*1c420*/  @!P1 ST.E.64 [R16.64], R66 ;  /* 0x0000004210009985 */ /* 0x0005e2000c101b06 */
[----:B------:R-:W-:-:S03]  /*1c430*/  ISETP.GE.AND P2, PT, R8, c[0x0][0x3c8], PT ;  /* 0x0000f20008007a0c */ /* 0x000fc60003f46270 */
[----:B------:R3:W-:Y:S01]  /*1c440*/  @!P0 ST.E.64 [R2.64], R42 ;  /* 0x0000002a02008985 */ /* 0x0007e2000c101b06 */
[----:B-1----:R-:W-:-:S03]  /*1c450*/  @!P6 LEA R18, P0, R12, R0, 0x2 ;  /* 0x000000000c12e211 */ /* 0x002fc600078010ff */
[C---:B--2---:R-:W-:Y:S02]  /*1c460*/  @!P5 LEA R16, P1, R11.reuse, R0, 0x2 ;  /* 0x000000000b10d211 */ /* 0x044fe400078210ff */
[----:B------:R-:W-:Y:S02]  /*1c470*/  @!P6 LEA.HI.X R19, R12, R4, R30, 0x2, P0 ;  /* 0x000000040c13e211 */ /* 0x000fe400000f141e */
[C---:B------:R-:W-:Y:S02]  /*1c480*/  @!P4 LEA R14, P0, R10.reuse, R0, 0x2 ;  /* 0x000000000a0ec211 */ /* 0x040fe400078010ff */
[-C--:B------:R-:W-:Y:S01]  /*1c490*/  @!P5 LEA.HI.X R17, R11, R4.reuse, R32, 0x2, P1 ;  /* 0x000000040b11d211 */ /* 0x080fe200008f1420 */
[----:B------:R1:W-:Y:S01]  /*1c4a0*/  @!P6 ST.E.64 [R18.64], R88 ;  /* 0x000000581200e985 */ /* 0x0003e2000c101b06 */
[----:B------:R-:W-:Y:S02]  /*1c4b0*/  ISETP.GE.AND P1, PT, R7, c[0x0][0x3c8], PT ;  /* 0x0000f20007007a0c */ /* 0x000fe40003f26270 */
[----:B------:R-:W-:Y:S01]  /*1c4c0*/  @!P4 LEA.HI.X R15, R10, R4, R31, 0x2, P0 ;  /* 0x000000040a0fc211 */ /* 0x000fe200000f141f */
[----:B------:R1:W-:Y:S01]  /*1c4d0*/  @!P5 ST.E.64 [R16.64], R84 ;  /* 0x000000541000d985 */ /* 0x0003e2000c101b06 */
[----:B------:R-:W-:-:S03]  /*1c4e0*/  @!P3 LEA R12, P0, R9, R0, 0x2 ;  /* 0x00000000090cb211 */ /* 0x000fc600078010ff */
[----:B------:R1:W-:Y:S01]  /*1c4f0*/  @!P4 ST.E.64 [R14.64], R76 ;  /* 0x0000004c0e00c985 */ /* 0x0003e2000c101b06 */
[----:B------:R-:W-:Y:S02]  /*1c500*/  @!P3 LEA.HI.X R13, R9, R4, R33, 0x2, P0 ;  /* 0x00000004090db211 */ /* 0x000fe400000f1421 */
[----:B------:R-:W-:-:S03]  /*1c510*/  @!P2 LEA R10, P0, R8, R0, 0x2 ;  /* 0x00000000080aa211 */ /* 0x000fc600078010ff */
        /* <DEDUP_REMOVED lines=12> */
.L_x_1320:
        /* <DEDUP_REMOVED lines=22> */
.L_x_1348:
        /* <DEDUP_REMOVED lines=57> */
.L_x_1350:
[----:B------:R-:W-:Y:S05]  /*1cad0*/  BSYNC B0 ;  /* 0x0000000000007941 */ /* 0x000fea0003800000 */
.L_x_1349:
        /* <DEDUP_REMOVED lines=47> */
.L_x_1409:
[----:B------:R-:W-:Y:S05]  /*1cdd0*/  BRA.DIV ~URZ, `(.L_x_1352) ;  /* 0x000027427f007947 */ /* 0x000fea000b800000 */
[----:B------:R3:W4:Y:S02]  /*1cde0*/  SHFL.IDX PT, R0, R12, RZ, 0x1c1f ;  /* 0x001c1fff0c007589 */ /* 0x00072400000e0000 */
.L_x_1410:
        /* <DEDUP_REMOVED lines=21> */
.L_x_1354:
[----:B------:R-:W-:Y:S05]  /*1cf40*/  BSYNC B0 ;  /* 0x0000000000007941 */ /* 0x000fea0003800000 */
.L_x_1353:
[----:B------:R-:W-:Y:S05]  /*1cf50*/  BRA.DIV ~URZ, `(.L_x_1355) ;  /* 0x000026227f007947 */ /* 0x000fea000b800000 */
[----:B--2---:R2:W1:Y:S04]  /*1cf60*/  SHFL.IDX PT, R8, R9, 0x1, 0x1c1f ;  /* 0x003c1f0009087f89 */ /* 0x00446800000e0000 */
[----:B----4-:R2:W4:Y:S02]  /*1cf70*/  SHFL.IDX PT, R0, R12, 0x1, 0x1c1f ;  /* 0x003c1f000c007f89 */ /* 0x01052400000e0000 */
.L_x_1411:
        /* <DEDUP_REMOVED lines=21> */
.L_x_1357:
[----:B------:R-:W-:Y:S05]  /*1d0d0*/  BSYNC B0 ;  /* 0x0000000000007941 */ /* 0x000fea0003800000 */
.L_x_1356:
[----:B------:R-:W-:Y:S05]  /*1d0e0*/  BRA.DIV ~URZ, `(.L_x_1358) ;  /* 0x000025527f007947 */ /* 0x000fea000b800000 */
[----:B-1----:R1:W2:Y:S02]  /*1d0f0*/  SHFL.IDX PT, R8, R9, 0x2, 0x1c1f ;  /* 0x005c1f0009087f89 */ /* 0x0022a400000e0000 */
.L_x_1412:
[----:B------:R-:W-:Y:S05]  /*1d100*/  BRA.DIV ~URZ, `(.L_x_1359) ;  /* 0x000025a27f007947 */ /* 0x000fea000b800000 */
[----:B----4-:R4:W1:Y:S02]  /*1d110*/  SHFL.IDX PT, R0, R12, 0x2, 0x1c1f ;  /* 0x005c1f000c007f89 */ /* 0x01086400000e0000 */
.L_x_1413:
        /* <DEDUP_REMOVED lines=21> */
.L_x_1361:
[----:B------:R-:W-:Y:S05]  /*1d270*/  BSYNC B0 ;  /* 0x0000000000007941 */ /* 0x000fea0003800000 */
.L_x_1360:
[----:B------:R-:W-:Y:S05]  /*1d280*/  BRA.DIV ~URZ, `(.L_x_1362) ;  /* 0x000024827f007947 */ /* 0x000fea000b800000 */
[----:B--2---:R2:W3:Y:S04]  /*1d290*/  SHFL.IDX PT, R8, R9, 0x3, 0x1c1f ;  /* 0x007c1f0009087f89 */ /* 0x0044e800000e0000 */
[----:B-1----:R2:W1:Y:S02]  /*1d2a0*/  SHFL.IDX PT, R0, R12, 0x3, 0x1c1f ;  /* 0x007c1f000c007f89 */ /* 0x00246400000e0000 */
.L_x_1414:
        /* <DEDUP_REMOVED lines=20> */
.L_x_1335:
[----:B------:R-:W-:Y:S05]  /*1d3f0*/  BSYNC B1 ;  /* 0x0000000000017941 */ /* 0x000fea0003800000 */
.L_x_1319:
        /* <DEDUP_REMOVED lines=15> */
.L_x_1415:
[----:B------:R-:W-:Y:S05]  /*1d4f0*/  BRA.DIV ~URZ, `(.L_x_1365) ;  /* 0x000023427f007947 */ /* 0x000fea000b800000 */
[----:B------:R3:W4:Y:S02]  /*1d500*/  SHFL.IDX PT, R8, R74, 0x1, 0x1f ;  /* 0x00201f004a087f89 */ /* 0x00072400000e0000 */
.L_x_1416:
        /* <DEDUP_REMOVED lines=19> */
.L_x_1417:
        /* <DEDUP_REMOVED lines=16> */
.L_x_1418:
[----:B---3--:R-:W-:Y:S01]  /*1d740*/  IMAD R0, R0, c[0x0][0x538], RZ ;  /* 0x00014e0000007a24 */ /* 0x008fe200078e02ff */
[----:B------:R-:W-:Y:S04]  /*1d750*/  BSSY B1, `(.L_x_1368) ;  /* 0x00000ce000017945 */ /* 0x000fe80003800000 */
[----:B----4-:R-:W-:-:S04]  /*1d760*/  IADD3 R8, R0, R8, RZ ;  /* 0x0000000800087210 */ /* 0x010fc80007ffe0ff */
[----:B--2---:R-:W-:-:S13]  /*1d770*/  ISETP.GT.AND P0, PT, R8, R9, PT ;  /* 0x000000090800720c */ /* 0x004fda0003f04270 */
[----:B------:R-:W-:Y:S05]  /*1d780*/  @P0 BRA `(.L_x_1369) ;  /* 0x0000025000000947 */ /* 0x000fea0003800000 */
.L_x_1373:
        /* <DEDUP_REMOVED lines=17> */
.L_x_1419:
        /* <DEDUP_REMOVED lines=16> */
.L_x_1420:
[----:B--2---:R-:W-:-:S05]  /*1d9a0*/  IMAD R0, R0, c[0x0][0x538], RZ ;  /* 0x00014e0000007a24 */ /* 0x004fca00078e02ff */
[----:B------:R-:W-:-:S04]  /*1d9b0*/  IADD3 R8, R0, R8, RZ ;  /* 0x0000000800087210 */ /* 0x000fc80007ffe0ff */
[----:B------:R-:W-:-:S13]  /*1d9c0*/  ISETP.GT.AND P0, PT, R8, R9, PT ;  /* 0x000000090800720c */ /* 0x000fda0003f04270 */
[----:B-1----:R-:W-:Y:S05]  /*1d9d0*/  @!P0 BRA `(.L_x_1373) ;  /* 0xfffffdb000008947 */ /* 0x002fea000383ffff */
.L_x_1369:
[----:B------:R-:W-:-:S05]  /*1d9e0*/  IADD3 R11, -R0, R8, RZ ;  /* 0x00000008000b7210 */ /* 0x000fca0007ffe1ff */
[----:B------:R-:W-:-:S05]  /*1d9f0*/  IMAD R0, R4, c[0x0][0x538], R11 ;  /* 0x00014e0004007a24 */ /* 0x000fca00078e020b */
[----:B------:R-:W-:Y:S01]  /*1da00*/  ISETP.GT.AND P0, PT, R0, R9, PT ;  /* 0x000000090000720c */ /* 0x000fe20003f04270 */
[----:B------:R-:W-:-:S12]  /*1da10*/  BRA.DIV ~URZ, `(.L_x_1374) ;  /* 0x000022627f007947 */ /* 0x000fd8000b800000 */
[----:B------:R-:W-:-:S03]  /*1da20*/  VOTE.ANY R12, PT, !P0 ;  /* 0x00000000000c7806 */ /* 0x000fc600040e0100 */
.L_x_1421:
[----:B------:R-:W2:Y:S01]  /*1da30*/  LDL.LU R0, [R1+0x44] ;  /* 0x0000440001007983 */ /* 0x000ea20000300800 */
[----:B------:R-:W2:Y:S02]  /*1da40*/  POPC R8, R12 ;  /* 0x0000000c00087309 */ /* 0x000ea40000000000 */
[----:B--2---:R-:W-:-:S05]  /*1da50*/  IADD3 R0, R8, R0, RZ ;  /* 0x0000000008007210 */ /* 0x004fca0007ffe0ff */
[----:B------:R2:W-:Y:S01]  /*1da60*/  STL [R1+0x44], R0 ;  /* 0x0000440001007387 */ /* 0x0005e20000100800 */
[----:B------:R-:W-:Y:S05]  /*1da70*/  BRA.DIV ~URZ, `(.L_x_1375) ;  /* 0x000022527f007947 */ /* 0x000fea000b800000 */
[----:B------:R3:W4:Y:S04]  /*1da80*/  SHFL.IDX PT, R10, R6, R8, 0x1f ;  /* 0x00001f08060a7589 */ /* 0x00072800000e0000 */
[----:B------:R3:W1:Y:S02]  /*1da90*/  SHFL.IDX PT, R7, R7, R8, 0x1f ;  /* 0x00001f0807077589 */ /* 0x00066400000e0000 */
.L_x_1422:
[----:B------:R-:W-:Y:S01]  /*1daa0*/  ISETP.NE.AND P0, PT, R12, RZ, PT ;  /* 0x000000ff0c00720c */ /* 0x000fe20003f05270 */
[----:B------:R-:W-:-:S12]  /*1dab0*/  BSSY B0, `(.L_x_1376) ;  /* 0x0000005000007945 */ /* 0x000fd80003800000 */
[----:B------:R-:W-:Y:S05]  /*1dac0*/  @!P0 BRA `(.L_x_1377) ;  /* 0x0000003000008947 */ /* 0x000fea0003800000 */
[----:B------:R-:W-:Y:S01]  /*1dad0*/  IADD3 R3, R8, -0x1, RZ ;  /* 0xffffffff08037810 */ /* 0x000fe20007ffe0ff */
[----:B------:R-:W-:Y:S05]  /*1dae0*/  BRA.DIV ~URZ, `(.L_x_1378) ;  /* 0x000022b27f007947 */ /* 0x000fea000b800000 */
[----:B------:R2:W3:Y:S02]  /*1daf0*/  SHFL.IDX PT, R13, R4, R3, 0x1f ;  /* 0x00001f03040d7589 */ /* 0x0004e400000e0000 */
.L_x_1377:
[----:B------:R-:W-:Y:S05]  /*1db00*/  BSYNC B0 ;  /* 0x0000000000007941 */ /* 0x000fea0003800000 */
.L_x_1376:
        /* <DEDUP_REMOVED lines=68> */
.L_x_1380:
        /* <DEDUP_REMOVED lines=68> */
.L_x_1381:
[----:B------:R-:W-:Y:S05]  /*1e390*/  BSYNC B0 ;  /* 0x0000000000007941 */ /* 0x000fea0003800000 */
.L_x_1379:
[----:B------:R-:W-:-:S04]  /*1e3a0*/  LOP3.LUT R2, RZ, R2, RZ, 0x33, !PT ;  /* 0x00000002ff027212 */ /* 0x000fc800078e33ff */
[----:B-1----:R-:W-:-:S05]  /*1e3b0*/  IADD3 R0, R2, R10, RZ ;  /* 0x0000000a02007210 */ /* 0x002fca0007ffe0ff */
[----:B------:R1:W-:Y:S01]  /*1e3c0*/  STL [R1+0x3c], R0 ;  /* 0x00003c0001007387 */ /* 0x0003e20000100800 */
[----:B------:R-:W-:Y:S05]  /*1e3d0*/  BRA `(.L_x_1382) ;  /* 0x0000005000007947 */ /* 0x000fea0003800000 */
.L_x_1370:
[----:B------:R-:W-:Y:S01]  /*1e3e0*/  MOV R0, c[0x0][0x53c] ;  /* 0x00014f0000007a02 */ /* 0x000fe20000000f00 */
[----:B------:R2:W-:Y:S04]  /*1e3f0*/  STL [R1+0x38], R9 ;  /* 0x0000380901007387 */ /* 0x0005e80000100800 */
[----:B------:R2:W-:Y:S04]  /*1e400*/  STL [R1+0x3c], RZ ;  /* 0x00003cff01007387 */ /* 0x0005e80000100800 */
[----:B------:R2:W-:Y:S04]  /*1e410*/  STL [R1+0x40], RZ ;  /* 0x000040ff01007387 */ /* 0x0005e80000100800 */
[----:B------:R2:W-:Y:S02]  /*1e420*/  STL [R1+0x44], R0 ;  /* 0x0000440001007387 */ /* 0x0005e40000100800 */
.L_x_1382:
[----:B------:R-:W-:Y:S05]  /*1e430*/  BSYNC B1 ;  /* 0x0000000000017941 */ /* 0x000fea0003800000 */
.L_x_1368:
        /* <DEDUP_REMOVED lines=9> */
.L_x_1363:
[----:B--2---:R-:W2:Y:S02]  /*1e4d0*/  LDL R0, [R1+0x44] ;  /* 0x0000440001007983 */ /* 0x004ea40000100800 */
[----:B--2---:R-:W-:-:S13]  /*1e4e0*/  ISETP.GE.AND P0, PT, R0, c[0x0][0x53c], PT ;  /* 0x00014f0000007a0c */ /* 0x004fda0003f06270 */
[----:B-1----:R-:W-:Y:S01]  /*1e4f0*/  @P0 CALL.REL.NOINC `(.L_x_1383) ;  /* 0x0000001000000944 */ /* 0x002fe20003c00000 */
[----:B------:R-:W-:Y:S05]  /*1e500*/  BRA `(.L_x_1384) ;  /* 0xfffe3ab000007947 */ /* 0x000fea000383ffff */
.L_x_1383:
[----:B------:R-:W-:Y:S05]  /*1e510*/  EXIT ;  /* 0x000000000000794d */ /* 0x000fea0003800000 */
.L_x_1199:
[----:B------:R-:W-:Y:S01]  /*1e520*/  IMAD.MOV.U32 R0, RZ, RZ, R5 ;  /* 0x000000ffff007224 */ /* 0x000fe200078e0005 */
[----:B------:R-:W-:Y:S02]  /*1e530*/  MOV R2, 0x1 ;  /* 0x0000000100027802 */ /* 0x000fe40000000f00 */
[----:B------:R-:W-:Y:S02]  /*1e540*/  MOV R3, 0x1e560 ;  /* 0x0001e56000037802 */ /* 0x000fe40000000f00 */
[----:B------:R-:W-:Y:S05]  /*1e550*/  CALL.REL.NOINC `($__internal_24_$__cuda_sm70_shflsync_up_p) ;  /* 0x0000193000007944 */ /* 0x000fea0003c00000 */
[----:B------:R-:W-:Y:S01]  /*1e560*/  MOV R0, R4 ;  /* 0x0000000400007202 */ /* 0x000fe20000000f00 */
[----:B------:R-:W-:Y:S05]  /*1e570*/  BRA `(.L_x_1385) ;  /* 0xfffe1ee000007947 */ /* 0x000fea000383ffff */
.L_x_1200:
[----:B------:R-:W-:Y:S01]  /*1e580*/  IMAD.MOV.U32 R0, RZ, RZ, R5 ;  /* 0x000000ffff007224 */ /* 0x000fe200078e0005 */
[----:B------:R-:W-:Y:S02]  /*1e590*/  MOV R2, 0x2 ;  /* 0x0000000200027802 */ /* 0x000fe40000000f00 */
[----:B------:R-:W-:Y:S02]  /*1e5a0*/  MOV R3, 0x1e5c0 ;  /* 0x0001e5c000037802 */ /* 0x000fe40000000f00 */
[----:B------:R-:W-:Y:S05]  /*1e5b0*/  CALL.REL.NOINC `($__internal_24_$__cuda_sm70_shflsync_up_p) ;  /* 0x000018d000007944 */ /* 0x000fea0003c00000 */
[----:B------:R-:W-:Y:S01]  /*1e5c0*/  SEL R0, R4, RZ, P4 ;  /* 0x000000ff04007207 */ /* 0x000fe20002000000 */
[----:B------:R-:W-:Y:S01]  /*1e5d0*/  IMAD.MOV.U32 R2, RZ, RZ, 0x4 ;  /* 0x00000004ff027424 */ /* 0x000fe200078e00ff */
[----:B------:R-:W-:-:S03]  /*1e5e0*/  MOV R3, 0x1e610 ;  /* 0x0001e61000037802 */ /* 0x000fc60000000f00 */
[----:B------:R-:W-:Y:S02]  /*1e5f0*/  IMAD.IADD R0, R5, 0x1, R0 ;  /* 0x0000000105007824 */ /* 0x000fe400078e0200 */
        /* <DEDUP_REMOVED lines=14> */
[----:B------:R-:W-:Y:S01]  /*1e6e0*/  IMAD.IADD R4, R0, 0x1, R4 ;  /* 0x0000000100047824 */ /* 0x000fe200078e0204 */
[----:B------:R-:W-:-:S03]  /*1e6f0*/  MOV R0, 0x1f ;  /* 0x0000001f00007802 */ /* 0x000fc60000000f00 */
[----:B------:R-:W-:Y:S02]  /*1e700*/  IMAD.MOV.U32 R5, RZ, RZ, R4 ;  /* 0x000000ffff057224 */ /* 0x000fe400078e0004 */
[----:B------:R-:W-:Y:S05]  /*1e710*/  CALL.REL.NOINC `($__internal_23_$__cuda_sm70_shflsync_idx_p) ;  /* 0x0000172000007944 */ /* 0x000fea0003c00000 */
[----:B------:R-:W-:Y:S05]  /*1e720*/  BRA `(.L_x_1386) ;  /* 0xfffe1e3000007947 */ /* 0x000fea000383ffff */
.L_x_1202:
[----:B------:R-:W-:Y:S02]  /*1e730*/  SEL R0, RZ, 0x1, P0 ;  /* 0x00000001ff007807 */ /* 0x000fe40000000000 */
[----:B------:R-:W-:Y:S02]  /*1e740*/  MOV R2, 0x1e760 ;  /* 0x0001e76000027802 */ /* 0x000fe40000000f00 */
[----:B------:R-:W-:Y:S05]  /*1e750*/  CALL.REL.NOINC `($__internal_25_$__cuda_sm70_votesync_ballot) ;  /* 0x000017a000007944 */ /* 0x000fea0003c00000 */
[----:B------:R-:W-:Y:S01]  /*1e760*/  MOV R10, R0 ;  /* 0x00000000000a7202 */ /* 0x000fe20000000f00 */
[----:B------:R-:W-:Y:S05]  /*1e770*/  BRA `(.L_x_1387) ;  /* 0xfffe1e7000007947 */ /* 0x000fea000383ffff */
.L_x_1203:
[----:B------:R-:W-:Y:S01]  /*1e780*/  IMAD.MOV.U32 R5, RZ, RZ, R9 ;  /* 0x000000ffff057224 */ /* 0x000fe200078e0009 */
[----:B------:R-:W-:Y:S01]  /*1e790*/  MOV R3, R7 ;  /* 0x0000000700037202 */ /* 0x000fe20000000f00 */
[----:B-1----:R-:W-:Y:S01]  /*1e7a0*/  IMAD.MOV.U32 R0, RZ, RZ, 0x1f ;  /* 0x0000001fff007424 */ /* 0x002fe200078e00ff */
[----:B------:R-:W-:Y:S02]  /*1e7b0*/  MOV R2, 0x1e7d0 ;  /* 0x0001e7d000027802 */ /* 0x000fe40000000f00 */
[----:B------:R-:W-:Y:S05]  /*1e7c0*/  CALL.REL.NOINC `($__internal_23_$__cuda_sm70_shflsync_idx_p) ;  /* 0x0000167000007944 */ /* 0x000fea0003c00000 */
[----:B------:R-:W-:Y:S01]  /*1e7d0*/  IMAD.MOV.U32 R12, RZ, RZ, R0 ;  /* 0x000000ffff0c7224 */ /* 0x000fe200078e0000 */
[----:B------:R-:W-:Y:S01]  /*1e7e0*/  MOV R5, R8 ;  /* 0x0000000800057202 */ /* 0x000fe20000000f00 */
[----:B------:R-:W-:Y:S01]  /*1e7f0*/  IMAD.MOV.U32 R6, RZ, RZ, RZ ;  /* 0x000000ffff067224 */ /* 0x000fe200078e00ff */
[----:B------:R-:W-:Y:S01]  /*1e800*/  MOV R3, R7 ;  /* 0x0000000700037202 */ /* 0x000fe20000000f00 */
[----:B------:R-:W-:Y:S01]  /*1e810*/  IMAD.MOV.U32 R0, RZ, RZ, 0x1f ;  /* 0x0000001fff007424 */ /* 0x000fe200078e00ff */
[----:B------:R-:W-:-:S02]  /*1e820*/  MOV R2, 0x1e840 ;  /* 0x0001e84000027802 */ /* 0x000fc40000000f00 */
[----:B------:R-:W-:Y:S05]  /*1e830*/  CALL.REL.NOINC `($__internal_23_$__cuda_sm70_shflsync_idx_p) ;  /* 0x0000160000007944 */ /* 0x000fea0003c00000 */
[----:B------:R-:W-:Y:S01]  /*1e840*/  MOV R9, R0 ;  /* 0x0000000000097202 */ /* 0x000fe20000000f00 */
[----:B------:R-:W-:Y:S05]  /*1e850*/  BRA `(.L_x_1388) ;  /* 0xfffe1e0000007947 */ /* 0x000fea000383ffff */
.L_x_1206:
[----:B------:R-:W-:Y:S01]  /*1e860*/  IMAD.MOV.U32 R5, RZ, RZ, R4 ;  /* 0x000000ffff057224 */ /* 0x000fe200078e0004 */
[----:B-1----:R-:W-:-:S02]  /*1e870*/  MOV R0, 0x1f ;  /* 0x0000001f00007802 */ /* 0x002fc40000000f00 */
[----:B------:R-:W-:Y:S02]  /*1e880*/  MOV R2, 0x1e8a0 ;  /* 0x0001e8a000027802 */ /* 0x000fe40000000f00 */
[----:B--234-:R-:W-:Y:S05]  /*1e890*/  CALL.REL.NOINC `($__internal_23_$__cuda_sm70_shflsync_idx_p) ;  /* 0x000015a000007944 */ /* 0x01cfea0003c00000 */
[----:B------:R-:W-:Y:S01]  /*1e8a0*/  MOV R6, R0 ;  /* 0x0000000000067202 */ /* 0x000fe20000000f00 */
[----:B------:R-:W-:Y:S05]  /*1e8b0*/  BRA `(.L_x_1205) ;  /* 0xfffe1e0000007947 */ /* 0x000fea000383ffff */
.L_x_1247:
[----:B------:R-:W-:Y:S01]  /*1e8c0*/  IMAD.MOV.U32 R5, RZ, RZ, R10 ;  /* 0x000000ffff057224 */ /* 0x000fe200078e000a */
[----:B------:R-:W-:Y:S01]  /*1e8d0*/  MOV R3, RZ ;  /* 0x000000ff00037202 */ /* 0x000fe20000000f00 */
[----:B------:R-:W-:Y:S01]  /*1e8e0*/  IMAD.MOV.U32 R0, RZ, RZ, 0x1c1f ;  /* 0x00001c1fff007424 */ /* 0x000fe200078e00ff */
[----:B-1----:R-:W-:Y:S02]  /*1e8f0*/  MOV R2, 0x1e910 ;  /* 0x0001e91000027802 */ /* 0x002fe40000000f00 */
[----:B-----5:R-:W-:Y:S05]  /*1e900*/  CALL.REL.NOINC `($__internal_23_$__cuda_sm70_shflsync_idx_p) ;  /* 0x0000153000007944 */ /* 0x020fea0003c00000 */
[----:B------:R-:W-:Y:S01]  /*1e910*/  MOV R8, R0 ;  /* 0x0000000000087202 */ /* 0x000fe20000000f00 */
[----:B------:R-:W-:Y:S05]  /*1e920*/  BRA `(.L_x_1389) ;  /* 0xfffe9fc000007947 */ /* 0x000fea000383ffff */
.L_x_1248:
[----:B------:R-:W-:Y:S01]  /*1e930*/  IMAD.MOV.U32 R5, RZ, RZ, R11 ;  /* 0x000000ffff057224 */ /* 0x000fe200078e000b */
[----:B------:R-:W-:Y:S01]  /*1e940*/  MOV R3, RZ ;  /* 0x000000ff00037202 */ /* 0x000fe20000000f00 */
[----:B------:R-:W-:Y:S01]  /*1e950*/  IMAD.MOV.U32 R0, RZ, RZ, 0x1c1f ;  /* 0x00001c1fff007424 */ /* 0x000fe200078e00ff */
[----:B-1----:R-:W-:Y:S02]  /*1e960*/  MOV R2, 0x1e980 ;  /* 0x0001e98000027802 */ /* 0x002fe40000000f00 */
[----:B--23-5:R-:W-:Y:S05]  /*1e970*/  CALL.REL.NOINC `($__internal_23_$__cuda_sm70_shflsync_idx_p) ;  /* 0x000014c000007944 */ /* 0x02cfea0003c00000 */
[----:B------:R-:W-:Y:S05]  /*1e980*/  BRA `(.L_x_1390) ;  /* 0xfffe9f8000007947 */ /* 0x000fea000383ffff */
.L_x_1251:
[----:B-1----:R-:W-:Y:S01]  /*1e990*/  IMAD.MOV.U32 R5, RZ, RZ, R10 ;  /* 0x000000ffff057224 */ /* 0x002fe200078e000a */
[----:B------:R-:W-:Y:S01]  /*1e9a0*/  MOV R3, 0x1 ;  /* 0x0000000100037802 */ /* 0x000fe20000000f00 */
[----:B------:R-:W-:Y:S01]  /*1e9b0*/  IMAD.MOV.U32 R0, RZ, RZ, 0x1c1f ;  /* 0x00001c1fff007424 */ /* 0x000fe200078e00ff */
[----:B------:R-:W-:-:S02]  /*1e9c0*/  MOV R2, 0x1e9e0 ;  /* 0x0001e9e000027802 */ /* 0x000fc40000000f00 */
[----:B---345:R-:W-:Y:S05]  /*1e9d0*/  CALL.REL.NOINC `($__internal_23_$__cuda_sm70_shflsync_idx_p) ;  /* 0x0000146000007944 */ /* 0x038fea0003c00000 */
[----:B------:R-:W-:Y:S01]  /*1e9e0*/  IMAD.MOV.U32 R8, RZ, RZ, R0 ;  /* 0x000000ffff087224 */ /* 0x000fe200078e0000 */
[----:B------:R-:W-:Y:S01]  /*1e9f0*/  MOV R3, 0x1 ;  /* 0x0000000100037802 */ /* 0x000fe20000000f00 */
[----:B------:R-:W-:Y:S01]  /*1ea00*/  IMAD.MOV.U32 R5, RZ, RZ, R11 ;  /* 0x000000ffff057224 */ /* 0x000fe200078e000b */
[----:B------:R-:W-:-:S02]  /*1ea10*/  MOV R0, 0x1c1f ;  /* 0x00001c1f00007802 */ /* 0x000fc40000000f00 */
[----:B------:R-:W-:Y:S02]  /*1ea20*/  MOV R2, 0x1ea40 ;  /* 0x0001ea4000027802 */ /* 0x000fe40000000f00 */
[----:B------:R-:W-:Y:S05]  /*1ea30*/  CALL.REL.NOINC `($__internal_23_$__cuda_sm70_shflsync_idx_p) ;  /* 0x0000140000007944 */ /* 0x000fea0003c00000 */
[----:B------:R-:W-:Y:S05]  /*1ea40*/  BRA `(.L_x_1391) ;  /* 0xfffea08000007947 */ /* 0x000fea000383ffff */
.L_x_1254:
[----:B-1----:R-:W-:Y:S01]  /*1ea50*/  IMAD.MOV.U32 R5, RZ, RZ, R10 ;  /* 0x000000ffff057224 */ /* 0x002fe200078e000a */
[----:B------:R-:W-:Y:S01]  /*1ea60*/  MOV R3, 0x2 ;  /* 0x0000000200037802 */ /* 0x000fe20000000f00 */
[----:B------:R-:W-:Y:S01]  /*1ea70*/  IMAD.MOV.U32 R0, RZ, RZ, 0x1c1f ;  /* 0x00001c1fff007424 */ /* 0x000fe200078e00ff */
[----:B------:R-:W-:Y:S02]  /*1ea80*/  MOV R2, 0x1eaa0 ;  /* 0x0001eaa000027802 */ /* 0x000fe40000000f00 */
[----:B--2345:R-:W-:Y:S05]  /*1ea90*/  CALL.REL.NOINC `($__internal_23_$__cuda_sm70_shflsync_idx_p) ;  /* 0x000013a000007944 */ /* 0x03cfea0003c00000 */
[----:B------:R-:W-:Y:S01]  /*1eaa0*/  MOV R8, R0 ;  /* 0x0000000000087202 */ /* 0x000fe20000000f00 */
[----:B------:R-:W-:Y:S05]  /*1eab0*/  BRA `(.L_x_1392) ;  /* 0xfffea1b000007947 */ /* 0x000fea000383ffff */
.L_x_1255:
[----:B-1----:R-:W-:Y:S01]  /*1eac0*/  IMAD.MOV.U32 R5, RZ, RZ, R11 ;  /* 0x000000ffff057224 */ /* 0x002fe200078e000b */
[----:B------:R-:W-:Y:S01]  /*1ead0*/  MOV R3, 0x2 ;  /* 0x0000000200037802 */ /* 0x000fe20000000f00 */
[----:B------:R-:W-:Y:S01]  /*1eae0*/  IMAD.MOV.U32 R0, RZ, RZ, 0x1c1f ;  /* 0x00001c1fff007424 */ /* 0x000fe200078e00ff */
[----:B------:R-:W-:Y:S02]  /*1eaf0*/  MOV R2, 0x1eb10 ;  /* 0x0001eb1000027802 */ /* 0x000fe40000000f00 */
[----:B--2345:R-:W-:Y:S05]  /*1eb00*/  CALL.REL.NOINC `($__internal_23_$__cuda_sm70_shflsync_idx_p) ;  /* 0x0000133000007944 */ /* 0x03cfea0003c00000 */
[----:B------:R-:W-:Y:S05]  /*1eb10*/  BRA `(.L_x_1393) ;  /* 0xfffea17000007947 */ /* 0x000fea000383ffff */
.L_x_1258:
[----:B--2---:R-:W-:Y:S01]  /*1eb20*/  IMAD.MOV.U32 R5, RZ, RZ, R10 ;  /* 0x000000ffff057224 */ /* 0x004fe200078e000a */
[----:B------:R-:W-:Y:S01]  /*1eb30*/  MOV R3, 0x3 ;  /* 0x0000000300037802 */ /* 0x000fe20000000f00 */
[----:B---3--:R-:W-:Y:S01]  /*1eb40*/  IMAD.MOV.U32 R0, RZ, RZ, 0x1c1f ;  /* 0x00001c1fff007424 */ /* 0x008fe200078e00ff */
[----:B------:R-:W-:-:S02]  /*1eb50*/  MOV R2, 0x1eb70 ;  /* 0x0001eb7000027802 */ /* 0x000fc40000000f00 */
[----:B-1--45:R-:W-:Y:S05]  /*1eb60*/  CALL.REL.NOINC `($__internal_23_$__cuda_sm70_shflsync_idx_p) ;  /* 0x000012d000007944 */ /* 0x032fea0003c00000 */
[----:B------:R-:W-:Y:S01]  /*1eb70*/  IMAD.MOV.U32 R6, RZ, RZ, R0 ;  /* 0x000000ffff067224 */ /* 0x000fe200078e0000 */
[----:B------:R-:W-:Y:S01]  /*1eb80*/  MOV R3, 0x3 ;  /* 0x0000000300037802 */ /* 0x000fe20000000f00 */
[----:B------:R-:W-:Y:S01]  /*1eb90*/  IMAD.MOV.U32 R5, RZ, RZ, R11 ;  /* 0x000000ffff057224 */ /* 0x000fe200078e000b */
[----:B------:R-:W-:-:S02]  /*1eba0*/  MOV R0, 0x1c1f ;  /* 0x00001c1f00007802 */ /* 0x000fc40000000f00 */
[----:B------:R-:W-:Y:S02]  /*1ebb0*/  MOV R2, 0x1ebd0 ;  /* 0x0001ebd000027802 */ /* 0x000fe40000000f00 */
[----:B------:R-:W-:Y:S05]  /*1ebc0*/  CALL.REL.NOINC `($__internal_23_$__cuda_sm70_shflsync_idx_p) ;  /* 0x0000127000007944 */ /* 0x000fea0003c00000 */
[----:B------:R-:W-:Y:S05]  /*1ebd0*/  BRA `(.L_x_1394) ;  /* 0xfffea26000007947 */ /* 0x000fea000383ffff */
.L_x_1315:
[----:B------:R-:W-:Y:S01]  /*1ebe0*/  IMAD.MOV.U32 R0, RZ, RZ, R247 ;  /* 0x000000ffff007224 */ /* 0x000fe200078e00f7 */
[----:B------:R-:W-:Y:S02]  /*1ebf0*/  MOV R3, 0x2 ;  /* 0x0000000200037802 */ /* 0x000fe40000000f00 */
[----:B------:R-:W-:Y:S02]  /*1ec00*/  MOV R2, 0x1ec20 ;  /* 0x0001ec2000027802 */ /* 0x000fe40000000f00 */
[----:B------:R-:W-:Y:S05]  /*1ec10*/  CALL.REL.NOINC `($__internal_22_$__cuda_sm70_shflsync_bfly_p) ;  /* 0x000011e000007944 */ /* 0x000fea0003c00000 */
[----:B------:R-:W-:Y:S05]  /*1ec20*/  BRA `(.L_x_1395) ;  /* 0xffffa62000007947 */ /* 0x000fea000383ffff */
.L_x_1316:
[----:B------:R-:W-:Y:S01]  /*1ec30*/  IMAD.MOV.U32 R0, RZ, RZ, R7 ;  /* 0x000000ffff007224 */ /* 0x000fe200078e0007 */
[----:B------:R-:W-:Y:S02]  /*1ec40*/  MOV R3, 0x1 ;  /* 0x0000000100037802 */ /* 0x000fe40000000f00 */
[----:B------:R-:W-:Y:S02]  /*1ec50*/  MOV R2, 0x1ec70 ;  /* 0x0001ec7000027802 */ /* 0x000fe40000000f00 */
[----:B-1----:R-:W-:Y:S05]  /*1ec60*/  CALL.REL.NOINC `($__internal_22_$__cuda_sm70_shflsync_bfly_p) ;  /* 0x0000119000007944 */ /* 0x002fea0003c00000 */
[----:B------:R-:W-:Y:S01]  /*1ec70*/  FADD.FTZ R7, R7, R0 ;  /* 0x0000000007077221 */ /* 0x000fe20000010000 */
[----:B------:R-:W-:Y:S02]  /*1ec80*/  MOV R0, R246 ;  /* 0x000000f600007202 */ /* 0x000fe40000000f00 */
[----:B------:R-:W-:Y:S02]  /*1ec90*/  MOV R3, 0x2 ;  /* 0x0000000200037802 */ /* 0x000fe40000000f00 */
[----:B------:R-:W-:-:S02]  /*1eca0*/  MOV R2, 0x1ecc0 ;  /* 0x0001ecc000027802 */ /* 0x000fc40000000f00 */
[----:B------:R-:W-:Y:S05]  /*1ecb0*/  CALL.REL.NOINC `($__internal_22_$__cuda_sm70_shflsync_bfly_p) ;  /* 0x0000114000007944 */ /* 0x000fea0003c00000 */
[----:B------:R-:W-:Y:S01]  /*1ecc0*/  FADD.FTZ R5, R246, R0 ;  /* 0x00000000f6057221 */ /* 0x000fe20000010000 */
[----:B------:R-:W-:-:S02]  /*1ecd0*/  MOV R3, 0x1 ;  /* 0x0000000100037802 */ /* 0x000fc40000000f00 */
[----:B------:R-:W-:Y:S02]  /*1ece0*/  MOV R2, 0x1ed10 ;  /* 0x0001ed1000027802 */ /* 0x000fe40000000f00 */
[----:B------:R-:W-:Y:S02]  /*1ecf0*/  MOV R0, R5 ;  /* 0x0000000500007202 */ /* 0x000fe40000000f00 */
[----:B------:R-:W-:Y:S05]  /*1ed00*/  CALL.REL.NOINC `($__internal_22_$__cuda_sm70_shflsync_bfly_p) ;  /* 0x000010f000007944 */ /* 0x000fea0003c00000 */
[----:B------:R-:W-:Y:S01]  /*1ed10*/  FADD.FTZ R4, R5, R0 ;  /* 0x0000000005047221 */ /* 0x000fe20000010000 */
[----:B------:R-:W-:Y:S02]  /*1ed20*/  MOV R0, R251 ;  /* 0x000000fb00007202 */ /* 0x000fe40000000f00 */
[----:B------:R-:W-:Y:S02]  /*1ed30*/  MOV R3, 0x2 ;  /* 0x0000000200037802 */ /* 0x000fe40000000f00 */
[----:B------:R-:W-:Y:S02]  /*1ed40*/  MOV R2, 0x1ed60 ;  /* 0x0001ed6000027802 */ /* 0x000fe40000000f00 */
[----:B------:R-:W-:Y:S05]  /*1ed50*/  CALL.REL.NOINC `($__internal_22_$__cuda_sm70_shflsync_bfly_p) ;  /* 0x000010a000007944 */ /* 0x000fea0003c00000 */
[----:B------:R-:W-:Y:S01]  /*1ed60*/  FADD.FTZ R6, R251, R0 ;  /* 0x00000000fb067221 */ /* 0x000fe20000010000 */
[----:B------:R-:W-:Y:S02]  /*1ed70*/  MOV R3, 0x1 ;  /* 0x0000000100037802 */ /* 0x000fe40000000f00 */
[----:B------:R-:W-:-:S02]  /*1ed80*/  MOV R2, 0x1edb0 ;  /* 0x0001edb000027802 */ /* 0x000fc40000000f00 */
        /* <DEDUP_REMOVED lines=9> */
[----:B------:R-:W-:Y:S02]  /*1ee20*/  MOV R2, 0x1ee50 ;  /* 0x0001ee5000027802 */ /* 0x000fe40000000f00 */
[----:B------:R-:W-:-:S02]  /*1ee30*/  MOV R0, R5 ;  /* 0x0000000500007202 */ /* 0x000fc40000000f00 */
[----:B------:R-:W-:Y:S05]  /*1ee40*/  CALL.REL.NOINC `($__internal_22_$__cuda_sm70_shflsync_bfly_p) ;  /* 0x00000fb000007944 */ /* 0x000fea0003c00000 */
[----:B------:R-:W-:Y:S01]  /*1ee50*/  MOV R8, R0 ;  /* 0x0000000000087202 */ /* 0x000fe20000000f00 */
[----:B------:R-:W-:Y:S05]  /*1ee60*/  BRA `(.L_x_1396) ;  /* 0xffffa4d000007947 */ /* 0x000fea000383ffff */
.L_x_1323:
[----:B-1234-:R-:W-:Y:S01]  /*1ee70*/  IMAD.MOV.U32 R5, RZ, RZ, R12 ;  /* 0x000000ffff057224 */ /* 0x01efe200078e000c */
[----:B------:R-:W-:Y:S01]  /*1ee80*/  MOV R3, RZ ;  /* 0x000000ff00037202 */ /* 0x000fe20000000f00 */
[----:B------:R-:W-:Y:S01]  /*1ee90*/  IMAD.MOV.U32 R0, RZ, RZ, 0x1c1f ;  /* 0x00001c1fff007424 */ /* 0x000fe200078e00ff */
[----:B------:R-:W-:-:S02]  /*1eea0*/  MOV R2, 0x1eec0 ;  /* 0x0001eec000027802 */ /* 0x000fc40000000f00 */
[----:B------:R-:W-:Y:S05]  /*1eeb0*/  CALL.REL.NOINC `($__internal_23_$__cuda_sm70_shflsync_idx_p) ;  /* 0x00000f8000007944 */ /* 0x000fea0003c00000 */
[----:B------:R-:W-:Y:S01]  /*1eec0*/  MOV R10, R0 ;  /* 0x00000000000a7202 */ /* 0x000fe20000000f00 */
[----:B------:R-:W-:Y:S05]  /*1eed0*/  BRA `(.L_x_1397) ;  /* 0xffffbf4000007947 */ /* 0x000fea000383ffff */
.L_x_1324:
[----:B------:R-:W-:Y:S01]  /*1eee0*/  IMAD.MOV.U32 R5, RZ, RZ, R13 ;  /* 0x000000ffff057224 */ /* 0x000fe200078e000d */
[----:B------:R-:W-:Y:S01]  /*1eef0*/  MOV R3, RZ ;  /* 0x000000ff00037202 */ /* 0x000fe20000000f00 */
[----:B------:R-:W-:Y:S01]  /*1ef00*/  IMAD.MOV.U32 R0, RZ, RZ, 0x1c1f ;  /* 0x00001c1fff007424 */ /* 0x000fe200078e00ff */
[----:B------:R-:W-:-:S02]  /*1ef10*/  MOV R2, 0x1ef30 ;  /* 0x0001ef3000027802 */ /* 0x000fc40000000f00 */
[----:B-12---:R-:W-:Y:S05]  /*1ef20*/  CALL.REL.NOINC `($__internal_23_$__cuda_sm70_shflsync_idx_p) ;  /* 0x00000f1000007944 */ /* 0x006fea0003c00000 */
[----:B------:R-:W-:Y:S05]  /*1ef30*/  BRA `(.L_x_1398) ;  /* 0xffffbf0000007947 */ /* 0x000fea000383ffff */
.L_x_1327:
[----:B------:R-:W-:Y:S01]  /*1ef40*/  IMAD.MOV.U32 R5, RZ, RZ, R12 ;  /* 0x000000ffff057224 */ /* 0x000fe200078e000c */
[----:B--2---:R-:W-:Y:S01]  /*1ef50*/  MOV R3, 0x1 ;  /* 0x0000000100037802 */ /* 0x004fe20000000f00 */
[----:B----4-:R-:W-:Y:S01]  /*1ef60*/  IMAD.MOV.U32 R0, RZ, RZ, 0x1c1f ;  /* 0x00001c1fff007424 */ /* 0x010fe200078e00ff */
[----:B------:R-:W-:-:S02]  /*1ef70*/  MOV R2, 0x1ef90 ;  /* 0x0001ef9000027802 */ /* 0x000fc40000000f00 */
[----:B-1-3--:R-:W-:Y:S05]  /*1ef80*/  CALL.REL.NOINC `($__internal_23_$__cuda_sm70_shflsync_idx_p) ;  /* 0x00000eb000007944 */ /* 0x00afea0003c00000 */
[----:B------:R-:W-:Y:S01]  /*1ef90*/  IMAD.MOV.U32 R10, RZ, RZ, R0 ;  /* 0x000000ffff0a7224 */ /* 0x000fe200078e0000 */
[----:B------:R-:W-:Y:S01]  /*1efa0*/  MOV R3, 0x1 ;  /* 0x0000000100037802 */ /* 0x000fe20000000f00 */
[----:B------:R-:W-:Y:S01]  /*1efb0*/  IMAD.MOV.U32 R5, RZ, RZ, R13 ;  /* 0x000000ffff057224 */ /* 0x000fe200078e000d */
[----:B------:R-:W-:-:S02]  /*1efc0*/  MOV R0, 0x1c1f ;  /* 0x00001c1f00007802 */ /* 0x000fc40000000f00 */
[----:B------:R-:W-:Y:S02]  /*1efd0*/  MOV R2, 0x1eff0 ;  /* 0x0001eff000027802 */ /* 0x000fe40000000f00 */
[----:B------:R-:W-:Y:S05]  /*1efe0*/  CALL.REL.NOINC `($__internal_23_$__cuda_sm70_shflsync_idx_p) ;  /* 0x00000e5000007944 */ /* 0x000fea0003c00000 */
[----:B------:R-:W-:Y:S05]  /*1eff0*/  BRA `(.L_x_1399) ;  /* 0xffffbfc000007947 */ /* 0x000fea000383ffff */
.L_x_1330:
[----:B------:R-:W-:Y:S01]  /*1f000*/  IMAD.MOV.U32 R5, RZ, RZ, R12 ;  /* 0x000000ffff057224 */ /* 0x000fe200078e000c */
[----:B-1----:R-:W-:Y:S01]  /*1f010*/  MOV R3, 0x2 ;  /* 0x0000000200037802 */ /* 0x002fe20000000f00 */
[----:B----4-:R-:W-:Y:S01]  /*1f020*/  IMAD.MOV.U32 R0, RZ, RZ, 0x1c1f ;  /* 0x00001c1fff007424 */ /* 0x010fe200078e00ff */
[----:B------:R-:W-:Y:S02]  /*1f030*/  MOV R2, 0x1f050 ;  /* 0x0001f05000027802 */ /* 0x000fe40000000f00 */
[----:B--23--:R-:W-:Y:S05]  /*1f040*/  CALL.REL.NOINC `($__internal_23_$__cuda_sm70_shflsync_idx_p) ;  /* 0x00000df000007944 */ /* 0x00cfea0003c00000 */
[----:B------:R-:W-:Y:S01]  /*1f050*/  MOV R10, R0 ;  /* 0x00000000000a7202 */ /* 0x000fe20000000f00 */
[----:B------:R-:W-:Y:S05]  /*1f060*/  BRA `(.L_x_1400) ;  /* 0xffffc0d000007947 */ /* 0x000fea000383ffff */
.L_x_1331:
[----:B------:R-:W-:Y:S01]  /*1f070*/  IMAD.MOV.U32 R5, RZ, RZ, R13 ;  /* 0x000000ffff057224 */ /* 0x000fe200078e000d */
[----:B------:R-:W-:Y:S01]  /*1f080*/  MOV R3, 0x2 ;  /* 0x0000000200037802 */ /* 0x000fe20000000f00 */
[----:B----4-:R-:W-:Y:S01]  /*1f090*/  IMAD.MOV.U32 R0, RZ, RZ, 0x1c1f ;  /* 0x00001c1fff007424 */ /* 0x010fe200078e00ff */
[----:B------:R-:W-:Y:S02]  /*1f0a0*/  MOV R2, 0x1f0c0 ;  /* 0x0001f0c000027802 */ /* 0x000fe40000000f00 */
[----:B-123--:R-:W-:Y:S05]  /*1f0b0*/  CALL.REL.NOINC `($__internal_23_$__cuda_sm70_shflsync_idx_p) ;  /* 0x00000d8000007944 */ /* 0x00efea0003c00000 */
[----:B------:R-:W-:Y:S05]  /*1f0c0*/  BRA `(.L_x_1401) ;  /* 0xffffc09000007947 */ /* 0x000fea000383ffff */
.L_x_1334:
[----:B------:R-:W-:Y:S01]  /*1f0d0*/  IMAD.MOV.U32 R5, RZ, RZ, R12 ;  /* 0x000000ffff057224 */ /* 0x000fe200078e000c */
[----:B-1----:R-:W-:Y:S01]  /*1f0e0*/  MOV R3, 0x3 ;  /* 0x0000000300037802 */ /* 0x002fe20000000f00 */
[----:B------:R-:W-:Y:S01]  /*1f0f0*/  IMAD.MOV.U32 R0, RZ, RZ, 0x1c1f ;  /* 0x00001c1fff007424 */ /* 0x000fe200078e00ff */
[----:B------:R-:W-:-:S02]  /*1f100*/  MOV R2, 0x1f120 ;  /* 0x0001f12000027802 */ /* 0x000fc40000000f00 */
[----:B--234-:R-:W-:Y:S05]  /*1f110*/  CALL.REL.NOINC `($__internal_23_$__cuda_sm70_shflsync_idx_p) ;  /* 0x00000d2000007944 */ /* 0x01cfea0003c00000 */
[----:B------:R-:W-:Y:S01]  /*1f120*/  IMAD.MOV.U32 R6, RZ, RZ, R0 ;  /* 0x000000ffff067224 */ /* 0x000fe200078e0000 */
[----:B------:R-:W-:Y:S01]  /*1f130*/  MOV R3, 0x3 ;  /* 0x0000000300037802 */ /* 0x000fe20000000f00 */
[----:B------:R-:W-:Y:S01]  /*1f140*/  IMAD.MOV.U32 R5, RZ, RZ, R13 ;  /* 0x000000ffff057224 */ /* 0x000fe200078e000d */
[----:B------:R-:W-:-:S02]  /*1f150*/  MOV R0, 0x1c1f ;  /* 0x00001c1f00007802 */ /* 0x000fc40000000f00 */
[----:B------:R-:W-:Y:S02]  /*1f160*/  MOV R2, 0x1f180 ;  /* 0x0001f18000027802 */ /* 0x000fe40000000f00 */
[----:B------:R-:W-:Y:S05]  /*1f170*/  CALL.REL.NOINC `($__internal_23_$__cuda_sm70_shflsync_idx_p) ;  /* 0x00000cc000007944 */ /* 0x000fea0003c00000 */
[----:B------:R-:W-:Y:S05]  /*1f180*/  BRA `(.L_x_1402) ;  /* 0xffffc16000007947 */ /* 0x000fea000383ffff */
.L_x_1336:
[----:B------:R-:W-:Y:S01]  /*1f190*/  IMAD.MOV.U32 R5, RZ, RZ, R17 ;  /* 0x000000ffff057224 */ /* 0x000fe200078e0011 */
[----:B------:R-:W-:Y:S01]  /*1f1a0*/  MOV R3, RZ ;  /* 0x000000ff00037202 */ /* 0x000fe20000000f00 */
[----:B------:R-:W-:Y:S01]  /*1f1b0*/  IMAD.MOV.U32 R0, RZ, RZ, 0x1c1f ;  /* 0x00001c1fff007424 */ /* 0x000fe200078e00ff */
[----:B------:R-:W-:Y:S02]  /*1f1c0*/  MOV R2, 0x1f1e0 ;  /* 0x0001f1e000027802 */ /* 0x000fe40000000f00 */
[----:B------:R-:W-:Y:S05]  /*1f1d0*/  CALL.REL.NOINC `($__internal_23_$__cuda_sm70_shflsync_idx_p) ;  /* 0x00000c6000007944 */ /* 0x000fea0003c00000 */
[----:B------:R-:W-:Y:S01]  /*1f1e0*/  MOV R4, R0 ;  /* 0x0000000000047202 */ /* 0x000fe20000000f00 */
[----:B------:R-:W-:Y:S05]  /*1f1f0*/  BRA `(.L_x_1403) ;  /* 0xffffc47000007947 */ /* 0x000fea000383ffff */
.L_x_1337:
[----:B------:R-:W-:Y:S01]  /*1f200*/  IMAD.MOV.U32 R5, RZ, RZ, R25 ;  /* 0x000000ffff057224 */ /* 0x000fe200078e0019 */
[----:B------:R-:W-:Y:S01]  /*1f210*/  MOV R3, RZ ;  /* 0x000000ff00037202 */ /* 0x000fe20000000f00 */
[----:B------:R-:W-:Y:S01]  /*1f220*/  IMAD.MOV.U32 R0, RZ, RZ, 0x1c1f ;  /* 0x00001c1fff007424 */ /* 0x000fe200078e00ff */
[----:B------:R-:W-:Y:S02]  /*1f230*/  MOV R2, 0x1f250 ;  /* 0x0001f25000027802 */ /* 0x000fe40000000f00 */
[----:B-12---:R-:W-:Y:S05]  /*1f240*/  CALL.REL.NOINC `($__internal_23_$__cuda_sm70_shflsync_idx_p) ;  /* 0x00000bf000007944 */ /* 0x006fea0003c00000 */
[----:B------:R-:W-:Y:S05]  /*1f250*/  BRA `(.L_x_1404) ;  /* 0xffffc43000007947 */ /* 0x000fea000383ffff */
.L_x_1340:
[----:B------:R-:W-:Y:S01]  /*1f260*/  IMAD.MOV.U32 R5, RZ, RZ, R17 ;  /* 0x000000ffff057224 */ /* 0x000fe200078e0011 */
[----:B----4-:R-:W-:Y:S01]  /*1f270*/  MOV R3, 0x1 ;  /* 0x0000000100037802 */ /* 0x010fe20000000f00 */
[----:B------:R-:W-:Y:S01]  /*1f280*/  IMAD.MOV.U32 R0, RZ, RZ, 0x1c1f ;  /* 0x00001c1fff007424 */ /* 0x000fe200078e00ff */
[----:B------:R-:W-:-:S02]  /*1f290*/  MOV R2, 0x1f2b0 ;  /* 0x0001f2b000027802 */ /* 0x000fc40000000f00 */
[----:B-123--:R-:W-:Y:S05]  /*1f2a0*/  CALL.REL.NOINC `($__internal_23_$__cuda_sm70_shflsync_idx_p) ;  /* 0x00000b9000007944 */ /* 0x00efea0003c00000 */
[----:B------:R-:W-:Y:S01]  /*1f2b0*/  IMAD.MOV.U32 R4, RZ, RZ, R0 ;  /* 0x000000ffff047224 */ /* 0x000fe200078e0000 */
[----:B------:R-:W-:Y:S01]  /*1f2c0*/  MOV R3, 0x1 ;  /* 0x0000000100037802 */ /* 0x000fe20000000f00 */
[----:B------:R-:W-:Y:S01]  /*1f2d0*/  IMAD.MOV.U32 R5, RZ, RZ, R25 ;  /* 0x000000ffff057224 */ /* 0x000fe200078e0019 */
[----:B------:R-:W-:-:S02]  /*1f2e0*/  MOV R0, 0x1c1f ;  /* 0x00001c1f00007802 */ /* 0x000fc40000000f00 */
[----:B------:R-:W-:Y:S02]  /*1f2f0*/  MOV R2, 0x1f310 ;  /* 0x0001f31000027802 */ /* 0x000fe40000000f00 */
[----:B------:R-:W-:Y:S05]  /*1f300*/  CALL.REL.NOINC `($__internal_23_$__cuda_sm70_shflsync_idx_p) ;  /* 0x00000b3000007944 */ /* 0x000fea0003c00000 */
[----:B------:R-:W-:Y:S05]  /*1f310*/  BRA `(.L_x_1405) ;  /* 0xffffc85000007947 */ /* 0x000fea000383ffff */
.L_x_1343:
[----:B------:R-:W-:Y:S01]  /*1f320*/  IMAD.MOV.U32 R5, RZ, RZ, R17 ;  /* 0x000000ffff057224 */ /* 0x000fe200078e0011 */
[----:B----4-:R-:W-:Y:S01]  /*1f330*/  MOV R3, 0x2 ;  /* 0x0000000200037802 */ /* 0x010fe20000000f00 */
[----:B------:R-:W-:Y:S01]  /*1f340*/  IMAD.MOV.U32 R0, RZ, RZ, 0x1c1f ;  /* 0x00001c1fff007424 */ /* 0x000fe200078e00ff */
[----:B------:R-:W-:Y:S02]  /*1f350*/  MOV R2, 0x1f370 ;  /* 0x0001f37000027802 */ /* 0x000fe40000000f00 */
[----:B-123--:R-:W-:Y:S05]  /*1f360*/  CALL.REL.NOINC `($__internal_23_$__cuda_sm70_shflsync_idx_p) ;  /* 0x00000ad000007944 */ /* 0x00efea0003c00000 */
[----:B------:R-:W-:Y:S01]  /*1f370*/  MOV R4, R0 ;  /* 0x0000000000047202 */ /* 0x000fe20000000f00 */
[----:B------:R-:W-:Y:S05]  /*1f380*/  BRA `(.L_x_1406) ;  /* 0xffffcb4000007947 */ /* 0x000fea000383ffff */
.L_x_1344:
[----:B------:R-:W-:Y:S01]  /*1f390*/  IMAD.MOV.U32 R5, RZ, RZ, R25 ;  /* 0x000000ffff057224 */ /* 0x000fe200078e0019 */
[----:B----4-:R-:W-:Y:S01]  /*1f3a0*/  MOV R3, 0x2 ;  /* 0x0000000200037802 */ /* 0x010fe20000000f00 */
[----:B------:R-:W-:Y:S01]  /*1f3b0*/  IMAD.MOV.U32 R0, RZ, RZ, 0x1c1f ;  /* 0x00001c1fff007424 */ /* 0x000fe200078e00ff */
[----:B------:R-:W-:Y:S02]  /*1f3c0*/  MOV R2, 0x1f3e0 ;  /* 0x0001f3e000027802 */ /* 0x000fe40000000f00 */
[----:B-123--:R-:W-:Y:S05]  /*1f3d0*/  CALL.REL.NOINC `($__internal_23_$__cuda_sm70_shflsync_idx_p) ;  /* 0x00000a6000007944 */ /* 0x00efea0003c00000 */
[----:B------:R-:W-:Y:S05]  /*1f3e0*/  BRA `(.L_x_1407) ;  /* 0xffffcb0000007947 */ /* 0x000fea000383ffff */
.L_x_1347:
[----:B------:R-:W-:Y:S01]  /*1f3f0*/  IMAD.MOV.U32 R5, RZ, RZ, R17 ;  /* 0x000000ffff057224 */ /* 0x000fe200078e0011 */
[----:B--2---:R-:W-:Y:S01]  /*1f400*/  MOV R3, 0x3 ;  /* 0x0000000300037802 */ /* 0x004fe20000000f00 */
[----:B-1----:R-:W-:Y:S01]  /*1f410*/  IMAD.MOV.U32 R0, RZ, RZ, 0x1c1f ;  /* 0x00001c1fff007424 */ /* 0x002fe200078e00ff */
[----:B------:R-:W-:-:S02]  /*1f420*/  MOV R2, 0x1f440 ;  /* 0x0001f44000027802 */ /* 0x000fc40000000f00 */
[----:B---34-:R-:W-:Y:S05]  /*1f430*/  CALL.REL.NOINC `($__internal_23_$__cuda_sm70_shflsync_idx_p) ;  /* 0x00000a0000007944 */ /* 0x018fea0003c00000 */
[----:B------:R-:W-:Y:S01]  /*1f440*/  IMAD.MOV.U32 R4, RZ, RZ, R0 ;  /* 0x000000ffff047224 */ /* 0x000fe200078e0000 */
[----:B------:R-:W-:Y:S01]  /*1f450*/  MOV R3, 0x3 ;  /* 0x0000000300037802 */ /* 0x000fe20000000f00 */
[----:B------:R-:W-:Y:S01]  /*1f460*/  IMAD.MOV.U32 R5, RZ, RZ, R25 ;  /* 0x000000ffff057224 */ /* 0x000fe200078e0019 */
[----:B------:R-:W-:-:S02]  /*1f470*/  MOV R0, 0x1c1f ;  /* 0x00001c1f00007802 */ /* 0x000fc40000000f00 */
[----:B------:R-:W-:Y:S02]  /*1f480*/  MOV R2, 0x1f4a0 ;  /* 0x0001f4a000027802 */ /* 0x000fe40000000f00 */
[----:B------:R-:W-:Y:S05]  /*1f490*/  CALL.REL.NOINC `($__internal_23_$__cuda_sm70_shflsync_idx_p) ;  /* 0x000009a000007944 */ /* 0x000fea0003c00000 */
[----:B------:R-:W-:Y:S05]  /*1f4a0*/  BRA `(.L_x_1408) ;  /* 0xffffcdd000007947 */ /* 0x000fea000383ffff */
.L_x_1351:
[----:B------:R-:W-:Y:S01]  /*1f4b0*/  IMAD.MOV.U32 R5, RZ, RZ, R9 ;  /* 0x000000ffff057224 */ /* 0x000fe200078e0009 */
[----:B------:R-:W-:Y:S01]  /*1f4c0*/  MOV R3, RZ ;  /* 0x000000ff00037202 */ /* 0x000fe20000000f00 */
[----:B------:R-:W-:Y:S01]  /*1f4d0*/  IMAD.MOV.U32 R0, RZ, RZ, 0x1c1f ;  /* 0x00001c1fff007424 */ /* 0x000fe200078e00ff */
[----:B------:R-:W-:Y:S02]  /*1f4e0*/  MOV R2, 0x1f500 ;  /* 0x0001f50000027802 */ /* 0x000fe40000000f00 */
[----:B------:R-:W-:Y:S05]  /*1f4f0*/  CALL.REL.NOINC `($__internal_23_$__cuda_sm70_shflsync_idx_p) ;  /* 0x0000094000007944 */ /* 0x000fea0003c00000 */
[----:B------:R-:W-:Y:S01]  /*1f500*/  MOV R8, R0 ;  /* 0x0000000000087202 */ /* 0x000fe20000000f00 */
[----:B------:R-:W-:Y:S05]  /*1f510*/  BRA `(.L_x_1409) ;  /* 0xffffd8b000007947 */ /* 0x000fea000383ffff */
.L_x_1352:
[----:B------:R-:W-:Y:S01]  /*1f520*/  IMAD.MOV.U32 R5, RZ, RZ, R12 ;  /* 0x000000ffff057224 */ /* 0x000fe200078e000c */
[----:B------:R-:W-:Y:S01]  /*1f530*/  MOV R3, RZ ;  /* 0x000000ff00037202 */ /* 0x000fe20000000f00 */
[----:B------:R-:W-:Y:S01]  /*1f540*/  IMAD.MOV.U32 R0, RZ, RZ, 0x1c1f ;  /* 0x00001c1fff007424 */ /* 0x000fe200078e00ff */
[----:B------:R-:W-:Y:S02]  /*1f550*/  MOV R2, 0x1f570 ;  /* 0x0001f57000027802 */ /* 0x000fe40000000f00 */
[----:B-12---:R-:W-:Y:S05]  /*1f560*/  CALL.REL.NOINC `($__internal_23_$__cuda_sm70_shflsync_idx_p) ;  /* 0x000008d000007944 */ /* 0x006fea0003c00000 */
[----:B------:R-:W-:Y:S05]  /*1f570*/  BRA `(.L_x_1410) ;  /* 0xffffd87000007947 */ /* 0x000fea000383ffff */
.L_x_1355:
[----:B--2---:R-:W-:Y:S01]  /*1f580*/  IMAD.MOV.U32 R5, RZ, RZ, R9 ;  /* 0x000000ffff057224 */ /* 0x004fe200078e0009 */
[----:B------:R-:W-:Y:S01]  /*1f590*/  MOV R3, 0x1 ;  /* 0x0000000100037802 */ /* 0x000fe20000000f00 */
        /* <DEDUP_REMOVED lines=10> */
.L_x_1358:
[----:B-1----:R-:W-:Y:S01]  /*1f640*/  IMAD.MOV.U32 R5, RZ, RZ, R9 ;  /* 0x000000ffff057224 */ /* 0x002fe200078e0009 */
[----:B------:R-:W-:Y:S01]  /*1f650*/  MOV R3, 0x2 ;  /* 0x0000000200037802 */ /* 0x000fe20000000f00 */
[----:B----4-:R-:W-:Y:S01]  /*1f660*/  IMAD.MOV.U32 R0, RZ, RZ, 0x1c1f ;  /* 0x00001c1fff007424 */ /* 0x010fe200078e00ff */
[----:B------:R-:W-:Y:S02]  /*1f670*/  MOV R2, 0x1f690 ;  /* 0x0001f69000027802 */ /* 0x000fe40000000f00 */
[----:B--23--:R-:W-:Y:S05]  /*1f680*/  CALL.REL.NOINC `($__internal_23_$__cuda_sm70_shflsync_idx_p) ;  /* 0x000007b000007944 */ /* 0x00cfea0003c00000 */
[----:B------:R-:W-:Y:S01]  /*1f690*/  MOV R8, R0 ;  /* 0x0000000000087202 */ /* 0x000fe20000000f00 */
[----:B------:R-:W-:Y:S05]  /*1f6a0*/  BRA `(.L_x_1412) ;  /* 0xffffda5000007947 */ /* 0x000fea000383ffff */
.L_x_1359:
[----:B------:R-:W-:Y:S01]  /*1f6b0*/  IMAD.MOV.U32 R5, RZ, RZ, R12 ;  /* 0x000000ffff057224 */ /* 0x000fe200078e000c */
[----:B------:R-:W-:Y:S01]  /*1f6c0*/  MOV R3, 0x2 ;  /* 0x0000000200037802 */ /* 0x000fe20000000f00 */
[----:B----4-:R-:W-:Y:S01]  /*1f6d0*/  IMAD.MOV.U32 R0, RZ, RZ, 0x1c1f ;  /* 0x00001c1fff007424 */ /* 0x010fe200078e00ff */
[----:B------:R-:W-:Y:S02]  /*1f6e0*/  MOV R2, 0x1f700 ;  /* 0x0001f70000027802 */ /* 0x000fe40000000f00 */
[----:B-123--:R-:W-:Y:S05]  /*1f6f0*/  CALL.REL.NOINC `($__internal_23_$__cuda_sm70_shflsync_idx_p) ;  /* 0x0000074000007944 */ /* 0x00efea0003c00000 */
[----:B------:R-:W-:Y:S05]  /*1f700*/  BRA `(.L_x_1413) ;  /* 0xffffda1000007947 */ /* 0x000fea000383ffff */
.L_x_1362:
[----:B-1----:R-:W-:Y:S01]  /*1f710*/  IMAD.MOV.U32 R5, RZ, RZ, R9 ;  /* 0x000000ffff057224 */ /* 0x002fe200078e0009 */
[----:B------:R-:W-:Y:S01]  /*1f720*/  MOV R3, 0x3 ;  /* 0x0000000300037802 */ /* 0x000fe20000000f00 */
        /* <DEDUP_REMOVED lines=10> */
.L_x_1364:
[----:B------:R-:W-:Y:S01]  /*1f7d0*/  IMAD.MOV.U32 R5, RZ, RZ, R74 ;  /* 0x000000ffff057224 */ /* 0x000fe200078e004a */
[----:B------:R-:W-:Y:S01]  /*1f7e0*/  MOV R3, RZ ;  /* 0x000000ff00037202 */ /* 0x000fe20000000f00 */
[----:B------:R-:W-:Y:S01]  /*1f7f0*/  IMAD.MOV.U32 R0, RZ, RZ, 0x1f ;  /* 0x0000001fff007424 */ /* 0x000fe200078e00ff */
[----:B------:R-:W-:Y:S02]  /*1f800*/  MOV R2, 0x1f820 ;  /* 0x0001f82000027802 */ /* 0x000fe40000000f00 */
[----:B--2---:R-:W-:Y:S05]  /*1f810*/  CALL.REL.NOINC `($__internal_23_$__cuda_sm70_shflsync_idx_p) ;  /* 0x0000062000007944 */ /* 0x004fea0003c00000 */
[----:B------:R-:W-:Y:S01]  /*1f820*/  MOV R9, R0 ;  /* 0x0000000000097202 */ /* 0x000fe20000000f00 */
[----:B------:R-:W-:Y:S05]  /*1f830*/  BRA `(.L_x_1415) ;  /* 0xffffdcb000007947 */ /* 0x000fea000383ffff */
.L_x_1365:
[----:B------:R-:W-:Y:S01]  /*1f840*/  IMAD.MOV.U32 R5, RZ, RZ, R74 ;  /* 0x000000ffff057224 */ /* 0x000fe200078e004a */
[----:B------:R-:W-:Y:S01]  /*1f850*/  MOV R3, 0x1 ;  /* 0x0000000100037802 */ /* 0x000fe20000000f00 */
[----:B------:R-:W-:Y:S01]  /*1f860*/  IMAD.MOV.U32 R0, RZ, RZ, 0x1f ;  /* 0x0000001fff007424 */ /* 0x000fe200078e00ff */
[----:B------:R-:W-:Y:S02]  /*1f870*/  MOV R2, 0x1f890 ;  /* 0x0001f89000027802 */ /* 0x000fe40000000f00 */
[----:B-12---:R-:W-:Y:S05]  /*1f880*/  CALL.REL.NOINC `($__internal_23_$__cuda_sm70_shflsync_idx_p) ;  /* 0x000005b000007944 */ /* 0x006fea0003c00000 */
[----:B------:R-:W-:Y:S01]  /*1f890*/  MOV R8, R0 ;  /* 0x0000000000087202 */ /* 0x000fe20000000f00 */
[----:B------:R-:W-:Y:S05]  /*1f8a0*/  BRA `(.L_x_1416) ;  /* 0xffffdc6000007947 */ /* 0x000fea000383ffff */
.L_x_1366:
[----:B------:R-:W-:Y:S02]  /*1f8b0*/  MOV R2, 0x1 ;  /* 0x0000000100027802 */ /* 0x000fe40000000f00 */
[----:B------:R-:W-:-:S02]  /*1f8c0*/  MOV R3, 0x1f8e0 ;  /* 0x0001f8e000037802 */ /* 0x000fc40000000f00 */
[----:B-1234-:R-:W-:Y:S05]  /*1f8d0*/  CALL.REL.NOINC `($__internal_24_$__cuda_sm70_shflsync_up_p) ;  /* 0x000005b000007944 */ /* 0x01efea0003c00000 */
[----:B------:R-:W-:Y:S05]  /*1f8e0*/  BRA `(.L_x_1417) ;  /* 0xffffdd5000007947 */ /* 0x000fea000383ffff */
.L_x_1367:
[----:B------:R-:W-:Y:S02]  /*1f8f0*/  MOV R2, 0x2 ;  /* 0x0000000200027802 */ /* 0x000fe40000000f00 */
[----:B------:R-:W-:-:S02]  /*1f900*/  MOV R3, 0x1f920 ;  /* 0x0001f92000037802 */ /* 0x000fc40000000f00 */
[----:B--2-4-:R-:W-:Y:S05]  /*1f910*/  CALL.REL.NOINC `($__internal_24_$__cuda_sm70_shflsync_up_p) ;  /* 0x0000057000007944 */ /* 0x014fea0003c00000 */
        /* <DEDUP_REMOVED lines=23> */
.L_x_1371:
[----:B------:R-:W-:Y:S02]  /*1fa90*/  MOV R2, 0x1 ;  /* 0x0000000100027802 */ /* 0x000fe40000000f00 */
[----:B------:R-:W-:Y:S02]  /*1faa0*/  MOV R3, 0x1fac0 ;  /* 0x0001fac000037802 */ /* 0x000fe40000000f00 */
[----:B------:R-:W-:Y:S05]  /*1fab0*/  CALL.REL.NOINC `($__internal_24_$__cuda_sm70_shflsync_up_p) ;  /* 0x000003d000007944 */ /* 0x000fea0003c00000 */
[----:B------:R-:W-:Y:S01]  /*1fac0*/  MOV R2, R4 ;  /* 0x0000000400027202 */ /* 0x000fe20000000f00 */
[----:B------:R-:W-:Y:S05]  /*1fad0*/  BRA `(.L_x_1419) ;  /* 0xffffddc000007947 */ /* 0x000fea000383ffff */
.L_x_1372:
        /* <DEDUP_REMOVED lines=26> */
.L_x_1374:
[----:B------:R-:W-:Y:S02]  /*1fc80*/  SEL R0, RZ, 0x1, P0 ;  /* 0x00000001ff007807 */ /* 0x000fe40000000000 */
[----:B------:R-:W-:Y:S02]  /*1fc90*/  MOV R2, 0x1fcb0 ;  /* 0x0001fcb000027802 */ /* 0x000fe40000000f00 */
[----:B-1----:R-:W-:Y:S05]  /*1fca0*/  CALL.REL.NOINC `($__internal_25_$__cuda_sm70_votesync_ballot) ;  /* 0x0000025000007944 */ /* 0x002fea0003c00000 */
[----:B------:R-:W-:Y:S01]  /*1fcb0*/  MOV R12, R0 ;  /* 0x00000000000c7202 */ /* 0x000fe20000000f00 */
[----:B------:R-:W-:Y:S05]  /*1fcc0*/  BRA `(.L_x_1421) ;  /* 0xffffdd6000007947 */ /* 0x000fea000383ffff */
.L_x_1375:
[----:B------:R-:W-:Y:S01]  /*1fcd0*/  IMAD.MOV.U32 R5, RZ, RZ, R6 ;  /* 0x000000ffff057224 */ /* 0x000fe200078e0006 */
[----:B------:R-:W-:Y:S01]  /*1fce0*/  MOV R3, R8 ;  /* 0x0000000800037202 */ /* 0x000fe20000000f00 */
[----:B--2---:R-:W-:Y:S01]  /*1fcf0*/  IMAD.MOV.U32 R0, RZ, RZ, 0x1f ;  /* 0x0000001fff007424 */ /* 0x004fe200078e00ff */
[----:B------:R-:W-:Y:S02]  /*1fd00*/  MOV R2, 0x1fd20 ;  /* 0x0001fd2000027802 */ /* 0x000fe40000000f00 */
[----:B-1----:R-:W-:Y:S05]  /*1fd10*/  CALL.REL.NOINC `($__internal_23_$__cuda_sm70_shflsync_idx_p) ;  /* 0x0000012000007944 */ /* 0x002fea0003c00000 */
[----:B------:R-:W-:Y:S01]  /*1fd20*/  IMAD.MOV.U32 R10, RZ, RZ, R0 ;  /* 0x000000ffff0a7224 */ /* 0x000fe200078e0000 */
[----:B------:R-:W-:Y:S01]  /*1fd30*/  MOV R3, R8 ;  /* 0x0000000800037202 */ /* 0x000fe20000000f00 */
[----:B------:R-:W-:Y:S01]  /*1fd40*/  IMAD.MOV.U32 R5, RZ, RZ, R7 ;  /* 0x000000ffff057224 */ /* 0x000fe200078e0007 */
[----:B------:R-:W-:Y:S02]  /*1fd50*/  MOV R0, 0x1f ;  /* 0x0000001f00007802 */ /* 0x000fe40000000f00 */
[----:B------:R-:W-:-:S02]  /*1fd60*/  MOV R2, 0x1fd80 ;  /* 0x0001fd8000027802 */ /* 0x000fc40000000f00 */
[----:B------:R-:W-:Y:S05]  /*1fd70*/  CALL.REL.NOINC `($__internal_23_$__cuda_sm70_shflsync_idx_p) ;  /* 0x000000c000007944 */ /* 0x000fea0003c00000 */
[----:B------:R-:W-:Y:S01]  /*1fd80*/  MOV R7, R0 ;  /* 0x0000000000077202 */ /* 0x000fe20000000f00 */
[----:B------:R-:W-:Y:S05]  /*1fd90*/  BRA `(.L_x_1422) ;  /* 0xffffdd0000007947 */ /* 0x000fea000383ffff */
.L_x_1378:
[----:B------:R-:W-:Y:S01]  /*1fda0*/  IMAD.MOV.U32 R5, RZ, RZ, R4 ;  /* 0x000000ffff057224 */ /* 0x000fe200078e0004 */
[----:B--2---:R-:W-:-:S02]  /*1fdb0*/  MOV R0, 0x1f ;  /* 0x0000001f00007802 */ /* 0x004fc40000000f00 */
[----:B------:R-:W-:Y:S02]  /*1fdc0*/  MOV R2, 0x1fde0 ;  /* 0x0001fde000027802 */ /* 0x000fe40000000f00 */
[----:B-1-34-:R-:W-:Y:S05]  /*1fdd0*/  CALL.REL.NOINC `($__internal_23_$__cuda_sm70_shflsync_idx_p) ;  /* 0x0000006000007944 */ /* 0x01afea0003c00000 */
[----:B------:R-:W-:Y:S01]  /*1fde0*/  MOV R13, R0 ;  /* 0x00000000000d7202 */ /* 0x000fe20000000f00 */
[----:B------:R-:W-:Y:S05]  /*1fdf0*/  BRA `(.L_x_1377) ;  /* 0xffffdd0000007947 */ /* 0x000fea000383ffff */
        .weak           $__internal_22_$__cuda_sm70_shflsync_bfly_p
        .type           $__internal_22_$__cuda_sm70_shflsync_bfly_p,@function
        .size           $__internal_22_$__cuda_sm70_shflsync_bfly_p,($__internal_23_$__cuda_sm70_shflsync_idx_p - $__internal_22_$__cuda_sm70_shflsync_bfly_p)
$__internal_22_$__cuda_sm70_shflsync_bfly_p:
[----:B------:R-:W-:Y:S04]  /*1fe00*/  WARPSYNC R8 ;  /* 0x0000000800007348 */ /* 0x000fe80003800000 */
[----:B------:R1:W2:Y:S02]  /*1fe10*/  SHFL.BFLY PT, R0, R0, R3, R9 ;  /* 0x0c00000300007389 */ /* 0x0002a400000e0009 */
[----:B-1----:R-:W-:-:S04]  /*1fe20*/  MOV R3, 0x0 ;  /* 0x0000000000037802 */ /* 0x002fc80000000f00 */
[----:B--2---:R-:W-:Y:S05]  /*1fe30*/  RET.REL.NODEC R2 `(_ZN7cutlass13device_kernelIN5flash19enable_sm80_to_sm89INS1_16FlashAttnFwdSm80INS1_25CollectiveMainloopFwdSm80ILi4ELi1ELb0EN4cute5tupleIJNS5_1CILi128EEENS7_ILi48EEENS7_ILi96EEEEEELi96ENS_6half_tEfNS_4arch4Sm80ELb1ELb0ELb1ELb1ELb0ELb1ELb1ELb1EEENS1_21CollectiveEpilogueFwdINS6_IJS8_SA_S9_EEENS6_IJNS7_ILi1EEESI_SI_EEESC_SE_Li128ELb1ELb1ELb1ELb0EEENS1_36VarlenDynamicPersistentTileSchedulerILi128ELi48ELi128ELi128ELb1ELb1ELb0ELb1ELb1ELb1EEEEEEEEEvNT_6ParamsE) ;  /* 0xfffe01c002007950 */ /* 0x004fea0003c3ffff */
        .weak           $__internal_23_$__cuda_sm70_shflsync_idx_p
        .type           $__internal_23_$__cuda_sm70_shflsync_idx_p,@function
        .size           $__internal_23_$__cuda_sm70_shflsync_idx_p,($__internal_24_$__cuda_sm70_shflsync_up_p - $__internal_23_$__cuda_sm70_shflsync_idx_p)
$__internal_23_$__cuda_sm70_shflsync_idx_p:
[----:B------:R-:W-:-:S04]  /*1fe40*/  MOV R75, 0xffffffff ;  /* 0xffffffff004b7802 */ /* 0x000fc80000000f00 */
[----:B------:R-:W-:Y:S04]  /*1fe50*/  WARPSYNC R75 ;  /* 0x0000004b00007348 */ /* 0x000fe80003800000 */
[----:B------:R1:W2:Y:S02]  /*1fe60*/  SHFL.IDX PT, R0, R5, R3, R0 ;  /* 0x0000000305007389 */ /* 0x0002a400000e0000 */
[----:B-1----:R-:W-:-:S04]  /*1fe70*/  MOV R3, 0x0 ;  /* 0x0000000000037802 */ /* 0x002fc80000000f00 */
[----:B--2---:R-:W-:Y:S05]  /*1fe80*/  RET.REL.NODEC R2 `(_ZN7cutlass13device_kernelIN5flash19enable_sm80_to_sm89INS1_16FlashAttnFwdSm80INS1_25CollectiveMainloopFwdSm80ILi4ELi1ELb0EN4cute5tupleIJNS5_1CILi128EEENS7_ILi48EEENS7_ILi96EEEEEELi96ENS_6half_tEfNS_4arch4Sm80ELb1ELb0ELb1ELb1ELb0ELb1ELb1ELb1EEENS1_21CollectiveEpilogueFwdINS6_IJS8_SA_S9_EEENS6_IJNS7_ILi1EEESI_SI_EEESC_SE_Li128ELb1ELb1ELb1ELb0EEENS1_36VarlenDynamicPersistentTileSchedulerILi128ELi48ELi128ELi128ELb1ELb1ELb0ELb1ELb1ELb1EEEEEEEEEvNT_6ParamsE) ;  /* 0xfffe017002007950 */ /* 0x004fea0003c3ffff */
        .weak           $__internal_24_$__cuda_sm70_shflsync_up_p
        .type           $__internal_24_$__cuda_sm70_shflsync_up_p,@function
        .size           $__internal_24_$__cuda_sm70_shflsync_up_p,($__internal_25_$__cuda_sm70_votesync_ballot - $__internal_24_$__cuda_sm70_shflsync_up_p)
$__internal_24_$__cuda_sm70_shflsync_up_p:
[----:B------:R-:W-:Y:S02]  /*1fe90*/  IMAD.MOV.U32 R4, RZ, RZ, RZ ;  /* 0x000000ffff047224 */ /* 0x000fe400078e00ff */
[----:B------:R-:W-:-:S04]  /*1fea0*/  IMAD.MOV.U32 R10, RZ, RZ, -0x1 ;  /* 0xffffffffff0a7424 */ /* 0x000fc800078e00ff */
[----:B------:R-:W-:Y:S04]  /*1feb0*/  WARPSYNC R10 ;  /* 0x0000000a00007348 */ /* 0x000fe80003800000 */
[----:B------:R1:W2:Y:S02]  /*1fec0*/  SHFL.UP PT, R4, R0, R2, R4 ;  /* 0x0400000200047389 */ /* 0x0002a400000e0004 */
[----:B-1----:R-:W-:Y:S02]  /*1fed0*/  MOV R2, R3 ;  /* 0x0000000300027202 */ /* 0x002fe40000000f00 */
[----:B------:R-:W-:-:S04]  /*1fee0*/  MOV R3, 0x0 ;  /* 0x0000000000037802 */ /* 0x000fc80000000f00 */
[----:B--2---:R-:W-:Y:S05]  /*1fef0*/  RET.REL.NODEC R2 `(_ZN7cutlass13device_kernelIN5flash19enable_sm80_to_sm89INS1_16FlashAttnFwdSm80INS1_25CollectiveMainloopFwdSm80ILi4ELi1ELb0EN4cute5tupleIJNS5_1CILi128EEENS7_ILi48EEENS7_ILi96EEEEEELi96ENS_6half_tEfNS_4arch4Sm80ELb1ELb0ELb1ELb1ELb0ELb1ELb1ELb1EEENS1_21CollectiveEpilogueFwdINS6_IJS8_SA_S9_EEENS6_IJNS7_ILi1EEESI_SI_EEESC_SE_Li128ELb1ELb1ELb1ELb0EEENS1_36VarlenDynamicPersistentTileSchedulerILi128ELi48ELi128ELi128ELb1ELb1ELb0ELb1ELb1ELb1EEEEEEEEEvNT_6ParamsE) ;  /* 0xfffe010002007950 */ /* 0x004fea0003c3ffff */
        .weak           $__internal_25_$__cuda_sm70_votesync_ballot
        .type           $__internal_25_$__cuda_sm70_votesync_ballot,@function
        .size           $__internal_25_$__cuda_sm70_votesync_ballot,(.L_x_1454 - $__internal_25_$__cuda_sm70_votesync_ballot)
$__internal_25_$__cuda_sm70_votesync_ballot:
[----:B------:R-:W-:Y:S01]  /*1ff00*/  ISETP.NE.U32.AND P0, PT, R0, 0x1, PT ;  /* 0x000000010000780c */ /* 0x000fe20003f05070 */
[----:B------:R-:W-:-:S04]  /*1ff10*/  IMAD.MOV.U32 R3, RZ, RZ, -0x1 ;  /* 0xffffffffff037424 */ /* 0x000fc800078e00ff */
[----:B------:R-:W-:Y:S08]  /*1ff20*/  WARPSYNC R3 ;  /* 0x0000000300007348 */ /* 0x000ff00003800000 */
[----:B------:R-:W-:-:S04]  /*1ff30*/  VOTE.ANY R0, PT, !P0 ;  /* 0x0000000000007806 */ /* 0x000fc800040e0100 */
[----:B------:R-:W-:Y:S01]  /*1ff40*/  LOP3.LUT R0, R0, R3, RZ, 0xc0, !PT ;  /* 0x0000000300007212 */ /* 0x000fe200078ec0ff */
[----:B------:R-:W-:-:S04]  /*1ff50*/  IMAD.MOV.U32 R3, RZ, RZ, 0x0 ;  /* 0x00000000ff037424 */ /* 0x000fc800078e00ff */
[----:B------:R-:W-:Y:S05]  /*1ff60*/  RET.REL.NODEC R2 `(_ZN7cutlass13device_kernelIN5flash19enable_sm80_to_sm89INS1_16FlashAttnFwdSm80INS1_25CollectiveMainloopFwdSm80ILi4ELi1ELb0EN4cute5tupleIJNS5_1CILi128EEENS7_ILi48EEENS7_ILi96EEEEEELi96ENS_6half_tEfNS_4arch4Sm80ELb1ELb0ELb1ELb1ELb0ELb1ELb1ELb1EEENS1_21CollectiveEpilogueFwdINS6_IJS8_SA_S9_EEENS6_IJNS7_ILi1EEESI_SI_EEESC_SE_Li128ELb1ELb1ELb1ELb0EEENS1_36VarlenDynamicPersistentTileSchedulerILi128ELi48ELi128ELi128ELb1ELb1ELb0ELb1ELb1ELb1EEEEEEEEEvNT_6ParamsE) ;  /* 0xfffe009002007950 */ /* 0x000fea0003c3ffff */
.L_x_1423:
        /* <DEDUP_REMOVED lines=9> */
.L_x_1454:


//--------------------- .nv.shared._ZN7cutlass13device_kernelIN5flash19enable_sm80_to_sm89INS1_16FlashAttnFwdSm80INS1_25CollectiveMainloopFwdSm80ILi4ELi1ELb0EN4cute5tupleIJNS5_1CILi128EEENS7_ILi64EEENS7_ILi96EEEEEELi96ENS_6half_tEfNS_4arch4Sm80ELb0ELb0ELb1ELb0ELb0ELb0ELb1ELb1EEENS1_21CollectiveEpilogueFwdINS6_IJS8_SA_S9_EEENS6_IJNS7_ILi1EEESI_SI_EEESC_SE_Li128ELb0ELb1ELb1ELb0EEENS1_19SingleTileSchedulerILb0ELb1ELb1ELi128EEEEEEEEEvNT_6ParamsE --------------------------
	.section	.nv.shared._ZN7cutlass13device_kernelIN5flash19enable_sm80_to_sm89INS1_16FlashAttnFwdSm80INS1_25CollectiveMainloopFwdSm80ILi4ELi1ELb0EN4cute5tupleIJNS5_1CILi128EEENS7_ILi64EEENS7_ILi96EEEEEELi96ENS_6half_tEfNS_4arch4Sm80ELb0ELb0ELb1ELb0ELb0ELb0ELb1ELb1EEENS1_21CollectiveEpilogueFwdINS6_IJS8_SA_S9_EEENS6_IJNS7_ILi1EEESI_SI_EEESC_SE_Li128ELb0ELb1ELb1ELb0EEENS1_19SingleTileSchedulerILb0ELb1ELb1ELi128EEEEEEEEEvNT_6ParamsE,"aw",@nobits
	.sectionflags	@""
	.align	16


//--------------------- .nv.global                --------------------------
	.section	.nv.global,"aw",@nobits
.nv.global:
	.type		_ZN79_INTERNAL_f7b72895_43_flash_fwd_hdim96_fp16_split_softcap_sm80_cu_4cb42ef5_37734cute1_E,@object
	.size		_ZN79_INTERNAL_f7b72895_43_flash_fwd_hdim96_fp16_split_softcap_sm80_cu_4cb42ef5_37734cute1_E,(_ZN79_INTERNAL_f7b72895_43_flash_fwd_hdim96_fp16_split_softcap_sm80_cu_4cb42ef5_37734cuda3std3__45__cpo6cbeginE - _ZN79_INTERNAL_f7b72895_43_flash_fwd_hdim96_fp16_split_softcap_sm80_cu_4cb42ef5_37734cute1_E)
_ZN79_INTERNAL_f7b72895_43_flash_fwd_hdim96_fp16_split_softcap_sm80_cu_4cb42ef5_37734cute1_E:
	.zero		1
	.type		_ZN79_INTERNAL_f7b72895_43_flash_fwd_hdim96_fp16_split_softcap_sm80_cu_4cb42ef5_37734cuda3std3__45__cpo6cbeginE,@object
	.size		_ZN79_INTERNAL_f7b72895_43_flash_fwd_hdim96_fp16_split_softcap_sm80_cu_4cb42ef5_37734cuda3std3__45__cpo6cbeginE,(_ZN79_INTERNAL_f7b72895_43_flash_fwd_hdim96_fp16_split_softcap_sm80_cu_4cb42ef5_37734cuda3std3__48in_placeE - _ZN79_INTERNAL_f7b72895_43_flash_fwd_hdim96_fp16_split_softcap_sm80_cu_4cb42ef5_37734cuda3std3__45__cpo6cbeginE)
_ZN79_INTERNAL_f7b72895_43_flash_fwd_hdim96_fp16_split_softcap_sm80_cu_4cb42ef5_37734cuda3std3__45__cpo6cbeginE:
	.zero		1
	.type		_ZN79_INTERNAL_f7b72895_43_flash_fwd_hdim96_fp16_split_softcap_sm80_cu_4cb42ef5_37734cuda3std3__48in_placeE,@object
	.size		_ZN79_INTERNAL_f7b72895_43_flash_fwd_hdim96_fp16_split_softcap_sm80_cu_4cb42ef5_37734cuda3std3__48in_placeE,(_ZN79_INTERNAL_f7b72895_43_flash_fwd_hdim96_fp16_split_softcap_sm80_cu_4cb42ef5_37734cuda3std6ranges3__45__cpo9iter_moveE - _ZN79_INTERNAL_f7b72895_43_flash_fwd_hdim96_fp16_split_softcap_sm80_cu_4cb42ef5_37734cuda3std3__48in_placeE)
_ZN79_INTERNAL_f7b72895_43_flash_fwd_hdim96_fp16_split_softcap_sm80_cu_4cb42ef5_37734cuda3std3__48in_placeE:
	.zero		1
	.type		_ZN79_INTERNAL_f7b72895_43_flash_fwd_hdim96_fp16_split_softcap_sm80_cu_4cb42ef5_37734cuda3std6ranges3__45__cpo9iter_moveE,@object
	.size		_ZN79_INTERNAL_f7b72895_43_flash_fwd_hdim96_fp16_split_softcap_sm80_cu_4cb42ef5_37734cuda3std6ranges3__45__cpo9iter_moveE,(_ZN79_INTERNAL_f7b72895_43_flash_fwd_hdim96_fp16_split_softcap_sm80_cu_4cb42ef5_37734cuda3std3__45__cpo5beginE - _ZN79_INTERNAL_f7b72895_43_flash_fwd_hdim96_fp16_split_softcap_sm80_cu_4cb42ef5_37734cuda3std6ranges3__45__cpo9iter_moveE)
_ZN79_INTERNAL_f7b72895_43_flash_fwd_hdim96_fp16_split_softcap_sm80_cu_4cb42ef5_37734cuda3std6ranges3__45__cpo9iter_moveE:
	.zero		1
	.type		_ZN79_INTERNAL_f7b72895_43_flash_fwd_hdim96_fp16_split_softcap_sm80_cu_4cb42ef5_37734cuda3std3__45__cpo5beginE,@object
	.size		_ZN79_INTERNAL_f7b72895_43_flash_fwd_hdim96_fp16_split_softcap_sm80_cu_4cb42ef5_37734cuda3std3__45__cpo5beginE,(_ZN79_INTERNAL_f7b72895_43_flash_fwd_hdim96_fp16_split_softcap_sm80_cu_4cb42ef5_37734cuda3std3__481_GLOBAL__N__f7b72895_43_flash_fwd_hdim96_fp16_split_softcap_sm80_cu_4cb42ef5_37736ignoreE - _ZN79_INTERNAL_f7b72895_43_flash_fwd_hdim96_fp16_split_softcap_sm80_cu_4cb42ef5_37734cuda3std3__45__cpo5beginE)
_ZN79_INTERNAL_f7b72895_43_flash_fwd_hdim96_fp16_split_softcap_sm80_cu_4cb42ef5_37734cuda3std3__45__cpo5beginE:
	.zero		1
	.type		_ZN79_INTERNAL_f7b72895_43_flash_fwd_hdim96_fp16_split_softcap_sm80_cu_4cb42ef5_37734cuda3std3__481_GLOBAL__N__f7b72895_43_flash_fwd_hdim96_fp16_split_softcap_sm80_cu_4cb42ef5_37736ignoreE,@object
	.size		_ZN79_INTERNAL_f7b72895_43_flash_fwd_hdim96_fp16_split_softcap_sm80_cu_4cb42ef5_37734cuda3std3__481_GLOBAL__N__f7b72895_43_flash_fwd_hdim96_fp16_split_softcap_sm80_cu_4cb42ef5_37736ignoreE,(_ZN79_INTERNAL_f7b72895_43_flash_fwd_hdim96_fp16_split_softcap_sm80_cu_4cb42ef5_37734cute7productE - _ZN79_INTERNAL_f7b72895_43_flash_fwd_hdim96_fp16_split_softcap_sm80_cu_4cb42ef5_37734cuda3std3__481_GLOBAL__N__f7b72895_43_flash_fwd_hdim96_fp16_split_softcap_sm80_cu_4cb42ef5_37736ignoreE)
_ZN79_INTERNAL_f7b72895_43_flash_fwd_hdim96_fp16_split_softcap_sm80_cu_4cb42ef5_37734cuda3std3__481_GLOBAL__N__f7b72895_43_flash_fwd_hdim96_fp16_split_softcap_sm80_cu_4cb42ef5_37736ignoreE:
	.zero		1
	.type		_ZN79_INTERNAL_f7b72895_43_flash_fwd_hdim96_fp16_split_softcap_sm80_cu_4cb42ef5_37734cute7productE,@object
	.size		_ZN79_INTERNAL_f7b72895_43_flash_fwd_hdim96_fp16_split_softcap_sm80_cu_4cb42ef5_37734cute7productE,(_ZN79_INTERNAL_f7b72895_43_flash_fwd_hdim96_fp16_split_softcap_sm80_cu_4cb42ef5_37734cuda3std3__45__cpo3endE - _ZN79_INTERNAL_f7b72895_43_flash_fwd_hdim96_fp16_split_softcap_sm80_cu_4cb42ef5_37734cute7productE)
_ZN79_INTERNAL_f7b72895_43_flash_fwd_hdim96_fp16_split_softcap_sm80_cu_4cb42ef5_37734cute7productE:
	.zero		1
	.type		_ZN79_INTERNAL_f7b72895_43_flash_fwd_hdim96_fp16_split_softcap_sm80_cu_4cb42ef5_37734cuda3std3__45__cpo3endE,@object
	.size		_ZN79_INTERNAL_f7b72895_43_flash_fwd_hdim96_fp16_split_softcap_sm80_cu_4cb42ef5_37734cuda3std3__45__cpo3endE,(_ZN79_INTERNAL_f7b72895_43_flash_fwd_hdim96_fp16_split_softcap_sm80_cu_4cb42ef5_37734cuda3std3__419piecewise_constructE - _ZN79_INTERNAL_f7b72895_43_flash_fwd_hdim96_fp16_split_softcap_sm80_cu_4cb42ef5_37734cuda3std3__45__cpo3endE)
_ZN79_INTERNAL_f7b72895_43_flash_fwd_hdim96_fp16_split_softcap_sm80_cu_4cb42ef5_37734cuda3std3__45__cpo3endE:
	.zero		1
	.type		_ZN79_INTERNAL_f7b72895_43_flash_fwd_hdim96_fp16_split_softcap_sm80_cu_4cb42ef5_37734cuda3std3__419piecewise_constructE,@object
	.size		_ZN79_INTERNAL_f7b72895_43_flash_fwd_hdim96_fp16_split_softcap_sm80_cu_4cb42ef5_37734cuda3std3__419piecewise_constructE,(_ZN79_INTERNAL_f7b72895_43_flash_fwd_hdim96_fp16_split_softcap_sm80_cu_4cb42ef5_37734cuda3std3__45__cpo4cendE - _ZN79_INTERNAL_f7b72895_43_flash_fwd_hdim96_fp16_split_softcap_sm80_cu_4cb42ef5_37734cuda3std3__419piecewise_constructE)
_ZN79_INTERNAL_f7b72895_43_flash_fwd_hdim96_fp16_split_softcap_sm80_cu_4cb42ef5_37734cuda3std3__419piecewise_constructE:
	.zero		1
	.type		_ZN79_INTERNAL_f7b72895_43_flash_fwd_hdim96_fp16_split_softcap_sm80_cu_4cb42ef5_37734cuda3std3__45__cpo4cendE,@object
	.size		_ZN79_INTERNAL_f7b72895_43_flash_fwd_hdim96_fp16_split_softcap_sm80_cu_4cb42ef5_37734cuda3std3__45__cpo4cendE,(_ZN79_INTERNAL_f7b72895_43_flash_fwd_hdim96_fp16_split_softcap_sm80_cu_4cb42ef5_37734cuda3std6ranges3__45__cpo4swapE - _ZN79_INTERNAL_f7b72895_43_flash_fwd_hdim96_fp16_split_softcap_sm80_cu_4cb42ef5_37734cuda3std3__45__cpo4cendE)
_ZN79_INTERNAL_f7b72895_43_flash_fwd_hdim96_fp16_split_softcap_sm80_cu_4cb42ef5_37734cuda3std3__45__cpo4cendE:
	.zero		1
	.type		_ZN79_INTERNAL_f7b72895_43_flash_fwd_hdim96_fp16_split_softcap_sm80_cu_4cb42ef5_37734cuda3std6ranges3__45__cpo4swapE,@object
	.size		_ZN79_INTERNAL_f7b72895_43_flash_fwd_hdim96_fp16_split_softcap_sm80_cu_4cb42ef5_37734cuda3std6ranges3__45__cpo4swapE,(.L_7 - _ZN79_INTERNAL_f7b72895_43_flash_fwd_hdim96_fp16_split_softcap_sm80_cu_4cb42ef5_37734cuda3std6ranges3__45__cpo4swapE)
_ZN79_INTERNAL_f7b72895_43_flash_fwd_hdim96_fp16_split_softcap_sm80_cu_4cb42ef5_37734cuda3std6ranges3__45__cpo4swapE:
	.zero		1
.L_7:


//--------------------- .nv.shared._ZN7cutlass13device_kernelIN5flash19enable_sm80_to_sm89INS1_16FlashAttnFwdSm80INS1_25CollectiveMainloopFwdSm80ILi4ELi1ELb0EN4cute5tupleIJNS5_1CILi128EEENS7_ILi48EEENS7_ILi96EEEEEELi96ENS_6half_tEfNS_4arch4Sm80ELb0ELb0ELb1ELb1ELb0ELb0ELb1ELb1EEENS1_21CollectiveEpilogueFwdINS6_IJS8_SA_S9_EEENS6_IJNS7_ILi1EEESI_SI_EEESC_SE_Li128ELb1ELb1ELb1ELb0EEENS1_36VarlenDynamicPersistentTileSchedulerILi128ELi48ELi128ELi128ELb1ELb1ELb0ELb0ELb1ELb1EEEEEEEEEvNT_6ParamsE --------------------------
	.section	.nv.shared._ZN7cutlass13device_kernelIN5flash19enable_sm80_to_sm89INS1_16FlashAttnFwdSm80INS1_25CollectiveMainloopFwdSm80ILi4ELi1ELb0EN4cute5tupleIJNS5_1CILi128EEENS7_ILi48EEENS7_ILi96EEEEEELi96ENS_6half_tEfNS_4arch4Sm80ELb0ELb0ELb1ELb1ELb0ELb0ELb1ELb1EEENS1_21CollectiveEpilogueFwdINS6_IJS8_SA_S9_EEENS6_IJNS7_ILi1EEESI_SI_EEESC_SE_Li128ELb1ELb1ELb1ELb0EEENS1_36VarlenDynamicPersistentTileSchedulerILi128ELi48ELi128ELi128ELb1ELb1ELb0ELb0ELb1ELb1EEEEEEEEEvNT_6ParamsE,"aw",@nobits
	.sectionflags	@""
	.align	16


//--------------------- .nv.shared._ZN7cutlass13device_kernelIN5flash19enable_sm80_to_sm89INS1_16FlashAttnFwdSm80INS1_25CollectiveMainloopFwdSm80ILi4ELi1ELb0EN4cute5tupleIJNS5_1CILi128EEENS7_ILi48EEENS7_ILi96EEEEEELi96ENS_6half_tEfNS_4arch4Sm80ELb0ELb0ELb1ELb1ELb0ELb1ELb1ELb1EEENS1_21CollectiveEpilogueFwdINS6_IJS8_SA_S9_EEENS6_IJNS7_ILi1EEESI_SI_EEESC_SE_Li128ELb1ELb1ELb1ELb0EEENS1_36VarlenDynamicPersistentTileSchedulerILi128ELi48ELi128ELi128ELb1ELb1ELb0ELb0ELb1ELb1EEEEEEEEEvNT_6ParamsE --------------------------
	.section	.nv.shared._ZN7cutlass13device_kernelIN5flash19enable_sm80_to_sm89INS1_16FlashAttnFwdSm80INS1_25CollectiveMainloopFwdSm80ILi4ELi1ELb0EN4cute5tupleIJNS5_1CILi128EEENS7_ILi48EEENS7_ILi96EEEEEELi96ENS_6half_tEfNS_4arch4Sm80ELb0ELb0ELb1ELb1ELb0ELb1ELb1ELb1EEENS1_21CollectiveEpilogueFwdINS6_IJS8_SA_S9_EEENS6_IJNS7_ILi1EEESI_SI_EEESC_SE_Li128ELb1ELb1ELb1ELb0EEENS1_36VarlenDynamicPersistentTileSchedulerILi128ELi48ELi128ELi128ELb1ELb1ELb0ELb0ELb1ELb1EEEEEEEEEvNT_6ParamsE,"aw",@nobits
	.sectionflags	@""
	.align	16


//--------------------- .nv.shared._ZN7cutlass13device_kernelIN5flash19enable_sm80_to_sm89INS1_16FlashAttnFwdSm80INS1_25CollectiveMainloopFwdSm80ILi4ELi1ELb0EN4cute5tupleIJNS5_1CILi128EEENS7_ILi48EEENS7_ILi96EEEEEELi96ENS_6half_tEfNS_4arch4Sm80ELb0ELb1ELb1ELb0ELb0ELb0ELb1ELb1EEENS1_21CollectiveEpilogueFwdINS6_IJS8_SA_S9_EEENS6_IJNS7_ILi1EEESI_SI_EEESC_SE_Li128ELb0ELb1ELb1ELb0EEENS1_19SingleTileSchedulerILb0ELb1ELb1ELi128EEEEEEEEEvNT_6ParamsE --------------------------
	.section	.nv.shared._ZN7cutlass13device_kernelIN5flash19enable_sm80_to_sm89INS1_16FlashAttnFwdSm80INS1_25CollectiveMainloopFwdSm80ILi4ELi1ELb0EN4cute5tupleIJNS5_1CILi128EEENS7_ILi48EEENS7_ILi96EEEEEELi96ENS_6half_tEfNS_4arch4Sm80ELb0ELb1ELb1ELb0ELb0ELb0ELb1ELb1EEENS1_21CollectiveEpilogueFwdINS6_IJS8_SA_S9_EEENS6_IJNS7_ILi1EEESI_SI_EEESC_SE_Li128ELb0ELb1ELb1ELb0EEENS1_19SingleTileSchedulerILb0ELb1ELb1ELi128EEEEEEEEEvNT_6ParamsE,"aw",@nobits
	.sectionflags	@""
	.align	16


//--------------------- .nv.shared._ZN7cutlass13device_kernelIN5flash19enable_sm80_to_sm89INS1_16FlashAttnFwdSm80INS1_25CollectiveMainloopFwdSm80ILi4ELi1ELb0EN4cute5tupleIJNS5_1CILi128EEENS7_ILi48EEENS7_ILi96EEEEEELi96ENS_6half_tEfNS_4arch4Sm80ELb0ELb1ELb1ELb1ELb0ELb0ELb1ELb1EEENS1_21CollectiveEpilogueFwdINS6_IJS8_SA_S9_EEENS6_IJNS7_ILi1EEESI_SI_EEESC_SE_Li128ELb1ELb1ELb1ELb0EEENS1_36VarlenDynamicPersistentTileSchedulerILi128ELi48ELi128ELi128ELb1ELb1ELb0ELb1ELb0ELb1EEEEEEEEEvNT_6ParamsE --------------------------
	.section	.nv.shared._ZN7cutlass13device_kernelIN5flash19enable_sm80_to_sm89INS1_16FlashAttnFwdSm80INS1_25CollectiveMainloopFwdSm80ILi4ELi1ELb0EN4cute5tupleIJNS5_1CILi128EEENS7_ILi48EEENS7_ILi96EEEEEELi96ENS_6half_tEfNS_4arch4Sm80ELb0ELb1ELb1ELb1ELb0ELb0ELb1ELb1EEENS1_21CollectiveEpilogueFwdINS6_IJS8_SA_S9_EEENS6_IJNS7_ILi1EEESI_SI_EEESC_SE_Li128ELb1ELb1ELb1ELb0EEENS1_36VarlenDynamicPersistentTileSchedulerILi128ELi48ELi128ELi128ELb1ELb1ELb0ELb1ELb0ELb1EEEEEEEEEvNT_6ParamsE,"aw",@nobits
	.sectionflags	@""
	.align	16


//--------------------- .nv.shared._ZN7cutlass13device_kernelIN5flash19enable_sm80_to_sm89INS1_16FlashAttnFwdSm80INS1_25CollectiveMainloopFwdSm80ILi4ELi1ELb0EN4cute5tupleIJNS5_1CILi128EEENS7_ILi48EEENS7_ILi96EEEEEELi96ENS_6half_tEfNS_4arch4Sm80ELb0ELb1ELb1ELb1ELb0ELb1ELb1ELb1EEENS1_21CollectiveEpilogueFwdINS6_IJS8_SA_S9_EEENS6_IJNS7_ILi1EEESI_SI_EEESC_SE_Li128ELb1ELb1ELb1ELb0EEENS1_36VarlenDynamicPersistentTileSchedulerILi128ELi48ELi128ELi128ELb1ELb1ELb0ELb1ELb0ELb1EEEEEEEEEvNT_6ParamsE --------------------------
	.section	.nv.shared._ZN7cutlass13device_kernelIN5flash19enable_sm80_to_sm89INS1_16FlashAttnFwdSm80INS1_25CollectiveMainloopFwdSm80ILi4ELi1ELb0EN4cute5tupleIJNS5_1CILi128EEENS7_ILi48EEENS7_ILi96EEEEEELi96ENS_6half_tEfNS_4arch4Sm80ELb0ELb1ELb1ELb1ELb0ELb1ELb1ELb1EEENS1_21CollectiveEpilogueFwdINS6_IJS8_SA_S9_EEENS6_IJNS7_ILi1EEESI_SI_EEESC_SE_Li128ELb1ELb1ELb1ELb0EEENS1_36VarlenDynamicPersistentTileSchedulerILi128ELi48ELi128ELi128ELb1ELb1ELb0ELb1ELb0ELb1EEEEEEEEEvNT_6ParamsE,"aw",@nobits
	.sectionflags	@""
	.align	16


//--------------------- .nv.shared._ZN7cutlass13device_kernelIN5flash19enable_sm80_to_sm89INS1_16FlashAttnFwdSm80INS1_25CollectiveMainloopFwdSm80ILi4ELi1ELb0EN4cute5tupleIJNS5_1CILi128EEENS7_ILi64EEENS7_ILi96EEEEEELi96ENS_6half_tEfNS_4arch4Sm80ELb1ELb0ELb1ELb0ELb0ELb0ELb1ELb1EEENS1_21CollectiveEpilogueFwdINS6_IJS8_SA_S9_EEENS6_IJNS7_ILi1EEESI_SI_EEESC_SE_Li128ELb0ELb1ELb1ELb0EEENS1_30DynamicPersistentTileSchedulerILi128ELi128ELb1ELb1ELb0EEEEEEEEEvNT_6ParamsE --------------------------
	.section	.nv.shared._ZN7cutlass13device_kernelIN5flash19enable_sm80_to_sm89INS1_16FlashAttnFwdSm80INS1_25CollectiveMainloopFwdSm80ILi4ELi1ELb0EN4cute5tupleIJNS5_1CILi128EEENS7_ILi64EEENS7_ILi96EEEEEELi96ENS_6half_tEfNS_4arch4Sm80ELb1ELb0ELb1ELb0ELb0ELb0ELb1ELb1EEENS1_21CollectiveEpilogueFwdINS6_IJS8_SA_S9_EEENS6_IJNS7_ILi1EEESI_SI_EEESC_SE_Li128ELb0ELb1ELb1ELb0EEENS1_30DynamicPersistentTileSchedulerILi128ELi128ELb1ELb1ELb0EEEEEEEEEvNT_6ParamsE,"aw",@nobits
	.sectionflags	@""
	.align	16


//--------------------- .nv.shared._ZN7cutlass13device_kernelIN5flash19enable_sm80_to_sm89INS1_16FlashAttnFwdSm80INS1_25CollectiveMainloopFwdSm80ILi4ELi1ELb0EN4cute5tupleIJNS5_1CILi128EEENS7_ILi48EEENS7_ILi96EEEEEELi96ENS_6half_tEfNS_4arch4Sm80ELb1ELb0ELb1ELb1ELb0ELb0ELb1ELb1EEENS1_21CollectiveEpilogueFwdINS6_IJS8_SA_S9_EEENS6_IJNS7_ILi1EEESI_SI_EEESC_SE_Li128ELb1ELb1ELb1ELb0EEENS1_36VarlenDynamicPersistentTileSchedulerILi128ELi48ELi128ELi128ELb1ELb1ELb0ELb1ELb1ELb1EEEEEEEEEvNT_6ParamsE --------------------------
	.section	.nv.shared._ZN7cutlass13device_kernelIN5flash19enable_sm80_to_sm89INS1_16FlashAttnFwdSm80INS1_25CollectiveMainloopFwdSm80ILi4ELi1ELb0EN4cute5tupleIJNS5_1CILi128EEENS7_ILi48EEENS7_ILi96EEEEEELi96ENS_6half_tEfNS_4arch4Sm80ELb1ELb0ELb1ELb1ELb0ELb0ELb1ELb1EEENS1_21CollectiveEpilogueFwdINS6_IJS8_SA_S9_EEENS6_IJNS7_ILi1EEESI_SI_EEESC_SE_Li128ELb1ELb1ELb1ELb0EEENS1_36VarlenDynamicPersistentTileSchedulerILi128ELi48ELi128ELi128ELb1ELb1ELb0ELb1ELb1ELb1EEEEEEEEEvNT_6ParamsE,"aw",@nobits
	.sectionflags	@""
	.align	16


//--------------------- .nv.shared._ZN7cutlass13device_kernelIN5flash19enable_sm80_to_sm89INS1_16FlashAttnFwdSm80INS1_25CollectiveMainloopFwdSm80ILi4ELi1ELb0EN4cute5tupleIJNS5_1CILi128EEENS7_ILi48EEENS7_ILi96EEEEEELi96ENS_6half_tEfNS_4arch4Sm80ELb1ELb0ELb1ELb1ELb0ELb1ELb1ELb1EEENS1_21CollectiveEpilogueFwdINS6_IJS8_SA_S9_EEENS6_IJNS7_ILi1EEESI_SI_EEESC_SE_Li128ELb1ELb1ELb1ELb0EEENS1_36VarlenDynamicPersistentTileSchedulerILi128ELi48ELi128ELi128ELb1ELb1ELb0ELb1ELb1ELb1EEEEEEEEEvNT_6ParamsE --------------------------
	.section	.nv.shared._ZN7cutlass13device_kernelIN5flash19enable_sm80_to_sm89INS1_16FlashAttnFwdSm80INS1_25CollectiveMainloopFwdSm80ILi4ELi1ELb0EN4cute5tupleIJNS5_1CILi128EEENS7_ILi48EEENS7_ILi96EEEEEELi96ENS_6half_tEfNS_4arch4Sm80ELb1ELb0ELb1ELb1ELb0ELb1ELb1ELb1EEENS1_21CollectiveEpilogueFwdINS6_IJS8_SA_S9_EEENS6_IJNS7_ILi1EEESI_SI_EEESC_SE_Li128ELb1ELb1ELb1ELb0EEENS1_36VarlenDynamicPersistentTileSchedulerILi128ELi48ELi128ELi128ELb1ELb1ELb0ELb1ELb1ELb1EEEEEEEEEvNT_6ParamsE,"aw",@nobits
	.sectionflags	@""
	.align	16
